// Copyright (c) 2024, Jay Shah, Ganesh Bikshandi, Ying Zhang, Vijay Thakkar, Pradeep Ramani, Tri Dao.
// Splitting the different template instantiations to different files to speed up compilation.
// This file is auto-generated. See "generate_kernels.py"

#include "flash_fwd_launch_template.h"

#ifndef FLASHATTENTION_DISABLE_SM8x
#ifndef FLASHATTENTION_DISABLE_HDIM192
template void run_mha_fwd_<80, cutlass::half_t, 192, 192, false, false, true, true>(Flash_fwd_params &params, cudaStream_t stream);
template void run_mha_fwd_<86, cutlass::half_t, 192, 192, false, false, true, true>(Flash_fwd_params &params, cudaStream_t stream);
#endif
#endif


// ===== COMPILED SASS (sm_80) =====

	.target	sm_80

	.elftype	@"ET_EXEC"


//--------------------- .note.nv.tkinfo           --------------------------
	.section	.note.nv.tkinfo,"",@"SHT_NOTE"
	.sectionflags	@"SHF_NOTE_NV_TKINFO"
	.tkinfo
        /*0018*/ 	.word	0x00000002
        /*0030*/ 	.string	""
        /*0030*/ 	.string	"ptxas"
        /*0030*/ 	.string	"Cuda compilation tools, release 13.0, V13.0.88"
        /*0030*/ 	.string	"Build cuda_13.0.r13.0/compiler.36424714_0"
        /*0030*/ 	.string	"-arch sm_80 -m 64 "



//--------------------- .note.nv.cuinfo           --------------------------
	.section	.note.nv.cuinfo,"",@"SHT_NOTE"
	.sectionflags	@"SHF_NOTE_NV_CUINFO"
        /*0018*/ 	.short	0x0002
        /*001a*/ 	.short	0x0050
        /*001c*/ 	.short	0x0082
	.zero		2


//--------------------- .nv.info                  --------------------------
	.section	.nv.info,"",@"SHT_CUDA_INFO"
	.align	4


	//----- nvinfo : EIATTR_REGCOUNT
	.align		4
        /*0000*/ 	.byte	0x04, 0x2f
        /*0002*/ 	.short	(.L_12 - .L_11)
	.align		4
.L_11:
        /*0004*/ 	.word	index@(_ZN7cutlass13device_kernelIN5flash19enable_sm80_to_sm89INS1_16FlashAttnFwdSm80INS1_25CollectiveMainloopFwdSm80ILi8ELi2ELb0EN4cute5tupleIJNS5_1CILi128EEENS7_ILi64EEENS7_ILi192EEEEEELi192ENS_6half_tEfNS_4arch4Sm80ELb1ELb0ELb1ELb1ELb0ELb1ELb1ELb0EEENS1_21CollectiveEpilogueFwdINS6_IJS8_SA_S9_EEENS6_IJNS7_ILi1EEESI_SI_EEESC_SE_Li256ELb1ELb1ELb0ELb0EEENS1_19SingleTileSchedulerILb1ELb0ELb1ELi128EEEEEEEEEvNT_6ParamsE)
        /*0008*/ 	.word	0x000000ff


	//----- nvinfo : EIATTR_FRAME_SIZE
	.align		4
.L_12:
        /*000c*/ 	.byte	0x04, 0x11
        /*000e*/ 	.short	(.L_14 - .L_13)
	.align		4
.L_13:
        /*0010*/ 	.word	index@(_ZN7cutlass13device_kernelIN5flash19enable_sm80_to_sm89INS1_16FlashAttnFwdSm80INS1_25CollectiveMainloopFwdSm80ILi8ELi2ELb0EN4cute5tupleIJNS5_1CILi128EEENS7_ILi64EEENS7_ILi192EEEEEELi192ENS_6half_tEfNS_4arch4Sm80ELb1ELb0ELb1ELb1ELb0ELb1ELb1ELb0EEENS1_21CollectiveEpilogueFwdINS6_IJS8_SA_S9_EEENS6_IJNS7_ILi1EEESI_SI_EEESC_SE_Li256ELb1ELb1ELb0ELb0EEENS1_19SingleTileSchedulerILb1ELb0ELb1ELi128EEEEEEEEEvNT_6ParamsE)
        /*0014*/ 	.word	0x00000000


	//----- nvinfo : EIATTR_REGCOUNT
	.align		4
.L_14:
        /*0018*/ 	.byte	0x04, 0x2f
        /*001a*/ 	.short	(.L_16 - .L_15)
	.align		4
.L_15:
        /*001c*/ 	.word	index@(_ZN7cutlass13device_kernelIN5flash19enable_sm80_to_sm89INS1_16FlashAttnFwdSm80INS1_25CollectiveMainloopFwdSm80ILi8ELi2ELb1EN4cute5tupleIJNS5_1CILi128EEENS7_ILi96EEENS7_ILi192EEEEEELi192ENS_6half_tEfNS_4arch4Sm80ELb1ELb0ELb1ELb1ELb0ELb0ELb1ELb0EEENS1_21CollectiveEpilogueFwdINS6_IJS8_SA_S9_EEENS6_IJNS7_ILi1EEESI_SI_EEESC_SE_Li256ELb1ELb1ELb0ELb0EEENS1_19SingleTileSchedulerILb1ELb0ELb1ELi128EEEEEEEEEvNT_6ParamsE)
        /*0020*/ 	.word	0x000000ff


	//----- nvinfo : EIATTR_FRAME_SIZE
	.align		4
.L_16:
        /*0024*/ 	.byte	0x04, 0x11
        /*0026*/ 	.short	(.L_18 - .L_17)
	.align		4
.L_17:
        /*0028*/ 	.word	index@(_ZN7cutlass13device_kernelIN5flash19enable_sm80_to_sm89INS1_16FlashAttnFwdSm80INS1_25CollectiveMainloopFwdSm80ILi8ELi2ELb1EN4cute5tupleIJNS5_1CILi128EEENS7_ILi96EEENS7_ILi192EEEEEELi192ENS_6half_tEfNS_4arch4Sm80ELb1ELb0ELb1ELb1ELb0ELb0ELb1ELb0EEENS1_21CollectiveEpilogueFwdINS6_IJS8_SA_S9_EEENS6_IJNS7_ILi1EEESI_SI_EEESC_SE_Li256ELb1ELb1ELb0ELb0EEENS1_19SingleTileSchedulerILb1ELb0ELb1ELi128EEEEEEEEEvNT_6ParamsE)
        /*002c*/ 	.word	0x00000048


	//----- nvinfo : EIATTR_REGCOUNT
	.align		4
.L_18:
        /*0030*/ 	.byte	0x04, 0x2f
        /*0032*/ 	.short	(.L_20 - .L_19)
	.align		4
.L_19:
        /*0034*/ 	.word	index@(_ZN7cutlass13device_kernelIN5flash19enable_sm80_to_sm89INS1_16FlashAttnFwdSm80INS1_25CollectiveMainloopFwdSm80ILi8ELi2ELb1EN4cute5tupleIJNS5_1CILi128EEENS7_ILi96EEENS7_ILi192EEEEEELi192ENS_6half_tEfNS_4arch4Sm80ELb1ELb0ELb1ELb0ELb0ELb0ELb1ELb0EEENS1_21CollectiveEpilogueFwdINS6_IJS8_SA_S9_EEENS6_IJNS7_ILi1EEESI_SI_EEESC_SE_Li256ELb0ELb1ELb0ELb0EEENS1_30DynamicPersistentTileSchedulerILi256ELi256ELb0ELb1ELb0EEEEEEEEEvNT_6ParamsE)
        /*0038*/ 	.word	0x000000ff


	//----- nvinfo : EIATTR_FRAME_SIZE
	.align		4
.L_20:
        /*003c*/ 	.byte	0x04, 0x11
        /*003e*/ 	.short	(.L_22 - .L_21)
	.align		4
.L_21:
        /*0040*/ 	.word	index@($__internal_3_$__cuda_sm70_shflsync_idx_p)
        /*0044*/ 	.word	0x00000000


	//----- nvinfo : EIATTR_FRAME_SIZE
	.align		4
.L_22:
        /*0048*/ 	.byte	0x04, 0x11
        /*004a*/ 	.short	(.L_24 - .L_23)
	.align		4
.L_23:
        /*004c*/ 	.word	index@($__internal_2_$__cuda_sm70_shflsync_bfly_p)
        /*0050*/ 	.word	0x00000000


	//----- nvinfo : EIATTR_FRAME_SIZE
	.align		4
.L_24:
        /*0054*/ 	.byte	0x04, 0x11
        /*0056*/ 	.short	(.L_26 - .L_25)
	.align		4
.L_25:
        /*0058*/ 	.word	index@(_ZN7cutlass13device_kernelIN5flash19enable_sm80_to_sm89INS1_16FlashAttnFwdSm80INS1_25CollectiveMainloopFwdSm80ILi8ELi2ELb1EN4cute5tupleIJNS5_1CILi128EEENS7_ILi96EEENS7_ILi192EEEEEELi192ENS_6half_tEfNS_4arch4Sm80ELb1ELb0ELb1ELb0ELb0ELb0ELb1ELb0EEENS1_21CollectiveEpilogueFwdINS6_IJS8_SA_S9_EEENS6_IJNS7_ILi1EEESI_SI_EEESC_SE_Li256ELb0ELb1ELb0ELb0EEENS1_30DynamicPersistentTileSchedulerILi256ELi256ELb0ELb1ELb0EEEEEEEEEvNT_6ParamsE)
        /*005c*/ 	.word	0x000000a8


	//----- nvinfo : EIATTR_REGCOUNT
	.align		4
.L_26:
        /*0060*/ 	.byte	0x04, 0x2f
        /*0062*/ 	.short	(.L_28 - .L_27)
	.align		4
.L_27:
        /*0064*/ 	.word	index@(_ZN7cutlass13device_kernelIN5flash19enable_sm80_to_sm89INS1_16FlashAttnFwdSm80INS1_25CollectiveMainloopFwdSm80ILi8ELi2ELb0EN4cute5tupleIJNS5_1CILi128EEENS7_ILi64EEENS7_ILi192EEEEEELi192ENS_6half_tEfNS_4arch4Sm80ELb0ELb1ELb1ELb1ELb0ELb1ELb1ELb0EEENS1_21CollectiveEpilogueFwdINS6_IJS8_SA_S9_EEENS6_IJNS7_ILi1EEESI_SI_EEESC_SE_Li256ELb1ELb1ELb0ELb0EEENS1_19SingleTileSchedulerILb1ELb0ELb1ELi128EEEEEEEEEvNT_6ParamsE)
        /*0068*/ 	.word	0x000000ef


	//----- nvinfo : EIATTR_FRAME_SIZE
	.align		4
.L_28:
        /*006c*/ 	.byte	0x04, 0x11
        /*006e*/ 	.short	(.L_30 - .L_29)
	.align		4
.L_29:
        /*0070*/ 	.word	index@(_ZN7cutlass13device_kernelIN5flash19enable_sm80_to_sm89INS1_16FlashAttnFwdSm80INS1_25CollectiveMainloopFwdSm80ILi8ELi2ELb0EN4cute5tupleIJNS5_1CILi128EEENS7_ILi64EEENS7_ILi192EEEEEELi192ENS_6half_tEfNS_4arch4Sm80ELb0ELb1ELb1ELb1ELb0ELb1ELb1ELb0EEENS1_21CollectiveEpilogueFwdINS6_IJS8_SA_S9_EEENS6_IJNS7_ILi1EEESI_SI_EEESC_SE_Li256ELb1ELb1ELb0ELb0EEENS1_19SingleTileSchedulerILb1ELb0ELb1ELi128EEEEEEEEEvNT_6ParamsE)
        /*0074*/ 	.word	0x00000000


	//----- nvinfo : EIATTR_REGCOUNT
	.align		4
.L_30:
        /*0078*/ 	.byte	0x04, 0x2f
        /*007a*/ 	.short	(.L_32 - .L_31)
	.align		4
.L_31:
        /*007c*/ 	.word	index@(_ZN7cutlass13device_kernelIN5flash19enable_sm80_to_sm89INS1_16FlashAttnFwdSm80INS1_25CollectiveMainloopFwdSm80ILi8ELi2ELb0EN4cute5tupleIJNS5_1CILi128EEENS7_ILi64EEENS7_ILi192EEEEEELi192ENS_6half_tEfNS_4arch4Sm80ELb0ELb1ELb1ELb1ELb0ELb0ELb1ELb0EEENS1_21CollectiveEpilogueFwdINS6_IJS8_SA_S9_EEENS6_IJNS7_ILi1EEESI_SI_EEESC_SE_Li256ELb1ELb1ELb0ELb0EEENS1_19SingleTileSchedulerILb1ELb0ELb1ELi128EEEEEEEEEvNT_6ParamsE)
        /*0080*/ 	.word	0x000000fc


	//----- nvinfo : EIATTR_FRAME_SIZE
	.align		4
.L_32:
        /*0084*/ 	.byte	0x04, 0x11
        /*0086*/ 	.short	(.L_34 - .L_33)
	.align		4
.L_33:
        /*0088*/ 	.word	index@(_ZN7cutlass13device_kernelIN5flash19enable_sm80_to_sm89INS1_16FlashAttnFwdSm80INS1_25CollectiveMainloopFwdSm80ILi8ELi2ELb0EN4cute5tupleIJNS5_1CILi128EEENS7_ILi64EEENS7_ILi192EEEEEELi192ENS_6half_tEfNS_4arch4Sm80ELb0ELb1ELb1ELb1ELb0ELb0ELb1ELb0EEENS1_21CollectiveEpilogueFwdINS6_IJS8_SA_S9_EEENS6_IJNS7_ILi1EEESI_SI_EEESC_SE_Li256ELb1ELb1ELb0ELb0EEENS1_19SingleTileSchedulerILb1ELb0ELb1ELi128EEEEEEEEEvNT_6ParamsE)
        /*008c*/ 	.word	0x00000000


	//----- nvinfo : EIATTR_REGCOUNT
	.align		4
.L_34:
        /*0090*/ 	.byte	0x04, 0x2f
        /*0092*/ 	.short	(.L_36 - .L_35)
	.align		4
.L_35:
        /*0094*/ 	.word	index@(_ZN7cutlass13device_kernelIN5flash19enable_sm80_to_sm89INS1_16FlashAttnFwdSm80INS1_25CollectiveMainloopFwdSm80ILi8ELi2ELb0EN4cute5tupleIJNS5_1CILi128EEENS7_ILi64EEENS7_ILi192EEEEEELi192ENS_6half_tEfNS_4arch4Sm80ELb0ELb1ELb1ELb0ELb0ELb0ELb1ELb0EEENS1_21CollectiveEpilogueFwdINS6_IJS8_SA_S9_EEENS6_IJNS7_ILi1EEESI_SI_EEESC_SE_Li256ELb0ELb1ELb0ELb0EEENS1_19SingleTileSchedulerILb0ELb0ELb1ELi128EEEEEEEEEvNT_6ParamsE)
        /*0098*/ 	.word	0x000000ec


	//----- nvinfo : EIATTR_FRAME_SIZE
	.align		4
.L_36:
        /*009c*/ 	.byte	0x04, 0x11
        /*009e*/ 	.short	(.L_38 - .L_37)
	.align		4
.L_37:
        /*00a0*/ 	.word	index@(_ZN7cutlass13device_kernelIN5flash19enable_sm80_to_sm89INS1_16FlashAttnFwdSm80INS1_25CollectiveMainloopFwdSm80ILi8ELi2ELb0EN4cute5tupleIJNS5_1CILi128EEENS7_ILi64EEENS7_ILi192EEEEEELi192ENS_6half_tEfNS_4arch4Sm80ELb0ELb1ELb1ELb0ELb0ELb0ELb1ELb0EEENS1_21CollectiveEpilogueFwdINS6_IJS8_SA_S9_EEENS6_IJNS7_ILi1EEESI_SI_EEESC_SE_Li256ELb0ELb1ELb0ELb0EEENS1_19SingleTileSchedulerILb0ELb0ELb1ELi128EEEEEEEEEvNT_6ParamsE)
        /*00a4*/ 	.word	0x00000000


	//----- nvinfo : EIATTR_REGCOUNT
	.align		4
.L_38:
        /*00a8*/ 	.byte	0x04, 0x2f
        /*00aa*/ 	.short	(.L_40 - .L_39)
	.align		4
.L_39:
        /*00ac*/ 	.word	index@(_ZN7cutlass13device_kernelIN5flash19enable_sm80_to_sm89INS1_16FlashAttnFwdSm80INS1_25CollectiveMainloopFwdSm80ILi8ELi2ELb0EN4cute5tupleIJNS5_1CILi128EEENS7_ILi64EEENS7_ILi192EEEEEELi192ENS_6half_tEfNS_4arch4Sm80ELb0ELb0ELb1ELb1ELb0ELb1ELb1ELb0EEENS1_21CollectiveEpilogueFwdINS6_IJS8_SA_S9_EEENS6_IJNS7_ILi1EEESI_SI_EEESC_SE_Li256ELb1ELb1ELb0ELb0EEENS1_19SingleTileSchedulerILb1ELb0ELb1ELi128EEEEEEEEEvNT_6ParamsE)
        /*00b0*/ 	.word	0x000000ed


	//----- nvinfo : EIATTR_FRAME_SIZE
	.align		4
.L_40:
        /*00b4*/ 	.byte	0x04, 0x11
        /*00b6*/ 	.short	(.L_42 - .L_41)
	.align		4
.L_41:
        /*00b8*/ 	.word	index@(_ZN7cutlass13device_kernelIN5flash19enable_sm80_to_sm89INS1_16FlashAttnFwdSm80INS1_25CollectiveMainloopFwdSm80ILi8ELi2ELb0EN4cute5tupleIJNS5_1CILi128EEENS7_ILi64EEENS7_ILi192EEEEEELi192ENS_6half_tEfNS_4arch4Sm80ELb0ELb0ELb1ELb1ELb0ELb1ELb1ELb0EEENS1_21CollectiveEpilogueFwdINS6_IJS8_SA_S9_EEENS6_IJNS7_ILi1EEESI_SI_EEESC_SE_Li256ELb1ELb1ELb0ELb0EEENS1_19SingleTileSchedulerILb1ELb0ELb1ELi128EEEEEEEEEvNT_6ParamsE)
        /*00bc*/ 	.word	0x00000000


	//----- nvinfo : EIATTR_REGCOUNT
	.align		4
.L_42:
        /*00c0*/ 	.byte	0x04, 0x2f
        /*00c2*/ 	.short	(.L_44 - .L_43)
	.align		4
.L_43:
        /*00c4*/ 	.word	index@(_ZN7cutlass13device_kernelIN5flash19enable_sm80_to_sm89INS1_16FlashAttnFwdSm80INS1_25CollectiveMainloopFwdSm80ILi8ELi2ELb1EN4cute5tupleIJNS5_1CILi128EEENS7_ILi96EEENS7_ILi192EEEEEELi192ENS_6half_tEfNS_4arch4Sm80ELb0ELb0ELb1ELb1ELb0ELb0ELb1ELb0EEENS1_21CollectiveEpilogueFwdINS6_IJS8_SA_S9_EEENS6_IJNS7_ILi1EEESI_SI_EEESC_SE_Li256ELb1ELb1ELb0ELb0EEENS1_19SingleTileSchedulerILb1ELb0ELb1ELi128EEEEEEEEEvNT_6ParamsE)
        /*00c8*/ 	.word	0x000000ff


	//----- nvinfo : EIATTR_FRAME_SIZE
	.align		4
.L_44:
        /*00cc*/ 	.byte	0x04, 0x11
        /*00ce*/ 	.short	(.L_46 - .L_45)
	.align		4
.L_45:
        /*00d0*/ 	.word	index@(_ZN7cutlass13device_kernelIN5flash19enable_sm80_to_sm89INS1_16FlashAttnFwdSm80INS1_25CollectiveMainloopFwdSm80ILi8ELi2ELb1EN4cute5tupleIJNS5_1CILi128EEENS7_ILi96EEENS7_ILi192EEEEEELi192ENS_6half_tEfNS_4arch4Sm80ELb0ELb0ELb1ELb1ELb0ELb0ELb1ELb0EEENS1_21CollectiveEpilogueFwdINS6_IJS8_SA_S9_EEENS6_IJNS7_ILi1EEESI_SI_EEESC_SE_Li256ELb1ELb1ELb0ELb0EEENS1_19SingleTileSchedulerILb1ELb0ELb1ELi128EEEEEEEEEvNT_6ParamsE)
        /*00d4*/ 	.word	0x00000038


	//----- nvinfo : EIATTR_REGCOUNT
	.align		4
.L_46:
        /*00d8*/ 	.byte	0x04, 0x2f
        /*00da*/ 	.short	(.L_48 - .L_47)
	.align		4
.L_47:
        /*00dc*/ 	.word	index@(_ZN7cutlass13device_kernelIN5flash19enable_sm80_to_sm89INS1_16FlashAttnFwdSm80INS1_25CollectiveMainloopFwdSm80ILi8ELi2ELb1EN4cute5tupleIJNS5_1CILi128EEENS7_ILi96EEENS7_ILi192EEEEEELi192ENS_6half_tEfNS_4arch4Sm80ELb0ELb0ELb1ELb0ELb0ELb0ELb1ELb0EEENS1_21CollectiveEpilogueFwdINS6_IJS8_SA_S9_EEENS6_IJNS7_ILi1EEESI_SI_EEESC_SE_Li256ELb0ELb1ELb0ELb0EEENS1_19SingleTileSchedulerILb0ELb0ELb1ELi128EEEEEEEEEvNT_6ParamsE)
        /*00e0*/ 	.word	0x000000ff


	//----- nvinfo : EIATTR_FRAME_SIZE
	.align		4
.L_48:
        /*00e4*/ 	.byte	0x04, 0x11
        /*00e6*/ 	.short	(.L_50 - .L_49)
	.align		4
.L_49:
        /*00e8*/ 	.word	index@(_ZN7cutlass13device_kernelIN5flash19enable_sm80_to_sm89INS1_16FlashAttnFwdSm80INS1_25CollectiveMainloopFwdSm80ILi8ELi2ELb1EN4cute5tupleIJNS5_1CILi128EEENS7_ILi96EEENS7_ILi192EEEEEELi192ENS_6half_tEfNS_4arch4Sm80ELb0ELb0ELb1ELb0ELb0ELb0ELb1ELb0EEENS1_21CollectiveEpilogueFwdINS6_IJS8_SA_S9_EEENS6_IJNS7_ILi1EEESI_SI_EEESC_SE_Li256ELb0ELb1ELb0ELb0EEENS1_19SingleTileSchedulerILb0ELb0ELb1ELi128EEEEEEEEEvNT_6ParamsE)
        /*00ec*/ 	.word	0x00000050


	//----- nvinfo : EIATTR_REGCOUNT
	.align		4
.L_50:
        /*00f0*/ 	.byte	0x04, 0x2f
        /*00f2*/ 	.short	(.L_52 - .L_51)
	.align		4
.L_51:
        /*00f4*/ 	.word	index@(_ZN7cutlass13device_kernelIN5flash19enable_sm80_to_sm89INS1_16FlashAttnFwdSm80INS1_25CollectiveMainloopFwdSm80ILi8ELi1ELb0EN4cute5tupleIJNS5_1CILi128EEENS7_ILi64EEENS7_ILi192EEEEEELi192ENS_6half_tEfNS_4arch4Sm80ELb1ELb0ELb1ELb1ELb0ELb1ELb1ELb0EEENS1_21CollectiveEpilogueFwdINS6_IJS8_SA_S9_EEENS6_IJNS7_ILi1EEESI_SI_EEESC_SE_Li256ELb1ELb1ELb0ELb0EEENS1_19SingleTileSchedulerILb1ELb0ELb1ELi128EEEEEEEEEvNT_6ParamsE)
        /*00f8*/ 	.word	0x000000fe


	//----- nvinfo : EIATTR_FRAME_SIZE
	.align		4
.L_52:
        /*00fc*/ 	.byte	0x04, 0x11
        /*00fe*/ 	.short	(.L_54 - .L_53)
	.align		4
.L_53:
        /*0100*/ 	.word	index@(_ZN7cutlass13device_kernelIN5flash19enable_sm80_to_sm89INS1_16FlashAttnFwdSm80INS1_25CollectiveMainloopFwdSm80ILi8ELi1ELb0EN4cute5tupleIJNS5_1CILi128EEENS7_ILi64EEENS7_ILi192EEEEEELi192ENS_6half_tEfNS_4arch4Sm80ELb1ELb0ELb1ELb1ELb0ELb1ELb1ELb0EEENS1_21CollectiveEpilogueFwdINS6_IJS8_SA_S9_EEENS6_IJNS7_ILi1EEESI_SI_EEESC_SE_Li256ELb1ELb1ELb0ELb0EEENS1_19SingleTileSchedulerILb1ELb0ELb1ELi128EEEEEEEEEvNT_6ParamsE)
        /*0104*/ 	.word	0x00000000


	//----- nvinfo : EIATTR_REGCOUNT
	.align		4
.L_54:
        /*0108*/ 	.byte	0x04, 0x2f
        /*010a*/ 	.short	(.L_56 - .L_55)
	.align		4
.L_55:
        /*010c*/ 	.word	index@(_ZN7cutlass13device_kernelIN5flash19enable_sm80_to_sm89INS1_16FlashAttnFwdSm80INS1_25CollectiveMainloopFwdSm80ILi8ELi1ELb1EN4cute5tupleIJNS5_1CILi128EEENS7_ILi96EEENS7_ILi192EEEEEELi192ENS_6half_tEfNS_4arch4Sm80ELb1ELb0ELb1ELb1ELb0ELb0ELb1ELb0EEENS1_21CollectiveEpilogueFwdINS6_IJS8_SA_S9_EEENS6_IJNS7_ILi1EEESI_SI_EEESC_SE_Li256ELb1ELb1ELb0ELb0EEENS1_19SingleTileSchedulerILb1ELb0ELb1ELi128EEEEEEEEEvNT_6ParamsE)
        /*0110*/ 	.word	0x000000ff


	//----- nvinfo : EIATTR_FRAME_SIZE
	.align		4
.L_56:
        /*0114*/ 	.byte	0x04, 0x11
        /*0116*/ 	.short	(.L_58 - .L_57)
	.align		4
.L_57:
        /*0118*/ 	.word	index@(_ZN7cutlass13device_kernelIN5flash19enable_sm80_to_sm89INS1_16FlashAttnFwdSm80INS1_25CollectiveMainloopFwdSm80ILi8ELi1ELb1EN4cute5tupleIJNS5_1CILi128EEENS7_ILi96EEENS7_ILi192EEEEEELi192ENS_6half_tEfNS_4arch4Sm80ELb1ELb0ELb1ELb1ELb0ELb0ELb1ELb0EEENS1_21CollectiveEpilogueFwdINS6_IJS8_SA_S9_EEENS6_IJNS7_ILi1EEESI_SI_EEESC_SE_Li256ELb1ELb1ELb0ELb0EEENS1_19SingleTileSchedulerILb1ELb0ELb1ELi128EEEEEEEEEvNT_6ParamsE)
        /*011c*/ 	.word	0x00000058


	//----- nvinfo : EIATTR_REGCOUNT
	.align		4
.L_58:
        /*0120*/ 	.byte	0x04, 0x2f
        /*0122*/ 	.short	(.L_60 - .L_59)
	.align		4
.L_59:
        /*0124*/ 	.word	index@(_ZN7cutlass13device_kernelIN5flash19enable_sm80_to_sm89INS1_16FlashAttnFwdSm80INS1_25CollectiveMainloopFwdSm80ILi8ELi1ELb1EN4cute5tupleIJNS5_1CILi128EEENS7_ILi96EEENS7_ILi192EEEEEELi192ENS_6half_tEfNS_4arch4Sm80ELb1ELb0ELb1ELb0ELb0ELb0ELb1ELb0EEENS1_21CollectiveEpilogueFwdINS6_IJS8_SA_S9_EEENS6_IJNS7_ILi1EEESI_SI_EEESC_SE_Li256ELb0ELb1ELb0ELb0EEENS1_30DynamicPersistentTileSchedulerILi256ELi256ELb0ELb1ELb0EEEEEEEEEvNT_6ParamsE)
        /*0128*/ 	.word	0x000000ff


	//----- nvinfo : EIATTR_FRAME_SIZE
	.align		4
.L_60:
        /*012c*/ 	.byte	0x04, 0x11
        /*012e*/ 	.short	(.L_62 - .L_61)
	.align		4
.L_61:
        /*0130*/ 	.word	index@($__internal_1_$__cuda_sm70_shflsync_idx_p)
        /*0134*/ 	.word	0x00000000


	//----- nvinfo : EIATTR_FRAME_SIZE
	.align		4
.L_62:
        /*0138*/ 	.byte	0x04, 0x11
        /*013a*/ 	.short	(.L_64 - .L_63)
	.align		4
.L_63:
        /*013c*/ 	.word	index@($__internal_0_$__cuda_sm70_shflsync_bfly_p)
        /*0140*/ 	.word	0x00000000


	//----- nvinfo : EIATTR_FRAME_SIZE
	.align		4
.L_64:
        /*0144*/ 	.byte	0x04, 0x11
        /*0146*/ 	.short	(.L_66 - .L_65)
	.align		4
.L_65:
        /*0148*/ 	.word	index@(_ZN7cutlass13device_kernelIN5flash19enable_sm80_to_sm89INS1_16FlashAttnFwdSm80INS1_25CollectiveMainloopFwdSm80ILi8ELi1ELb1EN4cute5tupleIJNS5_1CILi128EEENS7_ILi96EEENS7_ILi192EEEEEELi192ENS_6half_tEfNS_4arch4Sm80ELb1ELb0ELb1ELb0ELb0ELb0ELb1ELb0EEENS1_21CollectiveEpilogueFwdINS6_IJS8_SA_S9_EEENS6_IJNS7_ILi1EEESI_SI_EEESC_SE_Li256ELb0ELb1ELb0ELb0EEENS1_30DynamicPersistentTileSchedulerILi256ELi256ELb0ELb1ELb0EEEEEEEEEvNT_6ParamsE)
        /*014c*/ 	.word	0x000000d0


	//----- nvinfo : EIATTR_REGCOUNT
	.align		4
.L_66:
        /*0150*/ 	.byte	0x04, 0x2f
        /*0152*/ 	.short	(.L_68 - .L_67)
	.align		4
.L_67:
        /*0154*/ 	.word	index@(_ZN7cutlass13device_kernelIN5flash19enable_sm80_to_sm89INS1_16FlashAttnFwdSm80INS1_25CollectiveMainloopFwdSm80ILi8ELi1ELb0EN4cute5tupleIJNS5_1CILi128EEENS7_ILi64EEENS7_ILi192EEEEEELi192ENS_6half_tEfNS_4arch4Sm80ELb0ELb1ELb1ELb1ELb0ELb1ELb1ELb0EEENS1_21CollectiveEpilogueFwdINS6_IJS8_SA_S9_EEENS6_IJNS7_ILi1EEESI_SI_EEESC_SE_Li256ELb1ELb1ELb0ELb0EEENS1_19SingleTileSchedulerILb1ELb0ELb1ELi128EEEEEEEEEvNT_6ParamsE)
        /*0158*/ 	.word	0x000000fa


	//----- nvinfo : EIATTR_FRAME_SIZE
	.align		4
.L_68:
        /*015c*/ 	.byte	0x04, 0x11
        /*015e*/ 	.short	(.L_70 - .L_69)
	.align		4
.L_69:
        /*0160*/ 	.word	index@(_ZN7cutlass13device_kernelIN5flash19enable_sm80_to_sm89INS1_16FlashAttnFwdSm80INS1_25CollectiveMainloopFwdSm80ILi8ELi1ELb0EN4cute5tupleIJNS5_1CILi128EEENS7_ILi64EEENS7_ILi192EEEEEELi192ENS_6half_tEfNS_4arch4Sm80ELb0ELb1ELb1ELb1ELb0ELb1ELb1ELb0EEENS1_21CollectiveEpilogueFwdINS6_IJS8_SA_S9_EEENS6_IJNS7_ILi1EEESI_SI_EEESC_SE_Li256ELb1ELb1ELb0ELb0EEENS1_19SingleTileSchedulerILb1ELb0ELb1ELi128EEEEEEEEEvNT_6ParamsE)
        /*0164*/ 	.word	0x00000000


	//----- nvinfo : EIATTR_REGCOUNT
	.align		4
.L_70:
        /*0168*/ 	.byte	0x04, 0x2f
        /*016a*/ 	.short	(.L_72 - .L_71)
	.align		4
.L_71:
        /*016c*/ 	.word	index@(_ZN7cutlass13device_kernelIN5flash19enable_sm80_to_sm89INS1_16FlashAttnFwdSm80INS1_25CollectiveMainloopFwdSm80ILi8ELi1ELb0EN4cute5tupleIJNS5_1CILi128EEENS7_ILi64EEENS7_ILi192EEEEEELi192ENS_6half_tEfNS_4arch4Sm80ELb0ELb1ELb1ELb1ELb0ELb0ELb1ELb0EEENS1_21CollectiveEpilogueFwdINS6_IJS8_SA_S9_EEENS6_IJNS7_ILi1EEESI_SI_EEESC_SE_Li256ELb1ELb1ELb0ELb0EEENS1_19SingleTileSchedulerILb1ELb0ELb1ELi128EEEEEEEEEvNT_6ParamsE)
        /*0170*/ 	.word	0x000000ff


	//----- nvinfo : EIATTR_FRAME_SIZE
	.align		4
.L_72:
        /*0174*/ 	.byte	0x04, 0x11
        /*0176*/ 	.short	(.L_74 - .L_73)
	.align		4
.L_73:
        /*0178*/ 	.word	index@(_ZN7cutlass13device_kernelIN5flash19enable_sm80_to_sm89INS1_16FlashAttnFwdSm80INS1_25CollectiveMainloopFwdSm80ILi8ELi1ELb0EN4cute5tupleIJNS5_1CILi128EEENS7_ILi64EEENS7_ILi192EEEEEELi192ENS_6half_tEfNS_4arch4Sm80ELb0ELb1ELb1ELb1ELb0ELb0ELb1ELb0EEENS1_21CollectiveEpilogueFwdINS6_IJS8_SA_S9_EEENS6_IJNS7_ILi1EEESI_SI_EEESC_SE_Li256ELb1ELb1ELb0ELb0EEENS1_19SingleTileSchedulerILb1ELb0ELb1ELi128EEEEEEEEEvNT_6ParamsE)
        /*017c*/ 	.word	0x00000000


	//----- nvinfo : EIATTR_REGCOUNT
	.align		4
.L_74:
        /*0180*/ 	.byte	0x04, 0x2f
        /*0182*/ 	.short	(.L_76 - .L_75)
	.align		4
.L_75:
        /*0184*/ 	.word	index@(_ZN7cutlass13device_kernelIN5flash19enable_sm80_to_sm89INS1_16FlashAttnFwdSm80INS1_25CollectiveMainloopFwdSm80ILi8ELi1ELb0EN4cute5tupleIJNS5_1CILi128EEENS7_ILi64EEENS7_ILi192EEEEEELi192ENS_6half_tEfNS_4arch4Sm80ELb0ELb1ELb1ELb0ELb0ELb0ELb1ELb0EEENS1_21CollectiveEpilogueFwdINS6_IJS8_SA_S9_EEENS6_IJNS7_ILi1EEESI_SI_EEESC_SE_Li256ELb0ELb1ELb0ELb0EEENS1_19SingleTileSchedulerILb0ELb0ELb1ELi128EEEEEEEEEvNT_6ParamsE)
        /*0188*/ 	.word	0x000000ff


	//----- nvinfo : EIATTR_FRAME_SIZE
	.align		4
.L_76:
        /*018c*/ 	.byte	0x04, 0x11
        /*018e*/ 	.short	(.L_78 - .L_77)
	.align		4
.L_77:
        /*0190*/ 	.word	index@(_ZN7cutlass13device_kernelIN5flash19enable_sm80_to_sm89INS1_16FlashAttnFwdSm80INS1_25CollectiveMainloopFwdSm80ILi8ELi1ELb0EN4cute5tupleIJNS5_1CILi128EEENS7_ILi64EEENS7_ILi192EEEEEELi192ENS_6half_tEfNS_4arch4Sm80ELb0ELb1ELb1ELb0ELb0ELb0ELb1ELb0EEENS1_21CollectiveEpilogueFwdINS6_IJS8_SA_S9_EEENS6_IJNS7_ILi1EEESI_SI_EEESC_SE_Li256ELb0ELb1ELb0ELb0EEENS1_19SingleTileSchedulerILb0ELb0ELb1ELi128EEEEEEEEEvNT_6ParamsE)
        /*0194*/ 	.word	0x00000000


	//----- nvinfo : EIATTR_REGCOUNT
	.align		4
.L_78:
        /*0198*/ 	.byte	0x04, 0x2f
        /*019a*/ 	.short	(.L_80 - .L_79)
	.align		4
.L_79:
        /*019c*/ 	.word	index@(_ZN7cutlass13device_kernelIN5flash19enable_sm80_to_sm89INS1_16FlashAttnFwdSm80INS1_25CollectiveMainloopFwdSm80ILi8ELi1ELb0EN4cute5tupleIJNS5_1CILi128EEENS7_ILi64EEENS7_ILi192EEEEEELi192ENS_6half_tEfNS_4arch4Sm80ELb0ELb0ELb1ELb1ELb0ELb1ELb1ELb0EEENS1_21CollectiveEpilogueFwdINS6_IJS8_SA_S9_EEENS6_IJNS7_ILi1EEESI_SI_EEESC_SE_Li256ELb1ELb1ELb0ELb0EEENS1_19SingleTileSchedulerILb1ELb0ELb1ELi128EEEEEEEEEvNT_6ParamsE)
        /*01a0*/ 	.word	0x000000fa


	//----- nvinfo : EIATTR_FRAME_SIZE
	.align		4
.L_80:
        /*01a4*/ 	.byte	0x04, 0x11
        /*01a6*/ 	.short	(.L_82 - .L_81)
	.align		4
.L_81:
        /*01a8*/ 	.word	index@(_ZN7cutlass13device_kernelIN5flash19enable_sm80_to_sm89INS1_16FlashAttnFwdSm80INS1_25CollectiveMainloopFwdSm80ILi8ELi1ELb0EN4cute5tupleIJNS5_1CILi128EEENS7_ILi64EEENS7_ILi192EEEEEELi192ENS_6half_tEfNS_4arch4Sm80ELb0ELb0ELb1ELb1ELb0ELb1ELb1ELb0EEENS1_21CollectiveEpilogueFwdINS6_IJS8_SA_S9_EEENS6_IJNS7_ILi1EEESI_SI_EEESC_SE_Li256ELb1ELb1ELb0ELb0EEENS1_19SingleTileSchedulerILb1ELb0ELb1ELi128EEEEEEEEEvNT_6ParamsE)
        /*01ac*/ 	.word	0x00000000


	//----- nvinfo : EIATTR_REGCOUNT
	.align		4
.L_82:
        /*01b0*/ 	.byte	0x04, 0x2f
        /*01b2*/ 	.short	(.L_84 - .L_83)
	.align		4
.L_83:
        /*01b4*/ 	.word	index@(_ZN7cutlass13device_kernelIN5flash19enable_sm80_to_sm89INS1_16FlashAttnFwdSm80INS1_25CollectiveMainloopFwdSm80ILi8ELi1ELb1EN4cute5tupleIJNS5_1CILi128EEENS7_ILi96EEENS7_ILi192EEEEEELi192ENS_6half_tEfNS_4arch4Sm80ELb0ELb0ELb1ELb1ELb0ELb0ELb1ELb0EEENS1_21CollectiveEpilogueFwdINS6_IJS8_SA_S9_EEENS6_IJNS7_ILi1EEESI_SI_EEESC_SE_Li256ELb1ELb1ELb0ELb0EEENS1_19SingleTileSchedulerILb1ELb0ELb1ELi128EEEEEEEEEvNT_6ParamsE)
        /*01b8*/ 	.word	0x000000ff


	//----- nvinfo : EIATTR_FRAME_SIZE
	.align		4
.L_84:
        /*01bc*/ 	.byte	0x04, 0x11
        /*01be*/ 	.short	(.L_86 - .L_85)
	.align		4
.L_85:
        /*01c0*/ 	.word	index@(_ZN7cutlass13device_kernelIN5flash19enable_sm80_to_sm89INS1_16FlashAttnFwdSm80INS1_25CollectiveMainloopFwdSm80ILi8ELi1ELb1EN4cute5tupleIJNS5_1CILi128EEENS7_ILi96EEENS7_ILi192EEEEEELi192ENS_6half_tEfNS_4arch4Sm80ELb0ELb0ELb1ELb1ELb0ELb0ELb1ELb0EEENS1_21CollectiveEpilogueFwdINS6_IJS8_SA_S9_EEENS6_IJNS7_ILi1EEESI_SI_EEESC_SE_Li256ELb1ELb1ELb0ELb0EEENS1_19SingleTileSchedulerILb1ELb0ELb1ELi128EEEEEEEEEvNT_6ParamsE)
        /*01c4*/ 	.word	0x00000068


	//----- nvinfo : EIATTR_REGCOUNT
	.align		4
.L_86:
        /*01c8*/ 	.byte	0x04, 0x2f
        /*01ca*/ 	.short	(.L_88 - .L_87)
	.align		4
.L_87:
        /*01cc*/ 	.word	index@(_ZN7cutlass13device_kernelIN5flash19enable_sm80_to_sm89INS1_16FlashAttnFwdSm80INS1_25CollectiveMainloopFwdSm80ILi8ELi1ELb1EN4cute5tupleIJNS5_1CILi128EEENS7_ILi96EEENS7_ILi192EEEEEELi192ENS_6half_tEfNS_4arch4Sm80ELb0ELb0ELb1ELb0ELb0ELb0ELb1ELb0EEENS1_21CollectiveEpilogueFwdINS6_IJS8_SA_S9_EEENS6_IJNS7_ILi1EEESI_SI_EEESC_SE_Li256ELb0ELb1ELb0ELb0EEENS1_19SingleTileSchedulerILb0ELb0ELb1ELi128EEEEEEEEEvNT_6ParamsE)
        /*01d0*/ 	.word	0x000000ff


	//----- nvinfo : EIATTR_FRAME_SIZE
	.align		4
.L_88:
        /*01d4*/ 	.byte	0x04, 0x11
        /*01d6*/ 	.short	(.L_90 - .L_89)
	.align		4
.L_89:
        /*01d8*/ 	.word	index@(_ZN7cutlass13device_kernelIN5flash19enable_sm80_to_sm89INS1_16FlashAttnFwdSm80INS1_25CollectiveMainloopFwdSm80ILi8ELi1ELb1EN4cute5tupleIJNS5_1CILi128EEENS7_ILi96EEENS7_ILi192EEEEEELi192ENS_6half_tEfNS_4arch4Sm80ELb0ELb0ELb1ELb0ELb0ELb0ELb1ELb0EEENS1_21CollectiveEpilogueFwdINS6_IJS8_SA_S9_EEENS6_IJNS7_ILi1EEESI_SI_EEESC_SE_Li256ELb0ELb1ELb0ELb0EEENS1_19SingleTileSchedulerILb0ELb0ELb1ELi128EEEEEEEEEvNT_6ParamsE)
        /*01dc*/ 	.word	0x00000088


	//----- nvinfo : EIATTR_MIN_STACK_SIZE
	.align		4
.L_90:
        /*01e0*/ 	.byte	0x04, 0x12
        /*01e2*/ 	.short	(.L_92 - .L_91)
	.align		4
.L_91:
        /*01e4*/ 	.word	index@(_ZN7cutlass13device_kernelIN5flash19enable_sm80_to_sm89INS1_16FlashAttnFwdSm80INS1_25CollectiveMainloopFwdSm80ILi8ELi1ELb1EN4cute5tupleIJNS5_1CILi128EEENS7_ILi96EEENS7_ILi192EEEEEELi192ENS_6half_tEfNS_4arch4Sm80ELb0ELb0ELb1ELb0ELb0ELb0ELb1ELb0EEENS1_21CollectiveEpilogueFwdINS6_IJS8_SA_S9_EEENS6_IJNS7_ILi1EEESI_SI_EEESC_SE_Li256ELb0ELb1ELb0ELb0EEENS1_19SingleTileSchedulerILb0ELb0ELb1ELi128EEEEEEEEEvNT_6ParamsE)
        /*01e8*/ 	.word	0x00000088


	//----- nvinfo : EIATTR_MIN_STACK_SIZE
	.align		4
.L_92:
        /*01ec*/ 	.byte	0x04, 0x12
        /*01ee*/ 	.short	(.L_94 - .L_93)
	.align		4
.L_93:
        /*01f0*/ 	.word	index@(_ZN7cutlass13device_kernelIN5flash19enable_sm80_to_sm89INS1_16FlashAttnFwdSm80INS1_25CollectiveMainloopFwdSm80ILi8ELi1ELb1EN4cute5tupleIJNS5_1CILi128EEENS7_ILi96EEENS7_ILi192EEEEEELi192ENS_6half_tEfNS_4arch4Sm80ELb0ELb0ELb1ELb1ELb0ELb0ELb1ELb0EEENS1_21CollectiveEpilogueFwdINS6_IJS8_SA_S9_EEENS6_IJNS7_ILi1EEESI_SI_EEESC_SE_Li256ELb1ELb1ELb0ELb0EEENS1_19SingleTileSchedulerILb1ELb0ELb1ELi128EEEEEEEEEvNT_6ParamsE)
        /*01f4*/ 	.word	0x00000068


	//----- nvinfo : EIATTR_MIN_STACK_SIZE
	.align		4
.L_94:
        /*01f8*/ 	.byte	0x04, 0x12
        /*01fa*/ 	.short	(.L_96 - .L_95)
	.align		4
.L_95:
        /*01fc*/ 	.word	index@(_ZN7cutlass13device_kernelIN5flash19enable_sm80_to_sm89INS1_16FlashAttnFwdSm80INS1_25CollectiveMainloopFwdSm80ILi8ELi1ELb0EN4cute5tupleIJNS5_1CILi128EEENS7_ILi64EEENS7_ILi192EEEEEELi192ENS_6half_tEfNS_4arch4Sm80ELb0ELb0ELb1ELb1ELb0ELb1ELb1ELb0EEENS1_21CollectiveEpilogueFwdINS6_IJS8_SA_S9_EEENS6_IJNS7_ILi1EEESI_SI_EEESC_SE_Li256ELb1ELb1ELb0ELb0EEENS1_19SingleTileSchedulerILb1ELb0ELb1ELi128EEEEEEEEEvNT_6ParamsE)
        /*0200*/ 	.word	0x00000000


	//----- nvinfo : EIATTR_MIN_STACK_SIZE
	.align		4
.L_96:
        /*0204*/ 	.byte	0x04, 0x12
        /*0206*/ 	.short	(.L_98 - .L_97)
	.align		4
.L_97:
        /*0208*/ 	.word	index@(_ZN7cutlass13device_kernelIN5flash19enable_sm80_to_sm89INS1_16FlashAttnFwdSm80INS1_25CollectiveMainloopFwdSm80ILi8ELi1ELb0EN4cute5tupleIJNS5_1CILi128EEENS7_ILi64EEENS7_ILi192EEEEEELi192ENS_6half_tEfNS_4arch4Sm80ELb0ELb1ELb1ELb0ELb0ELb0ELb1ELb0EEENS1_21CollectiveEpilogueFwdINS6_IJS8_SA_S9_EEENS6_IJNS7_ILi1EEESI_SI_EEESC_SE_Li256ELb0ELb1ELb0ELb0EEENS1_19SingleTileSchedulerILb0ELb0ELb1ELi128EEEEEEEEEvNT_6ParamsE)
        /*020c*/ 	.word	0x00000000


	//----- nvinfo : EIATTR_MIN_STACK_SIZE
	.align		4
.L_98:
        /*0210*/ 	.byte	0x04, 0x12
        /*0212*/ 	.short	(.L_100 - .L_99)
	.align		4
.L_99:
        /*0214*/ 	.word	index@(_ZN7cutlass13device_kernelIN5flash19enable_sm80_to_sm89INS1_16FlashAttnFwdSm80INS1_25CollectiveMainloopFwdSm80ILi8ELi1ELb0EN4cute5tupleIJNS5_1CILi128EEENS7_ILi64EEENS7_ILi192EEEEEELi192ENS_6half_tEfNS_4arch4Sm80ELb0ELb1ELb1ELb1ELb0ELb0ELb1ELb0EEENS1_21CollectiveEpilogueFwdINS6_IJS8_SA_S9_EEENS6_IJNS7_ILi1EEESI_SI_EEESC_SE_Li256ELb1ELb1ELb0ELb0EEENS1_19SingleTileSchedulerILb1ELb0ELb1ELi128EEEEEEEEEvNT_6ParamsE)
        /*0218*/ 	.word	0x00000000


	//----- nvinfo : EIATTR_MIN_STACK_SIZE
	.align		4
.L_100:
        /*021c*/ 	.byte	0x04, 0x12
        /*021e*/ 	.short	(.L_102 - .L_101)
	.align		4
.L_101:
        /*0220*/ 	.word	index@(_ZN7cutlass13device_kernelIN5flash19enable_sm80_to_sm89INS1_16FlashAttnFwdSm80INS1_25CollectiveMainloopFwdSm80ILi8ELi1ELb0EN4cute5tupleIJNS5_1CILi128EEENS7_ILi64EEENS7_ILi192EEEEEELi192ENS_6half_tEfNS_4arch4Sm80ELb0ELb1ELb1ELb1ELb0ELb1ELb1ELb0EEENS1_21CollectiveEpilogueFwdINS6_IJS8_SA_S9_EEENS6_IJNS7_ILi1EEESI_SI_EEESC_SE_Li256ELb1ELb1ELb0ELb0EEENS1_19SingleTileSchedulerILb1ELb0ELb1ELi128EEEEEEEEEvNT_6ParamsE)
        /*0224*/ 	.word	0x00000000


	//----- nvinfo : EIATTR_MIN_STACK_SIZE
	.align		4
.L_102:
        /*0228*/ 	.byte	0x04, 0x12
        /*022a*/ 	.short	(.L_104 - .L_103)
	.align		4
.L_103:
        /*022c*/ 	.word	index@(_ZN7cutlass13device_kernelIN5flash19enable_sm80_to_sm89INS1_16FlashAttnFwdSm80INS1_25CollectiveMainloopFwdSm80ILi8ELi1ELb1EN4cute5tupleIJNS5_1CILi128EEENS7_ILi96EEENS7_ILi192EEEEEELi192ENS_6half_tEfNS_4arch4Sm80ELb1ELb0ELb1ELb0ELb0ELb0ELb1ELb0EEENS1_21CollectiveEpilogueFwdINS6_IJS8_SA_S9_EEENS6_IJNS7_ILi1EEESI_SI_EEESC_SE_Li256ELb0ELb1ELb0ELb0EEENS1_30DynamicPersistentTileSchedulerILi256ELi256ELb0ELb1ELb0EEEEEEEEEvNT_6ParamsE)
        /*0230*/ 	.word	0x000000d0


	//----- nvinfo : EIATTR_MIN_STACK_SIZE
	.align		4
.L_104:
        /*0234*/ 	.byte	0x04, 0x12
        /*0236*/ 	.short	(.L_106 - .L_105)
	.align		4
.L_105:
        /*0238*/ 	.word	index@(_ZN7cutlass13device_kernelIN5flash19enable_sm80_to_sm89INS1_16FlashAttnFwdSm80INS1_25CollectiveMainloopFwdSm80ILi8ELi1ELb1EN4cute5tupleIJNS5_1CILi128EEENS7_ILi96EEENS7_ILi192EEEEEELi192ENS_6half_tEfNS_4arch4Sm80ELb1ELb0ELb1ELb1ELb0ELb0ELb1ELb0EEENS1_21CollectiveEpilogueFwdINS6_IJS8_SA_S9_EEENS6_IJNS7_ILi1EEESI_SI_EEESC_SE_Li256ELb1ELb1ELb0ELb0EEENS1_19SingleTileSchedulerILb1ELb0ELb1ELi128EEEEEEEEEvNT_6ParamsE)
        /*023c*/ 	.word	0x00000058


	//----- nvinfo : EIATTR_MIN_STACK_SIZE
	.align		4
.L_106:
        /*0240*/ 	.byte	0x04, 0x12
        /*0242*/ 	.short	(.L_108 - .L_107)
	.align		4
.L_107:
        /*0244*/ 	.word	index@(_ZN7cutlass13device_kernelIN5flash19enable_sm80_to_sm89INS1_16FlashAttnFwdSm80INS1_25CollectiveMainloopFwdSm80ILi8ELi1ELb0EN4cute5tupleIJNS5_1CILi128EEENS7_ILi64EEENS7_ILi192EEEEEELi192ENS_6half_tEfNS_4arch4Sm80ELb1ELb0ELb1ELb1ELb0ELb1ELb1ELb0EEENS1_21CollectiveEpilogueFwdINS6_IJS8_SA_S9_EEENS6_IJNS7_ILi1EEESI_SI_EEESC_SE_Li256ELb1ELb1ELb0ELb0EEENS1_19SingleTileSchedulerILb1ELb0ELb1ELi128EEEEEEEEEvNT_6ParamsE)
        /*0248*/ 	.word	0x00000000


	//----- nvinfo : EIATTR_MIN_STACK_SIZE
	.align		4
.L_108:
        /*024c*/ 	.byte	0x04, 0x12
        /*024e*/ 	.short	(.L_110 - .L_109)
	.align		4
.L_109:
        /*0250*/ 	.word	index@(_ZN7cutlass13device_kernelIN5flash19enable_sm80_to_sm89INS1_16FlashAttnFwdSm80INS1_25CollectiveMainloopFwdSm80ILi8ELi2ELb1EN4cute5tupleIJNS5_1CILi128EEENS7_ILi96EEENS7_ILi192EEEEEELi192ENS_6half_tEfNS_4arch4Sm80ELb0ELb0ELb1ELb0ELb0ELb0ELb1ELb0EEENS1_21CollectiveEpilogueFwdINS6_IJS8_SA_S9_EEENS6_IJNS7_ILi1EEESI_SI_EEESC_SE_Li256ELb0ELb1ELb0ELb0EEENS1_19SingleTileSchedulerILb0ELb0ELb1ELi128EEEEEEEEEvNT_6ParamsE)
        /*0254*/ 	.word	0x00000050


	//----- nvinfo : EIATTR_MIN_STACK_SIZE
	.align		4
.L_110:
        /*0258*/ 	.byte	0x04, 0x12
        /*025a*/ 	.short	(.L_112 - .L_111)
	.align		4
.L_111:
        /*025c*/ 	.word	index@(_ZN7cutlass13device_kernelIN5flash19enable_sm80_to_sm89INS1_16FlashAttnFwdSm80INS1_25CollectiveMainloopFwdSm80ILi8ELi2ELb1EN4cute5tupleIJNS5_1CILi128EEENS7_ILi96EEENS7_ILi192EEEEEELi192ENS_6half_tEfNS_4arch4Sm80ELb0ELb0ELb1ELb1ELb0ELb0ELb1ELb0EEENS1_21CollectiveEpilogueFwdINS6_IJS8_SA_S9_EEENS6_IJNS7_ILi1EEESI_SI_EEESC_SE_Li256ELb1ELb1ELb0ELb0EEENS1_19SingleTileSchedulerILb1ELb0ELb1ELi128EEEEEEEEEvNT_6ParamsE)
        /*0260*/ 	.word	0x00000038


	//----- nvinfo : EIATTR_MIN_STACK_SIZE
	.align		4
.L_112:
        /*0264*/ 	.byte	0x04, 0x12
        /*0266*/ 	.short	(.L_114 - .L_113)
	.align		4
.L_113:
        /*0268*/ 	.word	index@(_ZN7cutlass13device_kernelIN5flash19enable_sm80_to_sm89INS1_16FlashAttnFwdSm80INS1_25CollectiveMainloopFwdSm80ILi8ELi2ELb0EN4cute5tupleIJNS5_1CILi128EEENS7_ILi64EEENS7_ILi192EEEEEELi192ENS_6half_tEfNS_4arch4Sm80ELb0ELb0ELb1ELb1ELb0ELb1ELb1ELb0EEENS1_21CollectiveEpilogueFwdINS6_IJS8_SA_S9_EEENS6_IJNS7_ILi1EEESI_SI_EEESC_SE_Li256ELb1ELb1ELb0ELb0EEENS1_19SingleTileSchedulerILb1ELb0ELb1ELi128EEEEEEEEEvNT_6ParamsE)
        /*026c*/ 	.word	0x00000000


	//----- nvinfo : EIATTR_MIN_STACK_SIZE
	.align		4
.L_114:
        /*0270*/ 	.byte	0x04, 0x12
        /*0272*/ 	.short	(.L_116 - .L_115)
	.align		4
.L_115:
        /*0274*/ 	.word	index@(_ZN7cutlass13device_kernelIN5flash19enable_sm80_to_sm89INS1_16FlashAttnFwdSm80INS1_25CollectiveMainloopFwdSm80ILi8ELi2ELb0EN4cute5tupleIJNS5_1CILi128EEENS7_ILi64EEENS7_ILi192EEEEEELi192ENS_6half_tEfNS_4arch4Sm80ELb0ELb1ELb1ELb0ELb0ELb0ELb1ELb0EEENS1_21CollectiveEpilogueFwdINS6_IJS8_SA_S9_EEENS6_IJNS7_ILi1EEESI_SI_EEESC_SE_Li256ELb0ELb1ELb0ELb0EEENS1_19SingleTileSchedulerILb0ELb0ELb1ELi128EEEEEEEEEvNT_6ParamsE)
        /*0278*/ 	.word	0x00000000


	//----- nvinfo : EIATTR_MIN_STACK_SIZE
	.align		4
.L_116:
        /*027c*/ 	.byte	0x04, 0x12
        /*027e*/ 	.short	(.L_118 - .L_117)
	.align		4
.L_117:
        /*0280*/ 	.word	index@(_ZN7cutlass13device_kernelIN5flash19enable_sm80_to_sm89INS1_16FlashAttnFwdSm80INS1_25CollectiveMainloopFwdSm80ILi8ELi2ELb0EN4cute5tupleIJNS5_1CILi128EEENS7_ILi64EEENS7_ILi192EEEEEELi192ENS_6half_tEfNS_4arch4Sm80ELb0ELb1ELb1ELb1ELb0ELb0ELb1ELb0EEENS1_21CollectiveEpilogueFwdINS6_IJS8_SA_S9_EEENS6_IJNS7_ILi1EEESI_SI_EEESC_SE_Li256ELb1ELb1ELb0ELb0EEENS1_19SingleTileSchedulerILb1ELb0ELb1ELi128EEEEEEEEEvNT_6ParamsE)
        /*0284*/ 	.word	0x00000000


	//----- nvinfo : EIATTR_MIN_STACK_SIZE
	.align		4
.L_118:
        /*0288*/ 	.byte	0x04, 0x12
        /*028a*/ 	.short	(.L_120 - .L_119)
	.align		4
.L_119:
        /*028c*/ 	.word	index@(_ZN7cutlass13device_kernelIN5flash19enable_sm80_to_sm89INS1_16FlashAttnFwdSm80INS1_25CollectiveMainloopFwdSm80ILi8ELi2ELb0EN4cute5tupleIJNS5_1CILi128EEENS7_ILi64EEENS7_ILi192EEEEEELi192ENS_6half_tEfNS_4arch4Sm80ELb0ELb1ELb1ELb1ELb0ELb1ELb1ELb0EEENS1_21CollectiveEpilogueFwdINS6_IJS8_SA_S9_EEENS6_IJNS7_ILi1EEESI_SI_EEESC_SE_Li256ELb1ELb1ELb0ELb0EEENS1_19SingleTileSchedulerILb1ELb0ELb1ELi128EEEEEEEEEvNT_6ParamsE)
        /*0290*/ 	.word	0x00000000


	//----- nvinfo : EIATTR_MIN_STACK_SIZE
	.align		4
.L_120:
        /*0294*/ 	.byte	0x04, 0x12
        /*0296*/ 	.short	(.L_122 - .L_121)
	.align		4
.L_121:
        /*0298*/ 	.word	index@(_ZN7cutlass13device_kernelIN5flash19enable_sm80_to_sm89INS1_16FlashAttnFwdSm80INS1_25CollectiveMainloopFwdSm80ILi8ELi2ELb1EN4cute5tupleIJNS5_1CILi128EEENS7_ILi96EEENS7_ILi192EEEEEELi192ENS_6half_tEfNS_4arch4Sm80ELb1ELb0ELb1ELb0ELb0ELb0ELb1ELb0EEENS1_21CollectiveEpilogueFwdINS6_IJS8_SA_S9_EEENS6_IJNS7_ILi1EEESI_SI_EEESC_SE_Li256ELb0ELb1ELb0ELb0EEENS1_30DynamicPersistentTileSchedulerILi256ELi256ELb0ELb1ELb0EEEEEEEEEvNT_6ParamsE)
        /*029c*/ 	.word	0x000000a8


	//----- nvinfo : EIATTR_MIN_STACK_SIZE
	.align		4
.L_122:
        /*02a0*/ 	.byte	0x04, 0x12
        /*02a2*/ 	.short	(.L_124 - .L_123)
	.align		4
.L_123:
        /*02a4*/ 	.word	index@(_ZN7cutlass13device_kernelIN5flash19enable_sm80_to_sm89INS1_16FlashAttnFwdSm80INS1_25CollectiveMainloopFwdSm80ILi8ELi2ELb1EN4cute5tupleIJNS5_1CILi128EEENS7_ILi96EEENS7_ILi192EEEEEELi192ENS_6half_tEfNS_4arch4Sm80ELb1ELb0ELb1ELb1ELb0ELb0ELb1ELb0EEENS1_21CollectiveEpilogueFwdINS6_IJS8_SA_S9_EEENS6_IJNS7_ILi1EEESI_SI_EEESC_SE_Li256ELb1ELb1ELb0ELb0EEENS1_19SingleTileSchedulerILb1ELb0ELb1ELi128EEEEEEEEEvNT_6ParamsE)
        /*02a8*/ 	.word	0x00000048


	//----- nvinfo : EIATTR_MIN_STACK_SIZE
	.align		4
.L_124:
        /*02ac*/ 	.byte	0x04, 0x12
        /*02ae*/ 	.short	(.L_126 - .L_125)
	.align		4
.L_125:
        /*02b0*/ 	.word	index@(_ZN7cutlass13device_kernelIN5flash19enable_sm80_to_sm89INS1_16FlashAttnFwdSm80INS1_25CollectiveMainloopFwdSm80ILi8ELi2ELb0EN4cute5tupleIJNS5_1CILi128EEENS7_ILi64EEENS7_ILi192EEEEEELi192ENS_6half_tEfNS_4arch4Sm80ELb1ELb0ELb1ELb1ELb0ELb1ELb1ELb0EEENS1_21CollectiveEpilogueFwdINS6_IJS8_SA_S9_EEENS6_IJNS7_ILi1EEESI_SI_EEESC_SE_Li256ELb1ELb1ELb0ELb0EEENS1_19SingleTileSchedulerILb1ELb0ELb1ELi128EEEEEEEEEvNT_6ParamsE)
        /*02b4*/ 	.word	0x00000000
.L_126:


//--------------------- .nv.info._ZN7cutlass13device_kernelIN5flash19enable_sm80_to_sm89INS1_16FlashAttnFwdSm80INS1_25CollectiveMainloopFwdSm80ILi8ELi1ELb1EN4cute5tupleIJNS5_1CILi128EEENS7_ILi96EEENS7_ILi192EEEEEELi192ENS_6half_tEfNS_4arch4Sm80ELb0ELb0ELb1ELb0ELb0ELb0ELb1ELb0EEENS1_21CollectiveEpilogueFwdINS6_IJS8_SA_S9_EEENS6_IJNS7_ILi1EEESI_SI_EEESC_SE_Li256ELb0ELb1ELb0ELb0EEENS1_19SingleTileSchedulerILb0ELb0ELb1ELi128EEEEEEEEEvNT_6ParamsE --------------------------
	.section	.nv.info._ZN7cutlass13device_kernelIN5flash19enable_sm80_to_sm89INS1_16FlashAttnFwdSm80INS1_25CollectiveMainloopFwdSm80ILi8ELi1ELb1EN4cute5tupleIJNS5_1CILi128EEENS7_ILi96EEENS7_ILi192EEEEEELi192ENS_6half_tEfNS_4arch4Sm80ELb0ELb0ELb1ELb0ELb0ELb0ELb1ELb0EEENS1_21CollectiveEpilogueFwdINS6_IJS8_SA_S9_EEENS6_IJNS7_ILi1EEESI_SI_EEESC_SE_Li256ELb0ELb1ELb0ELb0EEENS1_19SingleTileSchedulerILb0ELb0ELb1ELi128EEEEEEEEEvNT_6ParamsE,"",@"SHT_CUDA_INFO"
	.sectionflags	@""
	.align	4


	//----- nvinfo : EIATTR_CUDA_API_VERSION
	.align		4
        /*0000*/ 	.byte	0x04, 0x37
        /*0002*/ 	.short	(.L_128 - .L_127)
.L_127:
        /*0004*/ 	.word	0x00000082


	//----- nvinfo : EIATTR_SW2861232_WAR
	.align		4
.L_128:
        /*0008*/ 	.byte	0x01, 0x35
	.zero		2


	//----- nvinfo : EIATTR_PARAM_CBANK
	.align		4
        /*000c*/ 	.byte	0x04, 0x0a
        /*000e*/ 	.short	(.L_130 - .L_129)
	.align		4
.L_129:
        /*0010*/ 	.word	index@(.nv.constant0._ZN7cutlass13device_kernelIN5flash19enable_sm80_to_sm89INS1_16FlashAttnFwdSm80INS1_25CollectiveMainloopFwdSm80ILi8ELi1ELb1EN4cute5tupleIJNS5_1CILi128EEENS7_ILi96EEENS7_ILi192EEEEEELi192ENS_6half_tEfNS_4arch4Sm80ELb0ELb0ELb1ELb0ELb0ELb0ELb1ELb0EEENS1_21CollectiveEpilogueFwdINS6_IJS8_SA_S9_EEENS6_IJNS7_ILi1EEESI_SI_EEESC_SE_Li256ELb0ELb1ELb0ELb0EEENS1_19SingleTileSchedulerILb0ELb0ELb1ELi128EEEEEEEEEvNT_6ParamsE)
        /*0014*/ 	.short	0x0160
        /*0016*/ 	.short	0x0418


	//----- nvinfo : EIATTR_CBANK_PARAM_SIZE
	.align		4
.L_130:
        /*0018*/ 	.byte	0x03, 0x19
        /*001a*/ 	.short	0x0418


	//----- nvinfo : EIATTR_KPARAM_INFO
	.align		4
        /*001c*/ 	.byte	0x04, 0x17
        /*001e*/ 	.short	(.L_132 - .L_131)
.L_131:
        /*0020*/ 	.word	0x00000000
        /*0024*/ 	.short	0x0000
        /*0026*/ 	.short	0x0000
        /*0028*/ 	.byte	0x00, 0xf0, 0x61, 0x10


	//----- nvinfo : EIATTR_MAXREG_COUNT
	.align		4
.L_132:
        /*002c*/ 	.byte	0x03, 0x1b
        /*002e*/ 	.short	0x00ff


	//----- nvinfo : EIATTR_NUM_BARRIERS
	.align		4
        /*0030*/ 	.byte	0x02, 0x4c
        /*0032*/ 	.byte	0x02
	.zero		1


	//----- nvinfo : EIATTR_ANNOTATIONS
	.align		4
        /*0034*/ 	.byte	0x04, 0x55
        /*0036*/ 	.short	(.L_134 - .L_133)


	//   ....[0]....
.L_133:
        /*0038*/ 	.word	0x00000001
        /*003c*/ 	.byte	0x90, 0x02, 0x00, 0x00, 0x01, 0x00, 0x00, 0x00, 0x10, 0x04, 0x00, 0x00, 0x01, 0x00, 0x00, 0x00
        /* <DEDUP_REMOVED lines=35> */
        /*027c*/ 	.byte	0x30, 0xaf, 0x00, 0x00, 0x01, 0x00, 0x00, 0x00, 0x60, 0xaf, 0x00, 0x00


	//----- nvinfo : EIATTR_MERCURY_ISA_VERSION
	.align		4
.L_134:
        /*0288*/ 	.byte	0x03, 0x5f
        /*028a*/ 	.short	0x0000


	//----- nvinfo : EIATTR_COOP_GROUP_MASK_REGIDS
	.align		4
        /*028c*/ 	.byte	0x04, 0x29
        /*028e*/ 	.short	(.L_136 - .L_135)


	//   ....[0]....
.L_135:
        /*0290*/ 	.word	0xffffffff


	//   ....[1]....
        /*0294*/ 	.word	0xffffffff


	//   ....[2]....
        /*0298*/ 	.word	0xffffffff


	//   ....[3]....
        /*029c*/ 	.word	0xffffffff


	//   ....[4]....
        /*02a0*/ 	.word	0xffffffff


	//   ....[5]....
        /*02a4*/ 	.word	0xffffffff


	//   ....[6]....
        /*02a8*/ 	.word	0xffffffff


	//   ....[7]....
        /*02ac*/ 	.word	0xffffffff


	//   ....[8]....
        /*02b0*/ 	.word	0xffffffff


	//   ....[9]....
        /*02b4*/ 	.word	0xffffffff


	//   ....[10]....
        /*02b8*/ 	.word	0xffffffff


	//   ....[11]....
        /*02bc*/ 	.word	0xffffffff


	//   ....[12]....
        /*02c0*/ 	.word	0xffffffff


	//   ....[13]....
        /*02c4*/ 	.word	0xffffffff


	//   ....[14]....
        /*02c8*/ 	.word	0xffffffff


	//   ....[15]....
        /*02cc*/ 	.word	0xffffffff


	//   ....[16]....
        /*02d0*/ 	.word	0xffffffff


	//   ....[17]....
        /*02d4*/ 	.word	0xffffffff


	//   ....[18]....
        /*02d8*/ 	.word	0xffffffff


	//   ....[19]....
        /*02dc*/ 	.word	0xffffffff


	//   ....[20]....
        /*02e0*/ 	.word	0xffffffff


	//   ....[21]....
        /*02e4*/ 	.word	0xffffffff


	//   ....[22]....
        /*02e8*/ 	.word	0xffffffff


	//   ....[23]....
        /*02ec*/ 	.word	0xffffffff


	//   ....[24]....
        /*02f0*/ 	.word	0xffffffff


	//   ....[25]....
        /*02f4*/ 	.word	0xffffffff


	//   ....[26]....
        /*02f8*/ 	.word	0xffffffff


	//   ....[27]....
        /*02fc*/ 	.word	0xffffffff


	//   ....[28]....
        /*0300*/ 	.word	0xffffffff


	//   ....[29]....
        /*0304*/ 	.word	0xffffffff


	//   ....[30]....
        /*0308*/ 	.word	0xffffffff


	//   ....[31]....
        /*030c*/ 	.word	0xffffffff


	//----- nvinfo : EIATTR_COOP_GROUP_INSTR_OFFSETS
	.align		4
.L_136:
        /*0310*/ 	.byte	0x04, 0x28
        /*0312*/ 	.short	(.L_138 - .L_137)


	//   ....[0]....
.L_137:
        /*0314*/ 	.word	0x00000610


	//   ....[1]....
        /*0318*/ 	.word	0x00000650


	//   ....[2]....
        /*031c*/ 	.word	0x000006d0


	//   ....[3]....
        /*0320*/ 	.word	0x00000730


	//   ....[4]....
        /*0324*/ 	.word	0x00000760


	//   ....[5]....
        /*0328*/ 	.word	0x00000800


	//   ....[6]....
        /*032c*/ 	.word	0x00000830


	//   ....[7]....
        /*0330*/ 	.word	0x00000870


	//   ....[8]....
        /*0334*/ 	.word	0x000035b0


	//   ....[9]....
        /*0338*/ 	.word	0x00003670


	//   ....[10]....
        /*033c*/ 	.word	0x000036b0


	//   ....[11]....
        /*0340*/ 	.word	0x00003730


	//   ....[12]....
        /*0344*/ 	.word	0x00008520


	//   ....[13]....
        /*0348*/ 	.word	0x000085a0


	//   ....[14]....
        /*034c*/ 	.word	0x000085b0


	//   ....[15]....
        /*0350*/ 	.word	0x00008640


	//   ....[16]....
        /*0354*/ 	.word	0x0000ac10


	//   ....[17]....
        /*0358*/ 	.word	0x0000ac20


	//   ....[18]....
        /*035c*/ 	.word	0x0000ac50


	//   ....[19]....
        /*0360*/ 	.word	0x0000ac70


	//   ....[20]....
        /*0364*/ 	.word	0x0000c040


	//   ....[21]....
        /*0368*/ 	.word	0x0000c050


	//   ....[22]....
        /*036c*/ 	.word	0x0000c070


	//   ....[23]....
        /*0370*/ 	.word	0x0000c080


	//   ....[24]....
        /*0374*/ 	.word	0x0000c190


	//   ....[25]....
        /*0378*/ 	.word	0x0000c1b0


	//   ....[26]....
        /*037c*/ 	.word	0x0000c310


	//   ....[27]....
        /*0380*/ 	.word	0x0000c340


	//   ....[28]....
        /*0384*/ 	.word	0x0000c470


	//   ....[29]....
        /*0388*/ 	.word	0x0000c4a0


	//   ....[30]....
        /*038c*/ 	.word	0x0000c5d0


	//   ....[31]....
        /*0390*/ 	.word	0x0000c5f0


	//----- nvinfo : EIATTR_EXIT_INSTR_OFFSETS
	.align		4
.L_138:
        /*0394*/ 	.byte	0x04, 0x1c
        /*0396*/ 	.short	(.L_140 - .L_139)


	//   ....[0]....
.L_139:
        /*0398*/ 	.word	0x00000040


	//   ....[1]....
        /*039c*/ 	.word	0x0000c600


	//   ....[2]....
        /*03a0*/ 	.word	0x0000c6b0


	//   ....[3]....
        /*03a4*/ 	.word	0x0000c710


	//----- nvinfo : EIATTR_CTAIDZ_USED
	.align		4
.L_140:
        /*03a8*/ 	.byte	0x01, 0x04
	.zero		2


	//----- nvinfo : EIATTR_MAX_THREADS
	.align		4
        /*03ac*/ 	.byte	0x04, 0x05
        /*03ae*/ 	.short	(.L_142 - .L_141)
.L_141:
        /*03b0*/ 	.word	0x00000100
        /*03b4*/ 	.word	0x00000001
        /*03b8*/ 	.word	0x00000001


	//----- nvinfo : EIATTR_CRS_STACK_SIZE
	.align		4
.L_142:
        /*03bc*/ 	.byte	0x04, 0x1e
        /*03be*/ 	.short	(.L_144 - .L_143)
.L_143:
        /*03c0*/ 	.word	0x00000000
.L_144:


//--------------------- .nv.info._ZN7cutlass13device_kernelIN5flash19enable_sm80_to_sm89INS1_16FlashAttnFwdSm80INS1_25CollectiveMainloopFwdSm80ILi8ELi1ELb1EN4cute5tupleIJNS5_1CILi128EEENS7_ILi96EEENS7_ILi192EEEEEELi192ENS_6half_tEfNS_4arch4Sm80ELb0ELb0ELb1ELb1ELb0ELb0ELb1ELb0EEENS1_21CollectiveEpilogueFwdINS6_IJS8_SA_S9_EEENS6_IJNS7_ILi1EEESI_SI_EEESC_SE_Li256ELb1ELb1ELb0ELb0EEENS1_19SingleTileSchedulerILb1ELb0ELb1ELi128EEEEEEEEEvNT_6ParamsE --------------------------
	.section	.nv.info._ZN7cutlass13device_kernelIN5flash19enable_sm80_to_sm89INS1_16FlashAttnFwdSm80INS1_25CollectiveMainloopFwdSm80ILi8ELi1ELb1EN4cute5tupleIJNS5_1CILi128EEENS7_ILi96EEENS7_ILi192EEEEEELi192ENS_6half_tEfNS_4arch4Sm80ELb0ELb0ELb1ELb1ELb0ELb0ELb1ELb0EEENS1_21CollectiveEpilogueFwdINS6_IJS8_SA_S9_EEENS6_IJNS7_ILi1EEESI_SI_EEESC_SE_Li256ELb1ELb1ELb0ELb0EEENS1_19SingleTileSchedulerILb1ELb0ELb1ELi128EEEEEEEEEvNT_6ParamsE,"",@"SHT_CUDA_INFO"
	.sectionflags	@""
	.align	4


	//----- nvinfo : EIATTR_CUDA_API_VERSION
	.align		4
        /*0000*/ 	.byte	0x04, 0x37
        /*0002*/ 	.short	(.L_146 - .L_145)
.L_145:
        /*0004*/ 	.word	0x00000082


	//----- nvinfo : EIATTR_SW2861232_WAR
	.align		4
.L_146:
        /*0008*/ 	.byte	0x01, 0x35
	.zero		2


	//----- nvinfo : EIATTR_PARAM_CBANK
	.align		4
        /*000c*/ 	.byte	0x04, 0x0a
        /*000e*/ 	.short	(.L_148 - .L_147)
	.align		4
.L_147:
        /*0010*/ 	.word	index@(.nv.constant0._ZN7cutlass13device_kernelIN5flash19enable_sm80_to_sm89INS1_16FlashAttnFwdSm80INS1_25CollectiveMainloopFwdSm80ILi8ELi1ELb1EN4cute5tupleIJNS5_1CILi128EEENS7_ILi96EEENS7_ILi192EEEEEELi192ENS_6half_tEfNS_4arch4Sm80ELb0ELb0ELb1ELb1ELb0ELb0ELb1ELb0EEENS1_21CollectiveEpilogueFwdINS6_IJS8_SA_S9_EEENS6_IJNS7_ILi1EEESI_SI_EEESC_SE_Li256ELb1ELb1ELb0ELb0EEENS1_19SingleTileSchedulerILb1ELb0ELb1ELi128EEEEEEEEEvNT_6ParamsE)
        /*0014*/ 	.short	0x0160
        /*0016*/ 	.short	0x0418


	//----- nvinfo : EIATTR_CBANK_PARAM_SIZE
	.align		4
.L_148:
        /*0018*/ 	.byte	0x03, 0x19
        /*001a*/ 	.short	0x0418


	//----- nvinfo : EIATTR_KPARAM_INFO
	.align		4
        /*001c*/ 	.byte	0x04, 0x17
        /*001e*/ 	.short	(.L_150 - .L_149)
.L_149:
        /*0020*/ 	.word	0x00000000
        /*0024*/ 	.short	0x0000
        /*0026*/ 	.short	0x0000
        /*0028*/ 	.byte	0x00, 0xf0, 0x61, 0x10


	//----- nvinfo : EIATTR_MAXREG_COUNT
	.align		4
.L_150:
        /*002c*/ 	.byte	0x03, 0x1b
        /*002e*/ 	.short	0x00ff


	//----- nvinfo : EIATTR_NUM_BARRIERS
	.align		4
        /*0030*/ 	.byte	0x02, 0x4c
        /*0032*/ 	.byte	0x02
	.zero		1


	//----- nvinfo : EIATTR_ANNOTATIONS
	.align		4
        /*0034*/ 	.byte	0x04, 0x55
        /*0036*/ 	.short	(.L_152 - .L_151)


	//   ....[0]....
.L_151:
        /* <DEDUP_REMOVED lines=30> */
        /*020c*/ 	.byte	0x10, 0xcd, 0x00, 0x00


	//----- nvinfo : EIATTR_MERCURY_ISA_VERSION
	.align		4
.L_152:
        /*0210*/ 	.byte	0x03, 0x5f
        /*0212*/ 	.short	0x0000


	//----- nvinfo : EIATTR_COOP_GROUP_MASK_REGIDS
	.align		4
        /*0214*/ 	.byte	0x04, 0x29
        /*0216*/ 	.short	(.L_154 - .L_153)


	//   ....[0]....
.L_153:
        /*0218*/ 	.word	0xffffffff


	//   ....[1]....
        /*021c*/ 	.word	0xffffffff


	//   ....[2]....
        /*0220*/ 	.word	0xffffffff


	//   ....[3]....
        /*0224*/ 	.word	0xffffffff


	//   ....[4]....
        /*0228*/ 	.word	0xffffffff


	//   ....[5]....
        /*022c*/ 	.word	0xffffffff


	//   ....[6]....
        /*0230*/ 	.word	0xffffffff


	//   ....[7]....
        /*0234*/ 	.word	0xffffffff


	//   ....[8]....
        /*0238*/ 	.word	0xffffffff


	//   ....[9]....
        /*023c*/ 	.word	0xffffffff


	//   ....[10]....
        /*0240*/ 	.word	0xffffffff


	//   ....[11]....
        /*0244*/ 	.word	0xffffffff


	//   ....[12]....
        /*0248*/ 	.word	0xffffffff


	//   ....[13]....
        /*024c*/ 	.word	0xffffffff


	//   ....[14]....
        /*0250*/ 	.word	0xffffffff


	//   ....[15]....
        /*0254*/ 	.word	0xffffffff


	//   ....[16]....
        /*0258*/ 	.word	0xffffffff


	//   ....[17]....
        /*025c*/ 	.word	0xffffffff


	//   ....[18]....
        /*0260*/ 	.word	0xffffffff


	//   ....[19]....
        /*0264*/ 	.word	0xffffffff


	//   ....[20]....
        /*0268*/ 	.word	0xffffffff


	//   ....[21]....
        /*026c*/ 	.word	0xffffffff


	//   ....[22]....
        /*0270*/ 	.word	0xffffffff


	//   ....[23]....
        /*0274*/ 	.word	0xffffffff


	//   ....[24]....
        /*0278*/ 	.word	0xffffffff


	//   ....[25]....
        /*027c*/ 	.word	0xffffffff


	//   ....[26]....
        /*0280*/ 	.word	0xffffffff


	//   ....[27]....
        /*0284*/ 	.word	0xffffffff


	//   ....[28]....
        /*0288*/ 	.word	0xffffffff


	//   ....[29]....
        /*028c*/ 	.word	0xffffffff


	//   ....[30]....
        /*0290*/ 	.word	0xffffffff


	//   ....[31]....
        /*0294*/ 	.word	0xffffffff


	//   ....[32]....
        /*0298*/ 	.word	0xffffffff


	//   ....[33]....
        /*029c*/ 	.word	0xffffffff


	//   ....[34]....
        /*02a0*/ 	.word	0xffffffff


	//   ....[35]....
        /*02a4*/ 	.word	0xffffffff


	//   ....[36]....
        /*02a8*/ 	.word	0xffffffff


	//   ....[37]....
        /*02ac*/ 	.word	0xffffffff


	//   ....[38]....
        /*02b0*/ 	.word	0xffffffff


	//   ....[39]....
        /*02b4*/ 	.word	0xffffffff


	//   ....[40]....
        /*02b8*/ 	.word	0xffffffff


	//----- nvinfo : EIATTR_COOP_GROUP_INSTR_OFFSETS
	.align		4
.L_154:
        /*02bc*/ 	.byte	0x04, 0x28
        /*02be*/ 	.short	(.L_156 - .L_155)


	//   ....[0]....
.L_155:
        /*02c0*/ 	.word	0x00000090


	//   ....[1]....
        /*02c4*/ 	.word	0x00000e80


	//   ....[2]....
        /*02c8*/ 	.word	0x00000ef0


	//   ....[3]....
        /*02cc*/ 	.word	0x00001180


	//   ....[4]....
        /*02d0*/ 	.word	0x000011b0


	//   ....[5]....
        /*02d4*/ 	.word	0x00001360


	//   ....[6]....
        /*02d8*/ 	.word	0x00001390


	//   ....[7]....
        /*02dc*/ 	.word	0x000013d0


	//   ....[8]....
        /*02e0*/ 	.word	0x00001440


	//   ....[9]....
        /*02e4*/ 	.word	0x00003f10


	//   ....[10]....
        /*02e8*/ 	.word	0x00003fc0


	//   ....[11]....
        /*02ec*/ 	.word	0x00003ff0


	//   ....[12]....
        /*02f0*/ 	.word	0x00004060


	//   ....[13]....
        /*02f4*/ 	.word	0x00008900


	//   ....[14]....
        /*02f8*/ 	.word	0x00008970


	//   ....[15]....
        /*02fc*/ 	.word	0x00008980


	//   ....[16]....
        /*0300*/ 	.word	0x00008a10


	//   ....[17]....
        /*0304*/ 	.word	0x0000aed0


	//   ....[18]....
        /*0308*/ 	.word	0x0000aee0


	//   ....[19]....
        /*030c*/ 	.word	0x0000af10


	//   ....[20]....
        /*0310*/ 	.word	0x0000af20


	//   ....[21]....
        /*0314*/ 	.word	0x0000c490


	//   ....[22]....
        /*0318*/ 	.word	0x0000c4e0


	//   ....[23]....
        /*031c*/ 	.word	0x0000c510


	//   ....[24]....
        /*0320*/ 	.word	0x0000c530


	//   ....[25]....
        /*0324*/ 	.word	0x0000c710


	//   ....[26]....
        /*0328*/ 	.word	0x0000c720


	//   ....[27]....
        /*032c*/ 	.word	0x0000c8a0


	//   ....[28]....
        /*0330*/ 	.word	0x0000c8d0


	//   ....[29]....
        /*0334*/ 	.word	0x0000ca20


	//   ....[30]....
        /*0338*/ 	.word	0x0000ca50


	//   ....[31]....
        /*033c*/ 	.word	0x0000cba0


	//   ....[32]....
        /*0340*/ 	.word	0x0000cbc0


	//   ....[33]....
        /*0344*/ 	.word	0x0000d3c0


	//   ....[34]....
        /*0348*/ 	.word	0x0000d3e0


	//   ....[35]....
        /*034c*/ 	.word	0x0000d530


	//   ....[36]....
        /*0350*/ 	.word	0x0000d560


	//   ....[37]....
        /*0354*/ 	.word	0x0000d690


	//   ....[38]....
        /*0358*/ 	.word	0x0000d6c0


	//   ....[39]....
        /*035c*/ 	.word	0x0000d7f0


	//   ....[40]....
        /*0360*/ 	.word	0x0000d810


	//----- nvinfo : EIATTR_EXIT_INSTR_OFFSETS
	.align		4
.L_156:
        /*0364*/ 	.byte	0x04, 0x1c
        /*0366*/ 	.short	(.L_158 - .L_157)


	//   ....[0]....
.L_157:
        /*0368*/ 	.word	0x00000350


	//   ....[1]....
        /*036c*/ 	.word	0x0000cbd0


	//   ....[2]....
        /*0370*/ 	.word	0x0000cca0


	//   ....[3]....
        /*0374*/ 	.word	0x0000cd00


	//   ....[4]....
        /*0378*/ 	.word	0x0000d820


	//   ....[5]....
        /*037c*/ 	.word	0x0000d8d0


	//   ....[6]....
        /*0380*/ 	.word	0x0000d930


	//----- nvinfo : EIATTR_CTAIDZ_USED
	.align		4
.L_158:
        /*0384*/ 	.byte	0x01, 0x04
	.zero		2


	//----- nvinfo : EIATTR_MAX_THREADS
	.align		4
        /*0388*/ 	.byte	0x04, 0x05
        /*038a*/ 	.short	(.L_160 - .L_159)
.L_159:
        /*038c*/ 	.word	0x00000100
        /*0390*/ 	.word	0x00000001
        /*0394*/ 	.word	0x00000001


	//----- nvinfo : EIATTR_CRS_STACK_SIZE
	.align		4
.L_160:
        /*0398*/ 	.byte	0x04, 0x1e
        /*039a*/ 	.short	(.L_162 - .L_161)
.L_161:
        /*039c*/ 	.word	0x00000000
.L_162:


//--------------------- .nv.info._ZN7cutlass13device_kernelIN5flash19enable_sm80_to_sm89INS1_16FlashAttnFwdSm80INS1_25CollectiveMainloopFwdSm80ILi8ELi1ELb0EN4cute5tupleIJNS5_1CILi128EEENS7_ILi64EEENS7_ILi192EEEEEELi192ENS_6half_tEfNS_4arch4Sm80ELb0ELb0ELb1ELb1ELb0ELb1ELb1ELb0EEENS1_21CollectiveEpilogueFwdINS6_IJS8_SA_S9_EEENS6_IJNS7_ILi1EEESI_SI_EEESC_SE_Li256ELb1ELb1ELb0ELb0EEENS1_19SingleTileSchedulerILb1ELb0ELb1ELi128EEEEEEEEEvNT_6ParamsE --------------------------
	.section	.nv.info._ZN7cutlass13device_kernelIN5flash19enable_sm80_to_sm89INS1_16FlashAttnFwdSm80INS1_25CollectiveMainloopFwdSm80ILi8ELi1ELb0EN4cute5tupleIJNS5_1CILi128EEENS7_ILi64EEENS7_ILi192EEEEEELi192ENS_6half_tEfNS_4arch4Sm80ELb0ELb0ELb1ELb1ELb0ELb1ELb1ELb0EEENS1_21CollectiveEpilogueFwdINS6_IJS8_SA_S9_EEENS6_IJNS7_ILi1EEESI_SI_EEESC_SE_Li256ELb1ELb1ELb0ELb0EEENS1_19SingleTileSchedulerILb1ELb0ELb1ELi128EEEEEEEEEvNT_6ParamsE,"",@"SHT_CUDA_INFO"
	.sectionflags	@""
	.align	4


	//----- nvinfo : EIATTR_CUDA_API_VERSION
	.align		4
        /*0000*/ 	.byte	0x04, 0x37
        /*0002*/ 	.short	(.L_164 - .L_163)
.L_163:
        /*0004*/ 	.word	0x00000082


	//----- nvinfo : EIATTR_SW2861232_WAR
	.align		4
.L_164:
        /*0008*/ 	.byte	0x01, 0x35
	.zero		2


	//----- nvinfo : EIATTR_PARAM_CBANK
	.align		4
        /*000c*/ 	.byte	0x04, 0x0a
        /*000e*/ 	.short	(.L_166 - .L_165)
	.align		4
.L_165:
        /*0010*/ 	.word	index@(.nv.constant0._ZN7cutlass13device_kernelIN5flash19enable_sm80_to_sm89INS1_16FlashAttnFwdSm80INS1_25CollectiveMainloopFwdSm80ILi8ELi1ELb0EN4cute5tupleIJNS5_1CILi128EEENS7_ILi64EEENS7_ILi192EEEEEELi192ENS_6half_tEfNS_4arch4Sm80ELb0ELb0ELb1ELb1ELb0ELb1ELb1ELb0EEENS1_21CollectiveEpilogueFwdINS6_IJS8_SA_S9_EEENS6_IJNS7_ILi1EEESI_SI_EEESC_SE_Li256ELb1ELb1ELb0ELb0EEENS1_19SingleTileSchedulerILb1ELb0ELb1ELi128EEEEEEEEEvNT_6ParamsE)
        /*0014*/ 	.short	0x0160
        /*0016*/ 	.short	0x0418


	//----- nvinfo : EIATTR_CBANK_PARAM_SIZE
	.align		4
.L_166:
        /*0018*/ 	.byte	0x03, 0x19
        /*001a*/ 	.short	0x0418


	//----- nvinfo : EIATTR_KPARAM_INFO
	.align		4
        /*001c*/ 	.byte	0x04, 0x17
        /*001e*/ 	.short	(.L_168 - .L_167)
.L_167:
        /*0020*/ 	.word	0x00000000
        /*0024*/ 	.short	0x0000
        /*0026*/ 	.short	0x0000
        /*0028*/ 	.byte	0x00, 0xf0, 0x61, 0x10


	//----- nvinfo : EIATTR_MAXREG_COUNT
	.align		4
.L_168:
        /*002c*/ 	.byte	0x03, 0x1b
        /*002e*/ 	.short	0x00ff


	//----- nvinfo : EIATTR_NUM_BARRIERS
	.align		4
        /*0030*/ 	.byte	0x02, 0x4c
        /*0032*/ 	.byte	0x02
	.zero		1


	//----- nvinfo : EIATTR_MERCURY_ISA_VERSION
	.align		4
        /*0034*/ 	.byte	0x03, 0x5f
        /*0036*/ 	.short	0x0000


	//----- nvinfo : EIATTR_COOP_GROUP_MASK_REGIDS
	.align		4
        /*0038*/ 	.byte	0x04, 0x29
        /*003a*/ 	.short	(.L_170 - .L_169)


	//   ....[0]....
.L_169:
        /*003c*/ 	.word	0xffffffff


	//   ....[1]....
        /*0040*/ 	.word	0xffffffff


	//   ....[2]....
        /*0044*/ 	.word	0xffffffff


	//   ....[3]....
        /*0048*/ 	.word	0xffffffff


	//   ....[4]....
        /*004c*/ 	.word	0xffffffff


	//   ....[5]....
        /*0050*/ 	.word	0xffffffff


	//   ....[6]....
        /*0054*/ 	.word	0xffffffff


	//   ....[7]....
        /*0058*/ 	.word	0xffffffff


	//   ....[8]....
        /*005c*/ 	.word	0xffffffff


	//   ....[9]....
        /*0060*/ 	.word	0xffffffff


	//   ....[10]....
        /*0064*/ 	.word	0xffffffff


	//   ....[11]....
        /*0068*/ 	.word	0xffffffff


	//   ....[12]....
        /*006c*/ 	.word	0xffffffff


	//   ....[13]....
        /*0070*/ 	.word	0xffffffff


	//   ....[14]....
        /*0074*/ 	.word	0xffffffff


	//   ....[15]....
        /*0078*/ 	.word	0xffffffff


	//   ....[16]....
        /*007c*/ 	.word	0xffffffff


	//   ....[17]....
        /*0080*/ 	.word	0xffffffff


	//   ....[18]....
        /*0084*/ 	.word	0xffffffff


	//   ....[19]....
        /*0088*/ 	.word	0xffffffff


	//   ....[20]....
        /*008c*/ 	.word	0xffffffff


	//   ....[21]....
        /*0090*/ 	.word	0xffffffff


	//   ....[22]....
        /*0094*/ 	.word	0xffffffff


	//   ....[23]....
        /*0098*/ 	.word	0xffffffff


	//   ....[24]....
        /*009c*/ 	.word	0xffffffff


	//   ....[25]....
        /*00a0*/ 	.word	0xffffffff


	//   ....[26]....
        /*00a4*/ 	.word	0xffffffff


	//   ....[27]....
        /*00a8*/ 	.word	0xffffffff


	//   ....[28]....
        /*00ac*/ 	.word	0xffffffff


	//   ....[29]....
        /*00b0*/ 	.word	0xffffffff


	//   ....[30]....
        /*00b4*/ 	.word	0xffffffff


	//   ....[31]....
        /*00b8*/ 	.word	0xffffffff


	//   ....[32]....
        /*00bc*/ 	.word	0xffffffff


	//   ....[33]....
        /*00c0*/ 	.word	0xffffffff


	//   ....[34]....
        /*00c4*/ 	.word	0xffffffff


	//   ....[35]....
        /*00c8*/ 	.word	0xffffffff


	//   ....[36]....
        /*00cc*/ 	.word	0xffffffff


	//   ....[37]....
        /*00d0*/ 	.word	0xffffffff


	//   ....[38]....
        /*00d4*/ 	.word	0xffffffff


	//   ....[39]....
        /*00d8*/ 	.word	0xffffffff


	//   ....[40]....
        /*00dc*/ 	.word	0xffffffff


	//----- nvinfo : EIATTR_COOP_GROUP_INSTR_OFFSETS
	.align		4
.L_170:
        /*00e0*/ 	.byte	0x04, 0x28
        /*00e2*/ 	.short	(.L_172 - .L_171)


	//   ....[0]....
.L_171:
        /*00e4*/ 	.word	0x00000080


	//   ....[1]....
        /*00e8*/ 	.word	0x000062e0


	//   ....[2]....
        /*00ec*/ 	.word	0x00006310


	//   ....[3]....
        /*00f0*/ 	.word	0x00006640


	//   ....[4]....
        /*00f4*/ 	.word	0x00006670


	//   ....[5]....
        /*00f8*/ 	.word	0x000067b0


	//   ....[6]....
        /*00fc*/ 	.word	0x000067e0


	//   ....[7]....
        /*0100*/ 	.word	0x00006910


	//   ....[8]....
        /*0104*/ 	.word	0x00006950


	//   ....[9]....
        /*0108*/ 	.word	0x0000dfb0


	//   ....[10]....
        /*010c*/ 	.word	0x0000e0b0


	//   ....[11]....
        /*0110*/ 	.word	0x0000e0c0


	//   ....[12]....
        /*0114*/ 	.word	0x0000e130


	//   ....[13]....
        /*0118*/ 	.word	0x00010760


	//   ....[14]....
        /*011c*/ 	.word	0x00010780


	//   ....[15]....
        /*0120*/ 	.word	0x000107a0


	//   ....[16]....
        /*0124*/ 	.word	0x000107c0


	//   ....[17]....
        /*0128*/ 	.word	0x00012120


	//   ....[18]....
        /*012c*/ 	.word	0x00012150


	//   ....[19]....
        /*0130*/ 	.word	0x000121b0


	//   ....[20]....
        /*0134*/ 	.word	0x000121c0


	//   ....[21]....
        /*0138*/ 	.word	0x000136d0


	//   ....[22]....
        /*013c*/ 	.word	0x00013710


	//   ....[23]....
        /*0140*/ 	.word	0x00013750


	//   ....[24]....
        /*0144*/ 	.word	0x00013790


	//   ....[25]....
        /*0148*/ 	.word	0x00013980


	//   ....[26]....
        /*014c*/ 	.word	0x00013990


	//   ....[27]....
        /*0150*/ 	.word	0x00013b10


	//   ....[28]....
        /*0154*/ 	.word	0x00013b40


	//   ....[29]....
        /*0158*/ 	.word	0x00013c90


	//   ....[30]....
        /*015c*/ 	.word	0x00013cc0


	//   ....[31]....
        /*0160*/ 	.word	0x00013e10


	//   ....[32]....
        /*0164*/ 	.word	0x00013e30


	//   ....[33]....
        /*0168*/ 	.word	0x00014610


	//   ....[34]....
        /*016c*/ 	.word	0x00014630


	//   ....[35]....
        /*0170*/ 	.word	0x00014760


	//   ....[36]....
        /*0174*/ 	.word	0x00014790


	//   ....[37]....
        /*0178*/ 	.word	0x000148c0


	//   ....[38]....
        /*017c*/ 	.word	0x000148f0


	//   ....[39]....
        /*0180*/ 	.word	0x00014a20


	//   ....[40]....
        /*0184*/ 	.word	0x00014a40


	//----- nvinfo : EIATTR_EXIT_INSTR_OFFSETS
	.align		4
.L_172:
        /*0188*/ 	.byte	0x04, 0x1c
        /*018a*/ 	.short	(.L_174 - .L_173)


	//   ....[0]....
.L_173:
        /*018c*/ 	.word	0x00000310


	//   ....[1]....
        /*0190*/ 	.word	0x00013e40


	//   ....[2]....
        /*0194*/ 	.word	0x00013f10


	//   ....[3]....
        /*0198*/ 	.word	0x00013f70


	//   ....[4]....
        /*019c*/ 	.word	0x00014a50


	//   ....[5]....
        /*01a0*/ 	.word	0x00014b00


	//   ....[6]....
        /*01a4*/ 	.word	0x00014b60


	//----- nvinfo : EIATTR_CTAIDZ_USED
	.align		4
.L_174:
        /*01a8*/ 	.byte	0x01, 0x04
	.zero		2


	//----- nvinfo : EIATTR_MAX_THREADS
	.align		4
        /*01ac*/ 	.byte	0x04, 0x05
        /*01ae*/ 	.short	(.L_176 - .L_175)
.L_175:
        /*01b0*/ 	.word	0x00000100
        /*01b4*/ 	.word	0x00000001
        /*01b8*/ 	.word	0x00000001


	//----- nvinfo : EIATTR_CRS_STACK_SIZE
	.align		4
.L_176:
        /*01bc*/ 	.byte	0x04, 0x1e
        /*01be*/ 	.short	(.L_178 - .L_177)
.L_177:
        /*01c0*/ 	.word	0x00000000
.L_178:


//--------------------- .nv.info._ZN7cutlass13device_kernelIN5flash19enable_sm80_to_sm89INS1_16FlashAttnFwdSm80INS1_25CollectiveMainloopFwdSm80ILi8ELi1ELb0EN4cute5tupleIJNS5_1CILi128EEENS7_ILi64EEENS7_ILi192EEEEEELi192ENS_6half_tEfNS_4arch4Sm80ELb0ELb1ELb1ELb0ELb0ELb0ELb1ELb0EEENS1_21CollectiveEpilogueFwdINS6_IJS8_SA_S9_EEENS6_IJNS7_ILi1EEESI_SI_EEESC_SE_Li256ELb0ELb1ELb0ELb0EEENS1_19SingleTileSchedulerILb0ELb0ELb1ELi128EEEEEEEEEvNT_6ParamsE --------------------------
	.section	.nv.info._ZN7cutlass13device_kernelIN5flash19enable_sm80_to_sm89INS1_16FlashAttnFwdSm80INS1_25CollectiveMainloopFwdSm80ILi8ELi1ELb0EN4cute5tupleIJNS5_1CILi128EEENS7_ILi64EEENS7_ILi192EEEEEELi192ENS_6half_tEfNS_4arch4Sm80ELb0ELb1ELb1ELb0ELb0ELb0ELb1ELb0EEENS1_21CollectiveEpilogueFwdINS6_IJS8_SA_S9_EEENS6_IJNS7_ILi1EEESI_SI_EEESC_SE_Li256ELb0ELb1ELb0ELb0EEENS1_19SingleTileSchedulerILb0ELb0ELb1ELi128EEEEEEEEEvNT_6ParamsE,"",@"SHT_CUDA_INFO"
	.sectionflags	@""
	.align	4


	//----- nvinfo : EIATTR_CUDA_API_VERSION
	.align		4
        /*0000*/ 	.byte	0x04, 0x37
        /*0002*/ 	.short	(.L_180 - .L_179)
.L_179:
        /*0004*/ 	.word	0x00000082


	//----- nvinfo : EIATTR_SW2861232_WAR
	.align		4
.L_180:
        /*0008*/ 	.byte	0x01, 0x35
	.zero		2


	//----- nvinfo : EIATTR_PARAM_CBANK
	.align		4
        /*000c*/ 	.byte	0x04, 0x0a
        /*000e*/ 	.short	(.L_182 - .L_181)
	.align		4
.L_181:
        /*0010*/ 	.word	index@(.nv.constant0._ZN7cutlass13device_kernelIN5flash19enable_sm80_to_sm89INS1_16FlashAttnFwdSm80INS1_25CollectiveMainloopFwdSm80ILi8ELi1ELb0EN4cute5tupleIJNS5_1CILi128EEENS7_ILi64EEENS7_ILi192EEEEEELi192ENS_6half_tEfNS_4arch4Sm80ELb0ELb1ELb1ELb0ELb0ELb0ELb1ELb0EEENS1_21CollectiveEpilogueFwdINS6_IJS8_SA_S9_EEENS6_IJNS7_ILi1EEESI_SI_EEESC_SE_Li256ELb0ELb1ELb0ELb0EEENS1_19SingleTileSchedulerILb0ELb0ELb1ELi128EEEEEEEEEvNT_6ParamsE)
        /*0014*/ 	.short	0x0160
        /*0016*/ 	.short	0x0418


	//----- nvinfo : EIATTR_CBANK_PARAM_SIZE
	.align		4
.L_182:
        /*0018*/ 	.byte	0x03, 0x19
        /*001a*/ 	.short	0x0418


	//----- nvinfo : EIATTR_KPARAM_INFO
	.align		4
        /*001c*/ 	.byte	0x04, 0x17
        /*001e*/ 	.short	(.L_184 - .L_183)
.L_183:
        /*0020*/ 	.word	0x00000000
        /*0024*/ 	.short	0x0000
        /*0026*/ 	.short	0x0000
        /*0028*/ 	.byte	0x00, 0xf0, 0x61, 0x10


	//----- nvinfo : EIATTR_MAXREG_COUNT
	.align		4
.L_184:
        /*002c*/ 	.byte	0x03, 0x1b
        /*002e*/ 	.short	0x00ff


	//----- nvinfo : EIATTR_NUM_BARRIERS
	.align		4
        /*0030*/ 	.byte	0x02, 0x4c
        /*0032*/ 	.byte	0x02
	.zero		1


	//----- nvinfo : EIATTR_MERCURY_ISA_VERSION
	.align		4
        /*0034*/ 	.byte	0x03, 0x5f
        /*0036*/ 	.short	0x0000


	//----- nvinfo : EIATTR_COOP_GROUP_MASK_REGIDS
	.align		4
        /*0038*/ 	.byte	0x04, 0x29
        /*003a*/ 	.short	(.L_186 - .L_185)


	//   ....[0]....
.L_185:
        /*003c*/ 	.word	0xffffffff


	//   ....[1]....
        /*0040*/ 	.word	0xffffffff


	//   ....[2]....
        /*0044*/ 	.word	0xffffffff


	//   ....[3]....
        /*0048*/ 	.word	0xffffffff


	//   ....[4]....
        /*004c*/ 	.word	0xffffffff


	//   ....[5]....
        /*0050*/ 	.word	0xffffffff


	//   ....[6]....
        /*0054*/ 	.word	0xffffffff


	//   ....[7]....
        /*0058*/ 	.word	0xffffffff


	//   ....[8]....
        /*005c*/ 	.word	0xffffffff


	//   ....[9]....
        /*0060*/ 	.word	0xffffffff


	//   ....[10]....
        /*0064*/ 	.word	0xffffffff


	//   ....[11]....
        /*0068*/ 	.word	0xffffffff


	//   ....[12]....
        /*006c*/ 	.word	0xffffffff


	//   ....[13]....
        /*0070*/ 	.word	0xffffffff


	//   ....[14]....
        /*0074*/ 	.word	0xffffffff


	//   ....[15]....
        /*0078*/ 	.word	0xffffffff


	//   ....[16]....
        /*007c*/ 	.word	0xffffffff


	//   ....[17]....
        /*0080*/ 	.word	0xffffffff


	//   ....[18]....
        /*0084*/ 	.word	0xffffffff


	//   ....[19]....
        /*0088*/ 	.word	0xffffffff


	//   ....[20]....
        /*008c*/ 	.word	0xffffffff


	//   ....[21]....
        /*0090*/ 	.word	0xffffffff


	//   ....[22]....
        /*0094*/ 	.word	0xffffffff


	//   ....[23]....
        /*0098*/ 	.word	0xffffffff


	//   ....[24]....
        /*009c*/ 	.word	0xffffffff


	//   ....[25]....
        /*00a0*/ 	.word	0xffffffff


	//   ....[26]....
        /*00a4*/ 	.word	0xffffffff


	//   ....[27]....
        /*00a8*/ 	.word	0xffffffff


	//   ....[28]....
        /*00ac*/ 	.word	0xffffffff


	//   ....[29]....
        /*00b0*/ 	.word	0xffffffff


	//   ....[30]....
        /*00b4*/ 	.word	0xffffffff


	//   ....[31]....
        /*00b8*/ 	.word	0xffffffff


	//   ....[32]....
        /*00bc*/ 	.word	0xffffffff


	//   ....[33]....
        /*00c0*/ 	.word	0xffffffff


	//   ....[34]....
        /*00c4*/ 	.word	0xffffffff


	//   ....[35]....
        /*00c8*/ 	.word	0xffffffff


	//   ....[36]....
        /*00cc*/ 	.word	0xffffffff


	//   ....[37]....
        /*00d0*/ 	.word	0xffffffff


	//   ....[38]....
        /*00d4*/ 	.word	0xffffffff


	//   ....[39]....
        /*00d8*/ 	.word	0xffffffff


	//   ....[40]....
        /*00dc*/ 	.word	0xffffffff


	//   ....[41]....
        /*00e0*/ 	.word	0xffffffff


	//   ....[42]....
        /*00e4*/ 	.word	0xffffffff


	//   ....[43]....
        /*00e8*/ 	.word	0xffffffff


	//   ....[44]....
        /*00ec*/ 	.word	0xffffffff


	//   ....[45]....
        /*00f0*/ 	.word	0xffffffff


	//   ....[46]....
        /*00f4*/ 	.word	0xffffffff


	//   ....[47]....
        /*00f8*/ 	.word	0xffffffff


	//   ....[48]....
        /*00fc*/ 	.word	0xffffffff


	//   ....[49]....
        /*0100*/ 	.word	0xffffffff


	//   ....[50]....
        /*0104*/ 	.word	0xffffffff


	//   ....[51]....
        /*0108*/ 	.word	0xffffffff


	//   ....[52]....
        /*010c*/ 	.word	0xffffffff


	//   ....[53]....
        /*0110*/ 	.word	0xffffffff


	//----- nvinfo : EIATTR_COOP_GROUP_INSTR_OFFSETS
	.align		4
.L_186:
        /*0114*/ 	.byte	0x04, 0x28
        /*0116*/ 	.short	(.L_188 - .L_187)


	//   ....[0]....
.L_187:
        /*0118*/ 	.word	0x00000d50


	//   ....[1]....
        /*011c*/ 	.word	0x00000d90


	//   ....[2]....
        /*0120*/ 	.word	0x00000dc0


	//   ....[3]....
        /*0124*/ 	.word	0x00000df0


	//   ....[4]....
        /*0128*/ 	.word	0x00000f30


	//   ....[5]....
        /*012c*/ 	.word	0x00000f80


	//   ....[6]....
        /*0130*/ 	.word	0x00000fd0


	//   ....[7]....
        /*0134*/ 	.word	0x00001070


	//   ....[8]....
        /*0138*/ 	.word	0x00002a70


	//   ....[9]....
        /*013c*/ 	.word	0x00002dd0


	//   ....[10]....
        /*0140*/ 	.word	0x00003af0


	//   ....[11]....
        /*0144*/ 	.word	0x00003b10


	//   ....[12]....
        /*0148*/ 	.word	0x00003b30


	//   ....[13]....
        /*014c*/ 	.word	0x00003b50


	//   ....[14]....
        /*0150*/ 	.word	0x00006050


	//   ....[15]....
        /*0154*/ 	.word	0x00006410


	//   ....[16]....
        /*0158*/ 	.word	0x00006c60


	//   ....[17]....
        /*015c*/ 	.word	0x00006e30


	//   ....[18]....
        /*0160*/ 	.word	0x00006e80


	//   ....[19]....
        /*0164*/ 	.word	0x00006f10


	//   ....[20]....
        /*0168*/ 	.word	0x00009cd0


	//   ....[21]....
        /*016c*/ 	.word	0x00009cf0


	//   ....[22]....
        /*0170*/ 	.word	0x00009d10


	//   ....[23]....
        /*0174*/ 	.word	0x00009d30


	//   ....[24]....
        /*0178*/ 	.word	0x0000caf0


	//   ....[25]....
        /*017c*/ 	.word	0x0000ce80


	//   ....[26]....
        /*0180*/ 	.word	0x0000d600


	//   ....[27]....
        /*0184*/ 	.word	0x0000d7e0


	//   ....[28]....
        /*0188*/ 	.word	0x0000d820


	//   ....[29]....
        /*018c*/ 	.word	0x0000d8a0


	//   ....[30]....
        /*0190*/ 	.word	0x0000ef70


	//   ....[31]....
        /*0194*/ 	.word	0x0000efa0


	//   ....[32]....
        /*0198*/ 	.word	0x0000efe0


	//   ....[33]....
        /*019c*/ 	.word	0x0000eff0


	//   ....[34]....
        /*01a0*/ 	.word	0x00010520


	//   ....[35]....
        /*01a4*/ 	.word	0x00010530


	//   ....[36]....
        /*01a8*/ 	.word	0x00010550


	//   ....[37]....
        /*01ac*/ 	.word	0x00010570


	//   ....[38]....
        /*01b0*/ 	.word	0x00010590


	//   ....[39]....
        /*01b4*/ 	.word	0x000105b0


	//   ....[40]....
        /*01b8*/ 	.word	0x000107e0


	//   ....[41]....
        /*01bc*/ 	.word	0x00010810


	//   ....[42]....
        /*01c0*/ 	.word	0x00010960


	//   ....[43]....
        /*01c4*/ 	.word	0x00010990


	//   ....[44]....
        /*01c8*/ 	.word	0x00010ae0


	//   ....[45]....
        /*01cc*/ 	.word	0x00010b00


	//   ....[46]....
        /*01d0*/ 	.word	0x00011190


	//   ....[47]....
        /*01d4*/ 	.word	0x000111b0


	//   ....[48]....
        /*01d8*/ 	.word	0x000112e0


	//   ....[49]....
        /*01dc*/ 	.word	0x00011310


	//   ....[50]....
        /*01e0*/ 	.word	0x00011440


	//   ....[51]....
        /*01e4*/ 	.word	0x00011470


	//   ....[52]....
        /*01e8*/ 	.word	0x000115a0


	//   ....[53]....
        /*01ec*/ 	.word	0x000115c0


	//----- nvinfo : EIATTR_EXIT_INSTR_OFFSETS
	.align		4
.L_188:
        /*01f0*/ 	.byte	0x04, 0x1c
        /*01f2*/ 	.short	(.L_190 - .L_189)


	//   ....[0]....
.L_189:
        /*01f4*/ 	.word	0x00000030


	//   ....[1]....
        /*01f8*/ 	.word	0x00010b10


	//   ....[2]....
        /*01fc*/ 	.word	0x00010be0


	//   ....[3]....
        /*0200*/ 	.word	0x00010c40


	//   ....[4]....
        /*0204*/ 	.word	0x000115d0


	//   ....[5]....
        /*0208*/ 	.word	0x00011680


	//   ....[6]....
        /*020c*/ 	.word	0x000116e0


	//----- nvinfo : EIATTR_CTAIDZ_USED
	.align		4
.L_190:
        /*0210*/ 	.byte	0x01, 0x04
	.zero		2


	//----- nvinfo : EIATTR_MAX_THREADS
	.align		4
        /*0214*/ 	.byte	0x04, 0x05
        /*0216*/ 	.short	(.L_192 - .L_191)
.L_191:
        /*0218*/ 	.word	0x00000100
        /*021c*/ 	.word	0x00000001
        /*0220*/ 	.word	0x00000001


	//----- nvinfo : EIATTR_CRS_STACK_SIZE
	.align		4
.L_192:
        /*0224*/ 	.byte	0x04, 0x1e
        /*0226*/ 	.short	(.L_194 - .L_193)
.L_193:
        /*0228*/ 	.word	0x00000000
.L_194:


//--------------------- .nv.info._ZN7cutlass13device_kernelIN5flash19enable_sm80_to_sm89INS1_16FlashAttnFwdSm80INS1_25CollectiveMainloopFwdSm80ILi8ELi1ELb0EN4cute5tupleIJNS5_1CILi128EEENS7_ILi64EEENS7_ILi192EEEEEELi192ENS_6half_tEfNS_4arch4Sm80ELb0ELb1ELb1ELb1ELb0ELb0ELb1ELb0EEENS1_21CollectiveEpilogueFwdINS6_IJS8_SA_S9_EEENS6_IJNS7_ILi1EEESI_SI_EEESC_SE_Li256ELb1ELb1ELb0ELb0EEENS1_19SingleTileSchedulerILb1ELb0ELb1ELi128EEEEEEEEEvNT_6ParamsE --------------------------
	.section	.nv.info._ZN7cutlass13device_kernelIN5flash19enable_sm80_to_sm89INS1_16FlashAttnFwdSm80INS1_25CollectiveMainloopFwdSm80ILi8ELi1ELb0EN4cute5tupleIJNS5_1CILi128EEENS7_ILi64EEENS7_ILi192EEEEEELi192ENS_6half_tEfNS_4arch4Sm80ELb0ELb1ELb1ELb1ELb0ELb0ELb1ELb0EEENS1_21CollectiveEpilogueFwdINS6_IJS8_SA_S9_EEENS6_IJNS7_ILi1EEESI_SI_EEESC_SE_Li256ELb1ELb1ELb0ELb0EEENS1_19SingleTileSchedulerILb1ELb0ELb1ELi128EEEEEEEEEvNT_6ParamsE,"",@"SHT_CUDA_INFO"
	.sectionflags	@""
	.align	4


	//----- nvinfo : EIATTR_CUDA_API_VERSION
	.align		4
        /*0000*/ 	.byte	0x04, 0x37
        /*0002*/ 	.short	(.L_196 - .L_195)
.L_195:
        /*0004*/ 	.word	0x00000082


	//----- nvinfo : EIATTR_SW2861232_WAR
	.align		4
.L_196:
        /*0008*/ 	.byte	0x01, 0x35
	.zero		2


	//----- nvinfo : EIATTR_PARAM_CBANK
	.align		4
        /*000c*/ 	.byte	0x04, 0x0a
        /*000e*/ 	.short	(.L_198 - .L_197)
	.align		4
.L_197:
        /*0010*/ 	.word	index@(.nv.constant0._ZN7cutlass13device_kernelIN5flash19enable_sm80_to_sm89INS1_16FlashAttnFwdSm80INS1_25CollectiveMainloopFwdSm80ILi8ELi1ELb0EN4cute5tupleIJNS5_1CILi128EEENS7_ILi64EEENS7_ILi192EEEEEELi192ENS_6half_tEfNS_4arch4Sm80ELb0ELb1ELb1ELb1ELb0ELb0ELb1ELb0EEENS1_21CollectiveEpilogueFwdINS6_IJS8_SA_S9_EEENS6_IJNS7_ILi1EEESI_SI_EEESC_SE_Li256ELb1ELb1ELb0ELb0EEENS1_19SingleTileSchedulerILb1ELb0ELb1ELi128EEEEEEEEEvNT_6ParamsE)
        /*0014*/ 	.short	0x0160
        /*0016*/ 	.short	0x0418


	//----- nvinfo : EIATTR_CBANK_PARAM_SIZE
	.align		4
.L_198:
        /*0018*/ 	.byte	0x03, 0x19
        /*001a*/ 	.short	0x0418


	//----- nvinfo : EIATTR_KPARAM_INFO
	.align		4
        /*001c*/ 	.byte	0x04, 0x17
        /*001e*/ 	.short	(.L_200 - .L_199)
.L_199:
        /*0020*/ 	.word	0x00000000
        /*0024*/ 	.short	0x0000
        /*0026*/ 	.short	0x0000
        /*0028*/ 	.byte	0x00, 0xf0, 0x61, 0x10


	//----- nvinfo : EIATTR_MAXREG_COUNT
	.align		4
.L_200:
        /*002c*/ 	.byte	0x03, 0x1b
        /*002e*/ 	.short	0x00ff


	//----- nvinfo : EIATTR_NUM_BARRIERS
	.align		4
        /*0030*/ 	.byte	0x02, 0x4c
        /*0032*/ 	.byte	0x02
	.zero		1


	//----- nvinfo : EIATTR_MERCURY_ISA_VERSION
	.align		4
        /*0034*/ 	.byte	0x03, 0x5f
        /*0036*/ 	.short	0x0000


	//----- nvinfo : EIATTR_COOP_GROUP_MASK_REGIDS
	.align		4
        /*0038*/ 	.byte	0x04, 0x29
        /*003a*/ 	.short	(.L_202 - .L_201)


	//   ....[0]....
.L_201:
        /*003c*/ 	.word	0xffffffff


	//   ....[1]....
        /*0040*/ 	.word	0xffffffff


	//   ....[2]....
        /*0044*/ 	.word	0xffffffff


	//   ....[3]....
        /*0048*/ 	.word	0xffffffff


	//   ....[4]....
        /*004c*/ 	.word	0xffffffff


	//   ....[5]....
        /*0050*/ 	.word	0xffffffff


	//   ....[6]....
        /*0054*/ 	.word	0xffffffff


	//   ....[7]....
        /*0058*/ 	.word	0xffffffff


	//   ....[8]....
        /*005c*/ 	.word	0xffffffff


	//   ....[9]....
        /*0060*/ 	.word	0xffffffff


	//   ....[10]....
        /*0064*/ 	.word	0xffffffff


	//   ....[11]....
        /*0068*/ 	.word	0xffffffff


	//   ....[12]....
        /*006c*/ 	.word	0xffffffff


	//   ....[13]....
        /*0070*/ 	.word	0xffffffff


	//   ....[14]....
        /*0074*/ 	.word	0xffffffff


	//   ....[15]....
        /*0078*/ 	.word	0xffffffff


	//   ....[16]....
        /*007c*/ 	.word	0xffffffff


	//   ....[17]....
        /*0080*/ 	.word	0xffffffff


	//   ....[18]....
        /*0084*/ 	.word	0xffffffff


	//   ....[19]....
        /*0088*/ 	.word	0xffffffff


	//   ....[20]....
        /*008c*/ 	.word	0xffffffff


	//   ....[21]....
        /*0090*/ 	.word	0xffffffff


	//   ....[22]....
        /*0094*/ 	.word	0xffffffff


	//   ....[23]....
        /*0098*/ 	.word	0xffffffff


	//   ....[24]....
        /*009c*/ 	.word	0xffffffff


	//   ....[25]....
        /*00a0*/ 	.word	0xffffffff


	//   ....[26]....
        /*00a4*/ 	.word	0xffffffff


	//   ....[27]....
        /*00a8*/ 	.word	0xffffffff


	//   ....[28]....
        /*00ac*/ 	.word	0xffffffff


	//   ....[29]....
        /*00b0*/ 	.word	0xffffffff


	//   ....[30]....
        /*00b4*/ 	.word	0xffffffff


	//   ....[31]....
        /*00b8*/ 	.word	0xffffffff


	//   ....[32]....
        /*00bc*/ 	.word	0xffffffff


	//   ....[33]....
        /*00c0*/ 	.word	0xffffffff


	//   ....[34]....
        /*00c4*/ 	.word	0xffffffff


	//   ....[35]....
        /*00c8*/ 	.word	0xffffffff


	//   ....[36]....
        /*00cc*/ 	.word	0xffffffff


	//   ....[37]....
        /*00d0*/ 	.word	0xffffffff


	//   ....[38]....
        /*00d4*/ 	.word	0xffffffff


	//   ....[39]....
        /*00d8*/ 	.word	0xffffffff


	//   ....[40]....
        /*00dc*/ 	.word	0xffffffff


	//   ....[41]....
        /*00e0*/ 	.word	0xffffffff


	//   ....[42]....
        /*00e4*/ 	.word	0xffffffff


	//   ....[43]....
        /*00e8*/ 	.word	0xffffffff


	//   ....[44]....
        /*00ec*/ 	.word	0xffffffff


	//   ....[45]....
        /*00f0*/ 	.word	0xffffffff


	//   ....[46]....
        /*00f4*/ 	.word	0xffffffff


	//   ....[47]....
        /*00f8*/ 	.word	0xffffffff


	//   ....[48]....
        /*00fc*/ 	.word	0xffffffff


	//   ....[49]....
        /*0100*/ 	.word	0xffffffff


	//   ....[50]....
        /*0104*/ 	.word	0xffffffff


	//   ....[51]....
        /*0108*/ 	.word	0xffffffff


	//   ....[52]....
        /*010c*/ 	.word	0xffffffff


	//   ....[53]....
        /*0110*/ 	.word	0xffffffff


	//   ....[54]....
        /*0114*/ 	.word	0xffffffff


	//----- nvinfo : EIATTR_COOP_GROUP_INSTR_OFFSETS
	.align		4
.L_202:
        /*0118*/ 	.byte	0x04, 0x28
        /*011a*/ 	.short	(.L_204 - .L_203)


	//   ....[0]....
.L_203:
        /*011c*/ 	.word	0x00000080


	//   ....[1]....
        /*0120*/ 	.word	0x000014b0


	//   ....[2]....
        /*0124*/ 	.word	0x000014e0


	//   ....[3]....
        /*0128*/ 	.word	0x000017a0


	//   ....[4]....
        /*012c*/ 	.word	0x000017d0


	//   ....[5]....
        /*0130*/ 	.word	0x00001910


	//   ....[6]....
        /*0134*/ 	.word	0x00001940


	//   ....[7]....
        /*0138*/ 	.word	0x00001a70


	//   ....[8]....
        /*013c*/ 	.word	0x00001ab0


	//   ....[9]....
        /*0140*/ 	.word	0x00003070


	//   ....[10]....
        /*0144*/ 	.word	0x00003480


	//   ....[11]....
        /*0148*/ 	.word	0x00004170


	//   ....[12]....
        /*014c*/ 	.word	0x00004190


	//   ....[13]....
        /*0150*/ 	.word	0x000041b0


	//   ....[14]....
        /*0154*/ 	.word	0x000041d0


	//   ....[15]....
        /*0158*/ 	.word	0x00006690


	//   ....[16]....
        /*015c*/ 	.word	0x00006a80


	//   ....[17]....
        /*0160*/ 	.word	0x000072d0


	//   ....[18]....
        /*0164*/ 	.word	0x000074b0


	//   ....[19]....
        /*0168*/ 	.word	0x000074f0


	//   ....[20]....
        /*016c*/ 	.word	0x00007580


	//   ....[21]....
        /*0170*/ 	.word	0x0000a310


	//   ....[22]....
        /*0174*/ 	.word	0x0000a330


	//   ....[23]....
        /*0178*/ 	.word	0x0000a350


	//   ....[24]....
        /*017c*/ 	.word	0x0000a370


	//   ....[25]....
        /*0180*/ 	.word	0x0000d010


	//   ....[26]....
        /*0184*/ 	.word	0x0000d4c0


	//   ....[27]....
        /*0188*/ 	.word	0x0000dc40


	//   ....[28]....
        /*018c*/ 	.word	0x0000de20


	//   ....[29]....
        /*0190*/ 	.word	0x0000de60


	//   ....[30]....
        /*0194*/ 	.word	0x0000dee0


	//   ....[31]....
        /*0198*/ 	.word	0x0000f5b0


	//   ....[32]....
        /*019c*/ 	.word	0x0000f5e0


	//   ....[33]....
        /*01a0*/ 	.word	0x0000f620


	//   ....[34]....
        /*01a4*/ 	.word	0x0000f630


	//   ....[35]....
        /*01a8*/ 	.word	0x00010b70


	//   ....[36]....
        /*01ac*/ 	.word	0x00010ba0


	//   ....[37]....
        /*01b0*/ 	.word	0x00010be0


	//   ....[38]....
        /*01b4*/ 	.word	0x00010c20


	//   ....[39]....
        /*01b8*/ 	.word	0x00010e10


	//   ....[40]....
        /*01bc*/ 	.word	0x00010e20


	//   ....[41]....
        /*01c0*/ 	.word	0x00010fa0


	//   ....[42]....
        /*01c4*/ 	.word	0x00010fd0


	//   ....[43]....
        /*01c8*/ 	.word	0x00011120


	//   ....[44]....
        /*01cc*/ 	.word	0x00011150


	//   ....[45]....
        /*01d0*/ 	.word	0x000112a0


	//   ....[46]....
        /*01d4*/ 	.word	0x000112c0


	//   ....[47]....
        /*01d8*/ 	.word	0x00011ad0


	//   ....[48]....
        /*01dc*/ 	.word	0x00011af0


	//   ....[49]....
        /*01e0*/ 	.word	0x00011c20


	//   ....[50]....
        /*01e4*/ 	.word	0x00011c50


	//   ....[51]....
        /*01e8*/ 	.word	0x00011d80


	//   ....[52]....
        /*01ec*/ 	.word	0x00011db0


	//   ....[53]....
        /*01f0*/ 	.word	0x00011ee0


	//   ....[54]....
        /*01f4*/ 	.word	0x00011f00


	//----- nvinfo : EIATTR_EXIT_INSTR_OFFSETS
	.align		4
.L_204:
        /*01f8*/ 	.byte	0x04, 0x1c
        /*01fa*/ 	.short	(.L_206 - .L_205)


	//   ....[0]....
.L_205:
        /*01fc*/ 	.word	0x00000310


	//   ....[1]....
        /*0200*/ 	.word	0x000112d0


	//   ....[2]....
        /*0204*/ 	.word	0x000113a0


	//   ....[3]....
        /*0208*/ 	.word	0x00011400


	//   ....[4]....
        /*020c*/ 	.word	0x00011f10


	//   ....[5]....
        /*0210*/ 	.word	0x00011fc0


	//   ....[6]....
        /*0214*/ 	.word	0x00012020


	//----- nvinfo : EIATTR_CTAIDZ_USED
	.align		4
.L_206:
        /*0218*/ 	.byte	0x01, 0x04
	.zero		2


	//----- nvinfo : EIATTR_MAX_THREADS
	.align		4
        /*021c*/ 	.byte	0x04, 0x05
        /*021e*/ 	.short	(.L_208 - .L_207)
.L_207:
        /*0220*/ 	.word	0x00000100
        /*0224*/ 	.word	0x00000001
        /*0228*/ 	.word	0x00000001


	//----- nvinfo : EIATTR_CRS_STACK_SIZE
	.align		4
.L_208:
        /*022c*/ 	.byte	0x04, 0x1e
        /*022e*/ 	.short	(.L_210 - .L_209)
.L_209:
        /*0230*/ 	.word	0x00000000
.L_210:


//--------------------- .nv.info._ZN7cutlass13device_kernelIN5flash19enable_sm80_to_sm89INS1_16FlashAttnFwdSm80INS1_25CollectiveMainloopFwdSm80ILi8ELi1ELb0EN4cute5tupleIJNS5_1CILi128EEENS7_ILi64EEENS7_ILi192EEEEEELi192ENS_6half_tEfNS_4arch4Sm80ELb0ELb1ELb1ELb1ELb0ELb1ELb1ELb0EEENS1_21CollectiveEpilogueFwdINS6_IJS8_SA_S9_EEENS6_IJNS7_ILi1EEESI_SI_EEESC_SE_Li256ELb1ELb1ELb0ELb0EEENS1_19SingleTileSchedulerILb1ELb0ELb1ELi128EEEEEEEEEvNT_6ParamsE --------------------------
	.section	.nv.info._ZN7cutlass13device_kernelIN5flash19enable_sm80_to_sm89INS1_16FlashAttnFwdSm80INS1_25CollectiveMainloopFwdSm80ILi8ELi1ELb0EN4cute5tupleIJNS5_1CILi128EEENS7_ILi64EEENS7_ILi192EEEEEELi192ENS_6half_tEfNS_4arch4Sm80ELb0ELb1ELb1ELb1ELb0ELb1ELb1ELb0EEENS1_21CollectiveEpilogueFwdINS6_IJS8_SA_S9_EEENS6_IJNS7_ILi1EEESI_SI_EEESC_SE_Li256ELb1ELb1ELb0ELb0EEENS1_19SingleTileSchedulerILb1ELb0ELb1ELi128EEEEEEEEEvNT_6ParamsE,"",@"SHT_CUDA_INFO"
	.sectionflags	@""
	.align	4


	//----- nvinfo : EIATTR_CUDA_API_VERSION
	.align		4
        /*0000*/ 	.byte	0x04, 0x37
        /*0002*/ 	.short	(.L_212 - .L_211)
.L_211:
        /*0004*/ 	.word	0x00000082


	//----- nvinfo : EIATTR_SW2861232_WAR
	.align		4
.L_212:
        /*0008*/ 	.byte	0x01, 0x35
	.zero		2


	//----- nvinfo : EIATTR_PARAM_CBANK
	.align		4
        /*000c*/ 	.byte	0x04, 0x0a
        /*000e*/ 	.short	(.L_214 - .L_213)
	.align		4
.L_213:
        /*0010*/ 	.word	index@(.nv.constant0._ZN7cutlass13device_kernelIN5flash19enable_sm80_to_sm89INS1_16FlashAttnFwdSm80INS1_25CollectiveMainloopFwdSm80ILi8ELi1ELb0EN4cute5tupleIJNS5_1CILi128EEENS7_ILi64EEENS7_ILi192EEEEEELi192ENS_6half_tEfNS_4arch4Sm80ELb0ELb1ELb1ELb1ELb0ELb1ELb1ELb0EEENS1_21CollectiveEpilogueFwdINS6_IJS8_SA_S9_EEENS6_IJNS7_ILi1EEESI_SI_EEESC_SE_Li256ELb1ELb1ELb0ELb0EEENS1_19SingleTileSchedulerILb1ELb0ELb1ELi128EEEEEEEEEvNT_6ParamsE)
        /*0014*/ 	.short	0x0160
        /*0016*/ 	.short	0x0418


	//----- nvinfo : EIATTR_CBANK_PARAM_SIZE
	.align		4
.L_214:
        /*0018*/ 	.byte	0x03, 0x19
        /*001a*/ 	.short	0x0418


	//----- nvinfo : EIATTR_KPARAM_INFO
	.align		4
        /*001c*/ 	.byte	0x04, 0x17
        /*001e*/ 	.short	(.L_216 - .L_215)
.L_215:
        /*0020*/ 	.word	0x00000000
        /*0024*/ 	.short	0x0000
        /*0026*/ 	.short	0x0000
        /*0028*/ 	.byte	0x00, 0xf0, 0x61, 0x10


	//----- nvinfo : EIATTR_MAXREG_COUNT
	.align		4
.L_216:
        /*002c*/ 	.byte	0x03, 0x1b
        /*002e*/ 	.short	0x00ff


	//----- nvinfo : EIATTR_NUM_BARRIERS
	.align		4
        /*0030*/ 	.byte	0x02, 0x4c
        /*0032*/ 	.byte	0x02
	.zero		1


	//----- nvinfo : EIATTR_MERCURY_ISA_VERSION
	.align		4
        /*0034*/ 	.byte	0x03, 0x5f
        /*0036*/ 	.short	0x0000


	//----- nvinfo : EIATTR_COOP_GROUP_MASK_REGIDS
	.align		4
        /*0038*/ 	.byte	0x04, 0x29
        /*003a*/ 	.short	(.L_218 - .L_217)


	//   ....[0]....
.L_217:
        /*003c*/ 	.word	0xffffffff


	//   ....[1]....
        /*0040*/ 	.word	0xffffffff


	//   ....[2]....
        /*0044*/ 	.word	0xffffffff


	//   ....[3]....
        /*0048*/ 	.word	0xffffffff


	//   ....[4]....
        /*004c*/ 	.word	0xffffffff


	//   ....[5]....
        /*0050*/ 	.word	0xffffffff


	//   ....[6]....
        /*0054*/ 	.word	0xffffffff


	//   ....[7]....
        /*0058*/ 	.word	0xffffffff


	//   ....[8]....
        /*005c*/ 	.word	0xffffffff


	//   ....[9]....
        /*0060*/ 	.word	0xffffffff


	//   ....[10]....
        /*0064*/ 	.word	0xffffffff


	//   ....[11]....
        /*0068*/ 	.word	0xffffffff


	//   ....[12]....
        /*006c*/ 	.word	0xffffffff


	//   ....[13]....
        /*0070*/ 	.word	0xffffffff


	//   ....[14]....
        /*0074*/ 	.word	0xffffffff


	//   ....[15]....
        /*0078*/ 	.word	0xffffffff


	//   ....[16]....
        /*007c*/ 	.word	0xffffffff


	//   ....[17]....
        /*0080*/ 	.word	0xffffffff


	//   ....[18]....
        /*0084*/ 	.word	0xffffffff


	//   ....[19]....
        /*0088*/ 	.word	0xffffffff


	//   ....[20]....
        /*008c*/ 	.word	0xffffffff


	//   ....[21]....
        /*0090*/ 	.word	0xffffffff


	//   ....[22]....
        /*0094*/ 	.word	0xffffffff


	//   ....[23]....
        /*0098*/ 	.word	0xffffffff


	//   ....[24]....
        /*009c*/ 	.word	0xffffffff


	//   ....[25]....
        /*00a0*/ 	.word	0xffffffff


	//   ....[26]....
        /*00a4*/ 	.word	0xffffffff


	//   ....[27]....
        /*00a8*/ 	.word	0xffffffff


	//   ....[28]....
        /*00ac*/ 	.word	0xffffffff


	//   ....[29]....
        /*00b0*/ 	.word	0xffffffff


	//   ....[30]....
        /*00b4*/ 	.word	0xffffffff


	//   ....[31]....
        /*00b8*/ 	.word	0xffffffff


	//   ....[32]....
        /*00bc*/ 	.word	0xffffffff


	//   ....[33]....
        /*00c0*/ 	.word	0xffffffff


	//   ....[34]....
        /*00c4*/ 	.word	0xffffffff


	//   ....[35]....
        /*00c8*/ 	.word	0xffffffff


	//   ....[36]....
        /*00cc*/ 	.word	0xffffffff


	//   ....[37]....
        /*00d0*/ 	.word	0xffffffff


	//   ....[38]....
        /*00d4*/ 	.word	0xffffffff


	//   ....[39]....
        /*00d8*/ 	.word	0xffffffff


	//   ....[40]....
        /*00dc*/ 	.word	0xffffffff


	//   ....[41]....
        /*00e0*/ 	.word	0xffffffff


	//   ....[42]....
        /*00e4*/ 	.word	0xffffffff


	//   ....[43]....
        /*00e8*/ 	.word	0xffffffff


	//   ....[44]....
        /*00ec*/ 	.word	0xffffffff


	//   ....[45]....
        /*00f0*/ 	.word	0xffffffff


	//   ....[46]....
        /*00f4*/ 	.word	0xffffffff


	//   ....[47]....
        /*00f8*/ 	.word	0xffffffff


	//   ....[48]....
        /*00fc*/ 	.word	0xffffffff


	//   ....[49]....
        /*0100*/ 	.word	0xffffffff


	//   ....[50]....
        /*0104*/ 	.word	0xffffffff


	//   ....[51]....
        /*0108*/ 	.word	0xffffffff


	//   ....[52]....
        /*010c*/ 	.word	0xffffffff


	//   ....[53]....
        /*0110*/ 	.word	0xffffffff


	//   ....[54]....
        /*0114*/ 	.word	0xffffffff


	//   ....[55]....
        /*0118*/ 	.word	0xffffffff


	//   ....[56]....
        /*011c*/ 	.word	0xffffffff


	//   ....[57]....
        /*0120*/ 	.word	0xffffffff


	//   ....[58]....
        /*0124*/ 	.word	0xffffffff


	//   ....[59]....
        /*0128*/ 	.word	0xffffffff


	//   ....[60]....
        /*012c*/ 	.word	0xffffffff


	//   ....[61]....
        /*0130*/ 	.word	0xffffffff


	//   ....[62]....
        /*0134*/ 	.word	0xffffffff


	//   ....[63]....
        /*0138*/ 	.word	0xffffffff


	//   ....[64]....
        /*013c*/ 	.word	0xffffffff


	//   ....[65]....
        /*0140*/ 	.word	0xffffffff


	//   ....[66]....
        /*0144*/ 	.word	0xffffffff


	//   ....[67]....
        /*0148*/ 	.word	0xffffffff


	//   ....[68]....
        /*014c*/ 	.word	0xffffffff


	//   ....[69]....
        /*0150*/ 	.word	0xffffffff


	//   ....[70]....
        /*0154*/ 	.word	0xffffffff


	//----- nvinfo : EIATTR_COOP_GROUP_INSTR_OFFSETS
	.align		4
.L_218:
        /*0158*/ 	.byte	0x04, 0x28
        /*015a*/ 	.short	(.L_220 - .L_219)


	//   ....[0]....
.L_219:
        /*015c*/ 	.word	0x00000090


	//   ....[1]....
        /*0160*/ 	.word	0x00007570


	//   ....[2]....
        /*0164*/ 	.word	0x00007630


	//   ....[3]....
        /*0168*/ 	.word	0x000077a0


	//   ....[4]....
        /*016c*/ 	.word	0x000077d0


	//   ....[5]....
        /*0170*/ 	.word	0x00007910


	//   ....[6]....
        /*0174*/ 	.word	0x00007940


	//   ....[7]....
        /*0178*/ 	.word	0x00007a70


	//   ....[8]....
        /*017c*/ 	.word	0x00007ab0


	//   ....[9]....
        /*0180*/ 	.word	0x000081a0


	//   ....[10]....
        /*0184*/ 	.word	0x00008200


	//   ....[11]....
        /*0188*/ 	.word	0x00008240


	//   ....[12]....
        /*018c*/ 	.word	0x00008250


	//   ....[13]....
        /*0190*/ 	.word	0x00008680


	//   ....[14]....
        /*0194*/ 	.word	0x000086c0


	//   ....[15]....
        /*0198*/ 	.word	0x00008700


	//   ....[16]....
        /*019c*/ 	.word	0x00008770


	//   ....[17]....
        /*01a0*/ 	.word	0x0000b700


	//   ....[18]....
        /*01a4*/ 	.word	0x0000b750


	//   ....[19]....
        /*01a8*/ 	.word	0x0000b760


	//   ....[20]....
        /*01ac*/ 	.word	0x0000b770


	//   ....[21]....
        /*01b0*/ 	.word	0x0000b9f0


	//   ....[22]....
        /*01b4*/ 	.word	0x0000ba30


	//   ....[23]....
        /*01b8*/ 	.word	0x0000ba70


	//   ....[24]....
        /*01bc*/ 	.word	0x0000bae0


	//   ....[25]....
        /*01c0*/ 	.word	0x0000ff90


	//   ....[26]....
        /*01c4*/ 	.word	0x00010340


	//   ....[27]....
        /*01c8*/ 	.word	0x00010f40


	//   ....[28]....
        /*01cc*/ 	.word	0x000110a0


	//   ....[29]....
        /*01d0*/ 	.word	0x000110b0


	//   ....[30]....
        /*01d4*/ 	.word	0x00011100


	//   ....[31]....
        /*01d8*/ 	.word	0x000136e0


	//   ....[32]....
        /*01dc*/ 	.word	0x000139b0


	//   ....[33]....
        /*01e0*/ 	.word	0x000141b0


	//   ....[34]....
        /*01e4*/ 	.word	0x000143e0


	//   ....[35]....
        /*01e8*/ 	.word	0x000143f0


	//   ....[36]....
        /*01ec*/ 	.word	0x00014460


	//   ....[37]....
        /*01f0*/ 	.word	0x000171d0


	//   ....[38]....
        /*01f4*/ 	.word	0x000171f0


	//   ....[39]....
        /*01f8*/ 	.word	0x00017220


	//   ....[40]....
        /*01fc*/ 	.word	0x00017250


	//   ....[41]....
        /*0200*/ 	.word	0x00019f80


	//   ....[42]....
        /*0204*/ 	.word	0x0001a3f0


	//   ....[43]....
        /*0208*/ 	.word	0x0001ab40


	//   ....[44]....
        /*020c*/ 	.word	0x0001ad20


	//   ....[45]....
        /*0210*/ 	.word	0x0001ad60


	//   ....[46]....
        /*0214*/ 	.word	0x0001ade0


	//   ....[47]....
        /*0218*/ 	.word	0x0001c4d0


	//   ....[48]....
        /*021c*/ 	.word	0x0001c500


	//   ....[49]....
        /*0220*/ 	.word	0x0001c550


	//   ....[50]....
        /*0224*/ 	.word	0x0001c560


	//   ....[51]....
        /*0228*/ 	.word	0x0001db50


	//   ....[52]....
        /*022c*/ 	.word	0x0001dbd0


	//   ....[53]....
        /*0230*/ 	.word	0x0001dc10


	//   ....[54]....
        /*0234*/ 	.word	0x0001dc50


	//   ....[55]....
        /*0238*/ 	.word	0x0001de80


	//   ....[56]....
        /*023c*/ 	.word	0x0001de90


	//   ....[57]....
        /*0240*/ 	.word	0x0001e010


	//   ....[58]....
        /*0244*/ 	.word	0x0001e040


	//   ....[59]....
        /*0248*/ 	.word	0x0001e190


	//   ....[60]....
        /*024c*/ 	.word	0x0001e1c0


	//   ....[61]....
        /*0250*/ 	.word	0x0001e310


	//   ....[62]....
        /*0254*/ 	.word	0x0001e330


	//   ....[63]....
        /*0258*/ 	.word	0x0001ec70


	//   ....[64]....
        /*025c*/ 	.word	0x0001ec80


	//   ....[65]....
        /*0260*/ 	.word	0x0001edb0


	//   ....[66]....
        /*0264*/ 	.word	0x0001ede0


	//   ....[67]....
        /*0268*/ 	.word	0x0001ef10


	//   ....[68]....
        /*026c*/ 	.word	0x0001ef40


	//   ....[69]....
        /*0270*/ 	.word	0x0001f070


	//   ....[70]....
        /*0274*/ 	.word	0x0001f090


	//----- nvinfo : EIATTR_EXIT_INSTR_OFFSETS
	.align		4
.L_220:
        /*0278*/ 	.byte	0x04, 0x1c
        /*027a*/ 	.short	(.L_222 - .L_221)


	//   ....[0]....
.L_221:
        /*027c*/ 	.word	0x00000440


	//   ....[1]....
        /*0280*/ 	.word	0x0001e340


	//   ....[2]....
        /*0284*/ 	.word	0x0001e410


	//   ....[3]....
        /*0288*/ 	.word	0x0001e470


	//   ....[4]....
        /*028c*/ 	.word	0x0001f0a0


	//   ....[5]....
        /*0290*/ 	.word	0x0001f150


	//   ....[6]....
        /*0294*/ 	.word	0x0001f1b0


	//----- nvinfo : EIATTR_CTAIDZ_USED
	.align		4
.L_222:
        /*0298*/ 	.byte	0x01, 0x04
	.zero		2


	//----- nvinfo : EIATTR_MAX_THREADS
	.align		4
        /*029c*/ 	.byte	0x04, 0x05
        /*029e*/ 	.short	(.L_224 - .L_223)
.L_223:
        /*02a0*/ 	.word	0x00000100
        /*02a4*/ 	.word	0x00000001
        /*02a8*/ 	.word	0x00000001


	//----- nvinfo : EIATTR_CRS_STACK_SIZE
	.align		4
.L_224:
        /*02ac*/ 	.byte	0x04, 0x1e
        /*02ae*/ 	.short	(.L_226 - .L_225)
.L_225:
        /*02b0*/ 	.word	0x00000000
.L_226:


//--------------------- .nv.info._ZN7cutlass13device_kernelIN5flash19enable_sm80_to_sm89INS1_16FlashAttnFwdSm80INS1_25CollectiveMainloopFwdSm80ILi8ELi1ELb1EN4cute5tupleIJNS5_1CILi128EEENS7_ILi96EEENS7_ILi192EEEEEELi192ENS_6half_tEfNS_4arch4Sm80ELb1ELb0ELb1ELb0ELb0ELb0ELb1ELb0EEENS1_21CollectiveEpilogueFwdINS6_IJS8_SA_S9_EEENS6_IJNS7_ILi1EEESI_SI_EEESC_SE_Li256ELb0ELb1ELb0ELb0EEENS1_30DynamicPersistentTileSchedulerILi256ELi256ELb0ELb1ELb0EEEEEEEEEvNT_6ParamsE --------------------------
	.section	.nv.info._ZN7cutlass13device_kernelIN5flash19enable_sm80_to_sm89INS1_16FlashAttnFwdSm80INS1_25CollectiveMainloopFwdSm80ILi8ELi1ELb1EN4cute5tupleIJNS5_1CILi128EEENS7_ILi96EEENS7_ILi192EEEEEELi192ENS_6half_tEfNS_4arch4Sm80ELb1ELb0ELb1ELb0ELb0ELb0ELb1ELb0EEENS1_21CollectiveEpilogueFwdINS6_IJS8_SA_S9_EEENS6_IJNS7_ILi1EEESI_SI_EEESC_SE_Li256ELb0ELb1ELb0ELb0EEENS1_30DynamicPersistentTileSchedulerILi256ELi256ELb0ELb1ELb0EEEEEEEEEvNT_6ParamsE,"",@"SHT_CUDA_INFO"
	.sectionflags	@""
	.align	4


	//----- nvinfo : EIATTR_CUDA_API_VERSION
	.align		4
        /*0000*/ 	.byte	0x04, 0x37
        /*0002*/ 	.short	(.L_228 - .L_227)
.L_227:
        /*0004*/ 	.word	0x00000082


	//----- nvinfo : EIATTR_SW2861232_WAR
	.align		4
.L_228:
        /*0008*/ 	.byte	0x01, 0x35
	.zero		2


	//----- nvinfo : EIATTR_PARAM_CBANK
	.align		4
        /*000c*/ 	.byte	0x04, 0x0a
        /*000e*/ 	.short	(.L_230 - .L_229)
	.align		4
.L_229:
        /*0010*/ 	.word	index@(.nv.constant0._ZN7cutlass13device_kernelIN5flash19enable_sm80_to_sm89INS1_16FlashAttnFwdSm80INS1_25CollectiveMainloopFwdSm80ILi8ELi1ELb1EN4cute5tupleIJNS5_1CILi128EEENS7_ILi96EEENS7_ILi192EEEEEELi192ENS_6half_tEfNS_4arch4Sm80ELb1ELb0ELb1ELb0ELb0ELb0ELb1ELb0EEENS1_21CollectiveEpilogueFwdINS6_IJS8_SA_S9_EEENS6_IJNS7_ILi1EEESI_SI_EEESC_SE_Li256ELb0ELb1ELb0ELb0EEENS1_30DynamicPersistentTileSchedulerILi256ELi256ELb0ELb1ELb0EEEEEEEEEvNT_6ParamsE)
        /*0014*/ 	.short	0x0160
        /*0016*/ 	.short	0x0428


	//----- nvinfo : EIATTR_CBANK_PARAM_SIZE
	.align		4
.L_230:
        /*0018*/ 	.byte	0x03, 0x19
        /*001a*/ 	.short	0x0428


	//----- nvinfo : EIATTR_KPARAM_INFO
	.align		4
        /*001c*/ 	.byte	0x04, 0x17
        /*001e*/ 	.short	(.L_232 - .L_231)
.L_231:
        /*0020*/ 	.word	0x00000000
        /*0024*/ 	.short	0x0000
        /*0026*/ 	.short	0x0000
        /*0028*/ 	.byte	0x00, 0xf0, 0xa1, 0x10


	//----- nvinfo : EIATTR_MAXREG_COUNT
	.align		4
.L_232:
        /*002c*/ 	.byte	0x03, 0x1b
        /*002e*/ 	.short	0x00ff


	//----- nvinfo : EIATTR_NUM_BARRIERS
	.align		4
        /*0030*/ 	.byte	0x02, 0x4c
        /*0032*/ 	.byte	0x06
	.zero		1


	//----- nvinfo : EIATTR_ANNOTATIONS
	.align		4
        /*0034*/ 	.byte	0x04, 0x55
        /*0036*/ 	.short	(.L_234 - .L_233)


	//   ....[0]....
.L_233:
        /* <DEDUP_REMOVED lines=80> */


	//----- nvinfo : EIATTR_MERCURY_ISA_VERSION
	.align		4
.L_234:
        /*0520*/ 	.byte	0x03, 0x5f
        /*0522*/ 	.short	0x0000


	//----- nvinfo : EIATTR_INT_WARP_WIDE_INSTR_OFFSETS
	.align		4
        /*0524*/ 	.byte	0x04, 0x31
        /*0526*/ 	.short	(.L_236 - .L_235)


	//   ....[0]....
.L_235:
        /*0528*/ 	.word	0x0000f6e0


	//   ....[1]....
        /*052c*/ 	.word	0x0000f760


	//----- nvinfo : EIATTR_COOP_GROUP_MASK_REGIDS
	.align		4
.L_236:
        /*0530*/ 	.byte	0x04, 0x29
        /*0532*/ 	.short	(.L_238 - .L_237)


	//   ....[0]....
.L_237:
        /*0534*/ 	.word	0xffffffff


	//   ....[1]....
        /*0538*/ 	.word	0xffffffff


	//   ....[2]....
        /*053c*/ 	.word	0xffffffff


	//   ....[3]....
        /*0540*/ 	.word	0xffffffff


	//   ....[4]....
        /*0544*/ 	.word	0xffffffff


	//   ....[5]....
        /*0548*/ 	.word	0xffffffff


	//   ....[6]....
        /*054c*/ 	.word	0xffffffff


	//   ....[7]....
        /*0550*/ 	.word	0xffffffff


	//   ....[8]....
        /*0554*/ 	.word	0xffffffff


	//   ....[9]....
        /*0558*/ 	.word	0xffffffff


	//   ....[10]....
        /*055c*/ 	.word	0xffffffff


	//   ....[11]....
        /*0560*/ 	.word	0xffffffff


	//   ....[12]....
        /*0564*/ 	.word	0xffffffff


	//   ....[13]....
        /*0568*/ 	.word	0xffffffff


	//   ....[14]....
        /*056c*/ 	.word	0xffffffff


	//   ....[15]....
        /*0570*/ 	.word	0xffffffff


	//   ....[16]....
        /*0574*/ 	.word	0xffffffff


	//   ....[17]....
        /*0578*/ 	.word	0xffffffff


	//   ....[18]....
        /*057c*/ 	.word	0xffffffff


	//   ....[19]....
        /*0580*/ 	.word	0xffffffff


	//   ....[20]....
        /*0584*/ 	.word	0xffffffff


	//   ....[21]....
        /*0588*/ 	.word	0xffffffff


	//   ....[22]....
        /*058c*/ 	.word	0xffffffff


	//   ....[23]....
        /*0590*/ 	.word	0xffffffff


	//   ....[24]....
        /*0594*/ 	.word	0xffffffff


	//   ....[25]....
        /*0598*/ 	.word	0xffffffff


	//   ....[26]....
        /*059c*/ 	.word	0xffffffff


	//   ....[27]....
        /*05a0*/ 	.word	0xffffffff


	//   ....[28]....
        /*05a4*/ 	.word	0xffffffff


	//   ....[29]....
        /*05a8*/ 	.word	0xffffffff


	//   ....[30]....
        /*05ac*/ 	.word	0xffffffff


	//   ....[31]....
        /*05b0*/ 	.word	0xffffffff


	//   ....[32]....
        /*05b4*/ 	.word	0xffffffff


	//   ....[33]....
        /*05b8*/ 	.word	0xffffffff


	//   ....[34]....
        /*05bc*/ 	.word	0xffffffff


	//   ....[35]....
        /*05c0*/ 	.word	0xffffffff


	//   ....[36]....
        /*05c4*/ 	.word	0xffffffff


	//   ....[37]....
        /*05c8*/ 	.word	0xffffffff


	//   ....[38]....
        /*05cc*/ 	.word	0xffffffff


	//   ....[39]....
        /*05d0*/ 	.word	0xffffffff


	//   ....[40]....
        /*05d4*/ 	.word	0xffffffff


	//   ....[41]....
        /*05d8*/ 	.word	0xffffffff


	//   ....[42]....
        /*05dc*/ 	.word	0xffffffff


	//   ....[43]....
        /*05e0*/ 	.word	0xffffffff


	//   ....[44]....
        /*05e4*/ 	.word	0xffffffff


	//   ....[45]....
        /*05e8*/ 	.word	0xffffffff


	//   ....[46]....
        /*05ec*/ 	.word	0xffffffff


	//   ....[47]....
        /*05f0*/ 	.word	0xffffffff


	//   ....[48]....
        /*05f4*/ 	.word	0xffffffff


	//   ....[49]....
        /*05f8*/ 	.word	0xffffffff


	//   ....[50]....
        /*05fc*/ 	.word	0xffffffff


	//   ....[51]....
        /*0600*/ 	.word	0xffffffff


	//   ....[52]....
        /*0604*/ 	.word	0xffffffff


	//   ....[53]....
        /*0608*/ 	.word	0xffffffff


	//   ....[54]....
        /*060c*/ 	.word	0xffffffff


	//   ....[55]....
        /*0610*/ 	.word	0xffffffff


	//   ....[56]....
        /*0614*/ 	.word	0xffffffff


	//   ....[57]....
        /*0618*/ 	.word	0xffffffff


	//   ....[58]....
        /*061c*/ 	.word	0xffffffff


	//   ....[59]....
        /*0620*/ 	.word	0xffffffff


	//   ....[60]....
        /*0624*/ 	.word	0xffffffff


	//   ....[61]....
        /*0628*/ 	.word	0xffffffff


	//   ....[62]....
        /*062c*/ 	.word	0xffffffff


	//   ....[63]....
        /*0630*/ 	.word	0xffffffff


	//----- nvinfo : EIATTR_COOP_GROUP_INSTR_OFFSETS
	.align		4
.L_238:
        /*0634*/ 	.byte	0x04, 0x28
        /*0636*/ 	.short	(.L_240 - .L_239)


	//   ....[0]....
.L_239:
        /*0638*/ 	.word	0x00000050


	//   ....[1]....
        /*063c*/ 	.word	0x000018f0


	//   ....[2]....
        /*0640*/ 	.word	0x00001900


	//   ....[3]....
        /*0644*/ 	.word	0x00001920


	//   ....[4]....
        /*0648*/ 	.word	0x00001930


	//   ....[5]....
        /*064c*/ 	.word	0x00001a60


	//   ....[6]....
        /*0650*/ 	.word	0x00001a80


	//   ....[7]....
        /*0654*/ 	.word	0x00001b20


	//   ....[8]....
        /*0658*/ 	.word	0x00001b40


	//   ....[9]....
        /*065c*/ 	.word	0x00003a00


	//   ....[10]....
        /*0660*/ 	.word	0x00003a10


	//   ....[11]....
        /*0664*/ 	.word	0x00004290


	//   ....[12]....
        /*0668*/ 	.word	0x000043f0


	//   ....[13]....
        /*066c*/ 	.word	0x00004400


	//   ....[14]....
        /*0670*/ 	.word	0x00004450


	//   ....[15]....
        /*0674*/ 	.word	0x00006970


	//   ....[16]....
        /*0678*/ 	.word	0x00007d00


	//   ....[17]....
        /*067c*/ 	.word	0x00007e30


	//   ....[18]....
        /*0680*/ 	.word	0x00008310


	//   ....[19]....
        /*0684*/ 	.word	0x000083f0


	//   ....[20]....
        /*0688*/ 	.word	0x000084c0


	//   ....[21]....
        /*068c*/ 	.word	0x0000c820


	//   ....[22]....
        /*0690*/ 	.word	0x0000c860


	//   ....[23]....
        /*0694*/ 	.word	0x0000c880


	//   ....[24]....
        /*0698*/ 	.word	0x0000c8a0


	//   ....[25]....
        /*069c*/ 	.word	0x0000ee90


	//   ....[26]....
        /*06a0*/ 	.word	0x0000eee0


	//   ....[27]....
        /*06a4*/ 	.word	0x0000ef00


	//   ....[28]....
        /*06a8*/ 	.word	0x0000ef20


	//   ....[29]....
        /*06ac*/ 	.word	0x0000ff40


	//   ....[30]....
        /*06b0*/ 	.word	0x000102b0


	//   ....[31]....
        /*06b4*/ 	.word	0x000102e0


	//   ....[32]....
        /*06b8*/ 	.word	0x00010300


	//   ....[33]....
        /*06bc*/ 	.word	0x00010330


	//   ....[34]....
        /*06c0*/ 	.word	0x00010500


	//   ....[35]....
        /*06c4*/ 	.word	0x00010520


	//   ....[36]....
        /*06c8*/ 	.word	0x000106e0


	//   ....[37]....
        /*06cc*/ 	.word	0x00010710


	//   ....[38]....
        /*06d0*/ 	.word	0x00010810


	//   ....[39]....
        /*06d4*/ 	.word	0x00010840


	//   ....[40]....
        /*06d8*/ 	.word	0x00010940


	//   ....[41]....
        /*06dc*/ 	.word	0x00010960


	//   ....[42]....
        /*06e0*/ 	.word	0x00010f10


	//   ....[43]....
        /*06e4*/ 	.word	0x00010f30


	//   ....[44]....
        /*06e8*/ 	.word	0x000110c0


	//   ....[45]....
        /*06ec*/ 	.word	0x000110d0


	//   ....[46]....
        /*06f0*/ 	.word	0x00011250


	//   ....[47]....
        /*06f4*/ 	.word	0x00011270


	//   ....[48]....
        /*06f8*/ 	.word	0x000113f0


	//   ....[49]....
        /*06fc*/ 	.word	0x00011400


	//   ....[50]....
        /*0700*/ 	.word	0x000115f0


	//   ....[51]....
        /*0704*/ 	.word	0x000116d0


	//   ....[52]....
        /*0708*/ 	.word	0x00011730


	//   ....[53]....
        /*070c*/ 	.word	0x00011780


	//   ....[54]....
        /*0710*/ 	.word	0x000117d0


	//   ....[55]....
        /*0714*/ 	.word	0x00011840


	//   ....[56]....
        /*0718*/ 	.word	0x000118b0


	//   ....[57]....
        /*071c*/ 	.word	0x00011910


	//   ....[58]....
        /*0720*/ 	.word	0x00011970


	//   ....[59]....
        /*0724*/ 	.word	0x000119d0


	//   ....[60]....
        /*0728*/ 	.word	0x00011a40


	//   ....[61]....
        /*072c*/ 	.word	0x00011aa0


	//   ....[62]....
        /*0730*/ 	.word	0x00011b00


	//   ....[63]....
        /*0734*/ 	.word	0x00011b70


	//----- nvinfo : EIATTR_EXIT_INSTR_OFFSETS
	.align		4
.L_240:
        /*0738*/ 	.byte	0x04, 0x1c
        /*073a*/ 	.short	(.L_242 - .L_241)


	//   ....[0]....
.L_241:
        /*073c*/ 	.word	0x000000a0


	//   ....[1]....
        /*0740*/ 	.word	0x00011690


	//----- nvinfo : EIATTR_MAX_THREADS
	.align		4
.L_242:
        /*0744*/ 	.byte	0x04, 0x05
        /*0746*/ 	.short	(.L_244 - .L_243)
.L_243:
        /*0748*/ 	.word	0x00000100
        /*074c*/ 	.word	0x00000001
        /*0750*/ 	.word	0x00000001


	//----- nvinfo : EIATTR_CRS_STACK_SIZE
	.align		4
.L_244:
        /*0754*/ 	.byte	0x04, 0x1e
        /*0756*/ 	.short	(.L_246 - .L_245)
.L_245:
        /*0758*/ 	.word	0x00000000
.L_246:


//--------------------- .nv.info._ZN7cutlass13device_kernelIN5flash19enable_sm80_to_sm89INS1_16FlashAttnFwdSm80INS1_25CollectiveMainloopFwdSm80ILi8ELi1ELb1EN4cute5tupleIJNS5_1CILi128EEENS7_ILi96EEENS7_ILi192EEEEEELi192ENS_6half_tEfNS_4arch4Sm80ELb1ELb0ELb1ELb1ELb0ELb0ELb1ELb0EEENS1_21CollectiveEpilogueFwdINS6_IJS8_SA_S9_EEENS6_IJNS7_ILi1EEESI_SI_EEESC_SE_Li256ELb1ELb1ELb0ELb0EEENS1_19SingleTileSchedulerILb1ELb0ELb1ELi128EEEEEEEEEvNT_6ParamsE --------------------------
	.section	.nv.info._ZN7cutlass13device_kernelIN5flash19enable_sm80_to_sm89INS1_16FlashAttnFwdSm80INS1_25CollectiveMainloopFwdSm80ILi8ELi1ELb1EN4cute5tupleIJNS5_1CILi128EEENS7_ILi96EEENS7_ILi192EEEEEELi192ENS_6half_tEfNS_4arch4Sm80ELb1ELb0ELb1ELb1ELb0ELb0ELb1ELb0EEENS1_21CollectiveEpilogueFwdINS6_IJS8_SA_S9_EEENS6_IJNS7_ILi1EEESI_SI_EEESC_SE_Li256ELb1ELb1ELb0ELb0EEENS1_19SingleTileSchedulerILb1ELb0ELb1ELi128EEEEEEEEEvNT_6ParamsE,"",@"SHT_CUDA_INFO"
	.sectionflags	@""
	.align	4


	//----- nvinfo : EIATTR_CUDA_API_VERSION
	.align		4
        /*0000*/ 	.byte	0x04, 0x37
        /*0002*/ 	.short	(.L_248 - .L_247)
.L_247:
        /*0004*/ 	.word	0x00000082


	//----- nvinfo : EIATTR_SW2861232_WAR
	.align		4
.L_248:
        /*0008*/ 	.byte	0x01, 0x35
	.zero		2


	//----- nvinfo : EIATTR_PARAM_CBANK
	.align		4
        /*000c*/ 	.byte	0x04, 0x0a
        /*000e*/ 	.short	(.L_250 - .L_249)
	.align		4
.L_249:
        /*0010*/ 	.word	index@(.nv.constant0._ZN7cutlass13device_kernelIN5flash19enable_sm80_to_sm89INS1_16FlashAttnFwdSm80INS1_25CollectiveMainloopFwdSm80ILi8ELi1ELb1EN4cute5tupleIJNS5_1CILi128EEENS7_ILi96EEENS7_ILi192EEEEEELi192ENS_6half_tEfNS_4arch4Sm80ELb1ELb0ELb1ELb1ELb0ELb0ELb1ELb0EEENS1_21CollectiveEpilogueFwdINS6_IJS8_SA_S9_EEENS6_IJNS7_ILi1EEESI_SI_EEESC_SE_Li256ELb1ELb1ELb0ELb0EEENS1_19SingleTileSchedulerILb1ELb0ELb1ELi128EEEEEEEEEvNT_6ParamsE)
        /*0014*/ 	.short	0x0160
        /*0016*/ 	.short	0x0418


	//----- nvinfo : EIATTR_CBANK_PARAM_SIZE
	.align		4
.L_250:
        /*0018*/ 	.byte	0x03, 0x19
        /*001a*/ 	.short	0x0418


	//----- nvinfo : EIATTR_KPARAM_INFO
	.align		4
        /*001c*/ 	.byte	0x04, 0x17
        /*001e*/ 	.short	(.L_252 - .L_251)
.L_251:
        /*0020*/ 	.word	0x00000000
        /*0024*/ 	.short	0x0000
        /*0026*/ 	.short	0x0000
        /*0028*/ 	.byte	0x00, 0xf0, 0x61, 0x10


	//----- nvinfo : EIATTR_MAXREG_COUNT
	.align		4
.L_252:
        /*002c*/ 	.byte	0x03, 0x1b
        /*002e*/ 	.short	0x00ff


	//----- nvinfo : EIATTR_NUM_BARRIERS
	.align		4
        /*0030*/ 	.byte	0x02, 0x4c
        /*0032*/ 	.byte	0x02
	.zero		1


	//----- nvinfo : EIATTR_ANNOTATIONS
	.align		4
        /*0034*/ 	.byte	0x04, 0x55
        /*0036*/ 	.short	(.L_254 - .L_253)


	//   ....[0]....
.L_253:
        /* <DEDUP_REMOVED lines=32> */


	//----- nvinfo : EIATTR_MERCURY_ISA_VERSION
	.align		4
.L_254:
        /*0228*/ 	.byte	0x03, 0x5f
        /*022a*/ 	.short	0x0000


	//----- nvinfo : EIATTR_COOP_GROUP_MASK_REGIDS
	.align		4
        /*022c*/ 	.byte	0x04, 0x29
        /*022e*/ 	.short	(.L_256 - .L_255)


	//   ....[0]....
.L_255:
        /*0230*/ 	.word	0xffffffff


	//   ....[1]....
        /*0234*/ 	.word	0xffffffff


	//   ....[2]....
        /*0238*/ 	.word	0xffffffff


	//   ....[3]....
        /*023c*/ 	.word	0xffffffff


	//   ....[4]....
        /*0240*/ 	.word	0xffffffff


	//   ....[5]....
        /*0244*/ 	.word	0xffffffff


	//   ....[6]....
        /*0248*/ 	.word	0xffffffff


	//   ....[7]....
        /*024c*/ 	.word	0xffffffff


	//   ....[8]....
        /*0250*/ 	.word	0xffffffff


	//   ....[9]....
        /*0254*/ 	.word	0xffffffff


	//   ....[10]....
        /*0258*/ 	.word	0xffffffff


	//   ....[11]....
        /*025c*/ 	.word	0xffffffff


	//   ....[12]....
        /*0260*/ 	.word	0xffffffff


	//   ....[13]....
        /*0264*/ 	.word	0xffffffff


	//   ....[14]....
        /*0268*/ 	.word	0xffffffff


	//   ....[15]....
        /*026c*/ 	.word	0xffffffff


	//   ....[16]....
        /*0270*/ 	.word	0xffffffff


	//   ....[17]....
        /*0274*/ 	.word	0xffffffff


	//   ....[18]....
        /*0278*/ 	.word	0xffffffff


	//   ....[19]....
        /*027c*/ 	.word	0xffffffff


	//   ....[20]....
        /*0280*/ 	.word	0xffffffff


	//   ....[21]....
        /*0284*/ 	.word	0xffffffff


	//   ....[22]....
        /*0288*/ 	.word	0xffffffff


	//   ....[23]....
        /*028c*/ 	.word	0xffffffff


	//   ....[24]....
        /*0290*/ 	.word	0xffffffff


	//   ....[25]....
        /*0294*/ 	.word	0xffffffff


	//   ....[26]....
        /*0298*/ 	.word	0xffffffff


	//   ....[27]....
        /*029c*/ 	.word	0xffffffff


	//   ....[28]....
        /*02a0*/ 	.word	0xffffffff


	//   ....[29]....
        /*02a4*/ 	.word	0xffffffff


	//   ....[30]....
        /*02a8*/ 	.word	0xffffffff


	//   ....[31]....
        /*02ac*/ 	.word	0xffffffff


	//   ....[32]....
        /*02b0*/ 	.word	0xffffffff


	//   ....[33]....
        /*02b4*/ 	.word	0xffffffff


	//   ....[34]....
        /*02b8*/ 	.word	0xffffffff


	//   ....[35]....
        /*02bc*/ 	.word	0xffffffff


	//   ....[36]....
        /*02c0*/ 	.word	0xffffffff


	//   ....[37]....
        /*02c4*/ 	.word	0xffffffff


	//   ....[38]....
        /*02c8*/ 	.word	0xffffffff


	//   ....[39]....
        /*02cc*/ 	.word	0xffffffff


	//   ....[40]....
        /*02d0*/ 	.word	0xffffffff


	//   ....[41]....
        /*02d4*/ 	.word	0xffffffff


	//   ....[42]....
        /*02d8*/ 	.word	0xffffffff


	//   ....[43]....
        /*02dc*/ 	.word	0xffffffff


	//   ....[44]....
        /*02e0*/ 	.word	0xffffffff


	//   ....[45]....
        /*02e4*/ 	.word	0xffffffff


	//   ....[46]....
        /*02e8*/ 	.word	0xffffffff


	//   ....[47]....
        /*02ec*/ 	.word	0xffffffff


	//   ....[48]....
        /*02f0*/ 	.word	0xffffffff


	//----- nvinfo : EIATTR_COOP_GROUP_INSTR_OFFSETS
	.align		4
.L_256:
        /*02f4*/ 	.byte	0x04, 0x28
        /*02f6*/ 	.short	(.L_258 - .L_257)


	//   ....[0]....
.L_257:
        /*02f8*/ 	.word	0x00000090


	//   ....[1]....
        /*02fc*/ 	.word	0x000011b0


	//   ....[2]....
        /*0300*/ 	.word	0x000011f0


	//   ....[3]....
        /*0304*/ 	.word	0x00001240


	//   ....[4]....
        /*0308*/ 	.word	0x000012e0


	//   ....[5]....
        /*030c*/ 	.word	0x00001480


	//   ....[6]....
        /*0310*/ 	.word	0x000014c0


	//   ....[7]....
        /*0314*/ 	.word	0x00001540


	//   ....[8]....
        /*0318*/ 	.word	0x00001550


	//   ....[9]....
        /*031c*/ 	.word	0x00003a80


	//   ....[10]....
        /*0320*/ 	.word	0x00003af0


	//   ....[11]....
        /*0324*/ 	.word	0x00004480


	//   ....[12]....
        /*0328*/ 	.word	0x00004550


	//   ....[13]....
        /*032c*/ 	.word	0x00004560


	//   ....[14]....
        /*0330*/ 	.word	0x00004590


	//   ....[15]....
        /*0334*/ 	.word	0x00008080


	//   ....[16]....
        /*0338*/ 	.word	0x000080b0


	//   ....[17]....
        /*033c*/ 	.word	0x00008c70


	//   ....[18]....
        /*0340*/ 	.word	0x00008e60


	//   ....[19]....
        /*0344*/ 	.word	0x00008ee0


	//   ....[20]....
        /*0348*/ 	.word	0x00008f70


	//   ....[21]....
        /*034c*/ 	.word	0x0000d130


	//   ....[22]....
        /*0350*/ 	.word	0x0000d170


	//   ....[23]....
        /*0354*/ 	.word	0x0000d190


	//   ....[24]....
        /*0358*/ 	.word	0x0000d1b0


	//   ....[25]....
        /*035c*/ 	.word	0x0000f700


	//   ....[26]....
        /*0360*/ 	.word	0x0000f710


	//   ....[27]....
        /*0364*/ 	.word	0x0000f740


	//   ....[28]....
        /*0368*/ 	.word	0x0000f750


	//   ....[29]....
        /*036c*/ 	.word	0x00010cc0


	//   ....[30]....
        /*0370*/ 	.word	0x00010d10


	//   ....[31]....
        /*0374*/ 	.word	0x00010d40


	//   ....[32]....
        /*0378*/ 	.word	0x00010d60


	//   ....[33]....
        /*037c*/ 	.word	0x00010f40


	//   ....[34]....
        /*0380*/ 	.word	0x00010f50


	//   ....[35]....
        /*0384*/ 	.word	0x000110d0


	//   ....[36]....
        /*0388*/ 	.word	0x00011100


	//   ....[37]....
        /*038c*/ 	.word	0x00011250


	//   ....[38]....
        /*0390*/ 	.word	0x00011280


	//   ....[39]....
        /*0394*/ 	.word	0x000113d0


	//   ....[40]....
        /*0398*/ 	.word	0x000113f0


	//   ....[41]....
        /*039c*/ 	.word	0x00011bf0


	//   ....[42]....
        /*03a0*/ 	.word	0x00011c10


	//   ....[43]....
        /*03a4*/ 	.word	0x00011d60


	//   ....[44]....
        /*03a8*/ 	.word	0x00011d90


	//   ....[45]....
        /*03ac*/ 	.word	0x00011ec0


	//   ....[46]....
        /*03b0*/ 	.word	0x00011ef0


	//   ....[47]....
        /*03b4*/ 	.word	0x00012020


	//   ....[48]....
        /*03b8*/ 	.word	0x00012040


	//----- nvinfo : EIATTR_EXIT_INSTR_OFFSETS
	.align		4
.L_258:
        /*03bc*/ 	.byte	0x04, 0x1c
        /*03be*/ 	.short	(.L_260 - .L_259)


	//   ....[0]....
.L_259:
        /*03c0*/ 	.word	0x00000350


	//   ....[1]....
        /*03c4*/ 	.word	0x00011400


	//   ....[2]....
        /*03c8*/ 	.word	0x000114d0


	//   ....[3]....
        /*03cc*/ 	.word	0x00011530


	//   ....[4]....
        /*03d0*/ 	.word	0x00012050


	//   ....[5]....
        /*03d4*/ 	.word	0x00012100


	//   ....[6]....
        /*03d8*/ 	.word	0x00012160


	//----- nvinfo : EIATTR_CTAIDZ_USED
	.align		4
.L_260:
        /*03dc*/ 	.byte	0x01, 0x04
	.zero		2


	//----- nvinfo : EIATTR_MAX_THREADS
	.align		4
        /*03e0*/ 	.byte	0x04, 0x05
        /*03e2*/ 	.short	(.L_262 - .L_261)
.L_261:
        /*03e4*/ 	.word	0x00000100
        /*03e8*/ 	.word	0x00000001
        /*03ec*/ 	.word	0x00000001


	//----- nvinfo : EIATTR_CRS_STACK_SIZE
	.align		4
.L_262:
        /*03f0*/ 	.byte	0x04, 0x1e
        /*03f2*/ 	.short	(.L_264 - .L_263)
.L_263:
        /*03f4*/ 	.word	0x00000000
.L_264:


//--------------------- .nv.info._ZN7cutlass13device_kernelIN5flash19enable_sm80_to_sm89INS1_16FlashAttnFwdSm80INS1_25CollectiveMainloopFwdSm80ILi8ELi1ELb0EN4cute5tupleIJNS5_1CILi128EEENS7_ILi64EEENS7_ILi192EEEEEELi192ENS_6half_tEfNS_4arch4Sm80ELb1ELb0ELb1ELb1ELb0ELb1ELb1ELb0EEENS1_21CollectiveEpilogueFwdINS6_IJS8_SA_S9_EEENS6_IJNS7_ILi1EEESI_SI_EEESC_SE_Li256ELb1ELb1ELb0ELb0EEENS1_19SingleTileSchedulerILb1ELb0ELb1ELi128EEEEEEEEEvNT_6ParamsE --------------------------
	.section	.nv.info._ZN7cutlass13device_kernelIN5flash19enable_sm80_to_sm89INS1_16FlashAttnFwdSm80INS1_25CollectiveMainloopFwdSm80ILi8ELi1ELb0EN4cute5tupleIJNS5_1CILi128EEENS7_ILi64EEENS7_ILi192EEEEEELi192ENS_6half_tEfNS_4arch4Sm80ELb1ELb0ELb1ELb1ELb0ELb1ELb1ELb0EEENS1_21CollectiveEpilogueFwdINS6_IJS8_SA_S9_EEENS6_IJNS7_ILi1EEESI_SI_EEESC_SE_Li256ELb1ELb1ELb0ELb0EEENS1_19SingleTileSchedulerILb1ELb0ELb1ELi128EEEEEEEEEvNT_6ParamsE,"",@"SHT_CUDA_INFO"
	.sectionflags	@""
	.align	4


	//----- nvinfo : EIATTR_CUDA_API_VERSION
	.align		4
        /*0000*/ 	.byte	0x04, 0x37
        /*0002*/ 	.short	(.L_266 - .L_265)
.L_265:
        /*0004*/ 	.word	0x00000082


	//----- nvinfo : EIATTR_SW2861232_WAR
	.align		4
.L_266:
        /*0008*/ 	.byte	0x01, 0x35
	.zero		2


	//----- nvinfo : EIATTR_PARAM_CBANK
	.align		4
        /*000c*/ 	.byte	0x04, 0x0a
        /*000e*/ 	.short	(.L_268 - .L_267)
	.align		4
.L_267:
        /*0010*/ 	.word	index@(.nv.constant0._ZN7cutlass13device_kernelIN5flash19enable_sm80_to_sm89INS1_16FlashAttnFwdSm80INS1_25CollectiveMainloopFwdSm80ILi8ELi1ELb0EN4cute5tupleIJNS5_1CILi128EEENS7_ILi64EEENS7_ILi192EEEEEELi192ENS_6half_tEfNS_4arch4Sm80ELb1ELb0ELb1ELb1ELb0ELb1ELb1ELb0EEENS1_21CollectiveEpilogueFwdINS6_IJS8_SA_S9_EEENS6_IJNS7_ILi1EEESI_SI_EEESC_SE_Li256ELb1ELb1ELb0ELb0EEENS1_19SingleTileSchedulerILb1ELb0ELb1ELi128EEEEEEEEEvNT_6ParamsE)
        /*0014*/ 	.short	0x0160
        /*0016*/ 	.short	0x0418


	//----- nvinfo : EIATTR_CBANK_PARAM_SIZE
	.align		4
.L_268:
        /*0018*/ 	.byte	0x03, 0x19
        /*001a*/ 	.short	0x0418


	//----- nvinfo : EIATTR_KPARAM_INFO
	.align		4
        /*001c*/ 	.byte	0x04, 0x17
        /*001e*/ 	.short	(.L_270 - .L_269)
.L_269:
        /*0020*/ 	.word	0x00000000
        /*0024*/ 	.short	0x0000
        /*0026*/ 	.short	0x0000
        /*0028*/ 	.byte	0x00, 0xf0, 0x61, 0x10


	//----- nvinfo : EIATTR_MAXREG_COUNT
	.align		4
.L_270:
        /*002c*/ 	.byte	0x03, 0x1b
        /*002e*/ 	.short	0x00ff


	//----- nvinfo : EIATTR_NUM_BARRIERS
	.align		4
        /*0030*/ 	.byte	0x02, 0x4c
        /*0032*/ 	.byte	0x02
	.zero		1


	//----- nvinfo : EIATTR_MERCURY_ISA_VERSION
	.align		4
        /*0034*/ 	.byte	0x03, 0x5f
        /*0036*/ 	.short	0x0000


	//----- nvinfo : EIATTR_COOP_GROUP_MASK_REGIDS
	.align		4
        /*0038*/ 	.byte	0x04, 0x29
        /*003a*/ 	.short	(.L_272 - .L_271)


	//   ....[0]....
.L_271:
        /*003c*/ 	.word	0xffffffff


	//   ....[1]....
        /*0040*/ 	.word	0xffffffff


	//   ....[2]....
        /*0044*/ 	.word	0xffffffff


	//   ....[3]....
        /*0048*/ 	.word	0xffffffff


	//   ....[4]....
        /*004c*/ 	.word	0xffffffff


	//   ....[5]....
        /*0050*/ 	.word	0xffffffff


	//   ....[6]....
        /*0054*/ 	.word	0xffffffff


	//   ....[7]....
        /*0058*/ 	.word	0xffffffff


	//   ....[8]....
        /*005c*/ 	.word	0xffffffff


	//   ....[9]....
        /*0060*/ 	.word	0xffffffff


	//   ....[10]....
        /*0064*/ 	.word	0xffffffff


	//   ....[11]....
        /*0068*/ 	.word	0xffffffff


	//   ....[12]....
        /*006c*/ 	.word	0xffffffff


	//   ....[13]....
        /*0070*/ 	.word	0xffffffff


	//   ....[14]....
        /*0074*/ 	.word	0xffffffff


	//   ....[15]....
        /*0078*/ 	.word	0xffffffff


	//   ....[16]....
        /*007c*/ 	.word	0xffffffff


	//   ....[17]....
        /*0080*/ 	.word	0xffffffff


	//   ....[18]....
        /*0084*/ 	.word	0xffffffff


	//   ....[19]....
        /*0088*/ 	.word	0xffffffff


	//   ....[20]....
        /*008c*/ 	.word	0xffffffff


	//   ....[21]....
        /*0090*/ 	.word	0xffffffff


	//   ....[22]....
        /*0094*/ 	.word	0xffffffff


	//   ....[23]....
        /*0098*/ 	.word	0xffffffff


	//   ....[24]....
        /*009c*/ 	.word	0xffffffff


	//   ....[25]....
        /*00a0*/ 	.word	0xffffffff


	//   ....[26]....
        /*00a4*/ 	.word	0xffffffff


	//   ....[27]....
        /*00a8*/ 	.word	0xffffffff


	//   ....[28]....
        /*00ac*/ 	.word	0xffffffff


	//   ....[29]....
        /*00b0*/ 	.word	0xffffffff


	//   ....[30]....
        /*00b4*/ 	.word	0xffffffff


	//   ....[31]....
        /*00b8*/ 	.word	0xffffffff


	//   ....[32]....
        /*00bc*/ 	.word	0xffffffff


	//   ....[33]....
        /*00c0*/ 	.word	0xffffffff


	//   ....[34]....
        /*00c4*/ 	.word	0xffffffff


	//   ....[35]....
        /*00c8*/ 	.word	0xffffffff


	//   ....[36]....
        /*00cc*/ 	.word	0xffffffff


	//   ....[37]....
        /*00d0*/ 	.word	0xffffffff


	//   ....[38]....
        /*00d4*/ 	.word	0xffffffff


	//   ....[39]....
        /*00d8*/ 	.word	0xffffffff


	//   ....[40]....
        /*00dc*/ 	.word	0xffffffff


	//   ....[41]....
        /*00e0*/ 	.word	0xffffffff


	//   ....[42]....
        /*00e4*/ 	.word	0xffffffff


	//   ....[43]....
        /*00e8*/ 	.word	0xffffffff


	//   ....[44]....
        /*00ec*/ 	.word	0xffffffff


	//   ....[45]....
        /*00f0*/ 	.word	0xffffffff


	//   ....[46]....
        /*00f4*/ 	.word	0xffffffff


	//   ....[47]....
        /*00f8*/ 	.word	0xffffffff


	//   ....[48]....
        /*00fc*/ 	.word	0xffffffff


	//   ....[49]....
        /*0100*/ 	.word	0xffffffff


	//   ....[50]....
        /*0104*/ 	.word	0xffffffff


	//   ....[51]....
        /*0108*/ 	.word	0xffffffff


	//   ....[52]....
        /*010c*/ 	.word	0xffffffff


	//   ....[53]....
        /*0110*/ 	.word	0xffffffff


	//   ....[54]....
        /*0114*/ 	.word	0xffffffff


	//   ....[55]....
        /*0118*/ 	.word	0xffffffff


	//   ....[56]....
        /*011c*/ 	.word	0xffffffff


	//   ....[57]....
        /*0120*/ 	.word	0xffffffff


	//   ....[58]....
        /*0124*/ 	.word	0xffffffff


	//   ....[59]....
        /*0128*/ 	.word	0xffffffff


	//   ....[60]....
        /*012c*/ 	.word	0xffffffff


	//   ....[61]....
        /*0130*/ 	.word	0xffffffff


	//   ....[62]....
        /*0134*/ 	.word	0xffffffff


	//   ....[63]....
        /*0138*/ 	.word	0xffffffff


	//   ....[64]....
        /*013c*/ 	.word	0xffffffff


	//----- nvinfo : EIATTR_COOP_GROUP_INSTR_OFFSETS
	.align		4
.L_272:
        /*0140*/ 	.byte	0x04, 0x28
        /*0142*/ 	.short	(.L_274 - .L_273)


	//   ....[0]....
.L_273:
        /*0144*/ 	.word	0x00000080


	//   ....[1]....
        /*0148*/ 	.word	0x000067a0


	//   ....[2]....
        /*014c*/ 	.word	0x000067d0


	//   ....[3]....
        /*0150*/ 	.word	0x00006910


	//   ....[4]....
        /*0154*/ 	.word	0x00006940


	//   ....[5]....
        /*0158*/ 	.word	0x00006a80


	//   ....[6]....
        /*015c*/ 	.word	0x00006ab0


	//   ....[7]....
        /*0160*/ 	.word	0x00006be0


	//   ....[8]....
        /*0164*/ 	.word	0x00006c20


	//   ....[9]....
        /*0168*/ 	.word	0x00007350


	//   ....[10]....
        /*016c*/ 	.word	0x00007370


	//   ....[11]....
        /*0170*/ 	.word	0x00007380


	//   ....[12]....
        /*0174*/ 	.word	0x00007390


	//   ....[13]....
        /*0178*/ 	.word	0x000077d0


	//   ....[14]....
        /*017c*/ 	.word	0x00007a90


	//   ....[15]....
        /*0180*/ 	.word	0x00007ad0


	//   ....[16]....
        /*0184*/ 	.word	0x00007b10


	//   ....[17]....
        /*0188*/ 	.word	0x0000a930


	//   ....[18]....
        /*018c*/ 	.word	0x0000a950


	//   ....[19]....
        /*0190*/ 	.word	0x0000a960


	//   ....[20]....
        /*0194*/ 	.word	0x0000a970


	//   ....[21]....
        /*0198*/ 	.word	0x0000ac50


	//   ....[22]....
        /*019c*/ 	.word	0x0000ad50


	//   ....[23]....
        /*01a0*/ 	.word	0x0000aea0


	//   ....[24]....
        /*01a4*/ 	.word	0x0000aee0


	//   ....[25]....
        /*01a8*/ 	.word	0x0000f110


	//   ....[26]....
        /*01ac*/ 	.word	0x0000f130


	//   ....[27]....
        /*01b0*/ 	.word	0x0000f8a0


	//   ....[28]....
        /*01b4*/ 	.word	0x0000f9d0


	//   ....[29]....
        /*01b8*/ 	.word	0x0000f9f0


	//   ....[30]....
        /*01bc*/ 	.word	0x0000fa70


	//   ....[31]....
        /*01c0*/ 	.word	0x00011250


	//   ....[32]....
        /*01c4*/ 	.word	0x00011c50


	//   ....[33]....
        /*01c8*/ 	.word	0x000123c0


	//   ....[34]....
        /*01cc*/ 	.word	0x00012520


	//   ....[35]....
        /*01d0*/ 	.word	0x00012620


	//   ....[36]....
        /*01d4*/ 	.word	0x00012790


	//   ....[37]....
        /*01d8*/ 	.word	0x00015390


	//   ....[38]....
        /*01dc*/ 	.word	0x000153d0


	//   ....[39]....
        /*01e0*/ 	.word	0x000153f0


	//   ....[40]....
        /*01e4*/ 	.word	0x00015410


	//   ....[41]....
        /*01e8*/ 	.word	0x00016d70


	//   ....[42]....
        /*01ec*/ 	.word	0x00016d90


	//   ....[43]....
        /*01f0*/ 	.word	0x00016dc0


	//   ....[44]....
        /*01f4*/ 	.word	0x00016dd0


	//   ....[45]....
        /*01f8*/ 	.word	0x00018360


	//   ....[46]....
        /*01fc*/ 	.word	0x00018380


	//   ....[47]....
        /*0200*/ 	.word	0x000183c0


	//   ....[48]....
        /*0204*/ 	.word	0x000183f0


	//   ....[49]....
        /*0208*/ 	.word	0x000185a0


	//   ....[50]....
        /*020c*/ 	.word	0x000185b0


	//   ....[51]....
        /*0210*/ 	.word	0x00018730


	//   ....[52]....
        /*0214*/ 	.word	0x00018760


	//   ....[53]....
        /*0218*/ 	.word	0x000188b0


	//   ....[54]....
        /*021c*/ 	.word	0x000188e0


	//   ....[55]....
        /*0220*/ 	.word	0x00018a30


	//   ....[56]....
        /*0224*/ 	.word	0x00018a50


	//   ....[57]....
        /*0228*/ 	.word	0x00019200


	//   ....[58]....
        /*022c*/ 	.word	0x00019220


	//   ....[59]....
        /*0230*/ 	.word	0x00019370


	//   ....[60]....
        /*0234*/ 	.word	0x000193a0


	//   ....[61]....
        /*0238*/ 	.word	0x000194d0


	//   ....[62]....
        /*023c*/ 	.word	0x00019500


	//   ....[63]....
        /*0240*/ 	.word	0x00019630


	//   ....[64]....
        /*0244*/ 	.word	0x00019650


	//----- nvinfo : EIATTR_EXIT_INSTR_OFFSETS
	.align		4
.L_274:
        /*0248*/ 	.byte	0x04, 0x1c
        /*024a*/ 	.short	(.L_276 - .L_275)


	//   ....[0]....
.L_275:
        /*024c*/ 	.word	0x00000330


	//   ....[1]....
        /*0250*/ 	.word	0x00018a60


	//   ....[2]....
        /*0254*/ 	.word	0x00018b30


	//   ....[3]....
        /*0258*/ 	.word	0x00018b90


	//   ....[4]....
        /*025c*/ 	.word	0x00019660


	//   ....[5]....
        /*0260*/ 	.word	0x00019710


	//   ....[6]....
        /*0264*/ 	.word	0x00019770


	//----- nvinfo : EIATTR_CTAIDZ_USED
	.align		4
.L_276:
        /*0268*/ 	.byte	0x01, 0x04
	.zero		2


	//----- nvinfo : EIATTR_MAX_THREADS
	.align		4
        /*026c*/ 	.byte	0x04, 0x05
        /*026e*/ 	.short	(.L_278 - .L_277)
.L_277:
        /*0270*/ 	.word	0x00000100
        /*0274*/ 	.word	0x00000001
        /*0278*/ 	.word	0x00000001


	//----- nvinfo : EIATTR_CRS_STACK_SIZE
	.align		4
.L_278:
        /*027c*/ 	.byte	0x04, 0x1e
        /*027e*/ 	.short	(.L_280 - .L_279)
.L_279:
        /*0280*/ 	.word	0x00000000
.L_280:


//--------------------- .nv.info._ZN7cutlass13device_kernelIN5flash19enable_sm80_to_sm89INS1_16FlashAttnFwdSm80INS1_25CollectiveMainloopFwdSm80ILi8ELi2ELb1EN4cute5tupleIJNS5_1CILi128EEENS7_ILi96EEENS7_ILi192EEEEEELi192ENS_6half_tEfNS_4arch4Sm80ELb0ELb0ELb1ELb0ELb0ELb0ELb1ELb0EEENS1_21CollectiveEpilogueFwdINS6_IJS8_SA_S9_EEENS6_IJNS7_ILi1EEESI_SI_EEESC_SE_Li256ELb0ELb1ELb0ELb0EEENS1_19SingleTileSchedulerILb0ELb0ELb1ELi128EEEEEEEEEvNT_6ParamsE --------------------------
	.section	.nv.info._ZN7cutlass13device_kernelIN5flash19enable_sm80_to_sm89INS1_16FlashAttnFwdSm80INS1_25CollectiveMainloopFwdSm80ILi8ELi2ELb1EN4cute5tupleIJNS5_1CILi128EEENS7_ILi96EEENS7_ILi192EEEEEELi192ENS_6half_tEfNS_4arch4Sm80ELb0ELb0ELb1ELb0ELb0ELb0ELb1ELb0EEENS1_21CollectiveEpilogueFwdINS6_IJS8_SA_S9_EEENS6_IJNS7_ILi1EEESI_SI_EEESC_SE_Li256ELb0ELb1ELb0ELb0EEENS1_19SingleTileSchedulerILb0ELb0ELb1ELi128EEEEEEEEEvNT_6ParamsE,"",@"SHT_CUDA_INFO"
	.sectionflags	@""
	.align	4


	//----- nvinfo : EIATTR_CUDA_API_VERSION
	.align		4
        /*0000*/ 	.byte	0x04, 0x37
        /*0002*/ 	.short	(.L_282 - .L_281)
.L_281:
        /*0004*/ 	.word	0x00000082


	//----- nvinfo : EIATTR_SW2861232_WAR
	.align		4
.L_282:
        /*0008*/ 	.byte	0x01, 0x35
	.zero		2


	//----- nvinfo : EIATTR_PARAM_CBANK
	.align		4
        /*000c*/ 	.byte	0x04, 0x0a
        /*000e*/ 	.short	(.L_284 - .L_283)
	.align		4
.L_283:
        /*0010*/ 	.word	index@(.nv.constant0._ZN7cutlass13device_kernelIN5flash19enable_sm80_to_sm89INS1_16FlashAttnFwdSm80INS1_25CollectiveMainloopFwdSm80ILi8ELi2ELb1EN4cute5tupleIJNS5_1CILi128EEENS7_ILi96EEENS7_ILi192EEEEEELi192ENS_6half_tEfNS_4arch4Sm80ELb0ELb0ELb1ELb0ELb0ELb0ELb1ELb0EEENS1_21CollectiveEpilogueFwdINS6_IJS8_SA_S9_EEENS6_IJNS7_ILi1EEESI_SI_EEESC_SE_Li256ELb0ELb1ELb0ELb0EEENS1_19SingleTileSchedulerILb0ELb0ELb1ELi128EEEEEEEEEvNT_6ParamsE)
        /*0014*/ 	.short	0x0160
        /*0016*/ 	.short	0x0418


	//----- nvinfo : EIATTR_CBANK_PARAM_SIZE
	.align		4
.L_284:
        /*0018*/ 	.byte	0x03, 0x19
        /*001a*/ 	.short	0x0418


	//----- nvinfo : EIATTR_KPARAM_INFO
	.align		4
        /*001c*/ 	.byte	0x04, 0x17
        /*001e*/ 	.short	(.L_286 - .L_285)
.L_285:
        /*0020*/ 	.word	0x00000000
        /*0024*/ 	.short	0x0000
        /*0026*/ 	.short	0x0000
        /*0028*/ 	.byte	0x00, 0xf0, 0x61, 0x10


	//----- nvinfo : EIATTR_MAXREG_COUNT
	.align		4
.L_286:
        /*002c*/ 	.byte	0x03, 0x1b
        /*002e*/ 	.short	0x00ff


	//----- nvinfo : EIATTR_NUM_BARRIERS
	.align		4
        /*0030*/ 	.byte	0x02, 0x4c
        /*0032*/ 	.byte	0x02
	.zero		1


	//----- nvinfo : EIATTR_ANNOTATIONS
	.align		4
        /*0034*/ 	.byte	0x04, 0x55
        /*0036*/ 	.short	(.L_288 - .L_287)


	//   ....[0]....
.L_287:
        /* <DEDUP_REMOVED lines=17> */


	//----- nvinfo : EIATTR_MERCURY_ISA_VERSION
	.align		4
.L_288:
        /*0130*/ 	.byte	0x03, 0x5f
        /*0132*/ 	.short	0x0000


	//----- nvinfo : EIATTR_COOP_GROUP_MASK_REGIDS
	.align		4
        /*0134*/ 	.byte	0x04, 0x29
        /*0136*/ 	.short	(.L_290 - .L_289)


	//   ....[0]....
.L_289:
        /*0138*/ 	.word	0xffffffff


	//   ....[1]....
        /*013c*/ 	.word	0xffffffff


	//   ....[2]....
        /*0140*/ 	.word	0xffffffff


	//   ....[3]....
        /*0144*/ 	.word	0xffffffff


	//   ....[4]....
        /*0148*/ 	.word	0xffffffff


	//   ....[5]....
        /*014c*/ 	.word	0xffffffff


	//   ....[6]....
        /*0150*/ 	.word	0xffffffff


	//   ....[7]....
        /*0154*/ 	.word	0xffffffff


	//   ....[8]....
        /*0158*/ 	.word	0xffffffff


	//   ....[9]....
        /*015c*/ 	.word	0xffffffff


	//   ....[10]....
        /*0160*/ 	.word	0xffffffff


	//   ....[11]....
        /*0164*/ 	.word	0xffffffff


	//   ....[12]....
        /*0168*/ 	.word	0xffffffff


	//   ....[13]....
        /*016c*/ 	.word	0xffffffff


	//   ....[14]....
        /*0170*/ 	.word	0xffffffff


	//   ....[15]....
        /*0174*/ 	.word	0xffffffff


	//   ....[16]....
        /*0178*/ 	.word	0xffffffff


	//   ....[17]....
        /*017c*/ 	.word	0xffffffff


	//   ....[18]....
        /*0180*/ 	.word	0xffffffff


	//   ....[19]....
        /*0184*/ 	.word	0xffffffff


	//   ....[20]....
        /*0188*/ 	.word	0xffffffff


	//   ....[21]....
        /*018c*/ 	.word	0xffffffff


	//   ....[22]....
        /*0190*/ 	.word	0xffffffff


	//   ....[23]....
        /*0194*/ 	.word	0xffffffff


	//   ....[24]....
        /*0198*/ 	.word	0xffffffff


	//   ....[25]....
        /*019c*/ 	.word	0xffffffff


	//   ....[26]....
        /*01a0*/ 	.word	0xffffffff


	//   ....[27]....
        /*01a4*/ 	.word	0xffffffff


	//   ....[28]....
        /*01a8*/ 	.word	0xffffffff


	//   ....[29]....
        /*01ac*/ 	.word	0xffffffff


	//   ....[30]....
        /*01b0*/ 	.word	0xffffffff


	//   ....[31]....
        /*01b4*/ 	.word	0xffffffff


	//----- nvinfo : EIATTR_COOP_GROUP_INSTR_OFFSETS
	.align		4
.L_290:
        /*01b8*/ 	.byte	0x04, 0x28
        /*01ba*/ 	.short	(.L_292 - .L_291)


	//   ....[0]....
.L_291:
        /*01bc*/ 	.word	0x00000610


	//   ....[1]....
        /*01c0*/ 	.word	0x00000700


	//   ....[2]....
        /*01c4*/ 	.word	0x00000880


	//   ....[3]....
        /*01c8*/ 	.word	0x00000960


	//   ....[4]....
        /*01cc*/ 	.word	0x00000990


	//   ....[5]....
        /*01d0*/ 	.word	0x000009b0


	//   ....[6]....
        /*01d4*/ 	.word	0x00000bc0


	//   ....[7]....
        /*01d8*/ 	.word	0x00000c10


	//   ....[8]....
        /*01dc*/ 	.word	0x000035d0


	//   ....[9]....
        /*01e0*/ 	.word	0x00003680


	//   ....[10]....
        /*01e4*/ 	.word	0x00003690


	//   ....[11]....
        /*01e8*/ 	.word	0x000036c0


	//   ....[12]....
        /*01ec*/ 	.word	0x00007490


	//   ....[13]....
        /*01f0*/ 	.word	0x00007510


	//   ....[14]....
        /*01f4*/ 	.word	0x000077d0


	//   ....[15]....
        /*01f8*/ 	.word	0x00007810


	//   ....[16]....
        /*01fc*/ 	.word	0x00009c60


	//   ....[17]....
        /*0200*/ 	.word	0x00009c70


	//   ....[18]....
        /*0204*/ 	.word	0x00009cc0


	//   ....[19]....
        /*0208*/ 	.word	0x00009cd0


	//   ....[20]....
        /*020c*/ 	.word	0x0000b0a0


	//   ....[21]....
        /*0210*/ 	.word	0x0000b0b0


	//   ....[22]....
        /*0214*/ 	.word	0x0000b0d0


	//   ....[23]....
        /*0218*/ 	.word	0x0000b0e0


	//   ....[24]....
        /*021c*/ 	.word	0x0000b1e0


	//   ....[25]....
        /*0220*/ 	.word	0x0000b200


	//   ....[26]....
        /*0224*/ 	.word	0x0000b360


	//   ....[27]....
        /*0228*/ 	.word	0x0000b390


	//   ....[28]....
        /*022c*/ 	.word	0x0000b4c0


	//   ....[29]....
        /*0230*/ 	.word	0x0000b4f0


	//   ....[30]....
        /*0234*/ 	.word	0x0000b620


	//   ....[31]....
        /*0238*/ 	.word	0x0000b640


	//----- nvinfo : EIATTR_EXIT_INSTR_OFFSETS
	.align		4
.L_292:
        /*023c*/ 	.byte	0x04, 0x1c
        /*023e*/ 	.short	(.L_294 - .L_293)


	//   ....[0]....
.L_293:
        /*0240*/ 	.word	0x00000040


	//   ....[1]....
        /*0244*/ 	.word	0x0000b650


	//   ....[2]....
        /*0248*/ 	.word	0x0000b700


	//   ....[3]....
        /*024c*/ 	.word	0x0000b760


	//----- nvinfo : EIATTR_CTAIDZ_USED
	.align		4
.L_294:
        /*0250*/ 	.byte	0x01, 0x04
	.zero		2


	//----- nvinfo : EIATTR_MAX_THREADS
	.align		4
        /*0254*/ 	.byte	0x04, 0x05
        /*0256*/ 	.short	(.L_296 - .L_295)
.L_295:
        /*0258*/ 	.word	0x00000100
        /*025c*/ 	.word	0x00000001
        /*0260*/ 	.word	0x00000001


	//----- nvinfo : EIATTR_CRS_STACK_SIZE
	.align		4
.L_296:
        /*0264*/ 	.byte	0x04, 0x1e
        /*0266*/ 	.short	(.L_298 - .L_297)
.L_297:
        /*0268*/ 	.word	0x00000000
.L_298:


//--------------------- .nv.info._ZN7cutlass13device_kernelIN5flash19enable_sm80_to_sm89INS1_16FlashAttnFwdSm80INS1_25CollectiveMainloopFwdSm80ILi8ELi2ELb1EN4cute5tupleIJNS5_1CILi128EEENS7_ILi96EEENS7_ILi192EEEEEELi192ENS_6half_tEfNS_4arch4Sm80ELb0ELb0ELb1ELb1ELb0ELb0ELb1ELb0EEENS1_21CollectiveEpilogueFwdINS6_IJS8_SA_S9_EEENS6_IJNS7_ILi1EEESI_SI_EEESC_SE_Li256ELb1ELb1ELb0ELb0EEENS1_19SingleTileSchedulerILb1ELb0ELb1ELi128EEEEEEEEEvNT_6ParamsE --------------------------
	.section	.nv.info._ZN7cutlass13device_kernelIN5flash19enable_sm80_to_sm89INS1_16FlashAttnFwdSm80INS1_25CollectiveMainloopFwdSm80ILi8ELi2ELb1EN4cute5tupleIJNS5_1CILi128EEENS7_ILi96EEENS7_ILi192EEEEEELi192ENS_6half_tEfNS_4arch4Sm80ELb0ELb0ELb1ELb1ELb0ELb0ELb1ELb0EEENS1_21CollectiveEpilogueFwdINS6_IJS8_SA_S9_EEENS6_IJNS7_ILi1EEESI_SI_EEESC_SE_Li256ELb1ELb1ELb0ELb0EEENS1_19SingleTileSchedulerILb1ELb0ELb1ELi128EEEEEEEEEvNT_6ParamsE,"",@"SHT_CUDA_INFO"
	.sectionflags	@""
	.align	4


	//----- nvinfo : EIATTR_CUDA_API_VERSION
	.align		4
        /*0000*/ 	.byte	0x04, 0x37
        /*0002*/ 	.short	(.L_300 - .L_299)
.L_299:
        /*0004*/ 	.word	0x00000082


	//----- nvinfo : EIATTR_SW2861232_WAR
	.align		4
.L_300:
        /*0008*/ 	.byte	0x01, 0x35
	.zero		2


	//----- nvinfo : EIATTR_PARAM_CBANK
	.align		4
        /*000c*/ 	.byte	0x04, 0x0a
        /*000e*/ 	.short	(.L_302 - .L_301)
	.align		4
.L_301:
        /*0010*/ 	.word	index@(.nv.constant0._ZN7cutlass13device_kernelIN5flash19enable_sm80_to_sm89INS1_16FlashAttnFwdSm80INS1_25CollectiveMainloopFwdSm80ILi8ELi2ELb1EN4cute5tupleIJNS5_1CILi128EEENS7_ILi96EEENS7_ILi192EEEEEELi192ENS_6half_tEfNS_4arch4Sm80ELb0ELb0ELb1ELb1ELb0ELb0ELb1ELb0EEENS1_21CollectiveEpilogueFwdINS6_IJS8_SA_S9_EEENS6_IJNS7_ILi1EEESI_SI_EEESC_SE_Li256ELb1ELb1ELb0ELb0EEENS1_19SingleTileSchedulerILb1ELb0ELb1ELi128EEEEEEEEEvNT_6ParamsE)
        /*0014*/ 	.short	0x0160
        /*0016*/ 	.short	0x0418


	//----- nvinfo : EIATTR_CBANK_PARAM_SIZE
	.align		4
.L_302:
        /*0018*/ 	.byte	0x03, 0x19
        /*001a*/ 	.short	0x0418


	//----- nvinfo : EIATTR_KPARAM_INFO
	.align		4
        /*001c*/ 	.byte	0x04, 0x17
        /*001e*/ 	.short	(.L_304 - .L_303)
.L_303:
        /*0020*/ 	.word	0x00000000
        /*0024*/ 	.short	0x0000
        /*0026*/ 	.short	0x0000
        /*0028*/ 	.byte	0x00, 0xf0, 0x61, 0x10


	//----- nvinfo : EIATTR_MAXREG_COUNT
	.align		4
.L_304:
        /*002c*/ 	.byte	0x03, 0x1b
        /*002e*/ 	.short	0x00ff


	//----- nvinfo : EIATTR_NUM_BARRIERS
	.align		4
        /*0030*/ 	.byte	0x02, 0x4c
        /*0032*/ 	.byte	0x02
	.zero		1


	//----- nvinfo : EIATTR_ANNOTATIONS
	.align		4
        /*0034*/ 	.byte	0x04, 0x55
        /*0036*/ 	.short	(.L_306 - .L_305)


	//   ....[0]....
.L_305:
        /* <DEDUP_REMOVED lines=15> */


	//----- nvinfo : EIATTR_MERCURY_ISA_VERSION
	.align		4
.L_306:
        /*0110*/ 	.byte	0x03, 0x5f
        /*0112*/ 	.short	0x0000


	//----- nvinfo : EIATTR_COOP_GROUP_MASK_REGIDS
	.align		4
        /*0114*/ 	.byte	0x04, 0x29
        /*0116*/ 	.short	(.L_308 - .L_307)


	//   ....[0]....
.L_307:
        /*0118*/ 	.word	0xffffffff


	//   ....[1]....
        /*011c*/ 	.word	0xffffffff


	//   ....[2]....
        /*0120*/ 	.word	0xffffffff


	//   ....[3]....
        /*0124*/ 	.word	0xffffffff


	//   ....[4]....
        /*0128*/ 	.word	0xffffffff


	//   ....[5]....
        /*012c*/ 	.word	0xffffffff


	//   ....[6]....
        /*0130*/ 	.word	0xffffffff


	//   ....[7]....
        /*0134*/ 	.word	0xffffffff


	//   ....[8]....
        /*0138*/ 	.word	0xffffffff


	//   ....[9]....
        /*013c*/ 	.word	0xffffffff


	//   ....[10]....
        /*0140*/ 	.word	0xffffffff


	//   ....[11]....
        /*0144*/ 	.word	0xffffffff


	//   ....[12]....
        /*0148*/ 	.word	0xffffffff


	//   ....[13]....
        /*014c*/ 	.word	0xffffffff


	//   ....[14]....
        /*0150*/ 	.word	0xffffffff


	//   ....[15]....
        /*0154*/ 	.word	0xffffffff


	//   ....[16]....
        /*0158*/ 	.word	0xffffffff


	//   ....[17]....
        /*015c*/ 	.word	0xffffffff


	//   ....[18]....
        /*0160*/ 	.word	0xffffffff


	//   ....[19]....
        /*0164*/ 	.word	0xffffffff


	//   ....[20]....
        /*0168*/ 	.word	0xffffffff


	//   ....[21]....
        /*016c*/ 	.word	0xffffffff


	//   ....[22]....
        /*0170*/ 	.word	0xffffffff


	//   ....[23]....
        /*0174*/ 	.word	0xffffffff


	//   ....[24]....
        /*0178*/ 	.word	0xffffffff


	//   ....[25]....
        /*017c*/ 	.word	0xffffffff


	//   ....[26]....
        /*0180*/ 	.word	0xffffffff


	//   ....[27]....
        /*0184*/ 	.word	0xffffffff


	//   ....[28]....
        /*0188*/ 	.word	0xffffffff


	//   ....[29]....
        /*018c*/ 	.word	0xffffffff


	//   ....[30]....
        /*0190*/ 	.word	0xffffffff


	//   ....[31]....
        /*0194*/ 	.word	0xffffffff


	//   ....[32]....
        /*0198*/ 	.word	0xffffffff


	//   ....[33]....
        /*019c*/ 	.word	0xffffffff


	//   ....[34]....
        /*01a0*/ 	.word	0xffffffff


	//   ....[35]....
        /*01a4*/ 	.word	0xffffffff


	//   ....[36]....
        /*01a8*/ 	.word	0xffffffff


	//   ....[37]....
        /*01ac*/ 	.word	0xffffffff


	//   ....[38]....
        /*01b0*/ 	.word	0xffffffff


	//   ....[39]....
        /*01b4*/ 	.word	0xffffffff


	//   ....[40]....
        /*01b8*/ 	.word	0xffffffff


	//----- nvinfo : EIATTR_COOP_GROUP_INSTR_OFFSETS
	.align		4
.L_308:
        /*01bc*/ 	.byte	0x04, 0x28
        /*01be*/ 	.short	(.L_310 - .L_309)


	//   ....[0]....
.L_309:
        /*01c0*/ 	.word	0x00000090


	//   ....[1]....
        /*01c4*/ 	.word	0x00001140


	//   ....[2]....
        /*01c8*/ 	.word	0x000011a0


	//   ....[3]....
        /*01cc*/ 	.word	0x000012b0


	//   ....[4]....
        /*01d0*/ 	.word	0x000012e0


	//   ....[5]....
        /*01d4*/ 	.word	0x00001440


	//   ....[6]....
        /*01d8*/ 	.word	0x00001460


	//   ....[7]....
        /*01dc*/ 	.word	0x000014d0


	//   ....[8]....
        /*01e0*/ 	.word	0x00001500


	//   ....[9]....
        /*01e4*/ 	.word	0x00003f50


	//   ....[10]....
        /*01e8*/ 	.word	0x00004030


	//   ....[11]....
        /*01ec*/ 	.word	0x00004040


	//   ....[12]....
        /*01f0*/ 	.word	0x00004070


	//   ....[13]....
        /*01f4*/ 	.word	0x00007f80


	//   ....[14]....
        /*01f8*/ 	.word	0x00008000


	//   ....[15]....
        /*01fc*/ 	.word	0x00008290


	//   ....[16]....
        /*0200*/ 	.word	0x000082d0


	//   ....[17]....
        /*0204*/ 	.word	0x0000a6b0


	//   ....[18]....
        /*0208*/ 	.word	0x0000a6c0


	//   ....[19]....
        /*020c*/ 	.word	0x0000a6f0


	//   ....[20]....
        /*0210*/ 	.word	0x0000a700


	//   ....[21]....
        /*0214*/ 	.word	0x0000bc70


	//   ....[22]....
        /*0218*/ 	.word	0x0000bcc0


	//   ....[23]....
        /*021c*/ 	.word	0x0000bcf0


	//   ....[24]....
        /*0220*/ 	.word	0x0000bd10


	//   ....[25]....
        /*0224*/ 	.word	0x0000bef0


	//   ....[26]....
        /*0228*/ 	.word	0x0000bf00


	//   ....[27]....
        /*022c*/ 	.word	0x0000c080


	//   ....[28]....
        /*0230*/ 	.word	0x0000c0b0


	//   ....[29]....
        /*0234*/ 	.word	0x0000c200


	//   ....[30]....
        /*0238*/ 	.word	0x0000c230


	//   ....[31]....
        /*023c*/ 	.word	0x0000c380


	//   ....[32]....
        /*0240*/ 	.word	0x0000c3a0


	//   ....[33]....
        /*0244*/ 	.word	0x0000cba0


	//   ....[34]....
        /*0248*/ 	.word	0x0000cbc0


	//   ....[35]....
        /*024c*/ 	.word	0x0000cd10


	//   ....[36]....
        /*0250*/ 	.word	0x0000cd40


	//   ....[37]....
        /*0254*/ 	.word	0x0000ce70


	//   ....[38]....
        /*0258*/ 	.word	0x0000cea0


	//   ....[39]....
        /*025c*/ 	.word	0x0000cfd0


	//   ....[40]....
        /*0260*/ 	.word	0x0000cff0


	//----- nvinfo : EIATTR_EXIT_INSTR_OFFSETS
	.align		4
.L_310:
        /*0264*/ 	.byte	0x04, 0x1c
        /*0266*/ 	.short	(.L_312 - .L_311)


	//   ....[0]....
.L_311:
        /*0268*/ 	.word	0x00000350


	//   ....[1]....
        /*026c*/ 	.word	0x0000c3b0


	//   ....[2]....
        /*0270*/ 	.word	0x0000c480


	//   ....[3]....
        /*0274*/ 	.word	0x0000c4e0


	//   ....[4]....
        /*0278*/ 	.word	0x0000d000


	//   ....[5]....
        /*027c*/ 	.word	0x0000d0b0


	//   ....[6]....
        /*0280*/ 	.word	0x0000d110


	//----- nvinfo : EIATTR_CTAIDZ_USED
	.align		4
.L_312:
        /*0284*/ 	.byte	0x01, 0x04
	.zero		2


	//----- nvinfo : EIATTR_MAX_THREADS
	.align		4
        /*0288*/ 	.byte	0x04, 0x05
        /*028a*/ 	.short	(.L_314 - .L_313)
.L_313:
        /*028c*/ 	.word	0x00000100
        /*0290*/ 	.word	0x00000001
        /*0294*/ 	.word	0x00000001


	//----- nvinfo : EIATTR_CRS_STACK_SIZE
	.align		4
.L_314:
        /*0298*/ 	.byte	0x04, 0x1e
        /*029a*/ 	.short	(.L_316 - .L_315)
.L_315:
        /*029c*/ 	.word	0x00000000
.L_316:


//--------------------- .nv.info._ZN7cutlass13device_kernelIN5flash19enable_sm80_to_sm89INS1_16FlashAttnFwdSm80INS1_25CollectiveMainloopFwdSm80ILi8ELi2ELb0EN4cute5tupleIJNS5_1CILi128EEENS7_ILi64EEENS7_ILi192EEEEEELi192ENS_6half_tEfNS_4arch4Sm80ELb0ELb0ELb1ELb1ELb0ELb1ELb1ELb0EEENS1_21CollectiveEpilogueFwdINS6_IJS8_SA_S9_EEENS6_IJNS7_ILi1EEESI_SI_EEESC_SE_Li256ELb1ELb1ELb0ELb0EEENS1_19SingleTileSchedulerILb1ELb0ELb1ELi128EEEEEEEEEvNT_6ParamsE --------------------------
	.section	.nv.info._ZN7cutlass13device_kernelIN5flash19enable_sm80_to_sm89INS1_16FlashAttnFwdSm80INS1_25CollectiveMainloopFwdSm80ILi8ELi2ELb0EN4cute5tupleIJNS5_1CILi128EEENS7_ILi64EEENS7_ILi192EEEEEELi192ENS_6half_tEfNS_4arch4Sm80ELb0ELb0ELb1ELb1ELb0ELb1ELb1ELb0EEENS1_21CollectiveEpilogueFwdINS6_IJS8_SA_S9_EEENS6_IJNS7_ILi1EEESI_SI_EEESC_SE_Li256ELb1ELb1ELb0ELb0EEENS1_19SingleTileSchedulerILb1ELb0ELb1ELi128EEEEEEEEEvNT_6ParamsE,"",@"SHT_CUDA_INFO"
	.sectionflags	@""
	.align	4


	//----- nvinfo : EIATTR_CUDA_API_VERSION
	.align		4
        /*0000*/ 	.byte	0x04, 0x37
        /*0002*/ 	.short	(.L_318 - .L_317)
.L_317:
        /*0004*/ 	.word	0x00000082


	//----- nvinfo : EIATTR_SW2861232_WAR
	.align		4
.L_318:
        /*0008*/ 	.byte	0x01, 0x35
	.zero		2


	//----- nvinfo : EIATTR_PARAM_CBANK
	.align		4
        /*000c*/ 	.byte	0x04, 0x0a
        /*000e*/ 	.short	(.L_320 - .L_319)
	.align		4
.L_319:
        /*0010*/ 	.word	index@(.nv.constant0._ZN7cutlass13device_kernelIN5flash19enable_sm80_to_sm89INS1_16FlashAttnFwdSm80INS1_25CollectiveMainloopFwdSm80ILi8ELi2ELb0EN4cute5tupleIJNS5_1CILi128EEENS7_ILi64EEENS7_ILi192EEEEEELi192ENS_6half_tEfNS_4arch4Sm80ELb0ELb0ELb1ELb1ELb0ELb1ELb1ELb0EEENS1_21CollectiveEpilogueFwdINS6_IJS8_SA_S9_EEENS6_IJNS7_ILi1EEESI_SI_EEESC_SE_Li256ELb1ELb1ELb0ELb0EEENS1_19SingleTileSchedulerILb1ELb0ELb1ELi128EEEEEEEEEvNT_6ParamsE)
        /*0014*/ 	.short	0x0160
        /*0016*/ 	.short	0x0418


	//----- nvinfo : EIATTR_CBANK_PARAM_SIZE
	.align		4
.L_320:
        /*0018*/ 	.byte	0x03, 0x19
        /*001a*/ 	.short	0x0418


	//----- nvinfo : EIATTR_KPARAM_INFO
	.align		4
        /*001c*/ 	.byte	0x04, 0x17
        /*001e*/ 	.short	(.L_322 - .L_321)
.L_321:
        /*0020*/ 	.word	0x00000000
        /*0024*/ 	.short	0x0000
        /*0026*/ 	.short	0x0000
        /*0028*/ 	.byte	0x00, 0xf0, 0x61, 0x10


	//----- nvinfo : EIATTR_MAXREG_COUNT
	.align		4
.L_322:
        /*002c*/ 	.byte	0x03, 0x1b
        /*002e*/ 	.short	0x00ff


	//----- nvinfo : EIATTR_NUM_BARRIERS
	.align		4
        /*0030*/ 	.byte	0x02, 0x4c
        /*0032*/ 	.byte	0x02
	.zero		1


	//----- nvinfo : EIATTR_MERCURY_ISA_VERSION
	.align		4
        /*0034*/ 	.byte	0x03, 0x5f
        /*0036*/ 	.short	0x0000


	//----- nvinfo : EIATTR_COOP_GROUP_MASK_REGIDS
	.align		4
        /*0038*/ 	.byte	0x04, 0x29
        /*003a*/ 	.short	(.L_324 - .L_323)


	//   ....[0]....
.L_323:
        /*003c*/ 	.word	0xffffffff


	//   ....[1]....
        /*0040*/ 	.word	0xffffffff


	//   ....[2]....
        /*0044*/ 	.word	0xffffffff


	//   ....[3]....
        /*0048*/ 	.word	0xffffffff


	//   ....[4]....
        /*004c*/ 	.word	0xffffffff


	//   ....[5]....
        /*0050*/ 	.word	0xffffffff


	//   ....[6]....
        /*0054*/ 	.word	0xffffffff


	//   ....[7]....
        /*0058*/ 	.word	0xffffffff


	//   ....[8]....
        /*005c*/ 	.word	0xffffffff


	//   ....[9]....
        /*0060*/ 	.word	0xffffffff


	//   ....[10]....
        /*0064*/ 	.word	0xffffffff


	//   ....[11]....
        /*0068*/ 	.word	0xffffffff


	//   ....[12]....
        /*006c*/ 	.word	0xffffffff


	//   ....[13]....
        /*0070*/ 	.word	0xffffffff


	//   ....[14]....
        /*0074*/ 	.word	0xffffffff


	//   ....[15]....
        /*0078*/ 	.word	0xffffffff


	//   ....[16]....
        /*007c*/ 	.word	0xffffffff


	//   ....[17]....
        /*0080*/ 	.word	0xffffffff


	//   ....[18]....
        /*0084*/ 	.word	0xffffffff


	//   ....[19]....
        /*0088*/ 	.word	0xffffffff


	//   ....[20]....
        /*008c*/ 	.word	0xffffffff


	//   ....[21]....
        /*0090*/ 	.word	0xffffffff


	//   ....[22]....
        /*0094*/ 	.word	0xffffffff


	//   ....[23]....
        /*0098*/ 	.word	0xffffffff


	//   ....[24]....
        /*009c*/ 	.word	0xffffffff


	//   ....[25]....
        /*00a0*/ 	.word	0xffffffff


	//   ....[26]....
        /*00a4*/ 	.word	0xffffffff


	//   ....[27]....
        /*00a8*/ 	.word	0xffffffff


	//   ....[28]....
        /*00ac*/ 	.word	0xffffffff


	//   ....[29]....
        /*00b0*/ 	.word	0xffffffff


	//   ....[30]....
        /*00b4*/ 	.word	0xffffffff


	//   ....[31]....
        /*00b8*/ 	.word	0xffffffff


	//   ....[32]....
        /*00bc*/ 	.word	0xffffffff


	//   ....[33]....
        /*00c0*/ 	.word	0xffffffff


	//   ....[34]....
        /*00c4*/ 	.word	0xffffffff


	//   ....[35]....
        /*00c8*/ 	.word	0xffffffff


	//   ....[36]....
        /*00cc*/ 	.word	0xffffffff


	//   ....[37]....
        /*00d0*/ 	.word	0xffffffff


	//   ....[38]....
        /*00d4*/ 	.word	0xffffffff


	//   ....[39]....
        /*00d8*/ 	.word	0xffffffff


	//   ....[40]....
        /*00dc*/ 	.word	0xffffffff


	//----- nvinfo : EIATTR_COOP_GROUP_INSTR_OFFSETS
	.align		4
.L_324:
        /*00e0*/ 	.byte	0x04, 0x28
        /*00e2*/ 	.short	(.L_326 - .L_325)


	//   ....[0]....
.L_325:
        /*00e4*/ 	.word	0x00000080


	//   ....[1]....
        /*00e8*/ 	.word	0x00006a10


	//   ....[2]....
        /*00ec*/ 	.word	0x00006a40


	//   ....[3]....
        /*00f0*/ 	.word	0x00006ba0


	//   ....[4]....
        /*00f4*/ 	.word	0x00006bd0


	//   ....[5]....
        /*00f8*/ 	.word	0x00006d20


	//   ....[6]....
        /*00fc*/ 	.word	0x00006d50


	//   ....[7]....
        /*0100*/ 	.word	0x00006ea0


	//   ....[8]....
        /*0104*/ 	.word	0x00006ee0


	//   ....[9]....
        /*0108*/ 	.word	0x0000e8c0


	//   ....[10]....
        /*010c*/ 	.word	0x0000e940


	//   ....[11]....
        /*0110*/ 	.word	0x0000e960


	//   ....[12]....
        /*0114*/ 	.word	0x0000e980


	//   ....[13]....
        /*0118*/ 	.word	0x00010f50


	//   ....[14]....
        /*011c*/ 	.word	0x00010f80


	//   ....[15]....
        /*0120*/ 	.word	0x00010fa0


	//   ....[16]....
        /*0124*/ 	.word	0x00010fc0


	//   ....[17]....
        /*0128*/ 	.word	0x000129d0


	//   ....[18]....
        /*012c*/ 	.word	0x00012a00


	//   ....[19]....
        /*0130*/ 	.word	0x00012a50


	//   ....[20]....
        /*0134*/ 	.word	0x00012a60


	//   ....[21]....
        /*0138*/ 	.word	0x00013fb0


	//   ....[22]....
        /*013c*/ 	.word	0x00013ff0


	//   ....[23]....
        /*0140*/ 	.word	0x00014030


	//   ....[24]....
        /*0144*/ 	.word	0x00014070


	//   ....[25]....
        /*0148*/ 	.word	0x00014220


	//   ....[26]....
        /*014c*/ 	.word	0x00014230


	//   ....[27]....
        /*0150*/ 	.word	0x000143b0


	//   ....[28]....
        /*0154*/ 	.word	0x000143e0


	//   ....[29]....
        /*0158*/ 	.word	0x00014530


	//   ....[30]....
        /*015c*/ 	.word	0x00014560


	//   ....[31]....
        /*0160*/ 	.word	0x000146b0


	//   ....[32]....
        /*0164*/ 	.word	0x000146d0


	//   ....[33]....
        /*0168*/ 	.word	0x00014eb0


	//   ....[34]....
        /*016c*/ 	.word	0x00014ed0


	//   ....[35]....
        /*0170*/ 	.word	0x00015000


	//   ....[36]....
        /*0174*/ 	.word	0x00015030


	//   ....[37]....
        /*0178*/ 	.word	0x00015160


	//   ....[38]....
        /*017c*/ 	.word	0x00015190


	//   ....[39]....
        /*0180*/ 	.word	0x000152c0


	//   ....[40]....
        /*0184*/ 	.word	0x000152e0


	//----- nvinfo : EIATTR_EXIT_INSTR_OFFSETS
	.align		4
.L_326:
        /*0188*/ 	.byte	0x04, 0x1c
        /*018a*/ 	.short	(.L_328 - .L_327)


	//   ....[0]....
.L_327:
        /*018c*/ 	.word	0x00000310


	//   ....[1]....
        /*0190*/ 	.word	0x000146e0


	//   ....[2]....
        /*0194*/ 	.word	0x000147b0


	//   ....[3]....
        /*0198*/ 	.word	0x00014810


	//   ....[4]....
        /*019c*/ 	.word	0x000152f0


	//   ....[5]....
        /*01a0*/ 	.word	0x000153a0


	//   ....[6]....
        /*01a4*/ 	.word	0x00015400


	//----- nvinfo : EIATTR_CTAIDZ_USED
	.align		4
.L_328:
        /*01a8*/ 	.byte	0x01, 0x04
	.zero		2


	//----- nvinfo : EIATTR_MAX_THREADS
	.align		4
        /*01ac*/ 	.byte	0x04, 0x05
        /*01ae*/ 	.short	(.L_330 - .L_329)
.L_329:
        /*01b0*/ 	.word	0x00000100
        /*01b4*/ 	.word	0x00000001
        /*01b8*/ 	.word	0x00000001


	//----- nvinfo : EIATTR_CRS_STACK_SIZE
	.align		4
.L_330:
        /*01bc*/ 	.byte	0x04, 0x1e
        /*01be*/ 	.short	(.L_332 - .L_331)
.L_331:
        /*01c0*/ 	.word	0x00000000
.L_332:


//--------------------- .nv.info._ZN7cutlass13device_kernelIN5flash19enable_sm80_to_sm89INS1_16FlashAttnFwdSm80INS1_25CollectiveMainloopFwdSm80ILi8ELi2ELb0EN4cute5tupleIJNS5_1CILi128EEENS7_ILi64EEENS7_ILi192EEEEEELi192ENS_6half_tEfNS_4arch4Sm80ELb0ELb1ELb1ELb0ELb0ELb0ELb1ELb0EEENS1_21CollectiveEpilogueFwdINS6_IJS8_SA_S9_EEENS6_IJNS7_ILi1EEESI_SI_EEESC_SE_Li256ELb0ELb1ELb0ELb0EEENS1_19SingleTileSchedulerILb0ELb0ELb1ELi128EEEEEEEEEvNT_6ParamsE --------------------------
	.section	.nv.info._ZN7cutlass13device_kernelIN5flash19enable_sm80_to_sm89INS1_16FlashAttnFwdSm80INS1_25CollectiveMainloopFwdSm80ILi8ELi2ELb0EN4cute5tupleIJNS5_1CILi128EEENS7_ILi64EEENS7_ILi192EEEEEELi192ENS_6half_tEfNS_4arch4Sm80ELb0ELb1ELb1ELb0ELb0ELb0ELb1ELb0EEENS1_21CollectiveEpilogueFwdINS6_IJS8_SA_S9_EEENS6_IJNS7_ILi1EEESI_SI_EEESC_SE_Li256ELb0ELb1ELb0ELb0EEENS1_19SingleTileSchedulerILb0ELb0ELb1ELi128EEEEEEEEEvNT_6ParamsE,"",@"SHT_CUDA_INFO"
	.sectionflags	@""
	.align	4


	//----- nvinfo : EIATTR_CUDA_API_VERSION
	.align		4
        /*0000*/ 	.byte	0x04, 0x37
        /*0002*/ 	.short	(.L_334 - .L_333)
.L_333:
        /*0004*/ 	.word	0x00000082


	//----- nvinfo : EIATTR_SW2861232_WAR
	.align		4
.L_334:
        /*0008*/ 	.byte	0x01, 0x35
	.zero		2


	//----- nvinfo : EIATTR_PARAM_CBANK
	.align		4
        /*000c*/ 	.byte	0x04, 0x0a
        /*000e*/ 	.short	(.L_336 - .L_335)
	.align		4
.L_335:
        /*0010*/ 	.word	index@(.nv.constant0._ZN7cutlass13device_kernelIN5flash19enable_sm80_to_sm89INS1_16FlashAttnFwdSm80INS1_25CollectiveMainloopFwdSm80ILi8ELi2ELb0EN4cute5tupleIJNS5_1CILi128EEENS7_ILi64EEENS7_ILi192EEEEEELi192ENS_6half_tEfNS_4arch4Sm80ELb0ELb1ELb1ELb0ELb0ELb0ELb1ELb0EEENS1_21CollectiveEpilogueFwdINS6_IJS8_SA_S9_EEENS6_IJNS7_ILi1EEESI_SI_EEESC_SE_Li256ELb0ELb1ELb0ELb0EEENS1_19SingleTileSchedulerILb0ELb0ELb1ELi128EEEEEEEEEvNT_6ParamsE)
        /*0014*/ 	.short	0x0160
        /*0016*/ 	.short	0x0418


	//----- nvinfo : EIATTR_CBANK_PARAM_SIZE
	.align		4
.L_336:
        /*0018*/ 	.byte	0x03, 0x19
        /*001a*/ 	.short	0x0418


	//----- nvinfo : EIATTR_KPARAM_INFO
	.align		4
        /*001c*/ 	.byte	0x04, 0x17
        /*001e*/ 	.short	(.L_338 - .L_337)
.L_337:
        /*0020*/ 	.word	0x00000000
        /*0024*/ 	.short	0x0000
        /*0026*/ 	.short	0x0000
        /*0028*/ 	.byte	0x00, 0xf0, 0x61, 0x10


	//----- nvinfo : EIATTR_MAXREG_COUNT
	.align		4
.L_338:
        /*002c*/ 	.byte	0x03, 0x1b
        /*002e*/ 	.short	0x00ff


	//----- nvinfo : EIATTR_NUM_BARRIERS
	.align		4
        /*0030*/ 	.byte	0x02, 0x4c
        /*0032*/ 	.byte	0x02
	.zero		1


	//----- nvinfo : EIATTR_MERCURY_ISA_VERSION
	.align		4
        /*0034*/ 	.byte	0x03, 0x5f
        /*0036*/ 	.short	0x0000


	//----- nvinfo : EIATTR_COOP_GROUP_MASK_REGIDS
	.align		4
        /*0038*/ 	.byte	0x04, 0x29
        /*003a*/ 	.short	(.L_340 - .L_339)


	//   ....[0]....
.L_339:
        /*003c*/ 	.word	0xffffffff


	//   ....[1]....
        /*0040*/ 	.word	0xffffffff


	//   ....[2]....
        /*0044*/ 	.word	0xffffffff


	//   ....[3]....
        /*0048*/ 	.word	0xffffffff


	//   ....[4]....
        /*004c*/ 	.word	0xffffffff


	//   ....[5]....
        /*0050*/ 	.word	0xffffffff


	//   ....[6]....
        /*0054*/ 	.word	0xffffffff


	//   ....[7]....
        /*0058*/ 	.word	0xffffffff


	//   ....[8]....
        /*005c*/ 	.word	0xffffffff


	//   ....[9]....
        /*0060*/ 	.word	0xffffffff


	//   ....[10]....
        /*0064*/ 	.word	0xffffffff


	//   ....[11]....
        /*0068*/ 	.word	0xffffffff


	//   ....[12]....
        /*006c*/ 	.word	0xffffffff


	//   ....[13]....
        /*0070*/ 	.word	0xffffffff


	//   ....[14]....
        /*0074*/ 	.word	0xffffffff


	//   ....[15]....
        /*0078*/ 	.word	0xffffffff


	//   ....[16]....
        /*007c*/ 	.word	0xffffffff


	//   ....[17]....
        /*0080*/ 	.word	0xffffffff


	//   ....[18]....
        /*0084*/ 	.word	0xffffffff


	//   ....[19]....
        /*0088*/ 	.word	0xffffffff


	//   ....[20]....
        /*008c*/ 	.word	0xffffffff


	//   ....[21]....
        /*0090*/ 	.word	0xffffffff


	//   ....[22]....
        /*0094*/ 	.word	0xffffffff


	//   ....[23]....
        /*0098*/ 	.word	0xffffffff


	//   ....[24]....
        /*009c*/ 	.word	0xffffffff


	//   ....[25]....
        /*00a0*/ 	.word	0xffffffff


	//   ....[26]....
        /*00a4*/ 	.word	0xffffffff


	//   ....[27]....
        /*00a8*/ 	.word	0xffffffff


	//   ....[28]....
        /*00ac*/ 	.word	0xffffffff


	//   ....[29]....
        /*00b0*/ 	.word	0xffffffff


	//   ....[30]....
        /*00b4*/ 	.word	0xffffffff


	//   ....[31]....
        /*00b8*/ 	.word	0xffffffff


	//   ....[32]....
        /*00bc*/ 	.word	0xffffffff


	//   ....[33]....
        /*00c0*/ 	.word	0xffffffff


	//   ....[34]....
        /*00c4*/ 	.word	0xffffffff


	//   ....[35]....
        /*00c8*/ 	.word	0xffffffff


	//   ....[36]....
        /*00cc*/ 	.word	0xffffffff


	//   ....[37]....
        /*00d0*/ 	.word	0xffffffff


	//   ....[38]....
        /*00d4*/ 	.word	0xffffffff


	//   ....[39]....
        /*00d8*/ 	.word	0xffffffff


	//   ....[40]....
        /*00dc*/ 	.word	0xffffffff


	//   ....[41]....
        /*00e0*/ 	.word	0xffffffff


	//   ....[42]....
        /*00e4*/ 	.word	0xffffffff


	//   ....[43]....
        /*00e8*/ 	.word	0xffffffff


	//   ....[44]....
        /*00ec*/ 	.word	0xffffffff


	//   ....[45]....
        /*00f0*/ 	.word	0xffffffff


	//   ....[46]....
        /*00f4*/ 	.word	0xffffffff


	//   ....[47]....
        /*00f8*/ 	.word	0xffffffff


	//   ....[48]....
        /*00fc*/ 	.word	0xffffffff


	//   ....[49]....
        /*0100*/ 	.word	0xffffffff


	//   ....[50]....
        /*0104*/ 	.word	0xffffffff


	//   ....[51]....
        /*0108*/ 	.word	0xffffffff


	//   ....[52]....
        /*010c*/ 	.word	0xffffffff


	//   ....[53]....
        /*0110*/ 	.word	0xffffffff


	//----- nvinfo : EIATTR_COOP_GROUP_INSTR_OFFSETS
	.align		4
.L_340:
        /*0114*/ 	.byte	0x04, 0x28
        /*0116*/ 	.short	(.L_342 - .L_341)


	//   ....[0]....
.L_341:
        /*0118*/ 	.word	0x00000d60


	//   ....[1]....
        /*011c*/ 	.word	0x00000db0


	//   ....[2]....
        /*0120*/ 	.word	0x00000e10


	//   ....[3]....
        /*0124*/ 	.word	0x00000ec0


	//   ....[4]....
        /*0128*/ 	.word	0x00001110


	//   ....[5]....
        /*012c*/ 	.word	0x00001150


	//   ....[6]....
        /*0130*/ 	.word	0x00001190


	//   ....[7]....
        /*0134*/ 	.word	0x000011d0


	//   ....[8]....
        /*0138*/ 	.word	0x00002cc0


	//   ....[9]....
        /*013c*/ 	.word	0x00002fc0


	//   ....[10]....
        /*0140*/ 	.word	0x00003c00


	//   ....[11]....
        /*0144*/ 	.word	0x00003d40


	//   ....[12]....
        /*0148*/ 	.word	0x00003d60


	//   ....[13]....
        /*014c*/ 	.word	0x00003dc0


	//   ....[14]....
        /*0150*/ 	.word	0x00005b10


	//   ....[15]....
        /*0154*/ 	.word	0x000066f0


	//   ....[16]....
        /*0158*/ 	.word	0x00007110


	//   ....[17]....
        /*015c*/ 	.word	0x00007210


	//   ....[18]....
        /*0160*/ 	.word	0x00007220


	//   ....[19]....
        /*0164*/ 	.word	0x00007240


	//   ....[20]....
        /*0168*/ 	.word	0x0000a450


	//   ....[21]....
        /*016c*/ 	.word	0x0000a4a0


	//   ....[22]....
        /*0170*/ 	.word	0x0000a4b0


	//   ....[23]....
        /*0174*/ 	.word	0x0000a4d0


	//   ....[24]....
        /*0178*/ 	.word	0x0000cfa0


	//   ....[25]....
        /*017c*/ 	.word	0x0000d400


	//   ....[26]....
        /*0180*/ 	.word	0x0000dd90


	//   ....[27]....
        /*0184*/ 	.word	0x0000df00


	//   ....[28]....
        /*0188*/ 	.word	0x0000df20


	//   ....[29]....
        /*018c*/ 	.word	0x0000df90


	//   ....[30]....
        /*0190*/ 	.word	0x0000f960


	//   ....[31]....
        /*0194*/ 	.word	0x0000f990


	//   ....[32]....
        /*0198*/ 	.word	0x0000f9d0


	//   ....[33]....
        /*019c*/ 	.word	0x0000f9e0


	//   ....[34]....
        /*01a0*/ 	.word	0x00010f60


	//   ....[35]....
        /*01a4*/ 	.word	0x00010f70


	//   ....[36]....
        /*01a8*/ 	.word	0x00010f80


	//   ....[37]....
        /*01ac*/ 	.word	0x00010f90


	//   ....[38]....
        /*01b0*/ 	.word	0x00010fa0


	//   ....[39]....
        /*01b4*/ 	.word	0x00010fb0


	//   ....[40]....
        /*01b8*/ 	.word	0x000111e0


	//   ....[41]....
        /*01bc*/ 	.word	0x00011210


	//   ....[42]....
        /*01c0*/ 	.word	0x00011360


	//   ....[43]....
        /*01c4*/ 	.word	0x00011390


	//   ....[44]....
        /*01c8*/ 	.word	0x000114e0


	//   ....[45]....
        /*01cc*/ 	.word	0x00011500


	//   ....[46]....
        /*01d0*/ 	.word	0x00011b90


	//   ....[47]....
        /*01d4*/ 	.word	0x00011bb0


	//   ....[48]....
        /*01d8*/ 	.word	0x00011ce0


	//   ....[49]....
        /*01dc*/ 	.word	0x00011d10


	//   ....[50]....
        /*01e0*/ 	.word	0x00011e40


	//   ....[51]....
        /*01e4*/ 	.word	0x00011e70


	//   ....[52]....
        /*01e8*/ 	.word	0x00011fa0


	//   ....[53]....
        /*01ec*/ 	.word	0x00011fc0


	//----- nvinfo : EIATTR_EXIT_INSTR_OFFSETS
	.align		4
.L_342:
        /*01f0*/ 	.byte	0x04, 0x1c
        /*01f2*/ 	.short	(.L_344 - .L_343)


	//   ....[0]....
.L_343:
        /*01f4*/ 	.word	0x00000030


	//   ....[1]....
        /*01f8*/ 	.word	0x00011510


	//   ....[2]....
        /*01fc*/ 	.word	0x000115e0


	//   ....[3]....
        /*0200*/ 	.word	0x00011640


	//   ....[4]....
        /*0204*/ 	.word	0x00011fd0


	//   ....[5]....
        /*0208*/ 	.word	0x00012080


	//   ....[6]....
        /*020c*/ 	.word	0x000120e0


	//----- nvinfo : EIATTR_CTAIDZ_USED
	.align		4
.L_344:
        /*0210*/ 	.byte	0x01, 0x04
	.zero		2


	//----- nvinfo : EIATTR_MAX_THREADS
	.align		4
        /*0214*/ 	.byte	0x04, 0x05
        /*0216*/ 	.short	(.L_346 - .L_345)
.L_345:
        /*0218*/ 	.word	0x00000100
        /*021c*/ 	.word	0x00000001
        /*0220*/ 	.word	0x00000001


	//----- nvinfo : EIATTR_CRS_STACK_SIZE
	.align		4
.L_346:
        /*0224*/ 	.byte	0x04, 0x1e
        /*0226*/ 	.short	(.L_348 - .L_347)
.L_347:
        /*0228*/ 	.word	0x00000000
.L_348:


//--------------------- .nv.info._ZN7cutlass13device_kernelIN5flash19enable_sm80_to_sm89INS1_16FlashAttnFwdSm80INS1_25CollectiveMainloopFwdSm80ILi8ELi2ELb0EN4cute5tupleIJNS5_1CILi128EEENS7_ILi64EEENS7_ILi192EEEEEELi192ENS_6half_tEfNS_4arch4Sm80ELb0ELb1ELb1ELb1ELb0ELb0ELb1ELb0EEENS1_21CollectiveEpilogueFwdINS6_IJS8_SA_S9_EEENS6_IJNS7_ILi1EEESI_SI_EEESC_SE_Li256ELb1ELb1ELb0ELb0EEENS1_19SingleTileSchedulerILb1ELb0ELb1ELi128EEEEEEEEEvNT_6ParamsE --------------------------
	.section	.nv.info._ZN7cutlass13device_kernelIN5flash19enable_sm80_to_sm89INS1_16FlashAttnFwdSm80INS1_25CollectiveMainloopFwdSm80ILi8ELi2ELb0EN4cute5tupleIJNS5_1CILi128EEENS7_ILi64EEENS7_ILi192EEEEEELi192ENS_6half_tEfNS_4arch4Sm80ELb0ELb1ELb1ELb1ELb0ELb0ELb1ELb0EEENS1_21CollectiveEpilogueFwdINS6_IJS8_SA_S9_EEENS6_IJNS7_ILi1EEESI_SI_EEESC_SE_Li256ELb1ELb1ELb0ELb0EEENS1_19SingleTileSchedulerILb1ELb0ELb1ELi128EEEEEEEEEvNT_6ParamsE,"",@"SHT_CUDA_INFO"
	.sectionflags	@""
	.align	4


	//----- nvinfo : EIATTR_CUDA_API_VERSION
	.align		4
        /*0000*/ 	.byte	0x04, 0x37
        /*0002*/ 	.short	(.L_350 - .L_349)
.L_349:
        /*0004*/ 	.word	0x00000082


	//----- nvinfo : EIATTR_SW2861232_WAR
	.align		4
.L_350:
        /*0008*/ 	.byte	0x01, 0x35
	.zero		2


	//----- nvinfo : EIATTR_PARAM_CBANK
	.align		4
        /*000c*/ 	.byte	0x04, 0x0a
        /*000e*/ 	.short	(.L_352 - .L_351)
	.align		4
.L_351:
        /*0010*/ 	.word	index@(.nv.constant0._ZN7cutlass13device_kernelIN5flash19enable_sm80_to_sm89INS1_16FlashAttnFwdSm80INS1_25CollectiveMainloopFwdSm80ILi8ELi2ELb0EN4cute5tupleIJNS5_1CILi128EEENS7_ILi64EEENS7_ILi192EEEEEELi192ENS_6half_tEfNS_4arch4Sm80ELb0ELb1ELb1ELb1ELb0ELb0ELb1ELb0EEENS1_21CollectiveEpilogueFwdINS6_IJS8_SA_S9_EEENS6_IJNS7_ILi1EEESI_SI_EEESC_SE_Li256ELb1ELb1ELb0ELb0EEENS1_19SingleTileSchedulerILb1ELb0ELb1ELi128EEEEEEEEEvNT_6ParamsE)
        /*0014*/ 	.short	0x0160
        /*0016*/ 	.short	0x0418


	//----- nvinfo : EIATTR_CBANK_PARAM_SIZE
	.align		4
.L_352:
        /*0018*/ 	.byte	0x03, 0x19
        /*001a*/ 	.short	0x0418


	//----- nvinfo : EIATTR_KPARAM_INFO
	.align		4
        /*001c*/ 	.byte	0x04, 0x17
        /*001e*/ 	.short	(.L_354 - .L_353)
.L_353:
        /*0020*/ 	.word	0x00000000
        /*0024*/ 	.short	0x0000
        /*0026*/ 	.short	0x0000
        /*0028*/ 	.byte	0x00, 0xf0, 0x61, 0x10


	//----- nvinfo : EIATTR_MAXREG_COUNT
	.align		4
.L_354:
        /*002c*/ 	.byte	0x03, 0x1b
        /*002e*/ 	.short	0x00ff


	//----- nvinfo : EIATTR_NUM_BARRIERS
	.align		4
        /*0030*/ 	.byte	0x02, 0x4c
        /*0032*/ 	.byte	0x02
	.zero		1


	//----- nvinfo : EIATTR_MERCURY_ISA_VERSION
	.align		4
        /*0034*/ 	.byte	0x03, 0x5f
        /*0036*/ 	.short	0x0000


	//----- nvinfo : EIATTR_COOP_GROUP_MASK_REGIDS
	.align		4
        /*0038*/ 	.byte	0x04, 0x29
        /*003a*/ 	.short	(.L_356 - .L_355)


	//   ....[0]....
.L_355:
        /*003c*/ 	.word	0xffffffff


	//   ....[1]....
        /*0040*/ 	.word	0xffffffff


	//   ....[2]....
        /*0044*/ 	.word	0xffffffff


	//   ....[3]....
        /*0048*/ 	.word	0xffffffff


	//   ....[4]....
        /*004c*/ 	.word	0xffffffff


	//   ....[5]....
        /*0050*/ 	.word	0xffffffff


	//   ....[6]....
        /*0054*/ 	.word	0xffffffff


	//   ....[7]....
        /*0058*/ 	.word	0xffffffff


	//   ....[8]....
        /*005c*/ 	.word	0xffffffff


	//   ....[9]....
        /*0060*/ 	.word	0xffffffff


	//   ....[10]....
        /*0064*/ 	.word	0xffffffff


	//   ....[11]....
        /*0068*/ 	.word	0xffffffff


	//   ....[12]....
        /*006c*/ 	.word	0xffffffff


	//   ....[13]....
        /*0070*/ 	.word	0xffffffff


	//   ....[14]....
        /*0074*/ 	.word	0xffffffff


	//   ....[15]....
        /*0078*/ 	.word	0xffffffff


	//   ....[16]....
        /*007c*/ 	.word	0xffffffff


	//   ....[17]....
        /*0080*/ 	.word	0xffffffff


	//   ....[18]....
        /*0084*/ 	.word	0xffffffff


	//   ....[19]....
        /*0088*/ 	.word	0xffffffff


	//   ....[20]....
        /*008c*/ 	.word	0xffffffff


	//   ....[21]....
        /*0090*/ 	.word	0xffffffff


	//   ....[22]....
        /*0094*/ 	.word	0xffffffff


	//   ....[23]....
        /*0098*/ 	.word	0xffffffff


	//   ....[24]....
        /*009c*/ 	.word	0xffffffff


	//   ....[25]....
        /*00a0*/ 	.word	0xffffffff


	//   ....[26]....
        /*00a4*/ 	.word	0xffffffff


	//   ....[27]....
        /*00a8*/ 	.word	0xffffffff


	//   ....[28]....
        /*00ac*/ 	.word	0xffffffff


	//   ....[29]....
        /*00b0*/ 	.word	0xffffffff


	//   ....[30]....
        /*00b4*/ 	.word	0xffffffff


	//   ....[31]....
        /*00b8*/ 	.word	0xffffffff


	//   ....[32]....
        /*00bc*/ 	.word	0xffffffff


	//   ....[33]....
        /*00c0*/ 	.word	0xffffffff


	//   ....[34]....
        /*00c4*/ 	.word	0xffffffff


	//   ....[35]....
        /*00c8*/ 	.word	0xffffffff


	//   ....[36]....
        /*00cc*/ 	.word	0xffffffff


	//   ....[37]....
        /*00d0*/ 	.word	0xffffffff


	//   ....[38]....
        /*00d4*/ 	.word	0xffffffff


	//   ....[39]....
        /*00d8*/ 	.word	0xffffffff


	//   ....[40]....
        /*00dc*/ 	.word	0xffffffff


	//   ....[41]....
        /*00e0*/ 	.word	0xffffffff


	//   ....[42]....
        /*00e4*/ 	.word	0xffffffff


	//   ....[43]....
        /*00e8*/ 	.word	0xffffffff


	//   ....[44]....
        /*00ec*/ 	.word	0xffffffff


	//   ....[45]....
        /*00f0*/ 	.word	0xffffffff


	//   ....[46]....
        /*00f4*/ 	.word	0xffffffff


	//   ....[47]....
        /*00f8*/ 	.word	0xffffffff


	//   ....[48]....
        /*00fc*/ 	.word	0xffffffff


	//   ....[49]....
        /*0100*/ 	.word	0xffffffff


	//   ....[50]....
        /*0104*/ 	.word	0xffffffff


	//   ....[51]....
        /*0108*/ 	.word	0xffffffff


	//   ....[52]....
        /*010c*/ 	.word	0xffffffff


	//   ....[53]....
        /*0110*/ 	.word	0xffffffff


	//   ....[54]....
        /*0114*/ 	.word	0xffffffff


	//----- nvinfo : EIATTR_COOP_GROUP_INSTR_OFFSETS
	.align		4
.L_356:
        /*0118*/ 	.byte	0x04, 0x28
        /*011a*/ 	.short	(.L_358 - .L_357)


	//   ....[0]....
.L_357:
        /*011c*/ 	.word	0x00000080


	//   ....[1]....
        /*0120*/ 	.word	0x000013d0


	//   ....[2]....
        /*0124*/ 	.word	0x000014d0


	//   ....[3]....
        /*0128*/ 	.word	0x00001720


	//   ....[4]....
        /*012c*/ 	.word	0x00001750


	//   ....[5]....
        /*0130*/ 	.word	0x000018a0


	//   ....[6]....
        /*0134*/ 	.word	0x000018d0


	//   ....[7]....
        /*0138*/ 	.word	0x00001a10


	//   ....[8]....
        /*013c*/ 	.word	0x00001a50


	//   ....[9]....
        /*0140*/ 	.word	0x00003000


	//   ....[10]....
        /*0144*/ 	.word	0x00003330


	//   ....[11]....
        /*0148*/ 	.word	0x00003e20


	//   ....[12]....
        /*014c*/ 	.word	0x00003ed0


	//   ....[13]....
        /*0150*/ 	.word	0x00004270


	//   ....[14]....
        /*0154*/ 	.word	0x00004300


	//   ....[15]....
        /*0158*/ 	.word	0x00006340


	//   ....[16]....
        /*015c*/ 	.word	0x000067c0


	//   ....[17]....
        /*0160*/ 	.word	0x000070e0


	//   ....[18]....
        /*0164*/ 	.word	0x00007210


	//   ....[19]....
        /*0168*/ 	.word	0x00007230


	//   ....[20]....
        /*016c*/ 	.word	0x000072d0


	//   ....[21]....
        /*0170*/ 	.word	0x0000a300


	//   ....[22]....
        /*0174*/ 	.word	0x0000a350


	//   ....[23]....
        /*0178*/ 	.word	0x0000a360


	//   ....[24]....
        /*017c*/ 	.word	0x0000a380


	//   ....[25]....
        /*0180*/ 	.word	0x0000ceb0


	//   ....[26]....
        /*0184*/ 	.word	0x0000d4b0


	//   ....[27]....
        /*0188*/ 	.word	0x0000da80


	//   ....[28]....
        /*018c*/ 	.word	0x0000dce0


	//   ....[29]....
        /*0190*/ 	.word	0x0000dd00


	//   ....[30]....
        /*0194*/ 	.word	0x0000dd70


	//   ....[31]....
        /*0198*/ 	.word	0x0000f780


	//   ....[32]....
        /*019c*/ 	.word	0x0000f7b0


	//   ....[33]....
        /*01a0*/ 	.word	0x0000f7f0


	//   ....[34]....
        /*01a4*/ 	.word	0x0000f800


	//   ....[35]....
        /*01a8*/ 	.word	0x00010ce0


	//   ....[36]....
        /*01ac*/ 	.word	0x00010d30


	//   ....[37]....
        /*01b0*/ 	.word	0x00010d60


	//   ....[38]....
        /*01b4*/ 	.word	0x00010da0


	//   ....[39]....
        /*01b8*/ 	.word	0x00010fd0


	//   ....[40]....
        /*01bc*/ 	.word	0x00010fe0


	//   ....[41]....
        /*01c0*/ 	.word	0x00011160


	//   ....[42]....
        /*01c4*/ 	.word	0x00011190


	//   ....[43]....
        /*01c8*/ 	.word	0x000112e0


	//   ....[44]....
        /*01cc*/ 	.word	0x00011310


	//   ....[45]....
        /*01d0*/ 	.word	0x00011460


	//   ....[46]....
        /*01d4*/ 	.word	0x00011480


	//   ....[47]....
        /*01d8*/ 	.word	0x00011c90


	//   ....[48]....
        /*01dc*/ 	.word	0x00011cb0


	//   ....[49]....
        /*01e0*/ 	.word	0x00011de0


	//   ....[50]....
        /*01e4*/ 	.word	0x00011e10


	//   ....[51]....
        /*01e8*/ 	.word	0x00011f40


	//   ....[52]....
        /*01ec*/ 	.word	0x00011f70


	//   ....[53]....
        /*01f0*/ 	.word	0x000120a0


	//   ....[54]....
        /*01f4*/ 	.word	0x000120c0


	//----- nvinfo : EIATTR_EXIT_INSTR_OFFSETS
	.align		4
.L_358:
        /*01f8*/ 	.byte	0x04, 0x1c
        /*01fa*/ 	.short	(.L_360 - .L_359)


	//   ....[0]....
.L_359:
        /*01fc*/ 	.word	0x00000310


	//   ....[1]....
        /*0200*/ 	.word	0x00011490


	//   ....[2]....
        /*0204*/ 	.word	0x00011560


	//   ....[3]....
        /*0208*/ 	.word	0x000115c0


	//   ....[4]....
        /*020c*/ 	.word	0x000120d0


	//   ....[5]....
        /*0210*/ 	.word	0x00012180


	//   ....[6]....
        /*0214*/ 	.word	0x000121e0


	//----- nvinfo : EIATTR_CTAIDZ_USED
	.align		4
.L_360:
        /*0218*/ 	.byte	0x01, 0x04
	.zero		2


	//----- nvinfo : EIATTR_MAX_THREADS
	.align		4
        /*021c*/ 	.byte	0x04, 0x05
        /*021e*/ 	.short	(.L_362 - .L_361)
.L_361:
        /*0220*/ 	.word	0x00000100
        /*0224*/ 	.word	0x00000001
        /*0228*/ 	.word	0x00000001


	//----- nvinfo : EIATTR_CRS_STACK_SIZE
	.align		4
.L_362:
        /*022c*/ 	.byte	0x04, 0x1e
        /*022e*/ 	.short	(.L_364 - .L_363)
.L_363:
        /*0230*/ 	.word	0x00000000
.L_364:


//--------------------- .nv.info._ZN7cutlass13device_kernelIN5flash19enable_sm80_to_sm89INS1_16FlashAttnFwdSm80INS1_25CollectiveMainloopFwdSm80ILi8ELi2ELb0EN4cute5tupleIJNS5_1CILi128EEENS7_ILi64EEENS7_ILi192EEEEEELi192ENS_6half_tEfNS_4arch4Sm80ELb0ELb1ELb1ELb1ELb0ELb1ELb1ELb0EEENS1_21CollectiveEpilogueFwdINS6_IJS8_SA_S9_EEENS6_IJNS7_ILi1EEESI_SI_EEESC_SE_Li256ELb1ELb1ELb0ELb0EEENS1_19SingleTileSchedulerILb1ELb0ELb1ELi128EEEEEEEEEvNT_6ParamsE --------------------------
	.section	.nv.info._ZN7cutlass13device_kernelIN5flash19enable_sm80_to_sm89INS1_16FlashAttnFwdSm80INS1_25CollectiveMainloopFwdSm80ILi8ELi2ELb0EN4cute5tupleIJNS5_1CILi128EEENS7_ILi64EEENS7_ILi192EEEEEELi192ENS_6half_tEfNS_4arch4Sm80ELb0ELb1ELb1ELb1ELb0ELb1ELb1ELb0EEENS1_21CollectiveEpilogueFwdINS6_IJS8_SA_S9_EEENS6_IJNS7_ILi1EEESI_SI_EEESC_SE_Li256ELb1ELb1ELb0ELb0EEENS1_19SingleTileSchedulerILb1ELb0ELb1ELi128EEEEEEEEEvNT_6ParamsE,"",@"SHT_CUDA_INFO"
	.sectionflags	@""
	.align	4


	//----- nvinfo : EIATTR_CUDA_API_VERSION
	.align		4
        /*0000*/ 	.byte	0x04, 0x37
        /*0002*/ 	.short	(.L_366 - .L_365)
.L_365:
        /*0004*/ 	.word	0x00000082


	//----- nvinfo : EIATTR_SW2861232_WAR
	.align		4
.L_366:
        /*0008*/ 	.byte	0x01, 0x35
	.zero		2


	//----- nvinfo : EIATTR_PARAM_CBANK
	.align		4
        /*000c*/ 	.byte	0x04, 0x0a
        /*000e*/ 	.short	(.L_368 - .L_367)
	.align		4
.L_367:
        /*0010*/ 	.word	index@(.nv.constant0._ZN7cutlass13device_kernelIN5flash19enable_sm80_to_sm89INS1_16FlashAttnFwdSm80INS1_25CollectiveMainloopFwdSm80ILi8ELi2ELb0EN4cute5tupleIJNS5_1CILi128EEENS7_ILi64EEENS7_ILi192EEEEEELi192ENS_6half_tEfNS_4arch4Sm80ELb0ELb1ELb1ELb1ELb0ELb1ELb1ELb0EEENS1_21CollectiveEpilogueFwdINS6_IJS8_SA_S9_EEENS6_IJNS7_ILi1EEESI_SI_EEESC_SE_Li256ELb1ELb1ELb0ELb0EEENS1_19SingleTileSchedulerILb1ELb0ELb1ELi128EEEEEEEEEvNT_6ParamsE)
        /*0014*/ 	.short	0x0160
        /*0016*/ 	.short	0x0418


	//----- nvinfo : EIATTR_CBANK_PARAM_SIZE
	.align		4
.L_368:
        /*0018*/ 	.byte	0x03, 0x19
        /*001a*/ 	.short	0x0418


	//----- nvinfo : EIATTR_KPARAM_INFO
	.align		4
        /*001c*/ 	.byte	0x04, 0x17
        /*001e*/ 	.short	(.L_370 - .L_369)
.L_369:
        /*0020*/ 	.word	0x00000000
        /*0024*/ 	.short	0x0000
        /*0026*/ 	.short	0x0000
        /*0028*/ 	.byte	0x00, 0xf0, 0x61, 0x10


	//----- nvinfo : EIATTR_MAXREG_COUNT
	.align		4
.L_370:
        /*002c*/ 	.byte	0x03, 0x1b
        /*002e*/ 	.short	0x00ff


	//----- nvinfo : EIATTR_NUM_BARRIERS
	.align		4
        /*0030*/ 	.byte	0x02, 0x4c
        /*0032*/ 	.byte	0x02
	.zero		1


	//----- nvinfo : EIATTR_MERCURY_ISA_VERSION
	.align		4
        /*0034*/ 	.byte	0x03, 0x5f
        /*0036*/ 	.short	0x0000


	//----- nvinfo : EIATTR_COOP_GROUP_MASK_REGIDS
	.align		4
        /*0038*/ 	.byte	0x04, 0x29
        /*003a*/ 	.short	(.L_372 - .L_371)


	//   ....[0]....
.L_371:
        /*003c*/ 	.word	0xffffffff


	//   ....[1]....
        /*0040*/ 	.word	0xffffffff


	//   ....[2]....
        /*0044*/ 	.word	0xffffffff


	//   ....[3]....
        /*0048*/ 	.word	0xffffffff


	//   ....[4]....
        /*004c*/ 	.word	0xffffffff


	//   ....[5]....
        /*0050*/ 	.word	0xffffffff


	//   ....[6]....
        /*0054*/ 	.word	0xffffffff


	//   ....[7]....
        /*0058*/ 	.word	0xffffffff


	//   ....[8]....
        /*005c*/ 	.word	0xffffffff


	//   ....[9]....
        /*0060*/ 	.word	0xffffffff


	//   ....[10]....
        /*0064*/ 	.word	0xffffffff


	//   ....[11]....
        /*0068*/ 	.word	0xffffffff


	//   ....[12]....
        /*006c*/ 	.word	0xffffffff


	//   ....[13]....
        /*0070*/ 	.word	0xffffffff


	//   ....[14]....
        /*0074*/ 	.word	0xffffffff


	//   ....[15]....
        /*0078*/ 	.word	0xffffffff


	//   ....[16]....
        /*007c*/ 	.word	0xffffffff


	//   ....[17]....
        /*0080*/ 	.word	0xffffffff


	//   ....[18]....
        /*0084*/ 	.word	0xffffffff


	//   ....[19]....
        /*0088*/ 	.word	0xffffffff


	//   ....[20]....
        /*008c*/ 	.word	0xffffffff


	//   ....[21]....
        /*0090*/ 	.word	0xffffffff


	//   ....[22]....
        /*0094*/ 	.word	0xffffffff


	//   ....[23]....
        /*0098*/ 	.word	0xffffffff


	//   ....[24]....
        /*009c*/ 	.word	0xffffffff


	//   ....[25]....
        /*00a0*/ 	.word	0xffffffff


	//   ....[26]....
        /*00a4*/ 	.word	0xffffffff


	//   ....[27]....
        /*00a8*/ 	.word	0xffffffff


	//   ....[28]....
        /*00ac*/ 	.word	0xffffffff


	//   ....[29]....
        /*00b0*/ 	.word	0xffffffff


	//   ....[30]....
        /*00b4*/ 	.word	0xffffffff


	//   ....[31]....
        /*00b8*/ 	.word	0xffffffff


	//   ....[32]....
        /*00bc*/ 	.word	0xffffffff


	//   ....[33]....
        /*00c0*/ 	.word	0xffffffff


	//   ....[34]....
        /*00c4*/ 	.word	0xffffffff


	//   ....[35]....
        /*00c8*/ 	.word	0xffffffff


	//   ....[36]....
        /*00cc*/ 	.word	0xffffffff


	//   ....[37]....
        /*00d0*/ 	.word	0xffffffff


	//   ....[38]....
        /*00d4*/ 	.word	0xffffffff


	//   ....[39]....
        /*00d8*/ 	.word	0xffffffff


	//   ....[40]....
        /*00dc*/ 	.word	0xffffffff


	//   ....[41]....
        /*00e0*/ 	.word	0xffffffff


	//   ....[42]....
        /*00e4*/ 	.word	0xffffffff


	//   ....[43]....
        /*00e8*/ 	.word	0xffffffff


	//   ....[44]....
        /*00ec*/ 	.word	0xffffffff


	//   ....[45]....
        /*00f0*/ 	.word	0xffffffff


	//   ....[46]....
        /*00f4*/ 	.word	0xffffffff


	//   ....[47]....
        /*00f8*/ 	.word	0xffffffff


	//   ....[48]....
        /*00fc*/ 	.word	0xffffffff


	//   ....[49]....
        /*0100*/ 	.word	0xffffffff


	//   ....[50]....
        /*0104*/ 	.word	0xffffffff


	//   ....[51]....
        /*0108*/ 	.word	0xffffffff


	//   ....[52]....
        /*010c*/ 	.word	0xffffffff


	//   ....[53]....
        /*0110*/ 	.word	0xffffffff


	//   ....[54]....
        /*0114*/ 	.word	0xffffffff


	//   ....[55]....
        /*0118*/ 	.word	0xffffffff


	//   ....[56]....
        /*011c*/ 	.word	0xffffffff


	//   ....[57]....
        /*0120*/ 	.word	0xffffffff


	//   ....[58]....
        /*0124*/ 	.word	0xffffffff


	//   ....[59]....
        /*0128*/ 	.word	0xffffffff


	//   ....[60]....
        /*012c*/ 	.word	0xffffffff


	//   ....[61]....
        /*0130*/ 	.word	0xffffffff


	//   ....[62]....
        /*0134*/ 	.word	0xffffffff


	//   ....[63]....
        /*0138*/ 	.word	0xffffffff


	//   ....[64]....
        /*013c*/ 	.word	0xffffffff


	//   ....[65]....
        /*0140*/ 	.word	0xffffffff


	//   ....[66]....
        /*0144*/ 	.word	0xffffffff


	//   ....[67]....
        /*0148*/ 	.word	0xffffffff


	//   ....[68]....
        /*014c*/ 	.word	0xffffffff


	//   ....[69]....
        /*0150*/ 	.word	0xffffffff


	//   ....[70]....
        /*0154*/ 	.word	0xffffffff


	//----- nvinfo : EIATTR_COOP_GROUP_INSTR_OFFSETS
	.align		4
.L_372:
        /*0158*/ 	.byte	0x04, 0x28
        /*015a*/ 	.short	(.L_374 - .L_373)


	//   ....[0]....
.L_373:
        /*015c*/ 	.word	0x00000060


	//   ....[1]....
        /*0160*/ 	.word	0x00007080


	//   ....[2]....
        /*0164*/ 	.word	0x000070c0


	//   ....[3]....
        /*0168*/ 	.word	0x000072c0


	//   ....[4]....
        /*016c*/ 	.word	0x000072f0


	//   ....[5]....
        /*0170*/ 	.word	0x00007440


	//   ....[6]....
        /*0174*/ 	.word	0x00007470


	//   ....[7]....
        /*0178*/ 	.word	0x000075c0


	//   ....[8]....
        /*017c*/ 	.word	0x00007600


	//   ....[9]....
        /*0180*/ 	.word	0x00007fb0


	//   ....[10]....
        /*0184*/ 	.word	0x00008060


	//   ....[11]....
        /*0188*/ 	.word	0x00008090


	//   ....[12]....
        /*018c*/ 	.word	0x000080a0


	//   ....[13]....
        /*0190*/ 	.word	0x000084e0


	//   ....[14]....
        /*0194*/ 	.word	0x000085c0


	//   ....[15]....
        /*0198*/ 	.word	0x00008770


	//   ....[16]....
        /*019c*/ 	.word	0x000087b0


	//   ....[17]....
        /*01a0*/ 	.word	0x0000b500


	//   ....[18]....
        /*01a4*/ 	.word	0x0000b520


	//   ....[19]....
        /*01a8*/ 	.word	0x0000b550


	//   ....[20]....
        /*01ac*/ 	.word	0x0000b560


	//   ....[21]....
        /*01b0*/ 	.word	0x0000b7f0


	//   ....[22]....
        /*01b4*/ 	.word	0x0000b8d0


	//   ....[23]....
        /*01b8*/ 	.word	0x0000ba80


	//   ....[24]....
        /*01bc*/ 	.word	0x0000bac0


	//   ....[25]....
        /*01c0*/ 	.word	0x0000f9b0


	//   ....[26]....
        /*01c4*/ 	.word	0x0000fcd0


	//   ....[27]....
        /*01c8*/ 	.word	0x00010920


	//   ....[28]....
        /*01cc*/ 	.word	0x000109f0


	//   ....[29]....
        /*01d0*/ 	.word	0x00010ac0


	//   ....[30]....
        /*01d4*/ 	.word	0x00010bd0


	//   ....[31]....
        /*01d8*/ 	.word	0x00012cf0


	//   ....[32]....
        /*01dc*/ 	.word	0x000131c0


	//   ....[33]....
        /*01e0*/ 	.word	0x00013ae0


	//   ....[34]....
        /*01e4*/ 	.word	0x00013c10


	//   ....[35]....
        /*01e8*/ 	.word	0x00013c20


	//   ....[36]....
        /*01ec*/ 	.word	0x00013c60


	//   ....[37]....
        /*01f0*/ 	.word	0x00016d90


	//   ....[38]....
        /*01f4*/ 	.word	0x00016de0


	//   ....[39]....
        /*01f8*/ 	.word	0x00016df0


	//   ....[40]....
        /*01fc*/ 	.word	0x00016e10


	//   ....[41]....
        /*0200*/ 	.word	0x000199b0


	//   ....[42]....
        /*0204*/ 	.word	0x00019fe0


	//   ....[43]....
        /*0208*/ 	.word	0x0001a5b0


	//   ....[44]....
        /*020c*/ 	.word	0x0001a810


	//   ....[45]....
        /*0210*/ 	.word	0x0001a830


	//   ....[46]....
        /*0214*/ 	.word	0x0001a8a0


	//   ....[47]....
        /*0218*/ 	.word	0x0001c2b0


	//   ....[48]....
        /*021c*/ 	.word	0x0001c2e0


	//   ....[49]....
        /*0220*/ 	.word	0x0001c320


	//   ....[50]....
        /*0224*/ 	.word	0x0001c330


	//   ....[51]....
        /*0228*/ 	.word	0x0001d810


	//   ....[52]....
        /*022c*/ 	.word	0x0001d850


	//   ....[53]....
        /*0230*/ 	.word	0x0001d890


	//   ....[54]....
        /*0234*/ 	.word	0x0001d8d0


	//   ....[55]....
        /*0238*/ 	.word	0x0001daf0


	//   ....[56]....
        /*023c*/ 	.word	0x0001db00


	//   ....[57]....
        /*0240*/ 	.word	0x0001dc80


	//   ....[58]....
        /*0244*/ 	.word	0x0001dcb0


	//   ....[59]....
        /*0248*/ 	.word	0x0001de00


	//   ....[60]....
        /*024c*/ 	.word	0x0001de30


	//   ....[61]....
        /*0250*/ 	.word	0x0001df80


	//   ....[62]....
        /*0254*/ 	.word	0x0001dfa0


	//   ....[63]....
        /*0258*/ 	.word	0x0001e770


	//   ....[64]....
        /*025c*/ 	.word	0x0001e790


	//   ....[65]....
        /*0260*/ 	.word	0x0001e8c0


	//   ....[66]....
        /*0264*/ 	.word	0x0001e8f0


	//   ....[67]....
        /*0268*/ 	.word	0x0001ea20


	//   ....[68]....
        /*026c*/ 	.word	0x0001ea50


	//   ....[69]....
        /*0270*/ 	.word	0x0001eb80


	//   ....[70]....
        /*0274*/ 	.word	0x0001eba0


	//----- nvinfo : EIATTR_EXIT_INSTR_OFFSETS
	.align		4
.L_374:
        /*0278*/ 	.byte	0x04, 0x1c
        /*027a*/ 	.short	(.L_376 - .L_375)


	//   ....[0]....
.L_375:
        /*027c*/ 	.word	0x00000310


	//   ....[1]....
        /*0280*/ 	.word	0x0001dfb0


	//   ....[2]....
        /*0284*/ 	.word	0x0001e080


	//   ....[3]....
        /*0288*/ 	.word	0x0001e0e0


	//   ....[4]....
        /*028c*/ 	.word	0x0001ebb0


	//   ....[5]....
        /*0290*/ 	.word	0x0001ec60


	//   ....[6]....
        /*0294*/ 	.word	0x0001ecc0


	//----- nvinfo : EIATTR_CTAIDZ_USED
	.align		4
.L_376:
        /*0298*/ 	.byte	0x01, 0x04
	.zero		2


	//----- nvinfo : EIATTR_MAX_THREADS
	.align		4
        /*029c*/ 	.byte	0x04, 0x05
        /*029e*/ 	.short	(.L_378 - .L_377)
.L_377:
        /*02a0*/ 	.word	0x00000100
        /*02a4*/ 	.word	0x00000001
        /*02a8*/ 	.word	0x00000001


	//----- nvinfo : EIATTR_CRS_STACK_SIZE
	.align		4
.L_378:
        /*02ac*/ 	.byte	0x04, 0x1e
        /*02ae*/ 	.short	(.L_380 - .L_379)
.L_379:
        /*02b0*/ 	.word	0x00000000
.L_380:


//--------------------- .nv.info._ZN7cutlass13device_kernelIN5flash19enable_sm80_to_sm89INS1_16FlashAttnFwdSm80INS1_25CollectiveMainloopFwdSm80ILi8ELi2ELb1EN4cute5tupleIJNS5_1CILi128EEENS7_ILi96EEENS7_ILi192EEEEEELi192ENS_6half_tEfNS_4arch4Sm80ELb1ELb0ELb1ELb0ELb0ELb0ELb1ELb0EEENS1_21CollectiveEpilogueFwdINS6_IJS8_SA_S9_EEENS6_IJNS7_ILi1EEESI_SI_EEESC_SE_Li256ELb0ELb1ELb0ELb0EEENS1_30DynamicPersistentTileSchedulerILi256ELi256ELb0ELb1ELb0EEEEEEEEEvNT_6ParamsE --------------------------
	.section	.nv.info._ZN7cutlass13device_kernelIN5flash19enable_sm80_to_sm89INS1_16FlashAttnFwdSm80INS1_25CollectiveMainloopFwdSm80ILi8ELi2ELb1EN4cute5tupleIJNS5_1CILi128EEENS7_ILi96EEENS7_ILi192EEEEEELi192ENS_6half_tEfNS_4arch4Sm80ELb1ELb0ELb1ELb0ELb0ELb0ELb1ELb0EEENS1_21CollectiveEpilogueFwdINS6_IJS8_SA_S9_EEENS6_IJNS7_ILi1EEESI_SI_EEESC_SE_Li256ELb0ELb1ELb0ELb0EEENS1_30DynamicPersistentTileSchedulerILi256ELi256ELb0ELb1ELb0EEEEEEEEEvNT_6ParamsE,"",@"SHT_CUDA_INFO"
	.sectionflags	@""
	.align	4


	//----- nvinfo : EIATTR_CUDA_API_VERSION
	.align		4
        /*0000*/ 	.byte	0x04, 0x37
        /*0002*/ 	.short	(.L_382 - .L_381)
.L_381:
        /*0004*/ 	.word	0x00000082


	//----- nvinfo : EIATTR_SW2861232_WAR
	.align		4
.L_382:
        /*0008*/ 	.byte	0x01, 0x35
	.zero		2


	//----- nvinfo : EIATTR_PARAM_CBANK
	.align		4
        /*000c*/ 	.byte	0x04, 0x0a
        /*000e*/ 	.short	(.L_384 - .L_383)
	.align		4
.L_383:
        /*0010*/ 	.word	index@(.nv.constant0._ZN7cutlass13device_kernelIN5flash19enable_sm80_to_sm89INS1_16FlashAttnFwdSm80INS1_25CollectiveMainloopFwdSm80ILi8ELi2ELb1EN4cute5tupleIJNS5_1CILi128EEENS7_ILi96EEENS7_ILi192EEEEEELi192ENS_6half_tEfNS_4arch4Sm80ELb1ELb0ELb1ELb0ELb0ELb0ELb1ELb0EEENS1_21CollectiveEpilogueFwdINS6_IJS8_SA_S9_EEENS6_IJNS7_ILi1EEESI_SI_EEESC_SE_Li256ELb0ELb1ELb0ELb0EEENS1_30DynamicPersistentTileSchedulerILi256ELi256ELb0ELb1ELb0EEEEEEEEEvNT_6ParamsE)
        /*0014*/ 	.short	0x0160
        /*0016*/ 	.short	0x0428


	//----- nvinfo : EIATTR_CBANK_PARAM_SIZE
	.align		4
.L_384:
        /*0018*/ 	.byte	0x03, 0x19
        /*001a*/ 	.short	0x0428


	//----- nvinfo : EIATTR_KPARAM_INFO
	.align		4
        /*001c*/ 	.byte	0x04, 0x17
        /*001e*/ 	.short	(.L_386 - .L_385)
.L_385:
        /*0020*/ 	.word	0x00000000
        /*0024*/ 	.short	0x0000
        /*0026*/ 	.short	0x0000
        /*0028*/ 	.byte	0x00, 0xf0, 0xa1, 0x10


	//----- nvinfo : EIATTR_MAXREG_COUNT
	.align		4
.L_386:
        /*002c*/ 	.byte	0x03, 0x1b
        /*002e*/ 	.short	0x00ff


	//----- nvinfo : EIATTR_NUM_BARRIERS
	.align		4
        /*0030*/ 	.byte	0x02, 0x4c
        /*0032*/ 	.byte	0x06
	.zero		1


	//----- nvinfo : EIATTR_ANNOTATIONS
	.align		4
        /*0034*/ 	.byte	0x04, 0x55
        /*0036*/ 	.short	(.L_388 - .L_387)


	//   ....[0]....
.L_387:
        /* <DEDUP_REMOVED lines=71> */


	//----- nvinfo : EIATTR_MERCURY_ISA_VERSION
	.align		4
.L_388:
        /*0498*/ 	.byte	0x03, 0x5f
        /*049a*/ 	.short	0x0000


	//----- nvinfo : EIATTR_INT_WARP_WIDE_INSTR_OFFSETS
	.align		4
        /*049c*/ 	.byte	0x04, 0x31
        /*049e*/ 	.short	(.L_390 - .L_389)


	//   ....[0]....
.L_389:
        /*04a0*/ 	.word	0x0000f0b0


	//   ....[1]....
        /*04a4*/ 	.word	0x0000f130


	//----- nvinfo : EIATTR_COOP_GROUP_MASK_REGIDS
	.align		4
.L_390:
        /*04a8*/ 	.byte	0x04, 0x29
        /*04aa*/ 	.short	(.L_392 - .L_391)


	//   ....[0]....
.L_391:
        /*04ac*/ 	.word	0xffffffff


	//   ....[1]....
        /*04b0*/ 	.word	0xffffffff


	//   ....[2]....
        /*04b4*/ 	.word	0xffffffff


	//   ....[3]....
        /*04b8*/ 	.word	0xffffffff


	//   ....[4]....
        /*04bc*/ 	.word	0xffffffff


	//   ....[5]....
        /*04c0*/ 	.word	0xffffffff


	//   ....[6]....
        /*04c4*/ 	.word	0xffffffff


	//   ....[7]....
        /*04c8*/ 	.word	0xffffffff


	//   ....[8]....
        /*04cc*/ 	.word	0xffffffff


	//   ....[9]....
        /*04d0*/ 	.word	0xffffffff


	//   ....[10]....
        /*04d4*/ 	.word	0xffffffff


	//   ....[11]....
        /*04d8*/ 	.word	0xffffffff


	//   ....[12]....
        /*04dc*/ 	.word	0xffffffff


	//   ....[13]....
        /*04e0*/ 	.word	0xffffffff


	//   ....[14]....
        /*04e4*/ 	.word	0xffffffff


	//   ....[15]....
        /*04e8*/ 	.word	0xffffffff


	//   ....[16]....
        /*04ec*/ 	.word	0xffffffff


	//   ....[17]....
        /*04f0*/ 	.word	0xffffffff


	//   ....[18]....
        /*04f4*/ 	.word	0xffffffff


	//   ....[19]....
        /*04f8*/ 	.word	0xffffffff


	//   ....[20]....
        /*04fc*/ 	.word	0xffffffff


	//   ....[21]....
        /*0500*/ 	.word	0xffffffff


	//   ....[22]....
        /*0504*/ 	.word	0xffffffff


	//   ....[23]....
        /*0508*/ 	.word	0xffffffff


	//   ....[24]....
        /*050c*/ 	.word	0xffffffff


	//   ....[25]....
        /*0510*/ 	.word	0xffffffff


	//   ....[26]....
        /*0514*/ 	.word	0xffffffff


	//   ....[27]....
        /*0518*/ 	.word	0xffffffff


	//   ....[28]....
        /*051c*/ 	.word	0xffffffff


	//   ....[29]....
        /*0520*/ 	.word	0xffffffff


	//   ....[30]....
        /*0524*/ 	.word	0xffffffff


	//   ....[31]....
        /*0528*/ 	.word	0xffffffff


	//   ....[32]....
        /*052c*/ 	.word	0xffffffff


	//   ....[33]....
        /*0530*/ 	.word	0xffffffff


	//   ....[34]....
        /*0534*/ 	.word	0xffffffff


	//   ....[35]....
        /*0538*/ 	.word	0xffffffff


	//   ....[36]....
        /*053c*/ 	.word	0xffffffff


	//   ....[37]....
        /*0540*/ 	.word	0xffffffff


	//   ....[38]....
        /*0544*/ 	.word	0xffffffff


	//   ....[39]....
        /*0548*/ 	.word	0xffffffff


	//   ....[40]....
        /*054c*/ 	.word	0xffffffff


	//   ....[41]....
        /*0550*/ 	.word	0xffffffff


	//   ....[42]....
        /*0554*/ 	.word	0xffffffff


	//   ....[43]....
        /*0558*/ 	.word	0xffffffff


	//   ....[44]....
        /*055c*/ 	.word	0xffffffff


	//   ....[45]....
        /*0560*/ 	.word	0xffffffff


	//   ....[46]....
        /*0564*/ 	.word	0xffffffff


	//   ....[47]....
        /*0568*/ 	.word	0xffffffff


	//   ....[48]....
        /*056c*/ 	.word	0xffffffff


	//   ....[49]....
        /*0570*/ 	.word	0xffffffff


	//   ....[50]....
        /*0574*/ 	.word	0xffffffff


	//   ....[51]....
        /*0578*/ 	.word	0xffffffff


	//   ....[52]....
        /*057c*/ 	.word	0xffffffff


	//   ....[53]....
        /*0580*/ 	.word	0xffffffff


	//   ....[54]....
        /*0584*/ 	.word	0xffffffff


	//   ....[55]....
        /*0588*/ 	.word	0xffffffff


	//   ....[56]....
        /*058c*/ 	.word	0xffffffff


	//   ....[57]....
        /*0590*/ 	.word	0xffffffff


	//   ....[58]....
        /*0594*/ 	.word	0xffffffff


	//   ....[59]....
        /*0598*/ 	.word	0xffffffff


	//   ....[60]....
        /*059c*/ 	.word	0xffffffff


	//   ....[61]....
        /*05a0*/ 	.word	0xffffffff


	//   ....[62]....
        /*05a4*/ 	.word	0xffffffff


	//   ....[63]....
        /*05a8*/ 	.word	0xffffffff


	//----- nvinfo : EIATTR_COOP_GROUP_INSTR_OFFSETS
	.align		4
.L_392:
        /*05ac*/ 	.byte	0x04, 0x28
        /*05ae*/ 	.short	(.L_394 - .L_393)


	//   ....[0]....
.L_393:
        /*05b0*/ 	.word	0x00000050


	//   ....[1]....
        /*05b4*/ 	.word	0x00001650


	//   ....[2]....
        /*05b8*/ 	.word	0x00001670


	//   ....[3]....
        /*05bc*/ 	.word	0x000016a0


	//   ....[4]....
        /*05c0*/ 	.word	0x000016c0


	//   ....[5]....
        /*05c4*/ 	.word	0x00001720


	//   ....[6]....
        /*05c8*/ 	.word	0x00001830


	//   ....[7]....
        /*05cc*/ 	.word	0x00001840


	//   ....[8]....
        /*05d0*/ 	.word	0x00001880


	//   ....[9]....
        /*05d4*/ 	.word	0x00003670


	//   ....[10]....
        /*05d8*/ 	.word	0x000036a0


	//   ....[11]....
        /*05dc*/ 	.word	0x000042d0


	//   ....[12]....
        /*05e0*/ 	.word	0x00004410


	//   ....[13]....
        /*05e4*/ 	.word	0x00004450


	//   ....[14]....
        /*05e8*/ 	.word	0x000044c0


	//   ....[15]....
        /*05ec*/ 	.word	0x00007700


	//   ....[16]....
        /*05f0*/ 	.word	0x00007730


	//   ....[17]....
        /*05f4*/ 	.word	0x00008440


	//   ....[18]....
        /*05f8*/ 	.word	0x00008460


	//   ....[19]....
        /*05fc*/ 	.word	0x00008480


	//   ....[20]....
        /*0600*/ 	.word	0x000084a0


	//   ....[21]....
        /*0604*/ 	.word	0x0000c2b0


	//   ....[22]....
        /*0608*/ 	.word	0x0000c330


	//   ....[23]....
        /*060c*/ 	.word	0x0000c470


	//   ....[24]....
        /*0610*/ 	.word	0x0000c4a0


	//   ....[25]....
        /*0614*/ 	.word	0x0000e860


	//   ....[26]....
        /*0618*/ 	.word	0x0000e8b0


	//   ....[27]....
        /*061c*/ 	.word	0x0000e8d0


	//   ....[28]....
        /*0620*/ 	.word	0x0000e8f0


	//   ....[29]....
        /*0624*/ 	.word	0x0000f910


	//   ....[30]....
        /*0628*/ 	.word	0x0000fd10


	//   ....[31]....
        /*062c*/ 	.word	0x0000fd30


	//   ....[32]....
        /*0630*/ 	.word	0x0000fd60


	//   ....[33]....
        /*0634*/ 	.word	0x0000fd90


	//   ....[34]....
        /*0638*/ 	.word	0x0000ff10


	//   ....[35]....
        /*063c*/ 	.word	0x0000ff30


	//   ....[36]....
        /*0640*/ 	.word	0x000100f0


	//   ....[37]....
        /*0644*/ 	.word	0x00010120


	//   ....[38]....
        /*0648*/ 	.word	0x00010220


	//   ....[39]....
        /*064c*/ 	.word	0x00010250


	//   ....[40]....
        /*0650*/ 	.word	0x00010350


	//   ....[41]....
        /*0654*/ 	.word	0x00010370


	//   ....[42]....
        /*0658*/ 	.word	0x00010980


	//   ....[43]....
        /*065c*/ 	.word	0x000109a0


	//   ....[44]....
        /*0660*/ 	.word	0x00010b30


	//   ....[45]....
        /*0664*/ 	.word	0x00010b40


	//   ....[46]....
        /*0668*/ 	.word	0x00010cc0


	//   ....[47]....
        /*066c*/ 	.word	0x00010ce0


	//   ....[48]....
        /*0670*/ 	.word	0x00010e60


	//   ....[49]....
        /*0674*/ 	.word	0x00010e70


	//   ....[50]....
        /*0678*/ 	.word	0x00011060


	//   ....[51]....
        /*067c*/ 	.word	0x00011140


	//   ....[52]....
        /*0680*/ 	.word	0x000111a0


	//   ....[53]....
        /*0684*/ 	.word	0x000111f0


	//   ....[54]....
        /*0688*/ 	.word	0x00011240


	//   ....[55]....
        /*068c*/ 	.word	0x000112b0


	//   ....[56]....
        /*0690*/ 	.word	0x00011320


	//   ....[57]....
        /*0694*/ 	.word	0x00011380


	//   ....[58]....
        /*0698*/ 	.word	0x000113e0


	//   ....[59]....
        /*069c*/ 	.word	0x00011440


	//   ....[60]....
        /*06a0*/ 	.word	0x000114b0


	//   ....[61]....
        /*06a4*/ 	.word	0x00011510


	//   ....[62]....
        /*06a8*/ 	.word	0x00011570


	//   ....[63]....
        /*06ac*/ 	.word	0x000115d0


	//----- nvinfo : EIATTR_EXIT_INSTR_OFFSETS
	.align		4
.L_394:
        /*06b0*/ 	.byte	0x04, 0x1c
        /*06b2*/ 	.short	(.L_396 - .L_395)


	//   ....[0]....
.L_395:
        /*06b4*/ 	.word	0x000000a0


	//   ....[1]....
        /*06b8*/ 	.word	0x00011100


	//----- nvinfo : EIATTR_MAX_THREADS
	.align		4
.L_396:
        /*06bc*/ 	.byte	0x04, 0x05
        /*06be*/ 	.short	(.L_398 - .L_397)
.L_397:
        /*06c0*/ 	.word	0x00000100
        /*06c4*/ 	.word	0x00000001
        /*06c8*/ 	.word	0x00000001


	//----- nvinfo : EIATTR_CRS_STACK_SIZE
	.align		4
.L_398:
        /*06cc*/ 	.byte	0x04, 0x1e
        /*06ce*/ 	.short	(.L_400 - .L_399)
.L_399:
        /*06d0*/ 	.word	0x00000000
.L_400:


//--------------------- .nv.info._ZN7cutlass13device_kernelIN5flash19enable_sm80_to_sm89INS1_16FlashAttnFwdSm80INS1_25CollectiveMainloopFwdSm80ILi8ELi2ELb1EN4cute5tupleIJNS5_1CILi128EEENS7_ILi96EEENS7_ILi192EEEEEELi192ENS_6half_tEfNS_4arch4Sm80ELb1ELb0ELb1ELb1ELb0ELb0ELb1ELb0EEENS1_21CollectiveEpilogueFwdINS6_IJS8_SA_S9_EEENS6_IJNS7_ILi1EEESI_SI_EEESC_SE_Li256ELb1ELb1ELb0ELb0EEENS1_19SingleTileSchedulerILb1ELb0ELb1ELi128EEEEEEEEEvNT_6ParamsE --------------------------
	.section	.nv.info._ZN7cutlass13device_kernelIN5flash19enable_sm80_to_sm89INS1_16FlashAttnFwdSm80INS1_25CollectiveMainloopFwdSm80ILi8ELi2ELb1EN4cute5tupleIJNS5_1CILi128EEENS7_ILi96EEENS7_ILi192EEEEEELi192ENS_6half_tEfNS_4arch4Sm80ELb1ELb0ELb1ELb1ELb0ELb0ELb1ELb0EEENS1_21CollectiveEpilogueFwdINS6_IJS8_SA_S9_EEENS6_IJNS7_ILi1EEESI_SI_EEESC_SE_Li256ELb1ELb1ELb0ELb0EEENS1_19SingleTileSchedulerILb1ELb0ELb1ELi128EEEEEEEEEvNT_6ParamsE,"",@"SHT_CUDA_INFO"
	.sectionflags	@""
	.align	4


	//----- nvinfo : EIATTR_CUDA_API_VERSION
	.align		4
        /*0000*/ 	.byte	0x04, 0x37
        /*0002*/ 	.short	(.L_402 - .L_401)
.L_401:
        /*0004*/ 	.word	0x00000082


	//----- nvinfo : EIATTR_SW2861232_WAR
	.align		4
.L_402:
        /*0008*/ 	.byte	0x01, 0x35
	.zero		2


	//----- nvinfo : EIATTR_PARAM_CBANK
	.align		4
        /*000c*/ 	.byte	0x04, 0x0a
        /*000e*/ 	.short	(.L_404 - .L_403)
	.align		4
.L_403:
        /*0010*/ 	.word	index@(.nv.constant0._ZN7cutlass13device_kernelIN5flash19enable_sm80_to_sm89INS1_16FlashAttnFwdSm80INS1_25CollectiveMainloopFwdSm80ILi8ELi2ELb1EN4cute5tupleIJNS5_1CILi128EEENS7_ILi96EEENS7_ILi192EEEEEELi192ENS_6half_tEfNS_4arch4Sm80ELb1ELb0ELb1ELb1ELb0ELb0ELb1ELb0EEENS1_21CollectiveEpilogueFwdINS6_IJS8_SA_S9_EEENS6_IJNS7_ILi1EEESI_SI_EEESC_SE_Li256ELb1ELb1ELb0ELb0EEENS1_19SingleTileSchedulerILb1ELb0ELb1ELi128EEEEEEEEEvNT_6ParamsE)
        /*0014*/ 	.short	0x0160
        /*0016*/ 	.short	0x0418


	//----- nvinfo : EIATTR_CBANK_PARAM_SIZE
	.align		4
.L_404:
        /*0018*/ 	.byte	0x03, 0x19
        /*001a*/ 	.short	0x0418


	//----- nvinfo : EIATTR_KPARAM_INFO
	.align		4
        /*001c*/ 	.byte	0x04, 0x17
        /*001e*/ 	.short	(.L_406 - .L_405)
.L_405:
        /*0020*/ 	.word	0x00000000
        /*0024*/ 	.short	0x0000
        /*0026*/ 	.short	0x0000
        /*0028*/ 	.byte	0x00, 0xf0, 0x61, 0x10


	//----- nvinfo : EIATTR_MAXREG_COUNT
	.align		4
.L_406:
        /*002c*/ 	.byte	0x03, 0x1b
        /*002e*/ 	.short	0x00ff


	//----- nvinfo : EIATTR_NUM_BARRIERS
	.align		4
        /*0030*/ 	.byte	0x02, 0x4c
        /*0032*/ 	.byte	0x02
	.zero		1


	//----- nvinfo : EIATTR_ANNOTATIONS
	.align		4
        /*0034*/ 	.byte	0x04, 0x55
        /*0036*/ 	.short	(.L_408 - .L_407)


	//   ....[0]....
.L_407:
        /* <DEDUP_REMOVED lines=24> */


	//----- nvinfo : EIATTR_MERCURY_ISA_VERSION
	.align		4
.L_408:
        /*01a8*/ 	.byte	0x03, 0x5f
        /*01aa*/ 	.short	0x0000


	//----- nvinfo : EIATTR_COOP_GROUP_MASK_REGIDS
	.align		4
        /*01ac*/ 	.byte	0x04, 0x29
        /*01ae*/ 	.short	(.L_410 - .L_409)


	//   ....[0]....
.L_409:
        /*01b0*/ 	.word	0xffffffff


	//   ....[1]....
        /*01b4*/ 	.word	0xffffffff


	//   ....[2]....
        /*01b8*/ 	.word	0xffffffff


	//   ....[3]....
        /*01bc*/ 	.word	0xffffffff


	//   ....[4]....
        /*01c0*/ 	.word	0xffffffff


	//   ....[5]....
        /*01c4*/ 	.word	0xffffffff


	//   ....[6]....
        /*01c8*/ 	.word	0xffffffff


	//   ....[7]....
        /*01cc*/ 	.word	0xffffffff


	//   ....[8]....
        /*01d0*/ 	.word	0xffffffff


	//   ....[9]....
        /*01d4*/ 	.word	0xffffffff


	//   ....[10]....
        /*01d8*/ 	.word	0xffffffff


	//   ....[11]....
        /*01dc*/ 	.word	0xffffffff


	//   ....[12]....
        /*01e0*/ 	.word	0xffffffff


	//   ....[13]....
        /*01e4*/ 	.word	0xffffffff


	//   ....[14]....
        /*01e8*/ 	.word	0xffffffff


	//   ....[15]....
        /*01ec*/ 	.word	0xffffffff


	//   ....[16]....
        /*01f0*/ 	.word	0xffffffff


	//   ....[17]....
        /*01f4*/ 	.word	0xffffffff


	//   ....[18]....
        /*01f8*/ 	.word	0xffffffff


	//   ....[19]....
        /*01fc*/ 	.word	0xffffffff


	//   ....[20]....
        /*0200*/ 	.word	0xffffffff


	//   ....[21]....
        /*0204*/ 	.word	0xffffffff


	//   ....[22]....
        /*0208*/ 	.word	0xffffffff


	//   ....[23]....
        /*020c*/ 	.word	0xffffffff


	//   ....[24]....
        /*0210*/ 	.word	0xffffffff


	//   ....[25]....
        /*0214*/ 	.word	0xffffffff


	//   ....[26]....
        /*0218*/ 	.word	0xffffffff


	//   ....[27]....
        /*021c*/ 	.word	0xffffffff


	//   ....[28]....
        /*0220*/ 	.word	0xffffffff


	//   ....[29]....
        /*0224*/ 	.word	0xffffffff


	//   ....[30]....
        /*0228*/ 	.word	0xffffffff


	//   ....[31]....
        /*022c*/ 	.word	0xffffffff


	//   ....[32]....
        /*0230*/ 	.word	0xffffffff


	//   ....[33]....
        /*0234*/ 	.word	0xffffffff


	//   ....[34]....
        /*0238*/ 	.word	0xffffffff


	//   ....[35]....
        /*023c*/ 	.word	0xffffffff


	//   ....[36]....
        /*0240*/ 	.word	0xffffffff


	//   ....[37]....
        /*0244*/ 	.word	0xffffffff


	//   ....[38]....
        /*0248*/ 	.word	0xffffffff


	//   ....[39]....
        /*024c*/ 	.word	0xffffffff


	//   ....[40]....
        /*0250*/ 	.word	0xffffffff


	//   ....[41]....
        /*0254*/ 	.word	0xffffffff


	//   ....[42]....
        /*0258*/ 	.word	0xffffffff


	//   ....[43]....
        /*025c*/ 	.word	0xffffffff


	//   ....[44]....
        /*0260*/ 	.word	0xffffffff


	//   ....[45]....
        /*0264*/ 	.word	0xffffffff


	//   ....[46]....
        /*0268*/ 	.word	0xffffffff


	//   ....[47]....
        /*026c*/ 	.word	0xffffffff


	//   ....[48]....
        /*0270*/ 	.word	0xffffffff


	//----- nvinfo : EIATTR_COOP_GROUP_INSTR_OFFSETS
	.align		4
.L_410:
        /*0274*/ 	.byte	0x04, 0x28
        /*0276*/ 	.short	(.L_412 - .L_411)


	//   ....[0]....
.L_411:
        /*0278*/ 	.word	0x00000090


	//   ....[1]....
        /*027c*/ 	.word	0x000011c0


	//   ....[2]....
        /*0280*/ 	.word	0x00001200


	//   ....[3]....
        /*0284*/ 	.word	0x00001340


	//   ....[4]....
        /*0288*/ 	.word	0x00001380


	//   ....[5]....
        /*028c*/ 	.word	0x00001490


	//   ....[6]....
        /*0290*/ 	.word	0x00001510


	//   ....[7]....
        /*0294*/ 	.word	0x00001540


	//   ....[8]....
        /*0298*/ 	.word	0x00001560


	//   ....[9]....
        /*029c*/ 	.word	0x00003900


	//   ....[10]....
        /*02a0*/ 	.word	0x00003910


	//   ....[11]....
        /*02a4*/ 	.word	0x000043a0


	//   ....[12]....
        /*02a8*/ 	.word	0x000044f0


	//   ....[13]....
        /*02ac*/ 	.word	0x00004500


	//   ....[14]....
        /*02b0*/ 	.word	0x00004550


	//   ....[15]....
        /*02b4*/ 	.word	0x00007dd0


	//   ....[16]....
        /*02b8*/ 	.word	0x00007f50


	//   ....[17]....
        /*02bc*/ 	.word	0x00008bb0


	//   ....[18]....
        /*02c0*/ 	.word	0x00008cb0


	//   ....[19]....
        /*02c4*/ 	.word	0x00008da0


	//   ....[20]....
        /*02c8*/ 	.word	0x00008e30


	//   ....[21]....
        /*02cc*/ 	.word	0x0000cd80


	//   ....[22]....
        /*02d0*/ 	.word	0x0000ce00


	//   ....[23]....
        /*02d4*/ 	.word	0x0000d070


	//   ....[24]....
        /*02d8*/ 	.word	0x0000d0b0


	//   ....[25]....
        /*02dc*/ 	.word	0x0000f510


	//   ....[26]....
        /*02e0*/ 	.word	0x0000f520


	//   ....[27]....
        /*02e4*/ 	.word	0x0000f550


	//   ....[28]....
        /*02e8*/ 	.word	0x0000f560


	//   ....[29]....
        /*02ec*/ 	.word	0x00010ad0


	//   ....[30]....
        /*02f0*/ 	.word	0x00010b20


	//   ....[31]....
        /*02f4*/ 	.word	0x00010b50


	//   ....[32]....
        /*02f8*/ 	.word	0x00010b70


	//   ....[33]....
        /*02fc*/ 	.word	0x00010d50


	//   ....[34]....
        /*0300*/ 	.word	0x00010d60


	//   ....[35]....
        /*0304*/ 	.word	0x00010ee0


	//   ....[36]....
        /*0308*/ 	.word	0x00010f10


	//   ....[37]....
        /*030c*/ 	.word	0x00011060


	//   ....[38]....
        /*0310*/ 	.word	0x00011090


	//   ....[39]....
        /*0314*/ 	.word	0x000111e0


	//   ....[40]....
        /*0318*/ 	.word	0x00011200


	//   ....[41]....
        /*031c*/ 	.word	0x00011a00


	//   ....[42]....
        /*0320*/ 	.word	0x00011a20


	//   ....[43]....
        /*0324*/ 	.word	0x00011b70


	//   ....[44]....
        /*0328*/ 	.word	0x00011ba0


	//   ....[45]....
        /*032c*/ 	.word	0x00011cd0


	//   ....[46]....
        /*0330*/ 	.word	0x00011d00


	//   ....[47]....
        /*0334*/ 	.word	0x00011e30


	//   ....[48]....
        /*0338*/ 	.word	0x00011e50


	//----- nvinfo : EIATTR_EXIT_INSTR_OFFSETS
	.align		4
.L_412:
        /*033c*/ 	.byte	0x04, 0x1c
        /*033e*/ 	.short	(.L_414 - .L_413)


	//   ....[0]....
.L_413:
        /*0340*/ 	.word	0x00000350


	//   ....[1]....
        /*0344*/ 	.word	0x00011210


	//   ....[2]....
        /*0348*/ 	.word	0x000112e0


	//   ....[3]....
        /*034c*/ 	.word	0x00011340


	//   ....[4]....
        /*0350*/ 	.word	0x00011e60


	//   ....[5]....
        /*0354*/ 	.word	0x00011f10


	//   ....[6]....
        /*0358*/ 	.word	0x00011f70


	//----- nvinfo : EIATTR_CTAIDZ_USED
	.align		4
.L_414:
        /*035c*/ 	.byte	0x01, 0x04
	.zero		2


	//----- nvinfo : EIATTR_MAX_THREADS
	.align		4
        /*0360*/ 	.byte	0x04, 0x05
        /*0362*/ 	.short	(.L_416 - .L_415)
.L_415:
        /*0364*/ 	.word	0x00000100
        /*0368*/ 	.word	0x00000001
        /*036c*/ 	.word	0x00000001


	//----- nvinfo : EIATTR_CRS_STACK_SIZE
	.align		4
.L_416:
        /*0370*/ 	.byte	0x04, 0x1e
        /*0372*/ 	.short	(.L_418 - .L_417)
.L_417:
        /*0374*/ 	.word	0x00000000
.L_418:


//--------------------- .nv.info._ZN7cutlass13device_kernelIN5flash19enable_sm80_to_sm89INS1_16FlashAttnFwdSm80INS1_25CollectiveMainloopFwdSm80ILi8ELi2ELb0EN4cute5tupleIJNS5_1CILi128EEENS7_ILi64EEENS7_ILi192EEEEEELi192ENS_6half_tEfNS_4arch4Sm80ELb1ELb0ELb1ELb1ELb0ELb1ELb1ELb0EEENS1_21CollectiveEpilogueFwdINS6_IJS8_SA_S9_EEENS6_IJNS7_ILi1EEESI_SI_EEESC_SE_Li256ELb1ELb1ELb0ELb0EEENS1_19SingleTileSchedulerILb1ELb0ELb1ELi128EEEEEEEEEvNT_6ParamsE --------------------------
	.section	.nv.info._ZN7cutlass13device_kernelIN5flash19enable_sm80_to_sm89INS1_16FlashAttnFwdSm80INS1_25CollectiveMainloopFwdSm80ILi8ELi2ELb0EN4cute5tupleIJNS5_1CILi128EEENS7_ILi64EEENS7_ILi192EEEEEELi192ENS_6half_tEfNS_4arch4Sm80ELb1ELb0ELb1ELb1ELb0ELb1ELb1ELb0EEENS1_21CollectiveEpilogueFwdINS6_IJS8_SA_S9_EEENS6_IJNS7_ILi1EEESI_SI_EEESC_SE_Li256ELb1ELb1ELb0ELb0EEENS1_19SingleTileSchedulerILb1ELb0ELb1ELi128EEEEEEEEEvNT_6ParamsE,"",@"SHT_CUDA_INFO"
	.sectionflags	@""
	.align	4


	//----- nvinfo : EIATTR_CUDA_API_VERSION
	.align		4
        /*0000*/ 	.byte	0x04, 0x37
        /*0002*/ 	.short	(.L_420 - .L_419)
.L_419:
        /*0004*/ 	.word	0x00000082


	//----- nvinfo : EIATTR_SW2861232_WAR
	.align		4
.L_420:
        /*0008*/ 	.byte	0x01, 0x35
	.zero		2


	//----- nvinfo : EIATTR_PARAM_CBANK
	.align		4
        /*000c*/ 	.byte	0x04, 0x0a
        /*000e*/ 	.short	(.L_422 - .L_421)
	.align		4
.L_421:
        /*0010*/ 	.word	index@(.nv.constant0._ZN7cutlass13device_kernelIN5flash19enable_sm80_to_sm89INS1_16FlashAttnFwdSm80INS1_25CollectiveMainloopFwdSm80ILi8ELi2ELb0EN4cute5tupleIJNS5_1CILi128EEENS7_ILi64EEENS7_ILi192EEEEEELi192ENS_6half_tEfNS_4arch4Sm80ELb1ELb0ELb1ELb1ELb0ELb1ELb1ELb0EEENS1_21CollectiveEpilogueFwdINS6_IJS8_SA_S9_EEENS6_IJNS7_ILi1EEESI_SI_EEESC_SE_Li256ELb1ELb1ELb0ELb0EEENS1_19SingleTileSchedulerILb1ELb0ELb1ELi128EEEEEEEEEvNT_6ParamsE)
        /*0014*/ 	.short	0x0160
        /*0016*/ 	.short	0x0418


	//----- nvinfo : EIATTR_CBANK_PARAM_SIZE
	.align		4
.L_422:
        /*0018*/ 	.byte	0x03, 0x19
        /*001a*/ 	.short	0x0418


	//----- nvinfo : EIATTR_KPARAM_INFO
	.align		4
        /*001c*/ 	.byte	0x04, 0x17
        /*001e*/ 	.short	(.L_424 - .L_423)
.L_423:
        /*0020*/ 	.word	0x00000000
        /*0024*/ 	.short	0x0000
        /*0026*/ 	.short	0x0000
        /*0028*/ 	.byte	0x00, 0xf0, 0x61, 0x10


	//----- nvinfo : EIATTR_MAXREG_COUNT
	.align		4
.L_424:
        /*002c*/ 	.byte	0x03, 0x1b
        /*002e*/ 	.short	0x00ff


	//----- nvinfo : EIATTR_NUM_BARRIERS
	.align		4
        /*0030*/ 	.byte	0x02, 0x4c
        /*0032*/ 	.byte	0x02
	.zero		1


	//----- nvinfo : EIATTR_MERCURY_ISA_VERSION
	.align		4
        /*0034*/ 	.byte	0x03, 0x5f
        /*0036*/ 	.short	0x0000


	//----- nvinfo : EIATTR_COOP_GROUP_MASK_REGIDS
	.align		4
        /*0038*/ 	.byte	0x04, 0x29
        /*003a*/ 	.short	(.L_426 - .L_425)


	//   ....[0]....
.L_425:
        /*003c*/ 	.word	0xffffffff


	//   ....[1]....
        /*0040*/ 	.word	0xffffffff


	//   ....[2]....
        /*0044*/ 	.word	0xffffffff


	//   ....[3]....
        /*0048*/ 	.word	0xffffffff


	//   ....[4]....
        /*004c*/ 	.word	0xffffffff


	//   ....[5]....
        /*0050*/ 	.word	0xffffffff


	//   ....[6]....
        /*0054*/ 	.word	0xffffffff


	//   ....[7]....
        /*0058*/ 	.word	0xffffffff


	//   ....[8]....
        /*005c*/ 	.word	0xffffffff


	//   ....[9]....
        /*0060*/ 	.word	0xffffffff


	//   ....[10]....
        /*0064*/ 	.word	0xffffffff


	//   ....[11]....
        /*0068*/ 	.word	0xffffffff


	//   ....[12]....
        /*006c*/ 	.word	0xffffffff


	//   ....[13]....
        /*0070*/ 	.word	0xffffffff


	//   ....[14]....
        /*0074*/ 	.word	0xffffffff


	//   ....[15]....
        /*0078*/ 	.word	0xffffffff


	//   ....[16]....
        /*007c*/ 	.word	0xffffffff


	//   ....[17]....
        /*0080*/ 	.word	0xffffffff


	//   ....[18]....
        /*0084*/ 	.word	0xffffffff


	//   ....[19]....
        /*0088*/ 	.word	0xffffffff


	//   ....[20]....
        /*008c*/ 	.word	0xffffffff


	//   ....[21]....
        /*0090*/ 	.word	0xffffffff


	//   ....[22]....
        /*0094*/ 	.word	0xffffffff


	//   ....[23]....
        /*0098*/ 	.word	0xffffffff


	//   ....[24]....
        /*009c*/ 	.word	0xffffffff


	//   ....[25]....
        /*00a0*/ 	.word	0xffffffff


	//   ....[26]....
        /*00a4*/ 	.word	0xffffffff


	//   ....[27]....
        /*00a8*/ 	.word	0xffffffff


	//   ....[28]....
        /*00ac*/ 	.word	0xffffffff


	//   ....[29]....
        /*00b0*/ 	.word	0xffffffff


	//   ....[30]....
        /*00b4*/ 	.word	0xffffffff


	//   ....[31]....
        /*00b8*/ 	.word	0xffffffff


	//   ....[32]....
        /*00bc*/ 	.word	0xffffffff


	//   ....[33]....
        /*00c0*/ 	.word	0xffffffff


	//   ....[34]....
        /*00c4*/ 	.word	0xffffffff


	//   ....[35]....
        /*00c8*/ 	.word	0xffffffff


	//   ....[36]....
        /*00cc*/ 	.word	0xffffffff


	//   ....[37]....
        /*00d0*/ 	.word	0xffffffff


	//   ....[38]....
        /*00d4*/ 	.word	0xffffffff


	//   ....[39]....
        /*00d8*/ 	.word	0xffffffff


	//   ....[40]....
        /*00dc*/ 	.word	0xffffffff


	//   ....[41]....
        /*00e0*/ 	.word	0xffffffff


	//   ....[42]....
        /*00e4*/ 	.word	0xffffffff


	//   ....[43]....
        /*00e8*/ 	.word	0xffffffff


	//   ....[44]....
        /*00ec*/ 	.word	0xffffffff


	//   ....[45]....
        /*00f0*/ 	.word	0xffffffff


	//   ....[46]....
        /*00f4*/ 	.word	0xffffffff


	//   ....[47]....
        /*00f8*/ 	.word	0xffffffff


	//   ....[48]....
        /*00fc*/ 	.word	0xffffffff


	//   ....[49]....
        /*0100*/ 	.word	0xffffffff


	//   ....[50]....
        /*0104*/ 	.word	0xffffffff


	//   ....[51]....
        /*0108*/ 	.word	0xffffffff


	//   ....[52]....
        /*010c*/ 	.word	0xffffffff


	//   ....[53]....
        /*0110*/ 	.word	0xffffffff


	//   ....[54]....
        /*0114*/ 	.word	0xffffffff


	//   ....[55]....
        /*0118*/ 	.word	0xffffffff


	//   ....[56]....
        /*011c*/ 	.word	0xffffffff


	//   ....[57]....
        /*0120*/ 	.word	0xffffffff


	//   ....[58]....
        /*0124*/ 	.word	0xffffffff


	//   ....[59]....
        /*0128*/ 	.word	0xffffffff


	//   ....[60]....
        /*012c*/ 	.word	0xffffffff


	//   ....[61]....
        /*0130*/ 	.word	0xffffffff


	//   ....[62]....
        /*0134*/ 	.word	0xffffffff


	//   ....[63]....
        /*0138*/ 	.word	0xffffffff


	//   ....[64]....
        /*013c*/ 	.word	0xffffffff


	//----- nvinfo : EIATTR_COOP_GROUP_INSTR_OFFSETS
	.align		4
.L_426:
        /*0140*/ 	.byte	0x04, 0x28
        /*0142*/ 	.short	(.L_428 - .L_427)


	//   ....[0]....
.L_427:
        /*0144*/ 	.word	0x00000080


	//   ....[1]....
        /*0148*/ 	.word	0x00006b10


	//   ....[2]....
        /*014c*/ 	.word	0x00006b70


	//   ....[3]....
        /*0150*/ 	.word	0x00006d40


	//   ....[4]....
        /*0154*/ 	.word	0x00006d70


	//   ....[5]....
        /*0158*/ 	.word	0x00006eb0


	//   ....[6]....
        /*015c*/ 	.word	0x00006ee0


	//   ....[7]....
        /*0160*/ 	.word	0x00007010


	//   ....[8]....
        /*0164*/ 	.word	0x00007050


	//   ....[9]....
        /*0168*/ 	.word	0x000079f0


	//   ....[10]....
        /*016c*/ 	.word	0x00007aa0


	//   ....[11]....
        /*0170*/ 	.word	0x00007ad0


	//   ....[12]....
        /*0174*/ 	.word	0x00007ae0


	//   ....[13]....
        /*0178*/ 	.word	0x00007f20


	//   ....[14]....
        /*017c*/ 	.word	0x00008000


	//   ....[15]....
        /*0180*/ 	.word	0x000081b0


	//   ....[16]....
        /*0184*/ 	.word	0x000081f0


	//   ....[17]....
        /*0188*/ 	.word	0x0000af40


	//   ....[18]....
        /*018c*/ 	.word	0x0000af60


	//   ....[19]....
        /*0190*/ 	.word	0x0000af90


	//   ....[20]....
        /*0194*/ 	.word	0x0000afa0


	//   ....[21]....
        /*0198*/ 	.word	0x0000b230


	//   ....[22]....
        /*019c*/ 	.word	0x0000b310


	//   ....[23]....
        /*01a0*/ 	.word	0x0000b4c0


	//   ....[24]....
        /*01a4*/ 	.word	0x0000b500


	//   ....[25]....
        /*01a8*/ 	.word	0x0000f400


	//   ....[26]....
        /*01ac*/ 	.word	0x0000f430


	//   ....[27]....
        /*01b0*/ 	.word	0x0000feb0


	//   ....[28]....
        /*01b4*/ 	.word	0x0000fed0


	//   ....[29]....
        /*01b8*/ 	.word	0x0000fef0


	//   ....[30]....
        /*01bc*/ 	.word	0x0000ff10


	//   ....[31]....
        /*01c0*/ 	.word	0x00012060


	//   ....[32]....
        /*01c4*/ 	.word	0x00012180


	//   ....[33]....
        /*01c8*/ 	.word	0x00012970


	//   ....[34]....
        /*01cc*/ 	.word	0x00012a60


	//   ....[35]....
        /*01d0*/ 	.word	0x00012aa0


	//   ....[36]....
        /*01d4*/ 	.word	0x00012b70


	//   ....[37]....
        /*01d8*/ 	.word	0x00015a40


	//   ....[38]....
        /*01dc*/ 	.word	0x00015a90


	//   ....[39]....
        /*01e0*/ 	.word	0x00015aa0


	//   ....[40]....
        /*01e4*/ 	.word	0x00015ac0


	//   ....[41]....
        /*01e8*/ 	.word	0x000174f0


	//   ....[42]....
        /*01ec*/ 	.word	0x00017520


	//   ....[43]....
        /*01f0*/ 	.word	0x00017560


	//   ....[44]....
        /*01f4*/ 	.word	0x00017570


	//   ....[45]....
        /*01f8*/ 	.word	0x00018a80


	//   ....[46]....
        /*01fc*/ 	.word	0x00018ac0


	//   ....[47]....
        /*0200*/ 	.word	0x00018b00


	//   ....[48]....
        /*0204*/ 	.word	0x00018b40


	//   ....[49]....
        /*0208*/ 	.word	0x00018d30


	//   ....[50]....
        /*020c*/ 	.word	0x00018d40


	//   ....[51]....
        /*0210*/ 	.word	0x00018ec0


	//   ....[52]....
        /*0214*/ 	.word	0x00018ef0


	//   ....[53]....
        /*0218*/ 	.word	0x00019040


	//   ....[54]....
        /*021c*/ 	.word	0x00019070


	//   ....[55]....
        /*0220*/ 	.word	0x000191c0


	//   ....[56]....
        /*0224*/ 	.word	0x000191e0


	//   ....[57]....
        /*0228*/ 	.word	0x000199c0


	//   ....[58]....
        /*022c*/ 	.word	0x000199e0


	//   ....[59]....
        /*0230*/ 	.word	0x00019b10


	//   ....[60]....
        /*0234*/ 	.word	0x00019b40


	//   ....[61]....
        /*0238*/ 	.word	0x00019c70


	//   ....[62]....
        /*023c*/ 	.word	0x00019ca0


	//   ....[63]....
        /*0240*/ 	.word	0x00019dd0


	//   ....[64]....
        /*0244*/ 	.word	0x00019df0


	//----- nvinfo : EIATTR_EXIT_INSTR_OFFSETS
	.align		4
.L_428:
        /*0248*/ 	.byte	0x04, 0x1c
        /*024a*/ 	.short	(.L_430 - .L_429)


	//   ....[0]....
.L_429:
        /*024c*/ 	.word	0x00000330


	//   ....[1]....
        /*0250*/ 	.word	0x000191f0


	//   ....[2]....
        /*0254*/ 	.word	0x000192c0


	//   ....[3]....
        /*0258*/ 	.word	0x00019320


	//   ....[4]....
        /*025c*/ 	.word	0x00019e00


	//   ....[5]....
        /*0260*/ 	.word	0x00019eb0


	//   ....[6]....
        /*0264*/ 	.word	0x00019f10


	//----- nvinfo : EIATTR_CTAIDZ_USED
	.align		4
.L_430:
        /*0268*/ 	.byte	0x01, 0x04
	.zero		2


	//----- nvinfo : EIATTR_MAX_THREADS
	.align		4
        /*026c*/ 	.byte	0x04, 0x05
        /*026e*/ 	.short	(.L_432 - .L_431)
.L_431:
        /*0270*/ 	.word	0x00000100
        /*0274*/ 	.word	0x00000001
        /*0278*/ 	.word	0x00000001


	//----- nvinfo : EIATTR_CRS_STACK_SIZE
	.align		4
.L_432:
        /*027c*/ 	.byte	0x04, 0x1e
        /*027e*/ 	.short	(.L_434 - .L_433)
.L_433:
        /*0280*/ 	.word	0x00000000
.L_434:


//--------------------- .nv.callgraph             --------------------------
	.section	.nv.callgraph,"",@"SHT_CUDA_CALLGRAPH"
	.align	4
	.sectionentsize	8
	.align		4
        /*0000*/ 	.word	0x00000000
	.align		4
        /*0004*/ 	.word	0xffffffff
	.align		4
        /*0008*/ 	.word	0x00000000
	.align		4
        /*000c*/ 	.word	0xfffffffe
	.align		4
        /*0010*/ 	.word	0x00000000
	.align		4
        /*0014*/ 	.word	0xfffffffd
	.align		4
        /*0018*/ 	.word	0x00000000
	.align		4
        /*001c*/ 	.word	0xfffffffc


//--------------------- .nv.rel.action            --------------------------
	.section	.nv.rel.action,"",@"SHT_CUDA_RELOCINFO"
	.align	8
	.sectionentsize	8
        /*0000*/ 	.byte	0x73, 0x00, 0x00, 0x00, 0x00, 0x00, 0x00, 0x00, 0x00, 0x00, 0x00, 0x11, 0x25, 0x00, 0x05, 0x36


//--------------------- .nv.constant4             --------------------------
	.section	.nv.constant4,"a",@progbits
	.align	8
	.align		8
.nv.constant4:
        /*0000*/ 	.dword	_ZN74_INTERNAL_3207daf9_38_flash_fwd_hdim192_fp16_softcap_sm80_cu_49158569_32524cuda3std3__45__cpo5beginE
	.align		8
        /*0008*/ 	.dword	_ZN74_INTERNAL_3207daf9_38_flash_fwd_hdim192_fp16_softcap_sm80_cu_49158569_32524cuda3std3__45__cpo3endE
	.align		8
        /*0010*/ 	.dword	_ZN74_INTERNAL_3207daf9_38_flash_fwd_hdim192_fp16_softcap_sm80_cu_49158569_32524cuda3std3__45__cpo6cbeginE
	.align		8
        /*0018*/ 	.dword	_ZN74_INTERNAL_3207daf9_38_flash_fwd_hdim192_fp16_softcap_sm80_cu_49158569_32524cuda3std3__45__cpo4cendE
	.align		8
        /*0020*/ 	.dword	_ZN74_INTERNAL_3207daf9_38_flash_fwd_hdim192_fp16_softcap_sm80_cu_49158569_32524cuda3std3__476_GLOBAL__N__3207daf9_38_flash_fwd_hdim192_fp16_softcap_sm80_cu_49158569_32526ignoreE
	.align		8
        /*0028*/ 	.dword	_ZN74_INTERNAL_3207daf9_38_flash_fwd_hdim192_fp16_softcap_sm80_cu_49158569_32524cuda3std3__419piecewise_constructE
	.align		8
        /*0030*/ 	.dword	_ZN74_INTERNAL_3207daf9_38_flash_fwd_hdim192_fp16_softcap_sm80_cu_49158569_32524cuda3std3__48in_placeE
	.align		8
        /*0038*/ 	.dword	_ZN74_INTERNAL_3207daf9_38_flash_fwd_hdim192_fp16_softcap_sm80_cu_49158569_32524cuda3std6ranges3__45__cpo4swapE
	.align		8
        /*0040*/ 	.dword	_ZN74_INTERNAL_3207daf9_38_flash_fwd_hdim192_fp16_softcap_sm80_cu_49158569_32524cuda3std6ranges3__45__cpo9iter_moveE
	.align		8
        /*0048*/ 	.dword	_ZN74_INTERNAL_3207daf9_38_flash_fwd_hdim192_fp16_softcap_sm80_cu_49158569_32524cute7productE
	.align		8
        /*0050*/ 	.dword	_ZN74_INTERNAL_3207daf9_38_flash_fwd_hdim192_fp16_softcap_sm80_cu_49158569_32524cute1_E


//--------------------- .nv.constant0._ZN7cutlass13device_kernelIN5flash19enable_sm80_to_sm89INS1_16FlashAttnFwdSm80INS1_25CollectiveMainloopFwdSm80ILi8ELi1ELb1EN4cute5tupleIJNS5_1CILi128EEENS7_ILi96EEENS7_ILi192EEEEEELi192ENS_6half_tEfNS_4arch4Sm80ELb0ELb0ELb1ELb0ELb0ELb0ELb1ELb0EEENS1_21CollectiveEpilogueFwdINS6_IJS8_SA_S9_EEENS6_IJNS7_ILi1EEESI_SI_EEESC_SE_Li256ELb0ELb1ELb0ELb0EEENS1_19SingleTileSchedulerILb0ELb0ELb1ELi128EEEEEEEEEvNT_6ParamsE --------------------------
	.section	.nv.constant0._ZN7cutlass13device_kernelIN5flash19enable_sm80_to_sm89INS1_16FlashAttnFwdSm80INS1_25CollectiveMainloopFwdSm80ILi8ELi1ELb1EN4cute5tupleIJNS5_1CILi128EEENS7_ILi96EEENS7_ILi192EEEEEELi192ENS_6half_tEfNS_4arch4Sm80ELb0ELb0ELb1ELb0ELb0ELb0ELb1ELb0EEENS1_21CollectiveEpilogueFwdINS6_IJS8_SA_S9_EEENS6_IJNS7_ILi1EEESI_SI_EEESC_SE_Li256ELb0ELb1ELb0ELb0EEENS1_19SingleTileSchedulerILb0ELb0ELb1ELi128EEEEEEEEEvNT_6ParamsE,"a",@progbits
	.sectionflags	@""
	.align	4
.nv.constant0._ZN7cutlass13device_kernelIN5flash19enable_sm80_to_sm89INS1_16FlashAttnFwdSm80INS1_25CollectiveMainloopFwdSm80ILi8ELi1ELb1EN4cute5tupleIJNS5_1CILi128EEENS7_ILi96EEENS7_ILi192EEEEEELi192ENS_6half_tEfNS_4arch4Sm80ELb0ELb0ELb1ELb0ELb0ELb0ELb1ELb0EEENS1_21CollectiveEpilogueFwdINS6_IJS8_SA_S9_EEENS6_IJNS7_ILi1EEESI_SI_EEESC_SE_Li256ELb0ELb1ELb0ELb0EEENS1_19SingleTileSchedulerILb0ELb0ELb1ELi128EEEEEEEEEvNT_6ParamsE:
	.zero		1400


//--------------------- .nv.constant0._ZN7cutlass13device_kernelIN5flash19enable_sm80_to_sm89INS1_16FlashAttnFwdSm80INS1_25CollectiveMainloopFwdSm80ILi8ELi1ELb1EN4cute5tupleIJNS5_1CILi128EEENS7_ILi96EEENS7_ILi192EEEEEELi192ENS_6half_tEfNS_4arch4Sm80ELb0ELb0ELb1ELb1ELb0ELb0ELb1ELb0EEENS1_21CollectiveEpilogueFwdINS6_IJS8_SA_S9_EEENS6_IJNS7_ILi1EEESI_SI_EEESC_SE_Li256ELb1ELb1ELb0ELb0EEENS1_19SingleTileSchedulerILb1ELb0ELb1ELi128EEEEEEEEEvNT_6ParamsE --------------------------
	.section	.nv.constant0._ZN7cutlass13device_kernelIN5flash19enable_sm80_to_sm89INS1_16FlashAttnFwdSm80INS1_25CollectiveMainloopFwdSm80ILi8ELi1ELb1EN4cute5tupleIJNS5_1CILi128EEENS7_ILi96EEENS7_ILi192EEEEEELi192ENS_6half_tEfNS_4arch4Sm80ELb0ELb0ELb1ELb1ELb0ELb0ELb1ELb0EEENS1_21CollectiveEpilogueFwdINS6_IJS8_SA_S9_EEENS6_IJNS7_ILi1EEESI_SI_EEESC_SE_Li256ELb1ELb1ELb0ELb0EEENS1_19SingleTileSchedulerILb1ELb0ELb1ELi128EEEEEEEEEvNT_6ParamsE,"a",@progbits
	.sectionflags	@""
	.align	4
.nv.constant0._ZN7cutlass13device_kernelIN5flash19enable_sm80_to_sm89INS1_16FlashAttnFwdSm80INS1_25CollectiveMainloopFwdSm80ILi8ELi1ELb1EN4cute5tupleIJNS5_1CILi128EEENS7_ILi96EEENS7_ILi192EEEEEELi192ENS_6half_tEfNS_4arch4Sm80ELb0ELb0ELb1ELb1ELb0ELb0ELb1ELb0EEENS1_21CollectiveEpilogueFwdINS6_IJS8_SA_S9_EEENS6_IJNS7_ILi1EEESI_SI_EEESC_SE_Li256ELb1ELb1ELb0ELb0EEENS1_19SingleTileSchedulerILb1ELb0ELb1ELi128EEEEEEEEEvNT_6ParamsE:
	.zero		1400


//--------------------- .nv.constant0._ZN7cutlass13device_kernelIN5flash19enable_sm80_to_sm89INS1_16FlashAttnFwdSm80INS1_25CollectiveMainloopFwdSm80ILi8ELi1ELb0EN4cute5tupleIJNS5_1CILi128EEENS7_ILi64EEENS7_ILi192EEEEEELi192ENS_6half_tEfNS_4arch4Sm80ELb0ELb0ELb1ELb1ELb0ELb1ELb1ELb0EEENS1_21CollectiveEpilogueFwdINS6_IJS8_SA_S9_EEENS6_IJNS7_ILi1EEESI_SI_EEESC_SE_Li256ELb1ELb1ELb0ELb0EEENS1_19SingleTileSchedulerILb1ELb0ELb1ELi128EEEEEEEEEvNT_6ParamsE --------------------------
	.section	.nv.constant0._ZN7cutlass13device_kernelIN5flash19enable_sm80_to_sm89INS1_16FlashAttnFwdSm80INS1_25CollectiveMainloopFwdSm80ILi8ELi1ELb0EN4cute5tupleIJNS5_1CILi128EEENS7_ILi64EEENS7_ILi192EEEEEELi192ENS_6half_tEfNS_4arch4Sm80ELb0ELb0ELb1ELb1ELb0ELb1ELb1ELb0EEENS1_21CollectiveEpilogueFwdINS6_IJS8_SA_S9_EEENS6_IJNS7_ILi1EEESI_SI_EEESC_SE_Li256ELb1ELb1ELb0ELb0EEENS1_19SingleTileSchedulerILb1ELb0ELb1ELi128EEEEEEEEEvNT_6ParamsE,"a",@progbits
	.sectionflags	@""
	.align	4
.nv.constant0._ZN7cutlass13device_kernelIN5flash19enable_sm80_to_sm89INS1_16FlashAttnFwdSm80INS1_25CollectiveMainloopFwdSm80ILi8ELi1ELb0EN4cute5tupleIJNS5_1CILi128EEENS7_ILi64EEENS7_ILi192EEEEEELi192ENS_6half_tEfNS_4arch4Sm80ELb0ELb0ELb1ELb1ELb0ELb1ELb1ELb0EEENS1_21CollectiveEpilogueFwdINS6_IJS8_SA_S9_EEENS6_IJNS7_ILi1EEESI_SI_EEESC_SE_Li256ELb1ELb1ELb0ELb0EEENS1_19SingleTileSchedulerILb1ELb0ELb1ELi128EEEEEEEEEvNT_6ParamsE:
	.zero		1400


//--------------------- .nv.constant0._ZN7cutlass13device_kernelIN5flash19enable_sm80_to_sm89INS1_16FlashAttnFwdSm80INS1_25CollectiveMainloopFwdSm80ILi8ELi1ELb0EN4cute5tupleIJNS5_1CILi128EEENS7_ILi64EEENS7_ILi192EEEEEELi192ENS_6half_tEfNS_4arch4Sm80ELb0ELb1ELb1ELb0ELb0ELb0ELb1ELb0EEENS1_21CollectiveEpilogueFwdINS6_IJS8_SA_S9_EEENS6_IJNS7_ILi1EEESI_SI_EEESC_SE_Li256ELb0ELb1ELb0ELb0EEENS1_19SingleTileSchedulerILb0ELb0ELb1ELi128EEEEEEEEEvNT_6ParamsE --------------------------
	.section	.nv.constant0._ZN7cutlass13device_kernelIN5flash19enable_sm80_to_sm89INS1_16FlashAttnFwdSm80INS1_25CollectiveMainloopFwdSm80ILi8ELi1ELb0EN4cute5tupleIJNS5_1CILi128EEENS7_ILi64EEENS7_ILi192EEEEEELi192ENS_6half_tEfNS_4arch4Sm80ELb0ELb1ELb1ELb0ELb0ELb0ELb1ELb0EEENS1_21CollectiveEpilogueFwdINS6_IJS8_SA_S9_EEENS6_IJNS7_ILi1EEESI_SI_EEESC_SE_Li256ELb0ELb1ELb0ELb0EEENS1_19SingleTileSchedulerILb0ELb0ELb1ELi128EEEEEEEEEvNT_6ParamsE,"a",@progbits
	.sectionflags	@""
	.align	4
.nv.constant0._ZN7cutlass13device_kernelIN5flash19enable_sm80_to_sm89INS1_16FlashAttnFwdSm80INS1_25CollectiveMainloopFwdSm80ILi8ELi1ELb0EN4cute5tupleIJNS5_1CILi128EEENS7_ILi64EEENS7_ILi192EEEEEELi192ENS_6half_tEfNS_4arch4Sm80ELb0ELb1ELb1ELb0ELb0ELb0ELb1ELb0EEENS1_21CollectiveEpilogueFwdINS6_IJS8_SA_S9_EEENS6_IJNS7_ILi1EEESI_SI_EEESC_SE_Li256ELb0ELb1ELb0ELb0EEENS1_19SingleTileSchedulerILb0ELb0ELb1ELi128EEEEEEEEEvNT_6ParamsE:
	.zero		1400


//--------------------- .nv.constant0._ZN7cutlass13device_kernelIN5flash19enable_sm80_to_sm89INS1_16FlashAttnFwdSm80INS1_25CollectiveMainloopFwdSm80ILi8ELi1ELb0EN4cute5tupleIJNS5_1CILi128EEENS7_ILi64EEENS7_ILi192EEEEEELi192ENS_6half_tEfNS_4arch4Sm80ELb0ELb1ELb1ELb1ELb0ELb0ELb1ELb0EEENS1_21CollectiveEpilogueFwdINS6_IJS8_SA_S9_EEENS6_IJNS7_ILi1EEESI_SI_EEESC_SE_Li256ELb1ELb1ELb0ELb0EEENS1_19SingleTileSchedulerILb1ELb0ELb1ELi128EEEEEEEEEvNT_6ParamsE --------------------------
	.section	.nv.constant0._ZN7cutlass13device_kernelIN5flash19enable_sm80_to_sm89INS1_16FlashAttnFwdSm80INS1_25CollectiveMainloopFwdSm80ILi8ELi1ELb0EN4cute5tupleIJNS5_1CILi128EEENS7_ILi64EEENS7_ILi192EEEEEELi192ENS_6half_tEfNS_4arch4Sm80ELb0ELb1ELb1ELb1ELb0ELb0ELb1ELb0EEENS1_21CollectiveEpilogueFwdINS6_IJS8_SA_S9_EEENS6_IJNS7_ILi1EEESI_SI_EEESC_SE_Li256ELb1ELb1ELb0ELb0EEENS1_19SingleTileSchedulerILb1ELb0ELb1ELi128EEEEEEEEEvNT_6ParamsE,"a",@progbits
	.sectionflags	@""
	.align	4
.nv.constant0._ZN7cutlass13device_kernelIN5flash19enable_sm80_to_sm89INS1_16FlashAttnFwdSm80INS1_25CollectiveMainloopFwdSm80ILi8ELi1ELb0EN4cute5tupleIJNS5_1CILi128EEENS7_ILi64EEENS7_ILi192EEEEEELi192ENS_6half_tEfNS_4arch4Sm80ELb0ELb1ELb1ELb1ELb0ELb0ELb1ELb0EEENS1_21CollectiveEpilogueFwdINS6_IJS8_SA_S9_EEENS6_IJNS7_ILi1EEESI_SI_EEESC_SE_Li256ELb1ELb1ELb0ELb0EEENS1_19SingleTileSchedulerILb1ELb0ELb1ELi128EEEEEEEEEvNT_6ParamsE:
	.zero		1400


//--------------------- .nv.constant0._ZN7cutlass13device_kernelIN5flash19enable_sm80_to_sm89INS1_16FlashAttnFwdSm80INS1_25CollectiveMainloopFwdSm80ILi8ELi1ELb0EN4cute5tupleIJNS5_1CILi128EEENS7_ILi64EEENS7_ILi192EEEEEELi192ENS_6half_tEfNS_4arch4Sm80ELb0ELb1ELb1ELb1ELb0ELb1ELb1ELb0EEENS1_21CollectiveEpilogueFwdINS6_IJS8_SA_S9_EEENS6_IJNS7_ILi1EEESI_SI_EEESC_SE_Li256ELb1ELb1ELb0ELb0EEENS1_19SingleTileSchedulerILb1ELb0ELb1ELi128EEEEEEEEEvNT_6ParamsE --------------------------
	.section	.nv.constant0._ZN7cutlass13device_kernelIN5flash19enable_sm80_to_sm89INS1_16FlashAttnFwdSm80INS1_25CollectiveMainloopFwdSm80ILi8ELi1ELb0EN4cute5tupleIJNS5_1CILi128EEENS7_ILi64EEENS7_ILi192EEEEEELi192ENS_6half_tEfNS_4arch4Sm80ELb0ELb1ELb1ELb1ELb0ELb1ELb1ELb0EEENS1_21CollectiveEpilogueFwdINS6_IJS8_SA_S9_EEENS6_IJNS7_ILi1EEESI_SI_EEESC_SE_Li256ELb1ELb1ELb0ELb0EEENS1_19SingleTileSchedulerILb1ELb0ELb1ELi128EEEEEEEEEvNT_6ParamsE,"a",@progbits
	.sectionflags	@""
	.align	4
.nv.constant0._ZN7cutlass13device_kernelIN5flash19enable_sm80_to_sm89INS1_16FlashAttnFwdSm80INS1_25CollectiveMainloopFwdSm80ILi8ELi1ELb0EN4cute5tupleIJNS5_1CILi128EEENS7_ILi64EEENS7_ILi192EEEEEELi192ENS_6half_tEfNS_4arch4Sm80ELb0ELb1ELb1ELb1ELb0ELb1ELb1ELb0EEENS1_21CollectiveEpilogueFwdINS6_IJS8_SA_S9_EEENS6_IJNS7_ILi1EEESI_SI_EEESC_SE_Li256ELb1ELb1ELb0ELb0EEENS1_19SingleTileSchedulerILb1ELb0ELb1ELi128EEEEEEEEEvNT_6ParamsE:
	.zero		1400


//--------------------- .nv.constant0._ZN7cutlass13device_kernelIN5flash19enable_sm80_to_sm89INS1_16FlashAttnFwdSm80INS1_25CollectiveMainloopFwdSm80ILi8ELi1ELb1EN4cute5tupleIJNS5_1CILi128EEENS7_ILi96EEENS7_ILi192EEEEEELi192ENS_6half_tEfNS_4arch4Sm80ELb1ELb0ELb1ELb0ELb0ELb0ELb1ELb0EEENS1_21CollectiveEpilogueFwdINS6_IJS8_SA_S9_EEENS6_IJNS7_ILi1EEESI_SI_EEESC_SE_Li256ELb0ELb1ELb0ELb0EEENS1_30DynamicPersistentTileSchedulerILi256ELi256ELb0ELb1ELb0EEEEEEEEEvNT_6ParamsE --------------------------
	.section	.nv.constant0._ZN7cutlass13device_kernelIN5flash19enable_sm80_to_sm89INS1_16FlashAttnFwdSm80INS1_25CollectiveMainloopFwdSm80ILi8ELi1ELb1EN4cute5tupleIJNS5_1CILi128EEENS7_ILi96EEENS7_ILi192EEEEEELi192ENS_6half_tEfNS_4arch4Sm80ELb1ELb0ELb1ELb0ELb0ELb0ELb1ELb0EEENS1_21CollectiveEpilogueFwdINS6_IJS8_SA_S9_EEENS6_IJNS7_ILi1EEESI_SI_EEESC_SE_Li256ELb0ELb1ELb0ELb0EEENS1_30DynamicPersistentTileSchedulerILi256ELi256ELb0ELb1ELb0EEEEEEEEEvNT_6ParamsE,"a",@progbits
	.sectionflags	@""
	.align	4
.nv.constant0._ZN7cutlass13device_kernelIN5flash19enable_sm80_to_sm89INS1_16FlashAttnFwdSm80INS1_25CollectiveMainloopFwdSm80ILi8ELi1ELb1EN4cute5tupleIJNS5_1CILi128EEENS7_ILi96EEENS7_ILi192EEEEEELi192ENS_6half_tEfNS_4arch4Sm80ELb1ELb0ELb1ELb0ELb0ELb0ELb1ELb0EEENS1_21CollectiveEpilogueFwdINS6_IJS8_SA_S9_EEENS6_IJNS7_ILi1EEESI_SI_EEESC_SE_Li256ELb0ELb1ELb0ELb0EEENS1_30DynamicPersistentTileSchedulerILi256ELi256ELb0ELb1ELb0EEEEEEEEEvNT_6ParamsE:
	.zero		1416


//--------------------- .nv.constant0._ZN7cutlass13device_kernelIN5flash19enable_sm80_to_sm89INS1_16FlashAttnFwdSm80INS1_25CollectiveMainloopFwdSm80ILi8ELi1ELb1EN4cute5tupleIJNS5_1CILi128EEENS7_ILi96EEENS7_ILi192EEEEEELi192ENS_6half_tEfNS_4arch4Sm80ELb1ELb0ELb1ELb1ELb0ELb0ELb1ELb0EEENS1_21CollectiveEpilogueFwdINS6_IJS8_SA_S9_EEENS6_IJNS7_ILi1EEESI_SI_EEESC_SE_Li256ELb1ELb1ELb0ELb0EEENS1_19SingleTileSchedulerILb1ELb0ELb1ELi128EEEEEEEEEvNT_6ParamsE --------------------------
	.section	.nv.constant0._ZN7cutlass13device_kernelIN5flash19enable_sm80_to_sm89INS1_16FlashAttnFwdSm80INS1_25CollectiveMainloopFwdSm80ILi8ELi1ELb1EN4cute5tupleIJNS5_1CILi128EEENS7_ILi96EEENS7_ILi192EEEEEELi192ENS_6half_tEfNS_4arch4Sm80ELb1ELb0ELb1ELb1ELb0ELb0ELb1ELb0EEENS1_21CollectiveEpilogueFwdINS6_IJS8_SA_S9_EEENS6_IJNS7_ILi1EEESI_SI_EEESC_SE_Li256ELb1ELb1ELb0ELb0EEENS1_19SingleTileSchedulerILb1ELb0ELb1ELi128EEEEEEEEEvNT_6ParamsE,"a",@progbits
	.sectionflags	@""
	.align	4
.nv.constant0._ZN7cutlass13device_kernelIN5flash19enable_sm80_to_sm89INS1_16FlashAttnFwdSm80INS1_25CollectiveMainloopFwdSm80ILi8ELi1ELb1EN4cute5tupleIJNS5_1CILi128EEENS7_ILi96EEENS7_ILi192EEEEEELi192ENS_6half_tEfNS_4arch4Sm80ELb1ELb0ELb1ELb1ELb0ELb0ELb1ELb0EEENS1_21CollectiveEpilogueFwdINS6_IJS8_SA_S9_EEENS6_IJNS7_ILi1EEESI_SI_EEESC_SE_Li256ELb1ELb1ELb0ELb0EEENS1_19SingleTileSchedulerILb1ELb0ELb1ELi128EEEEEEEEEvNT_6ParamsE:
	.zero		1400


//--------------------- .nv.constant0._ZN7cutlass13device_kernelIN5flash19enable_sm80_to_sm89INS1_16FlashAttnFwdSm80INS1_25CollectiveMainloopFwdSm80ILi8ELi1ELb0EN4cute5tupleIJNS5_1CILi128EEENS7_ILi64EEENS7_ILi192EEEEEELi192ENS_6half_tEfNS_4arch4Sm80ELb1ELb0ELb1ELb1ELb0ELb1ELb1ELb0EEENS1_21CollectiveEpilogueFwdINS6_IJS8_SA_S9_EEENS6_IJNS7_ILi1EEESI_SI_EEESC_SE_Li256ELb1ELb1ELb0ELb0EEENS1_19SingleTileSchedulerILb1ELb0ELb1ELi128EEEEEEEEEvNT_6ParamsE --------------------------
	.section	.nv.constant0._ZN7cutlass13device_kernelIN5flash19enable_sm80_to_sm89INS1_16FlashAttnFwdSm80INS1_25CollectiveMainloopFwdSm80ILi8ELi1ELb0EN4cute5tupleIJNS5_1CILi128EEENS7_ILi64EEENS7_ILi192EEEEEELi192ENS_6half_tEfNS_4arch4Sm80ELb1ELb0ELb1ELb1ELb0ELb1ELb1ELb0EEENS1_21CollectiveEpilogueFwdINS6_IJS8_SA_S9_EEENS6_IJNS7_ILi1EEESI_SI_EEESC_SE_Li256ELb1ELb1ELb0ELb0EEENS1_19SingleTileSchedulerILb1ELb0ELb1ELi128EEEEEEEEEvNT_6ParamsE,"a",@progbits
	.sectionflags	@""
	.align	4
.nv.constant0._ZN7cutlass13device_kernelIN5flash19enable_sm80_to_sm89INS1_16FlashAttnFwdSm80INS1_25CollectiveMainloopFwdSm80ILi8ELi1ELb0EN4cute5tupleIJNS5_1CILi128EEENS7_ILi64EEENS7_ILi192EEEEEELi192ENS_6half_tEfNS_4arch4Sm80ELb1ELb0ELb1ELb1ELb0ELb1ELb1ELb0EEENS1_21CollectiveEpilogueFwdINS6_IJS8_SA_S9_EEENS6_IJNS7_ILi1EEESI_SI_EEESC_SE_Li256ELb1ELb1ELb0ELb0EEENS1_19SingleTileSchedulerILb1ELb0ELb1ELi128EEEEEEEEEvNT_6ParamsE:
	.zero		1400


//--------------------- .nv.constant0._ZN7cutlass13device_kernelIN5flash19enable_sm80_to_sm89INS1_16FlashAttnFwdSm80INS1_25CollectiveMainloopFwdSm80ILi8ELi2ELb1EN4cute5tupleIJNS5_1CILi128EEENS7_ILi96EEENS7_ILi192EEEEEELi192ENS_6half_tEfNS_4arch4Sm80ELb0ELb0ELb1ELb0ELb0ELb0ELb1ELb0EEENS1_21CollectiveEpilogueFwdINS6_IJS8_SA_S9_EEENS6_IJNS7_ILi1EEESI_SI_EEESC_SE_Li256ELb0ELb1ELb0ELb0EEENS1_19SingleTileSchedulerILb0ELb0ELb1ELi128EEEEEEEEEvNT_6ParamsE --------------------------
	.section	.nv.constant0._ZN7cutlass13device_kernelIN5flash19enable_sm80_to_sm89INS1_16FlashAttnFwdSm80INS1_25CollectiveMainloopFwdSm80ILi8ELi2ELb1EN4cute5tupleIJNS5_1CILi128EEENS7_ILi96EEENS7_ILi192EEEEEELi192ENS_6half_tEfNS_4arch4Sm80ELb0ELb0ELb1ELb0ELb0ELb0ELb1ELb0EEENS1_21CollectiveEpilogueFwdINS6_IJS8_SA_S9_EEENS6_IJNS7_ILi1EEESI_SI_EEESC_SE_Li256ELb0ELb1ELb0ELb0EEENS1_19SingleTileSchedulerILb0ELb0ELb1ELi128EEEEEEEEEvNT_6ParamsE,"a",@progbits
	.sectionflags	@""
	.align	4
.nv.constant0._ZN7cutlass13device_kernelIN5flash19enable_sm80_to_sm89INS1_16FlashAttnFwdSm80INS1_25CollectiveMainloopFwdSm80ILi8ELi2ELb1EN4cute5tupleIJNS5_1CILi128EEENS7_ILi96EEENS7_ILi192EEEEEELi192ENS_6half_tEfNS_4arch4Sm80ELb0ELb0ELb1ELb0ELb0ELb0ELb1ELb0EEENS1_21CollectiveEpilogueFwdINS6_IJS8_SA_S9_EEENS6_IJNS7_ILi1EEESI_SI_EEESC_SE_Li256ELb0ELb1ELb0ELb0EEENS1_19SingleTileSchedulerILb0ELb0ELb1ELi128EEEEEEEEEvNT_6ParamsE:
	.zero		1400


//--------------------- .nv.constant0._ZN7cutlass13device_kernelIN5flash19enable_sm80_to_sm89INS1_16FlashAttnFwdSm80INS1_25CollectiveMainloopFwdSm80ILi8ELi2ELb1EN4cute5tupleIJNS5_1CILi128EEENS7_ILi96EEENS7_ILi192EEEEEELi192ENS_6half_tEfNS_4arch4Sm80ELb0ELb0ELb1ELb1ELb0ELb0ELb1ELb0EEENS1_21CollectiveEpilogueFwdINS6_IJS8_SA_S9_EEENS6_IJNS7_ILi1EEESI_SI_EEESC_SE_Li256ELb1ELb1ELb0ELb0EEENS1_19SingleTileSchedulerILb1ELb0ELb1ELi128EEEEEEEEEvNT_6ParamsE --------------------------
	.section	.nv.constant0._ZN7cutlass13device_kernelIN5flash19enable_sm80_to_sm89INS1_16FlashAttnFwdSm80INS1_25CollectiveMainloopFwdSm80ILi8ELi2ELb1EN4cute5tupleIJNS5_1CILi128EEENS7_ILi96EEENS7_ILi192EEEEEELi192ENS_6half_tEfNS_4arch4Sm80ELb0ELb0ELb1ELb1ELb0ELb0ELb1ELb0EEENS1_21CollectiveEpilogueFwdINS6_IJS8_SA_S9_EEENS6_IJNS7_ILi1EEESI_SI_EEESC_SE_Li256ELb1ELb1ELb0ELb0EEENS1_19SingleTileSchedulerILb1ELb0ELb1ELi128EEEEEEEEEvNT_6ParamsE,"a",@progbits
	.sectionflags	@""
	.align	4
.nv.constant0._ZN7cutlass13device_kernelIN5flash19enable_sm80_to_sm89INS1_16FlashAttnFwdSm80INS1_25CollectiveMainloopFwdSm80ILi8ELi2ELb1EN4cute5tupleIJNS5_1CILi128EEENS7_ILi96EEENS7_ILi192EEEEEELi192ENS_6half_tEfNS_4arch4Sm80ELb0ELb0ELb1ELb1ELb0ELb0ELb1ELb0EEENS1_21CollectiveEpilogueFwdINS6_IJS8_SA_S9_EEENS6_IJNS7_ILi1EEESI_SI_EEESC_SE_Li256ELb1ELb1ELb0ELb0EEENS1_19SingleTileSchedulerILb1ELb0ELb1ELi128EEEEEEEEEvNT_6ParamsE:
	.zero		1400


//--------------------- .nv.constant0._ZN7cutlass13device_kernelIN5flash19enable_sm80_to_sm89INS1_16FlashAttnFwdSm80INS1_25CollectiveMainloopFwdSm80ILi8ELi2ELb0EN4cute5tupleIJNS5_1CILi128EEENS7_ILi64EEENS7_ILi192EEEEEELi192ENS_6half_tEfNS_4arch4Sm80ELb0ELb0ELb1ELb1ELb0ELb1ELb1ELb0EEENS1_21CollectiveEpilogueFwdINS6_IJS8_SA_S9_EEENS6_IJNS7_ILi1EEESI_SI_EEESC_SE_Li256ELb1ELb1ELb0ELb0EEENS1_19SingleTileSchedulerILb1ELb0ELb1ELi128EEEEEEEEEvNT_6ParamsE --------------------------
	.section	.nv.constant0._ZN7cutlass13device_kernelIN5flash19enable_sm80_to_sm89INS1_16FlashAttnFwdSm80INS1_25CollectiveMainloopFwdSm80ILi8ELi2ELb0EN4cute5tupleIJNS5_1CILi128EEENS7_ILi64EEENS7_ILi192EEEEEELi192ENS_6half_tEfNS_4arch4Sm80ELb0ELb0ELb1ELb1ELb0ELb1ELb1ELb0EEENS1_21CollectiveEpilogueFwdINS6_IJS8_SA_S9_EEENS6_IJNS7_ILi1EEESI_SI_EEESC_SE_Li256ELb1ELb1ELb0ELb0EEENS1_19SingleTileSchedulerILb1ELb0ELb1ELi128EEEEEEEEEvNT_6ParamsE,"a",@progbits
	.sectionflags	@""
	.align	4
.nv.constant0._ZN7cutlass13device_kernelIN5flash19enable_sm80_to_sm89INS1_16FlashAttnFwdSm80INS1_25CollectiveMainloopFwdSm80ILi8ELi2ELb0EN4cute5tupleIJNS5_1CILi128EEENS7_ILi64EEENS7_ILi192EEEEEELi192ENS_6half_tEfNS_4arch4Sm80ELb0ELb0ELb1ELb1ELb0ELb1ELb1ELb0EEENS1_21CollectiveEpilogueFwdINS6_IJS8_SA_S9_EEENS6_IJNS7_ILi1EEESI_SI_EEESC_SE_Li256ELb1ELb1ELb0ELb0EEENS1_19SingleTileSchedulerILb1ELb0ELb1ELi128EEEEEEEEEvNT_6ParamsE:
	.zero		1400


//--------------------- .nv.constant0._ZN7cutlass13device_kernelIN5flash19enable_sm80_to_sm89INS1_16FlashAttnFwdSm80INS1_25CollectiveMainloopFwdSm80ILi8ELi2ELb0EN4cute5tupleIJNS5_1CILi128EEENS7_ILi64EEENS7_ILi192EEEEEELi192ENS_6half_tEfNS_4arch4Sm80ELb0ELb1ELb1ELb0ELb0ELb0ELb1ELb0EEENS1_21CollectiveEpilogueFwdINS6_IJS8_SA_S9_EEENS6_IJNS7_ILi1EEESI_SI_EEESC_SE_Li256ELb0ELb1ELb0ELb0EEENS1_19SingleTileSchedulerILb0ELb0ELb1ELi128EEEEEEEEEvNT_6ParamsE --------------------------
	.section	.nv.constant0._ZN7cutlass13device_kernelIN5flash19enable_sm80_to_sm89INS1_16FlashAttnFwdSm80INS1_25CollectiveMainloopFwdSm80ILi8ELi2ELb0EN4cute5tupleIJNS5_1CILi128EEENS7_ILi64EEENS7_ILi192EEEEEELi192ENS_6half_tEfNS_4arch4Sm80ELb0ELb1ELb1ELb0ELb0ELb0ELb1ELb0EEENS1_21CollectiveEpilogueFwdINS6_IJS8_SA_S9_EEENS6_IJNS7_ILi1EEESI_SI_EEESC_SE_Li256ELb0ELb1ELb0ELb0EEENS1_19SingleTileSchedulerILb0ELb0ELb1ELi128EEEEEEEEEvNT_6ParamsE,"a",@progbits
	.sectionflags	@""
	.align	4
.nv.constant0._ZN7cutlass13device_kernelIN5flash19enable_sm80_to_sm89INS1_16FlashAttnFwdSm80INS1_25CollectiveMainloopFwdSm80ILi8ELi2ELb0EN4cute5tupleIJNS5_1CILi128EEENS7_ILi64EEENS7_ILi192EEEEEELi192ENS_6half_tEfNS_4arch4Sm80ELb0ELb1ELb1ELb0ELb0ELb0ELb1ELb0EEENS1_21CollectiveEpilogueFwdINS6_IJS8_SA_S9_EEENS6_IJNS7_ILi1EEESI_SI_EEESC_SE_Li256ELb0ELb1ELb0ELb0EEENS1_19SingleTileSchedulerILb0ELb0ELb1ELi128EEEEEEEEEvNT_6ParamsE:
	.zero		1400


//--------------------- .nv.constant0._ZN7cutlass13device_kernelIN5flash19enable_sm80_to_sm89INS1_16FlashAttnFwdSm80INS1_25CollectiveMainloopFwdSm80ILi8ELi2ELb0EN4cute5tupleIJNS5_1CILi128EEENS7_ILi64EEENS7_ILi192EEEEEELi192ENS_6half_tEfNS_4arch4Sm80ELb0ELb1ELb1ELb1ELb0ELb0ELb1ELb0EEENS1_21CollectiveEpilogueFwdINS6_IJS8_SA_S9_EEENS6_IJNS7_ILi1EEESI_SI_EEESC_SE_Li256ELb1ELb1ELb0ELb0EEENS1_19SingleTileSchedulerILb1ELb0ELb1ELi128EEEEEEEEEvNT_6ParamsE --------------------------
	.section	.nv.constant0._ZN7cutlass13device_kernelIN5flash19enable_sm80_to_sm89INS1_16FlashAttnFwdSm80INS1_25CollectiveMainloopFwdSm80ILi8ELi2ELb0EN4cute5tupleIJNS5_1CILi128EEENS7_ILi64EEENS7_ILi192EEEEEELi192ENS_6half_tEfNS_4arch4Sm80ELb0ELb1ELb1ELb1ELb0ELb0ELb1ELb0EEENS1_21CollectiveEpilogueFwdINS6_IJS8_SA_S9_EEENS6_IJNS7_ILi1EEESI_SI_EEESC_SE_Li256ELb1ELb1ELb0ELb0EEENS1_19SingleTileSchedulerILb1ELb0ELb1ELi128EEEEEEEEEvNT_6ParamsE,"a",@progbits
	.sectionflags	@""
	.align	4
.nv.constant0._ZN7cutlass13device_kernelIN5flash19enable_sm80_to_sm89INS1_16FlashAttnFwdSm80INS1_25CollectiveMainloopFwdSm80ILi8ELi2ELb0EN4cute5tupleIJNS5_1CILi128EEENS7_ILi64EEENS7_ILi192EEEEEELi192ENS_6half_tEfNS_4arch4Sm80ELb0ELb1ELb1ELb1ELb0ELb0ELb1ELb0EEENS1_21CollectiveEpilogueFwdINS6_IJS8_SA_S9_EEENS6_IJNS7_ILi1EEESI_SI_EEESC_SE_Li256ELb1ELb1ELb0ELb0EEENS1_19SingleTileSchedulerILb1ELb0ELb1ELi128EEEEEEEEEvNT_6ParamsE:
	.zero		1400


//--------------------- .nv.constant0._ZN7cutlass13device_kernelIN5flash19enable_sm80_to_sm89INS1_16FlashAttnFwdSm80INS1_25CollectiveMainloopFwdSm80ILi8ELi2ELb0EN4cute5tupleIJNS5_1CILi128EEENS7_ILi64EEENS7_ILi192EEEEEELi192ENS_6half_tEfNS_4arch4Sm80ELb0ELb1ELb1ELb1ELb0ELb1ELb1ELb0EEENS1_21CollectiveEpilogueFwdINS6_IJS8_SA_S9_EEENS6_IJNS7_ILi1EEESI_SI_EEESC_SE_Li256ELb1ELb1ELb0ELb0EEENS1_19SingleTileSchedulerILb1ELb0ELb1ELi128EEEEEEEEEvNT_6ParamsE --------------------------
	.section	.nv.constant0._ZN7cutlass13device_kernelIN5flash19enable_sm80_to_sm89INS1_16FlashAttnFwdSm80INS1_25CollectiveMainloopFwdSm80ILi8ELi2ELb0EN4cute5tupleIJNS5_1CILi128EEENS7_ILi64EEENS7_ILi192EEEEEELi192ENS_6half_tEfNS_4arch4Sm80ELb0ELb1ELb1ELb1ELb0ELb1ELb1ELb0EEENS1_21CollectiveEpilogueFwdINS6_IJS8_SA_S9_EEENS6_IJNS7_ILi1EEESI_SI_EEESC_SE_Li256ELb1ELb1ELb0ELb0EEENS1_19SingleTileSchedulerILb1ELb0ELb1ELi128EEEEEEEEEvNT_6ParamsE,"a",@progbits
	.sectionflags	@""
	.align	4
.nv.constant0._ZN7cutlass13device_kernelIN5flash19enable_sm80_to_sm89INS1_16FlashAttnFwdSm80INS1_25CollectiveMainloopFwdSm80ILi8ELi2ELb0EN4cute5tupleIJNS5_1CILi128EEENS7_ILi64EEENS7_ILi192EEEEEELi192ENS_6half_tEfNS_4arch4Sm80ELb0ELb1ELb1ELb1ELb0ELb1ELb1ELb0EEENS1_21CollectiveEpilogueFwdINS6_IJS8_SA_S9_EEENS6_IJNS7_ILi1EEESI_SI_EEESC_SE_Li256ELb1ELb1ELb0ELb0EEENS1_19SingleTileSchedulerILb1ELb0ELb1ELi128EEEEEEEEEvNT_6ParamsE:
	.zero		1400


//--------------------- .nv.constant0._ZN7cutlass13device_kernelIN5flash19enable_sm80_to_sm89INS1_16FlashAttnFwdSm80INS1_25CollectiveMainloopFwdSm80ILi8ELi2ELb1EN4cute5tupleIJNS5_1CILi128EEENS7_ILi96EEENS7_ILi192EEEEEELi192ENS_6half_tEfNS_4arch4Sm80ELb1ELb0ELb1ELb0ELb0ELb0ELb1ELb0EEENS1_21CollectiveEpilogueFwdINS6_IJS8_SA_S9_EEENS6_IJNS7_ILi1EEESI_SI_EEESC_SE_Li256ELb0ELb1ELb0ELb0EEENS1_30DynamicPersistentTileSchedulerILi256ELi256ELb0ELb1ELb0EEEEEEEEEvNT_6ParamsE --------------------------
	.section	.nv.constant0._ZN7cutlass13device_kernelIN5flash19enable_sm80_to_sm89INS1_16FlashAttnFwdSm80INS1_25CollectiveMainloopFwdSm80ILi8ELi2ELb1EN4cute5tupleIJNS5_1CILi128EEENS7_ILi96EEENS7_ILi192EEEEEELi192ENS_6half_tEfNS_4arch4Sm80ELb1ELb0ELb1ELb0ELb0ELb0ELb1ELb0EEENS1_21CollectiveEpilogueFwdINS6_IJS8_SA_S9_EEENS6_IJNS7_ILi1EEESI_SI_EEESC_SE_Li256ELb0ELb1ELb0ELb0EEENS1_30DynamicPersistentTileSchedulerILi256ELi256ELb0ELb1ELb0EEEEEEEEEvNT_6ParamsE,"a",@progbits
	.sectionflags	@""
	.align	4
.nv.constant0._ZN7cutlass13device_kernelIN5flash19enable_sm80_to_sm89INS1_16FlashAttnFwdSm80INS1_25CollectiveMainloopFwdSm80ILi8ELi2ELb1EN4cute5tupleIJNS5_1CILi128EEENS7_ILi96EEENS7_ILi192EEEEEELi192ENS_6half_tEfNS_4arch4Sm80ELb1ELb0ELb1ELb0ELb0ELb0ELb1ELb0EEENS1_21CollectiveEpilogueFwdINS6_IJS8_SA_S9_EEENS6_IJNS7_ILi1EEESI_SI_EEESC_SE_Li256ELb0ELb1ELb0ELb0EEENS1_30DynamicPersistentTileSchedulerILi256ELi256ELb0ELb1ELb0EEEEEEEEEvNT_6ParamsE:
	.zero		1416


//--------------------- .nv.constant0._ZN7cutlass13device_kernelIN5flash19enable_sm80_to_sm89INS1_16FlashAttnFwdSm80INS1_25CollectiveMainloopFwdSm80ILi8ELi2ELb1EN4cute5tupleIJNS5_1CILi128EEENS7_ILi96EEENS7_ILi192EEEEEELi192ENS_6half_tEfNS_4arch4Sm80ELb1ELb0ELb1ELb1ELb0ELb0ELb1ELb0EEENS1_21CollectiveEpilogueFwdINS6_IJS8_SA_S9_EEENS6_IJNS7_ILi1EEESI_SI_EEESC_SE_Li256ELb1ELb1ELb0ELb0EEENS1_19SingleTileSchedulerILb1ELb0ELb1ELi128EEEEEEEEEvNT_6ParamsE --------------------------
	.section	.nv.constant0._ZN7cutlass13device_kernelIN5flash19enable_sm80_to_sm89INS1_16FlashAttnFwdSm80INS1_25CollectiveMainloopFwdSm80ILi8ELi2ELb1EN4cute5tupleIJNS5_1CILi128EEENS7_ILi96EEENS7_ILi192EEEEEELi192ENS_6half_tEfNS_4arch4Sm80ELb1ELb0ELb1ELb1ELb0ELb0ELb1ELb0EEENS1_21CollectiveEpilogueFwdINS6_IJS8_SA_S9_EEENS6_IJNS7_ILi1EEESI_SI_EEESC_SE_Li256ELb1ELb1ELb0ELb0EEENS1_19SingleTileSchedulerILb1ELb0ELb1ELi128EEEEEEEEEvNT_6ParamsE,"a",@progbits
	.sectionflags	@""
	.align	4
.nv.constant0._ZN7cutlass13device_kernelIN5flash19enable_sm80_to_sm89INS1_16FlashAttnFwdSm80INS1_25CollectiveMainloopFwdSm80ILi8ELi2ELb1EN4cute5tupleIJNS5_1CILi128EEENS7_ILi96EEENS7_ILi192EEEEEELi192ENS_6half_tEfNS_4arch4Sm80ELb1ELb0ELb1ELb1ELb0ELb0ELb1ELb0EEENS1_21CollectiveEpilogueFwdINS6_IJS8_SA_S9_EEENS6_IJNS7_ILi1EEESI_SI_EEESC_SE_Li256ELb1ELb1ELb0ELb0EEENS1_19SingleTileSchedulerILb1ELb0ELb1ELi128EEEEEEEEEvNT_6ParamsE:
	.zero		1400


//--------------------- .nv.constant0._ZN7cutlass13device_kernelIN5flash19enable_sm80_to_sm89INS1_16FlashAttnFwdSm80INS1_25CollectiveMainloopFwdSm80ILi8ELi2ELb0EN4cute5tupleIJNS5_1CILi128EEENS7_ILi64EEENS7_ILi192EEEEEELi192ENS_6half_tEfNS_4arch4Sm80ELb1ELb0ELb1ELb1ELb0ELb1ELb1ELb0EEENS1_21CollectiveEpilogueFwdINS6_IJS8_SA_S9_EEENS6_IJNS7_ILi1EEESI_SI_EEESC_SE_Li256ELb1ELb1ELb0ELb0EEENS1_19SingleTileSchedulerILb1ELb0ELb1ELi128EEEEEEEEEvNT_6ParamsE --------------------------
	.section	.nv.constant0._ZN7cutlass13device_kernelIN5flash19enable_sm80_to_sm89INS1_16FlashAttnFwdSm80INS1_25CollectiveMainloopFwdSm80ILi8ELi2ELb0EN4cute5tupleIJNS5_1CILi128EEENS7_ILi64EEENS7_ILi192EEEEEELi192ENS_6half_tEfNS_4arch4Sm80ELb1ELb0ELb1ELb1ELb0ELb1ELb1ELb0EEENS1_21CollectiveEpilogueFwdINS6_IJS8_SA_S9_EEENS6_IJNS7_ILi1EEESI_SI_EEESC_SE_Li256ELb1ELb1ELb0ELb0EEENS1_19SingleTileSchedulerILb1ELb0ELb1ELi128EEEEEEEEEvNT_6ParamsE,"a",@progbits
	.sectionflags	@""
	.align	4
.nv.constant0._ZN7cutlass13device_kernelIN5flash19enable_sm80_to_sm89INS1_16FlashAttnFwdSm80INS1_25CollectiveMainloopFwdSm80ILi8ELi2ELb0EN4cute5tupleIJNS5_1CILi128EEENS7_ILi64EEENS7_ILi192EEEEEELi192ENS_6half_tEfNS_4arch4Sm80ELb1ELb0ELb1ELb1ELb0ELb1ELb1ELb0EEENS1_21CollectiveEpilogueFwdINS6_IJS8_SA_S9_EEENS6_IJNS7_ILi1EEESI_SI_EEESC_SE_Li256ELb1ELb1ELb0ELb0EEENS1_19SingleTileSchedulerILb1ELb0ELb1ELi128EEEEEEEEEvNT_6ParamsE:
	.zero		1400


//--------------------- .text._ZN7cutlass13device_kernelIN5flash19enable_sm80_to_sm89INS1_16FlashAttnFwdSm80INS1_25CollectiveMainloopFwdSm80ILi8ELi1ELb1EN4cute5tupleIJNS5_1CILi128EEENS7_ILi96EEENS7_ILi192EEEEEELi192ENS_6half_tEfNS_4arch4Sm80ELb0ELb0ELb1ELb0ELb0ELb0ELb1ELb0EEENS1_21CollectiveEpilogueFwdINS6_IJS8_SA_S9_EEENS6_IJNS7_ILi1EEESI_SI_EEESC_SE_Li256ELb0ELb1ELb0ELb0EEENS1_19SingleTileSchedulerILb0ELb0ELb1ELi128EEEEEEEEEvNT_6ParamsE --------------------------
	.section	.text._ZN7cutlass13device_kernelIN5flash19enable_sm80_to_sm89INS1_16FlashAttnFwdSm80INS1_25CollectiveMainloopFwdSm80ILi8ELi1ELb1EN4cute5tupleIJNS5_1CILi128EEENS7_ILi96EEENS7_ILi192EEEEEELi192ENS_6half_tEfNS_4arch4Sm80ELb0ELb0ELb1ELb0ELb0ELb0ELb1ELb0EEENS1_21CollectiveEpilogueFwdINS6_IJS8_SA_S9_EEENS6_IJNS7_ILi1EEESI_SI_EEESC_SE_Li256ELb0ELb1ELb0ELb0EEENS1_19SingleTileSchedulerILb0ELb0ELb1ELi128EEEEEEEEEvNT_6ParamsE,"ax",@progbits
	.sectioninfo	@"SHI_REGISTERS=255"
	.align	128
.text._ZN7cutlass13device_kernelIN5flash19enable_sm80_to_sm89INS1_16FlashAttnFwdSm80INS1_25CollectiveMainloopFwdSm80ILi8ELi1ELb1EN4cute5tupleIJNS5_1CILi128EEENS7_ILi96EEENS7_ILi192EEEEEELi192ENS_6half_tEfNS_4arch4Sm80ELb0ELb0ELb1ELb0ELb0ELb0ELb1ELb0EEENS1_21CollectiveEpilogueFwdINS6_IJS8_SA_S9_EEENS6_IJNS7_ILi1EEESI_SI_EEESC_SE_Li256ELb0ELb1ELb0ELb0EEENS1_19SingleTileSchedulerILb0ELb0ELb1ELi128EEEEEEEEEvNT_6ParamsE:
        .type           _ZN7cutlass13device_kernelIN5flash19enable_sm80_to_sm89INS1_16FlashAttnFwdSm80INS1_25CollectiveMainloopFwdSm80ILi8ELi1ELb1EN4cute5tupleIJNS5_1CILi128EEENS7_ILi96EEENS7_ILi192EEEEEELi192ENS_6half_tEfNS_4arch4Sm80ELb0ELb0ELb1ELb0ELb0ELb0ELb1ELb0EEENS1_21CollectiveEpilogueFwdINS6_IJS8_SA_S9_EEENS6_IJNS7_ILi1EEESI_SI_EEESC_SE_Li256ELb0ELb1ELb0ELb0EEENS1_19SingleTileSchedulerILb0ELb0ELb1ELi128EEEEEEEEEvNT_6ParamsE,@function
        .size           _ZN7cutlass13device_kernelIN5flash19enable_sm80_to_sm89INS1_16FlashAttnFwdSm80INS1_25CollectiveMainloopFwdSm80ILi8ELi1ELb1EN4cute5tupleIJNS5_1CILi128EEENS7_ILi96EEENS7_ILi192EEEEEELi192ENS_6half_tEfNS_4arch4Sm80ELb0ELb0ELb1ELb0ELb0ELb0ELb1ELb0EEENS1_21CollectiveEpilogueFwdINS6_IJS8_SA_S9_EEENS6_IJNS7_ILi1EEESI_SI_EEESC_SE_Li256ELb0ELb1ELb0ELb0EEENS1_19SingleTileSchedulerILb0ELb0ELb1ELi128EEEEEEEEEvNT_6ParamsE,(.L_x_1283 - _ZN7cutlass13device_kernelIN5flash19enable_sm80_to_sm89INS1_16FlashAttnFwdSm80INS1_25CollectiveMainloopFwdSm80ILi8ELi1ELb1EN4cute5tupleIJNS5_1CILi128EEENS7_ILi96EEENS7_ILi192EEEEEELi192ENS_6half_tEfNS_4arch4Sm80ELb0ELb0ELb1ELb0ELb0ELb0ELb1ELb0EEENS1_21CollectiveEpilogueFwdINS6_IJS8_SA_S9_EEENS6_IJNS7_ILi1EEESI_SI_EEESC_SE_Li256ELb0ELb1ELb0ELb0EEENS1_19SingleTileSchedulerILb0ELb0ELb1ELi128EEEEEEEEEvNT_6ParamsE)
        .other          _ZN7cutlass13device_kernelIN5flash19enable_sm80_to_sm89INS1_16FlashAttnFwdSm80INS1_25CollectiveMainloopFwdSm80ILi8ELi1ELb1EN4cute5tupleIJNS5_1CILi128EEENS7_ILi96EEENS7_ILi192EEEEEELi192ENS_6half_tEfNS_4arch4Sm80ELb0ELb0ELb1ELb0ELb0ELb0ELb1ELb0EEENS1_21CollectiveEpilogueFwdINS6_IJS8_SA_S9_EEENS6_IJNS7_ILi1EEESI_SI_EEESC_SE_Li256ELb0ELb1ELb0ELb0EEENS1_19SingleTileSchedulerILb0ELb0ELb1ELi128EEEEEEEEEvNT_6ParamsE,@"STO_CUDA_ENTRY STV_DEFAULT"
_ZN7cutlass13device_kernelIN5flash19enable_sm80_to_sm89INS1_16FlashAttnFwdSm80INS1_25CollectiveMainloopFwdSm80ILi8ELi1ELb1EN4cute5tupleIJNS5_1CILi128EEENS7_ILi96EEENS7_ILi192EEEEEELi192ENS_6half_tEfNS_4arch4Sm80ELb0ELb0ELb1ELb0ELb0ELb0ELb1ELb0EEENS1_21CollectiveEpilogueFwdINS6_IJS8_SA_S9_EEENS6_IJNS7_ILi1EEESI_SI_EEESC_SE_Li256ELb0ELb1ELb0ELb0EEENS1_19SingleTileSchedulerILb0ELb0ELb1ELi128EEEEEEEEEvNT_6ParamsE:
[----:B------:R-:W-:-:S03]  /*0000*/  MOV R1, c[0x0][0x28] ;  /* 0x00000a0000017a02 */ /* 0x000fc60000000f00 */
[----:B------:R-:W1:Y:S01]  /*0010*/  S2R R17, SR_CTAID.Z ;  /* 0x0000000000117919 */ /* 0x000e620000002700 */
[----:B------:R-:W-:Y:S02]  /*0020*/  IADD3 R1, R1, -0x88, RZ ;  /* 0xffffff7801017810 */ /* 0x000fe40007ffe0ff */
[----:B-1----:R-:W-:-:S13]  /*0030*/  ISETP.GE.AND P0, PT, R17, RZ, PT ;  /* 0x000000ff1100720c */ /* 0x002fda0003f06270 */
[----:B------:R-:W-:Y:S05]  /*0040*/  @!P0 EXIT ;  /* 0x000000000000894d */ /* 0x000fea0003800000 */
[----:B------:R-:W-:Y:S01]  /*0050*/  ISETP.NE.U32.AND P4, PT, RZ, c[0x0][0x340], PT ;  /* 0x0000d000ff007a0c */ /* 0x000fe20003f85070 */
[----:B------:R-:W-:-:S03]  /*0060*/  ULDC.64 UR8, c[0x0][0x118] ;  /* 0x0000460000087ab9 */ /* 0x000fc60000000a00 */
[----:B------:R-:W-:-:S13]  /*0070*/  ISETP.NE.AND.EX P4, PT, RZ, c[0x0][0x344], PT, P4 ;  /* 0x0000d100ff007a0c */ /* 0x000fda0003f85340 */
[----:B------:R-:W-:-:S04]  /*0080*/  @P4 IMAD.MOV.U32 R2, RZ, RZ, 0x4 ;  /* 0x00000004ff024424 */ /* 0x000fc800078e00ff */
[----:B------:R-:W-:-:S05]  /*0090*/  @P4 IMAD.WIDE R2, R17, R2, c[0x0][0x340] ;  /* 0x0000d00011024625 */ /* 0x000fca00078e0202 */
[----:B------:R1:W2:Y:S01]  /*00a0*/  @P4 LDG.E R20, [R2.64] ;  /* 0x0000000802144981 */ /* 0x0002a2000c1e1900 */
[----:B------:R-:W-:Y:S01]  /*00b0*/  IMAD.MOV.U32 R13, RZ, RZ, c[0x0][0x2c4] ;  /* 0x0000b100ff0d7624 */ /* 0x000fe200078e00ff */
[----:B------:R-:W-:Y:S01]  /*00c0*/  SHF.R.S32.HI R22, RZ, 0x1f, R17 ;  /* 0x0000001fff167819 */ /* 0x000fe20000011411 */
[----:B------:R-:W-:Y:S01]  /*00d0*/  IMAD.MOV.U32 R139, RZ, RZ, c[0x0][0x1d0] ;  /* 0x00007400ff8b7624 */ /* 0x000fe200078e00ff */
[----:B------:R-:W3:Y:S01]  /*00e0*/  S2R R36, SR_TID.X ;  /* 0x0000000000247919 */ /* 0x000ee20000002100 */
[----:B------:R-:W-:Y:S01]  /*00f0*/  IMAD.MOV.U32 R135, RZ, RZ, c[0x0][0x1e0] ;  /* 0x00007800ff877624 */ /* 0x000fe200078e00ff */
[----:B------:R-:W-:Y:S01]  /*0100*/  ISETP.NE.AND P0, PT, R13, 0x1, PT ;  /* 0x000000010d00780c */ /* 0x000fe20003f05270 */
[----:B------:R-:W-:Y:S01]  /*0110*/  IMAD R6, R22, c[0x0][0x1c0], RZ ;  /* 0x0000700016067a24 */ /* 0x000fe200078e02ff */
[----:B------:R-:W4:Y:S01]  /*0120*/  S2R R37, SR_CTAID.Y ;  /* 0x0000000000257919 */ /* 0x000f220000002600 */
[----:B------:R-:W-:Y:S01]  /*0130*/  IADD3 R9, R139, 0x5f, RZ ;  /* 0x0000005f8b097810 */ /* 0x000fe20007ffe0ff */
[----:B------:R-:W-:-:S02]  /*0140*/  IMAD R13, R13, c[0x0][0x168], RZ ;  /* 0x00005a000d0d7a24 */ /* 0x000fc400078e02ff */
[----:B------:R-:W5:Y:S01]  /*0150*/  S2R R7, SR_CTAID.X ;  /* 0x0000000000077919 */ /* 0x000f620000002500 */
[----:B------:R-:W-:Y:S02]  /*0160*/  IMAD.MOV.U32 R138, RZ, RZ, c[0x0][0x1e4] ;  /* 0x00007900ff8a7624 */ /* 0x000fe400078e00ff */
[----:B------:R-:W-:Y:S01]  /*0170*/  IMAD.HI R9, R9, 0x2aaaaaab, RZ ;  /* 0x2aaaaaab09097827 */ /* 0x000fe200078e02ff */
[----:B---3--:R-:W-:-:S04]  /*0180*/  SHF.R.S32.HI R34, RZ, 0x1f, R36 ;  /* 0x0000001fff227819 */ /* 0x008fc80000011424 */
[-C--:B-1----:R-:W-:Y:S01]  /*0190*/  LEA.HI R2, R34, R36.reuse, RZ, 0x3 ;  /* 0x0000002422027211 */ /* 0x082fe200078f18ff */
[C---:B----4-:R-:W-:Y:S01]  /*01a0*/  IMAD.WIDE.U32 R4, R37.reuse, c[0x0][0x1b8], RZ ;  /* 0x00006e0025047a25 */ /* 0x050fe200078e00ff */
[----:B------:R-:W-:Y:S02]  /*01b0*/  SHF.R.S32.HI R38, RZ, 0x1f, R37 ;  /* 0x0000001fff267819 */ /* 0x000fe40000011425 */
[----:B------:R-:W-:Y:S02]  /*01c0*/  LOP3.LUT R0, R2, 0xfffffff8, RZ, 0xc0, !PT ;  /* 0xfffffff802007812 */ /* 0x000fe400078ec0ff */
[----:B------:R-:W-:Y:S01]  /*01d0*/  SHF.R.S32.HI R24, RZ, 0x3, R2 ;  /* 0x00000003ff187819 */ /* 0x000fe20000011402 */
[----:B------:R-:W-:Y:S01]  /*01e0*/  IMAD R3, R38, c[0x0][0x1b8], RZ ;  /* 0x00006e0026037a24 */ /* 0x000fe200078e02ff */
[----:B------:R-:W-:Y:S01]  /*01f0*/  LEA.HI R32, R34, R36, RZ, 0x4 ;  /* 0x0000002422207211 */ /* 0x000fe200078f20ff */
[----:B------:R-:W-:Y:S01]  /*0200*/  IMAD.IADD R30, R36, 0x1, -R0 ;  /* 0x00000001241e7824 */ /* 0x000fe200078e0a00 */
[----:B------:R-:W-:Y:S01]  /*0210*/  SHF.R.S32.HI R33, RZ, 0x1f, R24 ;  /* 0x0000001fff217819 */ /* 0x000fe20000011418 */
[----:B------:R-:W-:Y:S01]  /*0220*/  IMAD R2, R37, c[0x0][0x1bc], R3 ;  /* 0x00006f0025027a24 */ /* 0x000fe200078e0203 */
[----:B------:R-:W-:Y:S01]  /*0230*/  SHF.R.S32.HI R12, RZ, 0x4, R32 ;  /* 0x00000004ff0c7819 */ /* 0x000fe20000011420 */
[----:B------:R-:W-:-:S02]  /*0240*/  IMAD R0, R30, 0x20, R24 ;  /* 0x000000201e007824 */ /* 0x000fc400078e0218 */
[----:B------:R-:W-:Y:S02]  /*0250*/  IMAD.IADD R3, R5, 0x1, R2 ;  /* 0x0000000105037824 */ /* 0x000fe400078e0202 */
[----:B-----5:R-:W-:Y:S02]  /*0260*/  IMAD R8, R7, 0x80, R0 ;  /* 0x0000008007087824 */ /* 0x020fe400078e0200 */
[----:B------:R-:W-:Y:S02]  /*0270*/  IMAD.MOV.U32 R2, RZ, RZ, R4 ;  /* 0x000000ffff027224 */ /* 0x000fe400078e0004 */
[----:B------:R-:W-:Y:S01]  /*0280*/  @P0 IMAD.HI.U32 R5, R8, c[0x0][0x2c8], RZ ;  /* 0x0000b20008050a27 */ /* 0x000fe200078e00ff */
[----:B------:R1:W-:Y:S03]  /*0290*/  STL [R1+0x34], R8 ;  /* 0x0000340801007387 */ /* 0x0003e60000100800 */
[----:B------:R-:W-:Y:S01]  /*02a0*/  IMAD.MOV.U32 R0, RZ, RZ, R8 ;  /* 0x000000ffff007224 */ /* 0x000fe200078e0008 */
[----:B------:R-:W-:Y:S01]  /*02b0*/  @P0 SHF.R.U32.HI R0, RZ, c[0x0][0x2cc], R5 ;  /* 0x0000b300ff000a19 */ /* 0x000fe20000011605 */
[C---:B------:R-:W-:Y:S01]  /*02c0*/  IMAD R4, R17.reuse, c[0x0][0x1c4], R6 ;  /* 0x0000710011047a24 */ /* 0x040fe200078e0206 */
[----:B------:R-:W-:Y:S01]  /*02d0*/  SHF.R.U32.HI R6, RZ, 0x1f, R9 ;  /* 0x0000001fff067819 */ /* 0x000fe20000011609 */
[----:B------:R-:W-:-:S03]  /*02e0*/  IMAD.WIDE.U32 R2, R17, c[0x0][0x1c0], R2 ;  /* 0x0000700011027a25 */ /* 0x000fc600078e0002 */
[----:B------:R-:W-:Y:S01]  /*02f0*/  LEA.HI.SX32 R141, R9, R6, 0x1c ;  /* 0x00000006098d7211 */ /* 0x000fe200078fe2ff */
[----:B------:R-:W-:Y:S01]  /*0300*/  IMAD.IADD R3, R3, 0x1, R4 ;  /* 0x0000000103037824 */ /* 0x000fe200078e0204 */
[--C-:B------:R-:W-:Y:S01]  /*0310*/  SHF.R.S32.HI R4, RZ, 0x1f, R0.reuse ;  /* 0x0000001fff047819 */ /* 0x100fe20000011400 */
[----:B------:R-:W-:Y:S01]  /*0320*/  IMAD.MOV R5, RZ, RZ, -R0 ;  /* 0x000000ffff057224 */ /* 0x000fe200078e0a00 */
[----:B------:R-:W-:Y:S01]  /*0330*/  LEA.HI R9, R32, R12, RZ, 0x1 ;  /* 0x0000000c20097211 */ /* 0x000fe200078f08ff */
[----:B------:R-:W-:-:S03]  /*0340*/  IMAD.WIDE.U32 R2, R0, c[0x0][0x1b0], R2 ;  /* 0x00006c0000027a25 */ /* 0x000fc600078e0002 */
[----:B------:R-:W-:Y:S01]  /*0350*/  LOP3.LUT R9, R9, 0xfffffffe, RZ, 0xc0, !PT ;  /* 0xfffffffe09097812 */ /* 0x000fe200078ec0ff */
[----:B------:R-:W-:Y:S02]  /*0360*/  IMAD R4, R4, c[0x0][0x1b0], RZ ;  /* 0x00006c0004047a24 */ /* 0x000fe400078e02ff */
[----:B------:R-:W-:Y:S02]  /*0370*/  IMAD R10, R7, 0x80, R24 ;  /* 0x00000080070a7824 */ /* 0x000fe400078e0218 */
[----:B------:R-:W-:Y:S02]  /*0380*/  IMAD R4, R0, c[0x0][0x1b4], R4 ;  /* 0x00006d0000047a24 */ /* 0x000fe400078e0204 */
[----:B------:R-:W-:Y:S01]  /*0390*/  IMAD R0, R5, c[0x0][0x2c4], R8 ;  /* 0x0000b10005007a24 */ /* 0x000fe200078e0208 */
[C---:B-1----:R-:W-:Y:S01]  /*03a0*/  IADD3 R8, R10.reuse, 0x20, RZ ;  /* 0x000000200a087810 */ /* 0x042fe20007ffe0ff */
[----:B------:R-:W-:Y:S01]  /*03b0*/  IMAD.IADD R3, R3, 0x1, R4 ;  /* 0x0000000103037824 */ /* 0x000fe200078e0204 */
[----:B------:R-:W-:Y:S01]  /*03c0*/  IADD3 R7, R10, 0x40, RZ ;  /* 0x000000400a077810 */ /* 0x000fe20007ffe0ff */
[----:B------:R-:W-:Y:S01]  /*03d0*/  IMAD.SHL.U32 R48, R30, 0x8, RZ ;  /* 0x000000081e307824 */ /* 0x000fe200078e00ff */
[----:B------:R-:W-:Y:S01]  /*03e0*/  SHF.R.S32.HI R5, RZ, 0x1f, R0 ;  /* 0x0000001fff057819 */ /* 0x000fe20000011400 */
[----:B------:R-:W-:Y:S01]  /*03f0*/  IMAD.WIDE.U32 R2, R0, c[0x0][0x1a8], R2 ;  /* 0x00006a0000027a25 */ /* 0x000fe200078e0002 */
[-C--:B------:R-:W-:Y:S01]  /*0400*/  ISETP.GE.AND P3, PT, R8, R13.reuse, PT ;  /* 0x0000000d0800720c */ /* 0x080fe20003f66270 */
[----:B------:R1:W-:Y:S01]  /*0410*/  STL [R1+0x48], R10 ;  /* 0x0000480a01007387 */ /* 0x0003e20000100800 */
[-C--:B------:R-:W-:Y:S01]  /*0420*/  ISETP.GE.AND P2, PT, R7, R13.reuse, PT ;  /* 0x0000000d0700720c */ /* 0x080fe20003f46270 */
[----:B------:R-:W-:Y:S01]  /*0430*/  IMAD R4, R5, c[0x0][0x1a8], RZ ;  /* 0x00006a0005047a24 */ /* 0x000fe200078e02ff */
[CC--:B------:R-:W-:Y:S01]  /*0440*/  ISETP.GE.AND P1, PT, R10.reuse, R13.reuse, PT ;  /* 0x0000000d0a00720c */ /* 0x0c0fe20003f26270 */
[----:B------:R-:W-:Y:S01]  /*0450*/  IMAD R6, R33, c[0x0][0x1e0], RZ ;  /* 0x0000780021067a24 */ /* 0x000fe200078e02ff */
[----:B------:R-:W-:Y:S01]  /*0460*/  IADD3 R8, R10, 0x60, RZ ;  /* 0x000000600a087810 */ /* 0x000fe20007ffe0ff */
[----:B------:R-:W-:Y:S01]  /*0470*/  IMAD R11, R0, c[0x0][0x1ac], R4 ;  /* 0x00006b00000b7a24 */ /* 0x000fe200078e0204 */
[----:B------:R-:W-:Y:S01]  /*0480*/  SHF.R.S32.HI R49, RZ, 0x1f, R48 ;  /* 0x0000001fff317819 */ /* 0x000fe20000011430 */
[----:B------:R-:W-:Y:S01]  /*0490*/  IMAD.SHL.U32 R0, R24, 0x40, RZ ;  /* 0x0000004018007824 */ /* 0x000fe200078e00ff */
[----:B------:R-:W-:Y:S01]  /*04a0*/  LEA R16, P0, R2, c[0x0][0x160], 0x1 ;  /* 0x0000580002107a11 */ /* 0x000fe200078008ff */
[----:B------:R-:W-:Y:S01]  /*04b0*/  IMAD R6, R24, c[0x0][0x1e4], R6 ;  /* 0x0000790018067a24 */ /* 0x000fe200078e0206 */
[----:B------:R-:W-:Y:S01]  /*04c0*/  IADD3 R35, R48, 0x80, RZ ;  /* 0x0000008030237810 */ /* 0x000fe20007ffe0ff */
[----:B------:R-:W-:Y:S01]  /*04d0*/  IMAD.WIDE.U32 R4, R24, c[0x0][0x1e0], R48 ;  /* 0x0000780018047a25 */ /* 0x000fe200078e0030 */
[----:B------:R-:W-:Y:S01]  /*04e0*/  LOP3.LUT R0, R0, 0x1c0, RZ, 0xc0, !PT ;  /* 0x000001c000007812 */ /* 0x000fe200078ec0ff */
[----:B------:R-:W-:Y:S01]  /*04f0*/  STL [R1+0xc], R141 ;  /* 0x00000c8d01007387 */ /* 0x000fe20000100800 */
[----:B------:R-:W-:Y:S01]  /*0500*/  IADD3 R39, R48, 0x40, RZ ;  /* 0x0000004030277810 */ /* 0x000fe20007ffe0ff */
[----:B------:R-:W-:Y:S01]  /*0510*/  IMAD.IADD R5, R5, 0x1, R6 ;  /* 0x0000000105057824 */ /* 0x000fe200078e0206 */
[----:B------:R-:W-:Y:S01]  /*0520*/  SHF.R.U32.HI R7, RZ, 0x3, R0 ;  /* 0x00000003ff077819 */ /* 0x000fe20000011600 */
[----:B------:R-:W-:Y:S01]  /*0530*/  IMAD.SHL.U32 R6, R24, 0x8, RZ ;  /* 0x0000000818067824 */ /* 0x000fe200078e00ff */
[----:B------:R-:W-:Y:S01]  /*0540*/  BAR.SYNC.DEFER_BLOCKING 0x0 ;  /* 0x0000000000007b1d */ /* 0x000fe20000010000 */
[----:B------:R-:W-:Y:S01]  /*0550*/  IMAD.IADD R25, R12, 0x1, -R9 ;  /* 0x000000010c197824 */ /* 0x000fe200078e0a09 */
[----:B------:R-:W-:Y:S01]  /*0560*/  ISETP.GE.AND P5, PT, R8, R13, PT ;  /* 0x0000000d0800720c */ /* 0x000fe20003fa6270 */
[----:B------:R-:W-:Y:S01]  /*0570*/  IMAD.WIDE.U32 R4, R37, c[0x0][0x1e8], R4 ;  /* 0x00007a0025047a25 */ /* 0x000fe200078e0004 */
[----:B------:R-:W-:-:S02]  /*0580*/  @!P1 SHF.R.S32.HI R8, RZ, 0x1f, R39 ;  /* 0x0000001fff089819 */ /* 0x000fc40000011427 */
[----:B-1----:R-:W-:Y:S01]  /*0590*/  LOP3.LUT R10, R0, 0x38, R48, 0xf8, !PT ;  /* 0x00000038000a7812 */ /* 0x002fe200078ef830 */
[----:B------:R-:W-:Y:S01]  /*05a0*/  IMAD.IADD R0, R3, 0x1, R11 ;  /* 0x0000000103007824 */ /* 0x000fe200078e020b */
[----:B------:R-:W-:Y:S01]  /*05b0*/  LEA.HI R9, R34, R36, RZ, 0x6 ;  /* 0x0000002422097211 */ /* 0x000fe200078f30ff */
[----:B------:R-:W-:Y:S01]  /*05c0*/  IMAD.MOV.U32 R18, RZ, RZ, R4 ;  /* 0x000000ffff127224 */ /* 0x000fe200078e0004 */
[----:B------:R-:W-:Y:S01]  /*05d0*/  LOP3.LUT R12, R10, R7, RZ, 0x3c, !PT ;  /* 0x000000070a0c7212 */ /* 0x000fe200078e3cff */
[----:B------:R-:W-:Y:S01]  /*05e0*/  IMAD R10, R38, c[0x0][0x1e8], RZ ;  /* 0x00007a00260a7a24 */ /* 0x000fe200078e02ff */
[----:B------:R-:W-:Y:S01]  /*05f0*/  LEA.HI.X R11, R2, c[0x0][0x164], R0, 0x1, P0 ;  /* 0x00005900020b7a11 */ /* 0x000fe200000f0c00 */
[----:B------:R-:W-:Y:S01]  /*0600*/  IMAD.SHL.U32 R0, R30, 0x40, RZ ;  /* 0x000000401e007824 */ /* 0x000fe200078e00ff */
[----:B------:R-:W-:Y:S01]  /*0610*/  SHFL.IDX PT, R2, R16, RZ, 0x181f ;  /* 0x00181fff10027589 */ /* 0x000fe200000e0000 */
[--C-:B------:R-:W-:Y:S01]  /*0620*/  @!P1 SHF.R.S32.HI R7, RZ, 0x1f, R35.reuse ;  /* 0x0000001fff079819 */ /* 0x100fe20000011423 */
[----:B------:R-:W-:Y:S01]  /*0630*/  IMAD.SHL.U32 R9, R9, 0x8, RZ ;  /* 0x0000000809097824 */ /* 0x000fe200078e00ff */
[----:B------:R-:W-:Y:S01]  /*0640*/  @!P1 LEA.HI R8, R8, R39, RZ, 0x3 ;  /* 0x0000002708089211 */ /* 0x000fe200078f18ff */
[----:B------:R-:W1:Y:S01]  /*0650*/  SHFL.IDX PT, R3, R11, RZ, 0x181f ;  /* 0x00181fff0b037589 */ /* 0x000e6200000e0000 */
[----:B------:R-:W-:Y:S01]  /*0660*/  LOP3.LUT R0, R0, 0x1c0, RZ, 0xc0, !PT ;  /* 0x000001c000007812 */ /* 0x000fe200078ec0ff */
[----:B------:R-:W-:Y:S01]  /*0670*/  IMAD R10, R37, c[0x0][0x1ec], R10 ;  /* 0x00007b00250a7a24 */ /* 0x000fe200078e020a */
[----:B------:R-:W-:Y:S01]  /*0680*/  @!P3 SHF.R.S32.HI R4, RZ, 0x1f, R35 ;  /* 0x0000001fff04b819 */ /* 0x000fe20000011423 */
[----:B------:R-:W-:Y:S01]  /*0690*/  STL.64 [R1+0x10], R48 ;  /* 0x0000103001007387 */ /* 0x000fe20000100a00 */
[----:B------:R-:W-:Y:S01]  /*06a0*/  LOP3.LUT R6, R0, 0x8, R6, 0xf8, !PT ;  /* 0x0000000800067812 */ /* 0x000fe200078ef806 */
[----:B------:R-:W-:Y:S01]  /*06b0*/  IMAD.IADD R19, R5, 0x1, R10 ;  /* 0x0000000105137824 */ /* 0x000fe200078e020a */
[----:B------:R-:W-:Y:S01]  /*06c0*/  SHF.R.U32.HI R0, RZ, 0x3, R0 ;  /* 0x00000003ff007819 */ /* 0x000fe20000011600 */
[----:B------:R-:W-:Y:S01]  /*06d0*/  SHFL.IDX PT, R5, R11, 0x2, 0x181f ;  /* 0x00581f000b057f89 */ /* 0x000fe200000e0000 */
[----:B------:R-:W-:-:S02]  /*06e0*/  @!P1 LOP3.LUT R8, R8, 0xfffffff8, RZ, 0xc0, !PT ;  /* 0xfffffff808089812 */ /* 0x000fc400078ec0ff */
[----:B------:R-:W-:Y:S01]  /*06f0*/  LOP3.LUT R31, R6, R0, RZ, 0x3c, !PT ;  /* 0x00000000061f7212 */ /* 0x000fe200078e3cff */
[----:B------:R-:W-:Y:S01]  /*0700*/  STL [R1+0x24], R39 ;  /* 0x0000242701007387 */ /* 0x000fe20000100800 */
[-C--:B------:R-:W-:Y:S02]  /*0710*/  @!P1 LEA.HI R0, R7, R35.reuse, RZ, 0x3 ;  /* 0x0000002307009211 */ /* 0x080fe400078f18ff */
[----:B------:R-:W-:Y:S01]  /*0720*/  @!P3 LEA.HI R4, R4, R35, RZ, 0x3 ;  /* 0x000000230404b211 */ /* 0x000fe200078f18ff */
[----:B------:R-:W-:Y:S01]  /*0730*/  SHFL.IDX PT, R6, R16, 0x1, 0x181f ;  /* 0x00381f0010067f89 */ /* 0x000fe200000e0000 */
[----:B------:R-:W-:Y:S02]  /*0740*/  @!P1 LOP3.LUT R0, R0, 0xfffffff8, RZ, 0xc0, !PT ;  /* 0xfffffff800009812 */ /* 0x000fe400078ec0ff */
[----:B------:R-:W-:Y:S01]  /*0750*/  LOP3.LUT R140, R12, 0xfffffe00, R9, 0xf8, !PT ;  /* 0xfffffe000c8c7812 */ /* 0x000fe200078ef809 */
[----:B------:R-:W3:Y:S01]  /*0760*/  SHFL.IDX PT, R7, R11, 0x1, 0x181f ;  /* 0x00381f000b077f89 */ /* 0x000ee200000e0000 */
[----:B------:R-:W-:Y:S01]  /*0770*/  ISETP.GE.AND P0, PT, R39, c[0x0][0x198], PT ;  /* 0x0000660027007a0c */ /* 0x000fe20003f06270 */
[--C-:B-1----:R-:W-:Y:S01]  /*0780*/  @!P1 IMAD.WIDE R12, R8, 0x2, R2.reuse ;  /* 0x00000002080c9825 */ /* 0x102fe200078e0202 */
[----:B------:R-:W-:Y:S01]  /*0790*/  @!P1 LEA R8, P6, R48, R2, 0x1 ;  /* 0x0000000230089211 */ /* 0x000fe200078c08ff */
[----:B------:R-:W-:Y:S02]  /*07a0*/  STL [R1+0x20], R35 ;  /* 0x0000202301007387 */ /* 0x000fe40000100800 */
[----:B------:R-:W-:Y:S01]  /*07b0*/  @!P1 IMAD.WIDE R14, R0, 0x2, R2 ;  /* 0x00000002000e9825 */ /* 0x000fe200078e0202 */
[----:B------:R-:W-:Y:S01]  /*07c0*/  @!P3 SHF.R.S32.HI R0, RZ, 0x1f, R39 ;  /* 0x0000001fff00b819 */ /* 0x000fe20000011427 */
[----:B------:R-:W-:Y:S01]  /*07d0*/  STL [R1+0x30], R140 ;  /* 0x0000308c01007387 */ /* 0x000fe20000100800 */
[----:B------:R-:W-:-:S02]  /*07e0*/  @!P3 LOP3.LUT R2, R4, 0xfffffff8, RZ, 0xc0, !PT ;  /* 0xfffffff80402b812 */ /* 0x000fc400078ec0ff */
[----:B------:R-:W-:Y:S01]  /*07f0*/  @!P1 LEA.HI.X R9, R48, R3, R49, 0x1, P6 ;  /* 0x0000000330099211 */ /* 0x000fe200030f0c31 */
[----:B------:R-:W-:Y:S01]  /*0800*/  SHFL.IDX PT, R4, R16, 0x2, 0x181f ;  /* 0x00581f0010047f89 */ /* 0x000fe200000e0000 */
[----:B------:R-:W-:Y:S02]  /*0810*/  ISETP.GE.AND P6, PT, R35, c[0x0][0x198], PT ;  /* 0x0000660023007a0c */ /* 0x000fe40003fc6270 */
[----:B------:R-:W-:Y:S01]  /*0820*/  @!P3 LEA.HI R0, R0, R39, RZ, 0x3 ;  /* 0x000000270000b211 */ /* 0x000fe200078f18ff */
[----:B------:R1:W-:Y:S03]  /*0830*/  SHFL.IDX PT, R3, R11, 0x3, 0x181f ;  /* 0x00781f000b037f89 */ /* 0x0003e600000e0000 */
[----:B------:R-:W-:Y:S01]  /*0840*/  @!P3 LOP3.LUT R10, R0, 0xfffffff8, RZ, 0xc0, !PT ;  /* 0xfffffff8000ab812 */ /* 0x000fe200078ec0ff */
[----:B------:R-:W-:Y:S02]  /*0850*/  @!P1 IMAD.SHL.U32 R0, R140, 0x2, RZ ;  /* 0x000000028c009824 */ /* 0x000fe400078e00ff */
[----:B---3--:R-:W-:-:S02]  /*0860*/  @!P3 IMAD.WIDE R26, R2, 0x2, R6 ;  /* 0x00000002021ab825 */ /* 0x008fc400078e0206 */
[----:B------:R-:W3:Y:S02]  /*0870*/  SHFL.IDX PT, R2, R16, 0x3, 0x181f ;  /* 0x00781f0010027f89 */ /* 0x000ee400000e0000 */
[----:B------:R-:W-:-:S04]  /*0880*/  @!P3 IMAD.WIDE R28, R10, 0x2, R6 ;  /* 0x000000020a1cb825 */ /* 0x000fc800078e0206 */
[----:B------:R-:W-:Y:S01]  /*0890*/  @!P3 IMAD.SHL.U32 R10, R140, 0x2, RZ ;  /* 0x000000028c0ab824 */ /* 0x000fe200078e00ff */
[----:B-1----:R-:W-:-:S04]  /*08a0*/  @!P5 SHF.R.S32.HI R11, RZ, 0x1f, R39 ;  /* 0x0000001fff0bd819 */ /* 0x002fc80000011427 */
[----:B------:R-:W-:-:S04]  /*08b0*/  @!P5 LEA.HI R11, R11, R39, RZ, 0x3 ;  /* 0x000000270b0bd211 */ /* 0x000fc800078f18ff */
[----:B------:R-:W-:Y:S02]  /*08c0*/  @!P5 LOP3.LUT R11, R11, 0xfffffff8, RZ, 0xc0, !PT ;  /* 0xfffffff80b0bd812 */ /* 0x000fe400078ec0ff */
[----:B--2---:R-:W-:Y:S01]  /*08d0*/  @P4 SHF.R.S32.HI R21, RZ, 0x1f, R20 ;  /* 0x0000001fff154819 */ /* 0x004fe20000011414 */
[----:B------:R-:W-:Y:S02]  /*08e0*/  @!P4 IMAD.MOV.U32 R20, RZ, RZ, R17 ;  /* 0x000000ffff14c224 */ /* 0x000fe400078e0011 */
[----:B------:R-:W-:Y:S01]  /*08f0*/  @!P4 IMAD.MOV.U32 R21, RZ, RZ, R22 ;  /* 0x000000ffff15c224 */ /* 0x000fe200078e0016 */
[----:B------:R-:W-:Y:S01]  /*0900*/  ISETP.GE.AND P4, PT, R48, c[0x0][0x198], PT ;  /* 0x0000660030007a0c */ /* 0x000fe20003f86270 */
[----:B---3--:R-:W-:-:S04]  /*0910*/  @!P5 IMAD.WIDE R16, R11, 0x2, R2 ;  /* 0x000000020b10d825 */ /* 0x008fc800078e0202 */
[----:B------:R-:W-:-:S04]  /*0920*/  IMAD.WIDE.U32 R40, R20, c[0x0][0x1f0], R18 ;  /* 0x00007c0014287a25 */ /* 0x000fc800078e0012 */
[----:B------:R-:W-:Y:S01]  /*0930*/  IMAD.MOV.U32 R142, RZ, RZ, R40 ;  /* 0x000000ffff8e7224 */ /* 0x000fe200078e0028 */
[----:B------:R1:W-:Y:S04]  /*0940*/  STL.64 [R1+0x28], R40 ;  /* 0x0000282801007387 */ /* 0x0003e80000100a00 */
[----:B------:R2:W-:Y:S04]  /*0950*/  @!P1 LDGSTS.E.BYPASS.LTC128B.128 [R0+0x100], [R8.64], !P4 ;  /* 0x0010000008009fae */ /* 0x0005e8000e101d48 */
[----:B------:R3:W-:Y:S04]  /*0960*/  @!P1 LDGSTS.E.BYPASS.LTC128B.128 [R0+0x4100], [R12.64], !P0 ;  /* 0x041000000c009fae */ /* 0x0007e8000c101d48 */
[----:B------:R3:W-:Y:S01]  /*0970*/  @!P1 LDGSTS.E.BYPASS.LTC128B.128 [R0+0x8100], [R14.64], !P6 ;  /* 0x081000000e009fae */ /* 0x0007e2000f101d48 */
[----:B------:R-:W-:-:S04]  /*0980*/  @!P3 LEA R6, P1, R48, R6, 0x1 ;  /* 0x000000063006b211 */ /* 0x000fc800078208ff */
[----:B------:R-:W-:-:S05]  /*0990*/  @!P3 LEA.HI.X R7, R48, R7, R49, 0x1, P1 ;  /* 0x000000073007b211 */ /* 0x000fca00008f0c31 */
[----:B------:R4:W-:Y:S04]  /*09a0*/  @!P3 LDGSTS.E.BYPASS.LTC128B.128 [R10+0x1100], [R6.64], !P4 ;  /* 0x01100000060abfae */ /* 0x0009e8000e101d48 */
[----:B------:R5:W-:Y:S04]  /*09b0*/  @!P3 LDGSTS.E.BYPASS.LTC128B.128 [R10+0x5100], [R28.64], !P0 ;  /* 0x051000001c0abfae */ /* 0x000be8000c101d48 */
[----:B------:R1:W-:Y:S01]  /*09c0*/  @!P3 LDGSTS.E.BYPASS.LTC128B.128 [R10+0x9100], [R26.64], !P6 ;  /* 0x091000001a0abfae */ /* 0x0003e2000f101d48 */
[----:B--2---:R-:W-:Y:S02]  /*09d0*/  @!P2 SHF.R.S32.HI R9, RZ, 0x1f, R39 ;  /* 0x0000001fff09a819 */ /* 0x004fe40000011427 */
[----:B------:R-:W-:-:S02]  /*09e0*/  @!P2 SHF.R.S32.HI R8, RZ, 0x1f, R35 ;  /* 0x0000001fff08a819 */ /* 0x000fc40000011423 */
[----:B------:R-:W-:Y:S02]  /*09f0*/  @!P2 LEA.HI R9, R9, R39, RZ, 0x3 ;  /* 0x000000270909a211 */ /* 0x000fe400078f18ff */
[-C--:B------:R-:W-:Y:S02]  /*0a00*/  @!P2 LEA.HI R8, R8, R35.reuse, RZ, 0x3 ;  /* 0x000000230808a211 */ /* 0x080fe400078f18ff */
[----:B---3--:R-:W-:Y:S02]  /*0a10*/  @!P5 SHF.R.S32.HI R0, RZ, 0x1f, R35 ;  /* 0x0000001fff00d819 */ /* 0x008fe40000011423 */
[----:B------:R-:W-:Y:S02]  /*0a20*/  @!P2 LOP3.LUT R9, R9, 0xfffffff8, RZ, 0xc0, !PT ;  /* 0xfffffff80909a812 */ /* 0x000fe400078ec0ff */
[----:B------:R-:W-:Y:S02]  /*0a30*/  @!P5 LEA.HI R0, R0, R35, RZ, 0x3 ;  /* 0x000000230000d211 */ /* 0x000fe400078f18ff */
[----:B------:R-:W-:Y:S01]  /*0a40*/  @!P2 LOP3.LUT R14, R8, 0xfffffff8, RZ, 0xc0, !PT ;  /* 0xfffffff8080ea812 */ /* 0x000fe200078ec0ff */
[----:B------:R-:W-:Y:S01]  /*0a50*/  @!P2 IMAD.WIDE R12, R9, 0x2, R4 ;  /* 0x00000002090ca825 */ /* 0x000fe200078e0204 */
[----:B------:R-:W-:-:S02]  /*0a60*/  @!P2 LEA R8, P1, R48, R4, 0x1 ;  /* 0x000000043008a211 */ /* 0x000fc400078208ff */
[----:B------:R-:W-:Y:S01]  /*0a70*/  @!P5 LOP3.LUT R0, R0, 0xfffffff8, RZ, 0xc0, !PT ;  /* 0xfffffff80000d812 */ /* 0x000fe200078ec0ff */
[----:B------:R-:W-:Y:S01]  /*0a80*/  @!P2 IMAD.WIDE R14, R14, 0x2, R4 ;  /* 0x000000020e0ea825 */ /* 0x000fe200078e0204 */
[C---:B------:R-:W-:Y:S02]  /*0a90*/  @!P2 LEA.HI.X R9, R48.reuse, R5, R49, 0x1, P1 ;  /* 0x000000053009a211 */ /* 0x040fe400008f0c31 */
[----:B------:R-:W-:Y:S01]  /*0aa0*/  @!P5 LEA R4, P1, R48, R2, 0x1 ;  /* 0x000000023004d211 */ /* 0x000fe200078208ff */
[----:B------:R-:W-:Y:S01]  /*0ab0*/  @!P5 IMAD.WIDE R22, R0, 0x2, R2 ;  /* 0x000000020016d825 */ /* 0x000fe200078e0202 */
[----:B------:R-:W-:Y:S02]  /*0ac0*/  LOP3.LUT R2, R32, 0xfffffff0, RZ, 0xc0, !PT ;  /* 0xfffffff020027812 */ /* 0x000fe400078ec0ff */
[----:B------:R-:W-:Y:S01]  /*0ad0*/  @!P5 LEA.HI.X R5, R48, R3, R49, 0x1, P1 ;  /* 0x000000033005d211 */ /* 0x000fe200008f0c31 */
[----:B------:R-:W-:Y:S02]  /*0ae0*/  @!P2 IMAD.SHL.U32 R0, R140, 0x2, RZ ;  /* 0x000000028c00a824 */ /* 0x000fe400078e00ff */
[----:B------:R-:W-:-:S02]  /*0af0*/  IMAD.MOV.U32 R3, RZ, RZ, 0x60 ;  /* 0x00000060ff037424 */ /* 0x000fc400078e00ff */
[----:B-----5:R-:W-:Y:S01]  /*0b00*/  IMAD.MOV.U32 R28, RZ, RZ, 0x40 ;  /* 0x00000040ff1c7424 */ /* 0x020fe200078e00ff */
[----:B------:R2:W-:Y:S01]  /*0b10*/  @!P2 LDGSTS.E.BYPASS.LTC128B.128 [R0+0x2100], [R8.64], !P4 ;  /* 0x021000000800afae */ /* 0x0005e2000e101d48 */
[----:B------:R-:W-:-:S03]  /*0b20*/  IMAD.WIDE.U32 R136, R3, c[0x0][0x1e0], RZ ;  /* 0x0000780003887a25 */ /* 0x000fc600078e00ff */
[----:B------:R3:W-:Y:S01]  /*0b30*/  @!P2 LDGSTS.E.BYPASS.LTC128B.128 [R0+0x6100], [R12.64], !P0 ;  /* 0x061000000c00afae */ /* 0x0007e2000c101d48 */
[----:B------:R-:W-:-:S03]  /*0b40*/  IMAD R133, R141, -0x60, R3 ;  /* 0xffffffa08d857824 */ /* 0x000fc600078e0203 */
[----:B------:R5:W-:Y:S01]  /*0b50*/  @!P2 LDGSTS.E.BYPASS.LTC128B.128 [R0+0xa100], [R14.64], !P6 ;  /* 0x0a1000000e00afae */ /* 0x000be2000f101d48 */
[----:B--2---:R-:W-:Y:S01]  /*0b60*/  @!P5 IMAD.SHL.U32 R8, R140, 0x2, RZ ;  /* 0x000000028c08d824 */ /* 0x004fe200078e00ff */
[----:B---3--:R-:W-:-:S04]  /*0b70*/  IADD3 R12, R133, c[0x0][0x1d0], -R24 ;  /* 0x00007400850c7a10 */ /* 0x008fc80007ffe818 */
[----:B------:R2:W-:Y:S01]  /*0b80*/  @!P5 LDGSTS.E.BYPASS.LTC128B.128 [R8+0x3100], [R4.64], !P4 ;  /* 0x031000000408dfae */ /* 0x0005e2000e101d48 */
[----:B-----5:R-:W-:Y:S01]  /*0b90*/  IMAD R0, R3, c[0x0][0x1e4], RZ ;  /* 0x0000790003007a24 */ /* 0x020fe200078e02ff */
[----:B------:R-:W-:Y:S02]  /*0ba0*/  IADD3 R15, R141, -0x1, RZ ;  /* 0xffffffff8d0f7810 */ /* 0x000fe40007ffe0ff */
[----:B------:R3:W-:Y:S01]  /*0bb0*/  @!P5 LDGSTS.E.BYPASS.LTC128B.128 [R8+0x7100], [R16.64], !P0 ;  /* 0x071000001008dfae */ /* 0x0007e2000c101d48 */
[C---:B------:R-:W-:Y:S01]  /*0bc0*/  ISETP.GE.AND P3, PT, R12.reuse, 0x1, PT ;  /* 0x000000010c00780c */ /* 0x040fe20003f66270 */
[----:B------:R-:W-:Y:S01]  /*0bd0*/  IMAD.IADD R134, R137, 0x1, R0 ;  /* 0x0000000189867824 */ /* 0x000fe200078e0200 */
[----:B-1----:R-:W-:Y:S01]  /*0be0*/  SHF.R.S32.HI R26, RZ, 0x1f, R15 ;  /* 0x0000001fff1a7819 */ /* 0x002fe2000001140f */
[----:B------:R-:W-:Y:S01]  /*0bf0*/  IMAD R0, R21, c[0x0][0x1f0], RZ ;  /* 0x00007c0015007a24 */ /* 0x000fe200078e02ff */
[----:B------:R-:W-:Y:S01]  /*0c00*/  ISETP.GE.AND P1, PT, R12, 0x41, PT ;  /* 0x000000410c00780c */ /* 0x000fe20003f26270 */
[----:B------:R-:W-:Y:S01]  /*0c10*/  IMAD.SHL.U32 R14, R138, 0x40, RZ ;  /* 0x000000408a0e7824 */ /* 0x000fe200078e00ff */
[----:B------:R-:W-:Y:S01]  /*0c20*/  ISETP.GE.AND P2, PT, R12, 0x21, PT ;  /* 0x000000210c00780c */ /* 0x000fe20003f46270 */
[----:B------:R1:W-:Y:S01]  /*0c30*/  @!P5 LDGSTS.E.BYPASS.LTC128B.128 [R8+0xb100], [R22.64], !P6 ;  /* 0x0b1000001608dfae */ /* 0x0003e2000f101d48 */
[----:B------:R-:W-:-:S02]  /*0c40*/  ISETP.GE.AND P6, PT, R48, c[0x0][0x1d4], PT ;  /* 0x0000750030007a0c */ /* 0x000fc40003fc6270 */
[----:B------:R-:W-:Y:S01]  /*0c50*/  ISETP.GE.AND P5, PT, R39, c[0x0][0x1d4], PT ;  /* 0x0000750027007a0c */ /* 0x000fe20003fa6270 */
[----:B------:R-:W0:Y:S01]  /*0c60*/  LDGDEPBAR ;  /* 0x00000000000079af */ /* 0x000e220000000000 */
[----:B--2---:R-:W-:Y:S02]  /*0c70*/  IMAD.IADD R4, R36, 0x1, -R2 ;  /* 0x0000000124047824 */ /* 0x004fe400078e0a02 */
[----:B------:R-:W-:Y:S02]  /*0c80*/  IMAD R2, R20, c[0x0][0x1f4], R0 ;  /* 0x00007d0014027a24 */ /* 0x000fe400078e0200 */
[----:B------:R-:W-:Y:S01]  /*0c90*/  IMAD R0, R134, R15, RZ ;  /* 0x0000000f86007224 */ /* 0x000fe200078e02ff */
[----:B------:R-:W-:Y:S01]  /*0ca0*/  SHF.R.S32.HI R3, RZ, 0x1f, R4 ;  /* 0x0000001fff037819 */ /* 0x000fe20000011404 */
[----:B------:R-:W-:Y:S02]  /*0cb0*/  IMAD.IADD R143, R41, 0x1, R2 ;  /* 0x00000001298f7824 */ /* 0x000fe400078e0202 */
[----:B------:R-:W-:Y:S01]  /*0cc0*/  IMAD R0, R26, R136, R0 ;  /* 0x000000881a007224 */ /* 0x000fe200078e0200 */
[----:B------:R-:W-:Y:S01]  /*0cd0*/  LEA.HI R13, R3, R4, RZ, 0x3 ;  /* 0x00000004030d7211 */ /* 0x000fe200078f18ff */
[----:B------:R-:W-:Y:S01]  /*0ce0*/  IMAD.WIDE.U32 R2, R15, R136, R142 ;  /* 0x000000880f027225 */ /* 0x000fe200078e008e */
[----:B------:R2:W-:Y:S02]  /*0cf0*/  STL.64 [R1+0x18], R142 ;  /* 0x0000188e01007387 */ /* 0x0005e40000100a00 */
[----:B------:R-:W-:Y:S01]  /*0d00*/  LOP3.LUT R5, R13, 0xfffffff8, RZ, 0xc0, !PT ;  /* 0xfffffff80d057812 */ /* 0x000fe200078ec0ff */
[----:B------:R-:W-:Y:S01]  /*0d10*/  IMAD.IADD R0, R3, 0x1, R0 ;  /* 0x0000000103007824 */ /* 0x000fe200078e0200 */
[----:B----4-:R-:W-:Y:S01]  /*0d20*/  @P3 LEA R6, P0, R2, c[0x0][0x1c8], 0x1 ;  /* 0x0000720002063a11 */ /* 0x010fe200078008ff */
[----:B---3--:R-:W-:-:S03]  /*0d30*/  IMAD.WIDE.U32 R16, R135, 0x40, RZ ;  /* 0x0000004087107825 */ /* 0x008fc600078e00ff */
[----:B------:R-:W-:Y:S01]  /*0d40*/  @P3 LEA.HI.X R7, R2, c[0x0][0x1cc], R0, 0x1, P0 ;  /* 0x0000730002073a11 */ /* 0x000fe200000f0c00 */
[----:B------:R-:W-:Y:S01]  /*0d50*/  IMAD.IADD R11, R4, 0x1, -R5 ;  /* 0x00000001040b7824 */ /* 0x000fe200078e0a05 */
[----:B------:R-:W-:Y:S01]  /*0d60*/  @P1 IADD3 R9, P4, R2, R16, RZ ;  /* 0x0000001002091210 */ /* 0x000fe20007f9e0ff */
[----:B------:R-:W-:Y:S01]  /*0d70*/  IMAD.SHL.U32 R5, R25, 0x8, RZ ;  /* 0x0000000819057824 */ /* 0x000fe200078e00ff */
[----:B------:R-:W-:Y:S01]  /*0d80*/  @P2 LEA R3, P0, R135, R2, 0x5 ;  /* 0x0000000287032211 */ /* 0x000fe200078028ff */
[----:B------:R-:W-:Y:S01]  /*0d90*/  IMAD.SHL.U32 R2, R11, 0x40, RZ ;  /* 0x000000400b027824 */ /* 0x000fe200078e00ff */
[----:B------:R-:W-:Y:S02]  /*0da0*/  @P1 IADD3.X R14, R0, R17, R14, P4, !PT ;  /* 0x00000011000e1210 */ /* 0x000fe400027fe40e */
[----:B------:R-:W-:Y:S02]  /*0db0*/  @P2 LEA.HI.X R0, R135, R0, R138, 0x5, P0 ;  /* 0x0000000087002211 */ /* 0x000fe400000f2c8a */
[----:B------:R-:W-:-:S02]  /*0dc0*/  LOP3.LUT R2, R2, 0x1c0, RZ, 0xc0, !PT ;  /* 0x000001c002027812 */ /* 0x000fc400078ec0ff */
[----:B------:R-:W-:Y:S02]  /*0dd0*/  ISETP.GE.AND P4, PT, R35, c[0x0][0x1d4], PT ;  /* 0x0000750023007a0c */ /* 0x000fe40003f86270 */
[C---:B------:R-:W-:Y:S02]  /*0de0*/  @P2 LEA R4, P0, R3.reuse, c[0x0][0x1c8], 0x1 ;  /* 0x0000720003042a11 */ /* 0x040fe400078008ff */
[----:B------:R-:W-:Y:S02]  /*0df0*/  LOP3.LUT R10, R2, 0x8, R5, 0xf8, !PT ;  /* 0x00000008020a7812 */ /* 0x000fe400078ef805 */
[----:B-1----:R-:W-:Y:S02]  /*0e00*/  SHF.R.U32.HI R8, RZ, 0x3, R2 ;  /* 0x00000003ff087819 */ /* 0x002fe40000011602 */
[----:B------:R-:W-:Y:S01]  /*0e10*/  @P2 LEA.HI.X R5, R3, c[0x0][0x1cc], R0, 0x1, P0 ;  /* 0x0000730003052a11 */ /* 0x000fe200000f0c00 */
[----:B------:R-:W-:Y:S01]  /*0e20*/  IMAD R0, R25, 0x200, R31 ;  /* 0x0000020019007824 */ /* 0x000fe200078e021f */
[----:B------:R-:W-:Y:S01]  /*0e30*/  LOP3.LUT R10, R10, R8, RZ, 0x3c, !PT ;  /* 0x000000080a0a7212 */ /* 0x000fe200078e3cff */
[----:B------:R-:W-:Y:S01]  /*0e40*/  @P3 IMAD.SHL.U32 R8, R140, 0x2, RZ ;  /* 0x000000028c083824 */ /* 0x000fe200078e00ff */
[----:B------:R-:W-:Y:S01]  /*0e50*/  @P1 LEA R2, P0, R9, c[0x0][0x1c8], 0x1 ;  /* 0x0000720009021a11 */ /* 0x000fe200078008ff */
[----:B------:R-:W-:-:S02]  /*0e60*/  IMAD.SHL.U32 R224, R0, 0x2, RZ ;  /* 0x0000000200e07824 */ /* 0x000fc400078e00ff */
[----:B------:R-:W-:Y:S01]  /*0e70*/  IMAD.MOV.U32 R0, RZ, RZ, 0x20 ;  /* 0x00000020ff007424 */ /* 0x000fe200078e00ff */
[----:B------:R-:W-:Y:S01]  /*0e80*/  @P1 LEA.HI.X R3, R9, c[0x0][0x1cc], R14, 0x1, P0 ;  /* 0x0000730009031a11 */ /* 0x000fe200000f0c0e */
[----:B------:R-:W-:Y:S01]  /*0e90*/  @P2 IMAD.SHL.U32 R9, R140, 0x2, RZ ;  /* 0x000000028c092824 */ /* 0x000fe200078e00ff */
[----:B------:R1:W-:Y:S01]  /*0ea0*/  @P3 LDGSTS.E.BYPASS.LTC128B.128 [R8+0xc100], [R6.64], !P6 ;  /* 0x0c10000006083fae */ /* 0x0003e2000f101d48 */
[----:B------:R-:W-:Y:S02]  /*0eb0*/  LOP3.LUT P0, RZ, R30, 0x2, RZ, 0xc0, !PT ;  /* 0x000000021eff7812 */ /* 0x000fe4000780c0ff */
[----:B------:R-:W-:Y:S01]  /*0ec0*/  IADD3 R231, R224, 0xc120, RZ ;  /* 0x0000c120e0e77810 */ /* 0x000fe20007ffe0ff */
[----:B------:R1:W-:Y:S04]  /*0ed0*/  @P3 LDGSTS.E.BYPASS.LTC128B.128 [R8+0xf100], [R6.64+0x80], !P5 ;  /* 0x0f10008006083fae */ /* 0x0003e8000e901d48 */
[----:B------:R1:W-:Y:S04]  /*0ee0*/  @P3 LDGSTS.E.BYPASS.LTC128B.128 [R8+0x12100], [R6.64+0x100], !P4 ;  /* 0x1210010006083fae */ /* 0x0003e8000e101d48 */
[----:B------:R3:W-:Y:S04]  /*0ef0*/  @P2 LDGSTS.E.BYPASS.LTC128B.128 [R9+0xd100], [R4.64], !P6 ;  /* 0x0d10000004092fae */ /* 0x0007e8000f101d48 */
[----:B------:R3:W-:Y:S04]  /*0f00*/  @P2 LDGSTS.E.BYPASS.LTC128B.128 [R9+0x10100], [R4.64+0x80], !P5 ;  /* 0x1010008004092fae */ /* 0x0007e8000e901d48 */
[----:B------:R3:W-:Y:S01]  /*0f10*/  @P2 LDGSTS.E.BYPASS.LTC128B.128 [R9+0x13100], [R4.64+0x100], !P4 ;  /* 0x1310010004092fae */ /* 0x0007e2000e101d48 */
[----:B------:R-:W-:-:S04]  /*0f20*/  LOP3.LUT P2, RZ, R11, 0x4, RZ, 0xc0, !PT ;  /* 0x000000040bff7812 */ /* 0x000fc8000784c0ff */
[----:B------:R-:W-:Y:S01]  /*0f30*/  SEL R0, R0, 0xffffffe0, !P2 ;  /* 0xffffffe000007807 */ /* 0x000fe20005000000 */
[----:B-1----:R-:W-:Y:S01]  /*0f40*/  @P1 IMAD.SHL.U32 R6, R140, 0x2, RZ ;  /* 0x000000028c061824 */ /* 0x002fe200078e00ff */
[----:B------:R-:W-:-:S04]  /*0f50*/  LEA.HI R7, R34, R36, RZ, 0x5 ;  /* 0x0000002422077211 */ /* 0x000fc800078f28ff */
[----:B------:R1:W-:Y:S01]  /*0f60*/  @P1 LDGSTS.E.BYPASS.LTC128B.128 [R6+0xe100], [R2.64], !P6 ;  /* 0x0e10000002061fae */ /* 0x0003e2000f101d48 */
[----:B------:R-:W-:Y:S02]  /*0f70*/  SHF.R.S32.HI R208, RZ, 0x5, R7 ;  /* 0x00000005ffd07819 */ /* 0x000fe40000011407 */
[----:B------:R-:W-:Y:S01]  /*0f80*/  LOP3.LUT R7, R7, 0xffffffe0, RZ, 0xc0, !PT ;  /* 0xffffffe007077812 */ /* 0x000fe200078ec0ff */
[----:B------:R1:W-:Y:S01]  /*0f90*/  @P1 LDGSTS.E.BYPASS.LTC128B.128 [R6+0x11100], [R2.64+0x80], !P5 ;  /* 0x1110008002061fae */ /* 0x0003e2000e901d48 */
[----:B---3--:R-:W-:-:S03]  /*0fa0*/  IMAD.SHL.U32 R5, R13, 0x40, RZ ;  /* 0x000000400d057824 */ /* 0x008fc600078e00ff */
[----:B------:R1:W-:Y:S01]  /*0fb0*/  @P1 LDGSTS.E.BYPASS.LTC128B.128 [R6+0x14100], [R2.64+0x100], !P4 ;  /* 0x1410010002061fae */ /* 0x0003e2000e101d48 */
[----:B------:R-:W-:Y:S01]  /*0fc0*/  IMAD.MOV.U32 R4, RZ, RZ, 0x10 ;  /* 0x00000010ff047424 */ /* 0x000fe200078e00ff */
[----:B------:R-:W-:Y:S01]  /*0fd0*/  LOP3.LUT P1, RZ, R11, 0x2, RZ, 0xc0, !PT ;  /* 0x000000020bff7812 */ /* 0x000fe2000782c0ff */
[----:B------:R-:W-:Y:S01]  /*0fe0*/  IMAD.IADD R132, R36, 0x1, -R7 ;  /* 0x0000000124847824 */ /* 0x000fe200078e0a07 */
[----:B------:R-:W0:Y:S01]  /*0ff0*/  LDGDEPBAR ;  /* 0x00000000000079af */ /* 0x000e220000000000 */
[----:B------:R-:W-:Y:S02]  /*1000*/  LOP3.LUT R5, R10, 0xfffffe00, R5, 0xf8, !PT ;  /* 0xfffffe000a057812 */ /* 0x000fe400078ef805 */
[----:B------:R-:W-:-:S03]  /*1010*/  SEL R4, R4, 0xfffffff0, !P1 ;  /* 0xfffffff004047807 */ /* 0x000fc60004800000 */
[----:B------:R-:W-:-:S04]  /*1020*/  IMAD R208, R208, 0x400, R5 ;  /* 0x00000400d0d07824 */ /* 0x000fc800078e0205 */
[----:B------:R-:W-:-:S04]  /*1030*/  IMAD.SHL.U32 R208, R208, 0x2, RZ ;  /* 0x00000002d0d07824 */ /* 0x000fc800078e00ff */
[--C-:B------:R-:W-:Y:S02]  /*1040*/  IMAD R212, R4, 0x2, R208.reuse ;  /* 0x0000000204d47824 */ /* 0x100fe400078e02d0 */
[C---:B------:R-:W-:Y:S02]  /*1050*/  IMAD R216, R0.reuse, 0x2, R208 ;  /* 0x0000000200d87824 */ /* 0x040fe400078e02d0 */
[----:B------:R-:W-:Y:S01]  /*1060*/  IMAD R220, R0, 0x2, R212 ;  /* 0x0000000200dc7824 */ /* 0x000fe200078e02d4 */
[----:B-1----:R-:W-:Y:S01]  /*1070*/  IADD3 R3, R224, 0xc100, RZ ;  /* 0x0000c100e0037810 */ /* 0x002fe20007ffe0ff */
[----:B------:R-:W-:-:S04]  /*1080*/  DEPBAR.LE SB0, 0x1 ;  /* 0x000080400000791a */ /* 0x000fc80000000000 */
[----:B------:R-:W-:Y:S01]  /*1090*/  BAR.SYNC.DEFER_BLOCKING 0x0 ;  /* 0x0000000000007b1d */ /* 0x000fe20000010000 */
[----:B------:R-:W-:Y:S01]  /*10a0*/  IMAD R2, R33, c[0x0][0x208], RZ ;  /* 0x0000820021027a24 */ /* 0x000fe200078e02ff */
[----:B------:R-:W-:Y:S02]  /*10b0*/  @P0 IADD3 R231, R3, -0x20, RZ ;  /* 0xffffffe003e70810 */ /* 0x000fe40007ffe0ff */
[----:B------:R-:W-:Y:S01]  /*10c0*/  ISETP.GE.AND P0, PT, R139, 0x1, PT ;  /* 0x000000018b00780c */ /* 0x000fe20003f06270 */
[C---:B------:R-:W-:Y:S01]  /*10d0*/  IMAD R6, R24.reuse, c[0x0][0x20c], R2 ;  /* 0x0000830018067a24 */ /* 0x040fe200078e0202 */
[C---:B------:R-:W-:Y:S01]  /*10e0*/  IADD3 R248, R231.reuse, 0x800, RZ ;  /* 0x00000800e7f87810 */ /* 0x040fe20007ffe0ff */
[----:B------:R-:W-:Y:S01]  /*10f0*/  IMAD.WIDE.U32 R2, R24, c[0x0][0x208], R48 ;  /* 0x0000820018027a25 */ /* 0x000fe200078e0030 */
[C---:B------:R-:W-:Y:S02]  /*1100*/  IADD3 R247, R231.reuse, 0x1000, RZ ;  /* 0x00001000e7f77810 */ /* 0x040fe40007ffe0ff */
[----:B------:R-:W-:Y:S01]  /*1110*/  IADD3 R246, R231, 0x1800, RZ ;  /* 0x00001800e7f67810 */ /* 0x000fe20007ffe0ff */
[----:B------:R-:W-:Y:S01]  /*1120*/  IMAD.IADD R3, R3, 0x1, R6 ;  /* 0x0000000103037824 */ /* 0x000fe200078e0206 */
[C---:B------:R-:W-:Y:S01]  /*1130*/  IADD3 R245, R231.reuse, 0x2000, RZ ;  /* 0x00002000e7f57810 */ /* 0x040fe20007ffe0ff */
[----:B------:R-:W-:Y:S01]  /*1140*/  IMAD R6, R38, c[0x0][0x210], RZ ;  /* 0x0000840026067a24 */ /* 0x000fe200078e02ff */
[----:B------:R-:W-:Y:S01]  /*1150*/  IADD3 R244, R231, 0x2800, RZ ;  /* 0x00002800e7f47810 */ /* 0x000fe20007ffe0ff */
[----:B------:R-:W-:-:S04]  /*1160*/  IMAD.WIDE.U32 R2, R37, c[0x0][0x210], R2 ;  /* 0x0000840025027a25 */ /* 0x000fc800078e0002 */
[----:B------:R-:W-:-:S04]  /*1170*/  IMAD R6, R37, c[0x0][0x214], R6 ;  /* 0x0000850025067a24 */ /* 0x000fc800078e0206 */
[----:B------:R-:W-:Y:S01]  /*1180*/  IMAD.IADD R3, R3, 0x1, R6 ;  /* 0x0000000103037824 */ /* 0x000fe200078e0206 */
[----:B------:R2:W1:Y:S01]  /*1190*/  LDSM.16.M88.4 R156, [R208+0x100] ;  /* 0x00010000d09c783b */ /* 0x0004620000000200 */
[----:B------:R-:W-:Y:S02]  /*11a0*/  IMAD R6, R21, c[0x0][0x218], RZ ;  /* 0x0000860015067a24 */ /* 0x000fe400078e02ff */
[C---:B------:R-:W-:Y:S01]  /*11b0*/  IMAD.WIDE.U32 R10, R20.reuse, c[0x0][0x218], R2 ;  /* 0x00008600140a7a25 */ /* 0x040fe200078e0002 */
[----:B------:R2:W3:Y:S03]  /*11c0*/  LDSM.16.M88.4 R192, [R208+0x4100] ;  /* 0x00410000d0c0783b */ /* 0x0004e60000000200 */
[----:B------:R-:W-:Y:S01]  /*11d0*/  IMAD R6, R20, c[0x0][0x21c], R6 ;  /* 0x0000870014067a24 */ /* 0x000fe200078e0206 */
[----:B------:R2:W4:Y:S03]  /*11e0*/  LDSM.16.M88.4 R160, [R212+0x100] ;  /* 0x00010000d4a0783b */ /* 0x0005260000000200 */
[----:B------:R-:W-:Y:S01]  /*11f0*/  IMAD.IADD R9, R11, 0x1, R6 ;  /* 0x000000010b097824 */ /* 0x000fe200078e0206 */
[----:B------:R2:W1:Y:S04]  /*1200*/  LDSM.16.M88.4 R196, [R212+0x4100] ;  /* 0x00410000d4c4783b */ /* 0x0004680000000200 */
[----:B------:R2:W1:Y:S04]  /*1210*/  LDSM.16.M88.4 R184, [R216+0x100] ;  /* 0x00010000d8b8783b */ /* 0x0004680000000200 */
[----:B------:R2:W1:Y:S04]  /*1220*/  LDSM.16.M88.4 R200, [R216+0x4100] ;  /* 0x00410000d8c8783b */ /* 0x0004680000000200 */
[----:B------:R2:W1:Y:S04]  /*1230*/  LDSM.16.M88.4 R188, [R220+0x100] ;  /* 0x00010000dcbc783b */ /* 0x0004680000000200 */
[----:B------:R2:W1:Y:S04]  /*1240*/  LDSM.16.M88.4 R204, [R220+0x4100] ;  /* 0x00410000dccc783b */ /* 0x0004680000000200 */
[----:B------:R-:W1:Y:S04]  /*1250*/  LDSM.16.M88.4 R208, [R208+0x8100] ;  /* 0x00810000d0d0783b */ /* 0x000e680000000200 */
[----:B------:R-:W1:Y:S04]  /*1260*/  LDSM.16.M88.4 R212, [R212+0x8100] ;  /* 0x00810000d4d4783b */ /* 0x000e680000000200 */
[----:B------:R-:W1:Y:S04]  /*1270*/  LDSM.16.M88.4 R216, [R216+0x8100] ;  /* 0x00810000d8d8783b */ /* 0x000e680000000200 */
[----:B------:R-:W1:Y:S04]  /*1280*/  LDSM.16.M88.4 R220, [R220+0x8100] ;  /* 0x00810000dcdc783b */ /* 0x000e680000000200 */
[----:B------:R-:W-:Y:S06]  /*1290*/  BAR.SYNC.DEFER_BLOCKING 0x0 ;  /* 0x0000000000007b1d */ /* 0x000fec0000010000 */
[----:B------:R2:W-:Y:S04]  /*12a0*/  STL.64 [R1+0x40], R10 ;  /* 0x0000400a01007387 */ /* 0x0005e80000100a00 */
[----:B------:R2:W-:Y:S01]  /*12b0*/  STL [R1+0x3c], R9 ;  /* 0x00003c0901007387 */ /* 0x0005e20000100800 */
[----:B------:R-:W-:-:S04]  /*12c0*/  DEPBAR.LE SB0, 0x0 ;  /* 0x000080000000791a */ /* 0x000fc80000000000 */
[----:B------:R-:W-:Y:S06]  /*12d0*/  BAR.SYNC.DEFER_BLOCKING 0x0 ;  /* 0x0000000000007b1d */ /* 0x000fec0000010000 */
[----:B------:R2:W1:Y:S04]  /*12e0*/  LDSM.16.M88.4 R32, [R224+0xc100] ;  /* 0x00c10000e020783b */ /* 0x0004680000000200 */
[----:B------:R2:W1:Y:S04]  /*12f0*/  LDSM.16.M88.4 R16, [R224+0xc900] ;  /* 0x00c90000e010783b */ /* 0x0004680000000200 */
[----:B------:R2:W1:Y:S04]  /*1300*/  LDSM.16.M88.4 R40, [R224+0xd100] ;  /* 0x00d10000e028783b */ /* 0x0004680000000200 */
[----:B------:R2:W1:Y:S04]  /*1310*/  LDSM.16.M88.4 R52, [R224+0xd900] ;  /* 0x00d90000e034783b */ /* 0x0004680000000200 */
[----:B------:R2:W1:Y:S04]  /*1320*/  LDSM.16.M88.4 R76, [R224+0xe100] ;  /* 0x00e10000e04c783b */ /* 0x0004680000000200 */
[----:B------:R2:W1:Y:S04]  /*1330*/  LDSM.16.M88.4 R84, [R224+0xe900] ;  /* 0x00e90000e054783b */ /* 0x0004680000000200 */
[----:B------:R2:W1:Y:S04]  /*1340*/  LDSM.16.M88.4 R44, [R231] ;  /* 0x00000000e72c783b */ /* 0x0004680000000200 */
[----:B------:R2:W1:Y:S04]  /*1350*/  LDSM.16.M88.4 R56, [R231+0x800] ;  /* 0x00080000e738783b */ /* 0x0004680000000200 */
[----:B------:R2:W1:Y:S04]  /*1360*/  LDSM.16.M88.4 R72, [R231+0x1000] ;  /* 0x00100000e748783b */ /* 0x0004680000000200 */
[----:B------:R2:W1:Y:S04]  /*1370*/  LDSM.16.M88.4 R80, [R231+0x1800] ;  /* 0x00180000e750783b */ /* 0x0004680000000200 */
[----:B------:R2:W1:Y:S04]  /*1380*/  LDSM.16.M88.4 R88, [R231+0x2000] ;  /* 0x00200000e758783b */ /* 0x0004680000000200 */
[----:B------:R2:W1:Y:S01]  /*1390*/  LDSM.16.M88.4 R100, [R231+0x2800] ;  /* 0x00280000e764783b */ /* 0x0004620000000200 */
[----:B------:R-:W-:Y:S05]  /*13a0*/  @!P0 BRA `(.L_x_0) ;  /* 0x0000032000008947 */ /* 0x000fea0003800000 */
[----:B---34-:R-:W-:Y:S01]  /*13b0*/  IMAD R2, R26, c[0x0][0x208], RZ ;  /* 0x000082001a027a24 */ /* 0x018fe200078e02ff */
[----:B------:R-:W-:Y:S01]  /*13c0*/  ISETP.LT.OR P3, PT, R12, 0x1, P6 ;  /* 0x000000010c00780c */ /* 0x000fe20003761670 */
[----:B------:R-:W-:-:S04]  /*13d0*/  IMAD.WIDE.U32 R6, R15, c[0x0][0x208], RZ ;  /* 0x000082000f067a25 */ /* 0x000fc800078e00ff */
[----:B------:R-:W-:Y:S02]  /*13e0*/  IMAD R2, R15, c[0x0][0x20c], R2 ;  /* 0x000083000f027a24 */ /* 0x000fe400078e0202 */
[----:B------:R-:W-:Y:S01]  /*13f0*/  IMAD.MOV.U32 R8, RZ, RZ, R10 ;  /* 0x000000ffff087224 */ /* 0x000fe200078e000a */
[----:B--2---:R-:W-:Y:S01]  /*1400*/  SEL R10, RZ, 0x2, P5 ;  /* 0x00000002ff0a7807 */ /* 0x004fe20002800000 */
[----:B------:R-:W-:Y:S02]  /*1410*/  IMAD.IADD R2, R7, 0x1, R2 ;  /* 0x0000000107027824 */ /* 0x000fe400078e0202 */
[----:B------:R-:W-:Y:S01]  /*1420*/  IMAD.WIDE.U32 R6, R6, 0x60, R8 ;  /* 0x0000006006067825 */ /* 0x000fe200078e0008 */
[----:B------:R2:W-:Y:S03]  /*1430*/  STL.64 [R1+0x38], R8 ;  /* 0x0000380801007387 */ /* 0x0005e60000100a00 */
[----:B------:R-:W-:Y:S01]  /*1440*/  IMAD R3, R2, 0x60, RZ ;  /* 0x0000006002037824 */ /* 0x000fe200078e02ff */
[----:B------:R-:W-:Y:S01]  /*1450*/  LEA R2, P0, R6, c[0x0][0x1f8], 0x1 ;  /* 0x00007e0006027a11 */ /* 0x000fe200078008ff */
[----:B------:R-:W-:-:S02]  /*1460*/  IMAD R11, R28, c[0x0][0x20c], RZ ;  /* 0x000083001c0b7a24 */ /* 0x000fc400078e02ff */
[----:B------:R-:W-:Y:S01]  /*1470*/  IMAD.IADD R3, R7, 0x1, R3 ;  /* 0x0000000107037824 */ /* 0x000fe200078e0203 */
[----:B------:R-:W-:Y:S01]  /*1480*/  SEL R7, RZ, 0x4, P4 ;  /* 0x00000004ff077807 */ /* 0x000fe20002000000 */
[----:B------:R-:W-:-:S03]  /*1490*/  IMAD.WIDE.U32 R14, R28, c[0x0][0x208], RZ ;  /* 0x000082001c0e7a25 */ /* 0x000fc600078e00ff */
[----:B------:R-:W-:Y:S01]  /*14a0*/  LEA.HI.X R3, R6, c[0x0][0x1fc], R3, 0x1, P0 ;  /* 0x00007f0006037a11 */ /* 0x000fe200000f0c03 */
[----:B------:R-:W-:Y:S01]  /*14b0*/  IMAD.IADD R11, R15, 0x1, R11 ;  /* 0x000000010f0b7824 */ /* 0x000fe200078e020b */
[----:B------:R-:W-:Y:S01]  /*14c0*/  SEL R6, RZ, 0x1, P6 ;  /* 0x00000001ff067807 */ /* 0x000fe20003000000 */
[----:B------:R-:W-:-:S03]  /*14d0*/  IMAD.SHL.U32 R13, R140, 0x2, RZ ;  /* 0x000000028c0d7824 */ /* 0x000fc600078e00ff */
[----:B------:R-:W-:Y:S02]  /*14e0*/  IADD3 R10, R7, R10, R6 ;  /* 0x0000000a070a7210 */ /* 0x000fe40007ffe006 */
[----:B------:R-:W-:Y:S01]  /*14f0*/  @!PT LDS RZ, [RZ] ;  /* 0x00000000fffff984 */ /* 0x000fe20000000800 */
[----:B------:R-:W-:Y:S01]  /*1500*/  @!PT LDS RZ, [RZ] ;  /* 0x00000000fffff984 */ /* 0x000fe20000000800 */
[----:B------:R-:W-:Y:S01]  /*1510*/  @!PT LDS RZ, [RZ] ;  /* 0x00000000fffff984 */ /* 0x000fe20000000800 */
[----:B------:R3:W-:Y:S02]  /*1520*/  LDGSTS.E.BYPASS.LTC128B.128 [R13+0x100], [R2.64], !P3 ;  /* 0x00100000020d7fae */ /* 0x0007e4000d901d48 */
[----:B------:R-:W-:Y:S02]  /*1530*/  LOP3.LUT P2, RZ, R10, 0x2, RZ, 0xc0, !PT ;  /* 0x000000020aff7812 */ /* 0x000fe4000784c0ff */
[----:B--2---:R-:W-:-:S04]  /*1540*/  IADD3 R8, P1, P0, R14, 0x80, R2 ;  /* 0x000000800e087810 */ /* 0x004fc8000783e002 */
[----:B------:R-:W-:Y:S02]  /*1550*/  IADD3.X R9, R11, RZ, R3, P1, P0 ;  /* 0x000000ff0b097210 */ /* 0x000fe40000fe0403 */
[----:B------:R-:W-:-:S04]  /*1560*/  IADD3 R6, P1, P0, R14, 0x100, R2 ;  /* 0x000001000e067810 */ /* 0x000fc8000783e002 */
[----:B------:R-:W-:Y:S02]  /*1570*/  IADD3.X R7, R11, RZ, R3, P1, P0 ;  /* 0x000000ff0b077210 */ /* 0x000fe40000fe0403 */
[----:B------:R-:W-:Y:S02]  /*1580*/  LOP3.LUT P1, RZ, R10, 0x4, RZ, 0xc0, !PT ;  /* 0x000000040aff7812 */ /* 0x000fe4000782c0ff */
[C---:B------:R-:W-:Y:S02]  /*1590*/  ISETP.LT.OR P0, PT, R12.reuse, 0x1, !P2 ;  /* 0x000000010c00780c */ /* 0x040fe40005701670 */
[----:B------:R-:W-:-:S11]  /*15a0*/  ISETP.LT.OR P3, PT, R12, 0x1, !P1 ;  /* 0x000000010c00780c */ /* 0x000fd60004f61670 */
[----:B------:R3:W-:Y:S01]  /*15b0*/  LDGSTS.E.BYPASS.LTC128B.128 [R13+0x3100], [R2.64+0x80], !P0 ;  /* 0x03100080020d7fae */ /* 0x0007e2000c101d48 */
[----:B------:R-:W-:-:S03]  /*15c0*/  ISETP.LT.OR P0, PT, R12, 0x21, P6 ;  /* 0x000000210c00780c */ /* 0x000fc60003701670 */
[----:B------:R3:W-:Y:S02]  /*15d0*/  LDGSTS.E.BYPASS.LTC128B.128 [R13+0x6100], [R2.64+0x100], !P3 ;  /* 0x06100100020d7fae */ /* 0x0007e4000d901d48 */
[----:B---3--:R-:W-:-:S05]  /*15e0*/  IADD3 R2, P3, R2, R14, RZ ;  /* 0x0000000e02027210 */ /* 0x008fca0007f7e0ff */
[----:B------:R-:W-:Y:S01]  /*15f0*/  IMAD.X R3, R11, 0x1, R3, P3 ;  /* 0x000000010b037824 */ /* 0x000fe200018e0603 */
[C---:B------:R-:W-:Y:S02]  /*1600*/  ISETP.LT.OR P3, PT, R12.reuse, 0x21, !P2 ;  /* 0x000000210c00780c */ /* 0x040fe40005761670 */
[C---:B------:R-:W-:Y:S02]  /*1610*/  ISETP.LT.OR P2, PT, R12.reuse, 0x41, !P2 ;  /* 0x000000410c00780c */ /* 0x040fe40005741670 */
[----:B------:R2:W-:Y:S01]  /*1620*/  LDGSTS.E.BYPASS.LTC128B.128 [R13+0x1100], [R2.64], !P0 ;  /* 0x01100000020d7fae */ /* 0x0005e2000c101d48 */
[C---:B------:R-:W-:Y:S02]  /*1630*/  ISETP.LT.OR P0, PT, R12.reuse, 0x21, !P1 ;  /* 0x000000210c00780c */ /* 0x040fe40004f01670 */
[----:B------:R-:W-:-:S06]  /*1640*/  ISETP.LT.OR P1, PT, R12, 0x41, !P1 ;  /* 0x000000410c00780c */ /* 0x000fcc0004f21670 */
[----:B------:R3:W-:Y:S01]  /*1650*/  LDGSTS.E.BYPASS.LTC128B.128 [R13+0x4100], [R8.64], !P3 ;  /* 0x04100000080d7fae */ /* 0x0007e2000d901d48 */
[----:B------:R-:W-:-:S04]  /*1660*/  ISETP.LT.OR P3, PT, R12, 0x41, P6 ;  /* 0x000000410c00780c */ /* 0x000fc80003761670 */
[----:B------:R3:W-:Y:S01]  /*1670*/  LDGSTS.E.BYPASS.LTC128B.128 [R13+0x7100], [R6.64], !P0 ;  /* 0x07100000060d7fae */ /* 0x0007e2000c101d48 */
[----:B--2---:R-:W-:-:S05]  /*1680*/  IADD3 R2, P0, R2, R14, RZ ;  /* 0x0000000e02027210 */ /* 0x004fca0007f1e0ff */
[----:B------:R-:W-:-:S05]  /*1690*/  IMAD.X R3, R3, 0x1, R11, P0 ;  /* 0x0000000103037824 */ /* 0x000fca00000e060b */
[----:B------:R3:W-:Y:S04]  /*16a0*/  LDGSTS.E.BYPASS.LTC128B.128 [R13+0x2100], [R2.64], !P3 ;  /* 0x02100000020d7fae */ /* 0x0007e8000d901d48 */
[----:B------:R3:W-:Y:S04]  /*16b0*/  LDGSTS.E.BYPASS.LTC128B.128 [R13+0x5100], [R2.64+0x80], !P2 ;  /* 0x05100080020d7fae */ /* 0x0007e8000d101d48 */
[----:B------:R3:W-:Y:S02]  /*16c0*/  LDGSTS.E.BYPASS.LTC128B.128 [R13+0x8100], [R2.64+0x100], !P1 ;  /* 0x08100100020d7fae */ /* 0x0007e4000c901d48 */
.L_x_0:
[----:B-1-34-:R-:W-:Y:S01]  /*16d0*/  HMMA.16816.F32 R24, R156, R16, RZ ;  /* 0x000000109c18723c */ /* 0x01afe200000018ff */
[----:B------:R-:W-:Y:S01]  /*16e0*/  LOP3.LUT P0, RZ, R30, 0x4, RZ, 0xc0, !PT ;  /* 0x000000041eff7812 */ /* 0x000fe2000780c0ff */
[----:B------:R-:W-:Y:S01]  /*16f0*/  LDSM.16.M88.4 R116, [R231+0x3800] ;  /* 0x00380000e774783b */ /* 0x000fe20000000200 */
[----:B------:R-:W-:-:S02]  /*1700*/  ISETP.GE.AND P3, PT, R139, 0x61, PT ;  /* 0x000000618b00780c */ /* 0x000fc40003f66270 */
[----:B------:R-:W-:Y:S01]  /*1710*/  SEL R2, R28, 0xffffffc0, !P0 ;  /* 0xffffffc01c027807 */ /* 0x000fe20004000000 */
[----:B------:R-:W-:Y:S01]  /*1720*/  LDSM.16.M88.4 R120, [R224+0x12100] ;  /* 0x01210000e078783b */ /* 0x000fe20000000200 */
[C---:B------:R-:W-:Y:S01]  /*1730*/  IADD3 R243, R231.reuse, 0x3000, RZ ;  /* 0x00003000e7f37810 */ /* 0x040fe20007ffe0ff */
[C---:B------:R-:W-:Y:S01]  /*1740*/  HMMA.16816.F32 R20, R156.reuse, R18, RZ ;  /* 0x000000129c14723c */ /* 0x040fe200000018ff */
[-C--:B------:R-:W-:Y:S01]  /*1750*/  IADD3 R230, R224, R2.reuse, RZ ;  /* 0x00000002e0e67210 */ /* 0x080fe20007ffe0ff */
[----:B------:R-:W0:Y:S01]  /*1760*/  LDGDEPBAR ;  /* 0x00000000000079af */ /* 0x000e220000000000 */
[C---:B------:R-:W-:Y:S02]  /*1770*/  IADD3 R227, R231.reuse, R2, RZ ;  /* 0x00000002e7e37210 */ /* 0x040fe40007ffe0ff */
[C---:B------:R-:W-:Y:S01]  /*1780*/  IADD3 R242, R231.reuse, 0x3800, RZ ;  /* 0x00003800e7f27810 */ /* 0x040fe20007ffe0ff */
[----:B------:R-:W-:Y:S01]  /*1790*/  LDSM.16.M88.4 R92, [R230+0xe100] ;  /* 0x00e10000e65c783b */ /* 0x000fe20000000200 */
[C---:B------:R-:W-:Y:S01]  /*17a0*/  IADD3 R241, R231.reuse, 0x4000, RZ ;  /* 0x00004000e7f17810 */ /* 0x040fe20007ffe0ff */
[----:B------:R-:W-:Y:S01]  /*17b0*/  HMMA.16816.F32 R16, R156, R40, RZ ;  /* 0x000000289c10723c */ /* 0x000fe200000018ff */
[C---:B------:R-:W-:Y:S01]  /*17c0*/  IADD3 R240, R231.reuse, 0x4800, RZ ;  /* 0x00004800e7f07810 */ /* 0x040fe20007ffe0ff */
[----:B------:R-:W-:Y:S01]  /*17d0*/  LDSM.16.M88.4 R96, [R227] ;  /* 0x00000000e360783b */ /* 0x000fe20000000200 */
[----:B------:R-:W-:-:S02]  /*17e0*/  IADD3 R239, R231, 0x5000, RZ ;  /* 0x00005000e7ef7810 */ /* 0x000fc40007ffe0ff */
[C---:B------:R-:W-:Y:S01]  /*17f0*/  IADD3 R238, R231.reuse, 0x5800, RZ ;  /* 0x00005800e7ee7810 */ /* 0x040fe20007ffe0ff */
[----:B------:R-:W-:Y:S01]  /*1800*/  LDSM.16.M88.4 R124, [R227+0x3000] ;  /* 0x00300000e37c783b */ /* 0x000fe20000000200 */
[C---:B------:R-:W-:Y:S01]  /*1810*/  IADD3 R237, R231.reuse, 0x6000, RZ ;  /* 0x00006000e7ed7810 */ /* 0x040fe20007ffe0ff */
[C---:B------:R-:W-:Y:S01]  /*1820*/  HMMA.16816.F32 R36, R156.reuse, R32, RZ ;  /* 0x000000209c24723c */ /* 0x040fe200000018ff */
[C---:B------:R-:W-:Y:S01]  /*1830*/  IADD3 R236, R231.reuse, 0x6800, RZ ;  /* 0x00006800e7ec7810 */ /* 0x040fe20007ffe0ff */
[----:B------:R-:W-:Y:S01]  /*1840*/  LDSM.16.M88.4 R108, [R230+0xf900] ;  /* 0x00f90000e66c783b */ /* 0x000fe20000000200 */
[C---:B------:R-:W-:Y:S02]  /*1850*/  IADD3 R235, R231.reuse, 0x7000, RZ ;  /* 0x00007000e7eb7810 */ /* 0x040fe40007ffe0ff */
[C---:B------:R-:W-:Y:S01]  /*1860*/  IADD3 R234, R231.reuse, 0x7800, RZ ;  /* 0x00007800e7ea7810 */ /* 0x040fe20007ffe0ff */
[----:B------:R-:W-:Y:S01]  /*1870*/  LDSM.16.M88.4 R112, [R227+0x3800] ;  /* 0x00380000e370783b */ /* 0x000fe20000000200 */
[C---:B------:R-:W-:Y:S01]  /*1880*/  IADD3 R233, R231.reuse, 0x8000, RZ ;  /* 0x00008000e7e97810 */ /* 0x040fe20007ffe0ff */
[C---:B------:R-:W-:Y:S01]  /*1890*/  HMMA.16816.F32 R32, R156.reuse, R34, RZ ;  /* 0x000000229c20723c */ /* 0x040fe200000018ff */
[----:B------:R-:W-:Y:S01]  /*18a0*/  IADD3 R232, R231, 0x8800, RZ ;  /* 0x00008800e7e87810 */ /* 0x000fe20007ffe0ff */
[----:B------:R-:W-:Y:S06]  /*18b0*/  LDSM.16.M88.4 R128, [R230+0x12100] ;  /* 0x01210000e680783b */ /* 0x000fec0000000200 */
[C---:B--2---:R-:W-:Y:S08]  /*18c0*/  HMMA.16816.F32 R8, R156.reuse, R52, RZ ;  /* 0x000000349c08723c */ /* 0x044ff000000018ff */
[----:B------:R-:W-:Y:S08]  /*18d0*/  HMMA.16816.F32 R12, R156, R42, RZ ;  /* 0x0000002a9c0c723c */ /* 0x000ff000000018ff */
[C---:B------:R-:W-:Y:S01]  /*18e0*/  HMMA.16816.F32 R48, R160.reuse, R72, R16 ;  /* 0x00000048a030723c */ /* 0x040fe20000001810 */
[----:B------:R-:W1:Y:S07]  /*18f0*/  LDSM.16.M88.4 R16, [R230+0xc100] ;  /* 0x00c10000e610783b */ /* 0x000e6e0000000200 */
[----:B------:R-:W-:Y:S08]  /*1900*/  HMMA.16816.F32 R64, R160, R46, R32 ;  /* 0x0000002ea040723c */ /* 0x000ff00000001820 */
[----:B------:R-:W-:Y:S01]  /*1910*/  HMMA.16816.F32 R32, R156, R54, RZ ;  /* 0x000000369c20723c */ /* 0x000fe200000018ff */
[----:B------:R-:W2:Y:S07]  /*1920*/  LDSM.16.M88.4 R52, [R230+0xd900] ;  /* 0x00d90000e634783b */ /* 0x000eae0000000200 */
[----:B------:R-:W-:Y:S08]  /*1930*/  HMMA.16816.F32 R40, R160, R80, R8 ;  /* 0x00000050a028723c */ /* 0x000ff00000001808 */
[C---:B------:R-:W-:Y:S08]  /*1940*/  HMMA.16816.F32 R8, R156.reuse, R76, RZ ;  /* 0x0000004c9c08723c */ /* 0x040ff000000018ff */
[----:B------:R-:W-:Y:S08]  /*1950*/  HMMA.16816.F32 R28, R156, R78, RZ ;  /* 0x0000004e9c1c723c */ /* 0x000ff000000018ff */
[C---:B------:R-:W-:Y:S01]  /*1960*/  HMMA.16816.F32 R68, R160.reuse, R44, R36 ;  /* 0x0000002ca044723c */ /* 0x040fe20000001824 */
[----:B------:R-:W-:Y:S07]  /*1970*/  LDSM.16.M88.4 R36, [R230+0xd100] ;  /* 0x00d10000e624783b */ /* 0x000fee0000000200 */
[C---:B------:R-:W-:Y:S01]  /*1980*/  HMMA.16816.F32 R44, R160.reuse, R74, R12 ;  /* 0x0000004aa02c723c */ /* 0x040fe2000000180c */
[----:B------:R-:W3:Y:S07]  /*1990*/  LDSM.16.M88.4 R12, [R230+0xc900] ;  /* 0x00c90000e60c783b */ /* 0x000eee0000000200 */
[C---:B------:R-:W-:Y:S08]  /*19a0*/  HMMA.16816.F32 R60, R160.reuse, R56, R24 ;  /* 0x00000038a03c723c */ /* 0x040ff00000001818 */
[----:B------:R-:W-:Y:S08]  /*19b0*/  HMMA.16816.F32 R56, R160, R58, R20 ;  /* 0x0000003aa038723c */ /* 0x000ff00000001814 */
[C---:B------:R-:W-:Y:S08]  /*19c0*/  HMMA.16816.F32 R24, R156.reuse, R84, RZ ;  /* 0x000000549c18723c */ /* 0x040ff000000018ff */
[----:B------:R-:W-:Y:S08]  /*19d0*/  HMMA.16816.F32 R20, R156, R86, RZ ;  /* 0x000000569c14723c */ /* 0x000ff000000018ff */
[C---:B------:R-:W-:Y:S08]  /*19e0*/  HMMA.16816.F32 R32, R160.reuse, R82, R32 ;  /* 0x00000052a020723c */ /* 0x040ff00000001820 */
[C---:B------:R-:W-:Y:S08]  /*19f0*/  HMMA.16816.F32 R72, R160.reuse, R88, R8 ;  /* 0x00000058a048723c */ /* 0x040ff00000001808 */
[----:B------:R-:W-:Y:S01]  /*1a00*/  HMMA.16816.F32 R84, R160, R90, R28 ;  /* 0x0000005aa054723c */ /* 0x000fe2000000181c */
[----:B------:R-:W4:Y:S04]  /*1a10*/  LDSM.16.M88.4 R88, [R230+0xe900] ;  /* 0x00e90000e658783b */ /* 0x000f280000000200 */
[----:B------:R-:W-:Y:S03]  /*1a20*/  LDSM.16.M88.4 R28, [R227+0x1800] ;  /* 0x00180000e31c783b */ /* 0x000fe60000000200 */
[C---:B-1----:R-:W-:Y:S08]  /*1a30*/  HMMA.16816.F32 R8, R184.reuse, R16, R68 ;  /* 0x00000010b808723c */ /* 0x042ff00000001844 */
[----:B------:R-:W-:Y:S08]  /*1a40*/  HMMA.16816.F32 R64, R184, R18, R64 ;  /* 0x00000012b840723c */ /* 0x000ff00000001840 */
[C---:B------:R-:W-:Y:S08]  /*1a50*/  HMMA.16816.F32 R80, R160.reuse, R100, R24 ;  /* 0x00000064a050723c */ /* 0x040ff00000001818 */
[----:B------:R-:W-:Y:S08]  /*1a60*/  HMMA.16816.F32 R76, R160, R102, R20 ;  /* 0x00000066a04c723c */ /* 0x000ff00000001814 */
[C---:B--2---:R-:W-:Y:S01]  /*1a70*/  HMMA.16816.F32 R16, R184.reuse, R52, R40 ;  /* 0x00000034b810723c */ /* 0x044fe20000001828 */
[----:B------:R-:W1:Y:S07]  /*1a80*/  LDSM.16.M88.4 R40, [R224+0xf100] ;  /* 0x00f10000e028783b */ /* 0x000e6e0000000200 */
[C---:B---3--:R-:W-:Y:S08]  /*1a90*/  HMMA.16816.F32 R60, R184.reuse, R12, R60 ;  /* 0x0000000cb83c723c */ /* 0x048ff0000000183c */
[C---:B------:R-:W-:Y:S08]  /*1aa0*/  HMMA.16816.F32 R56, R184.reuse, R14, R56 ;  /* 0x0000000eb838723c */ /* 0x040ff00000001838 */
[C---:B------:R-:W-:Y:S08]  /*1ab0*/  HMMA.16816.F32 R24, R184.reuse, R36, R48 ;  /* 0x00000024b818723c */ /* 0x040ff00000001830 */
[C---:B------:R-:W-:Y:S01]  /*1ac0*/  HMMA.16816.F32 R20, R184.reuse, R38, R44 ;  /* 0x00000026b814723c */ /* 0x040fe2000000182c */
[----:B------:R-:W2:Y:S07]  /*1ad0*/  LDSM.16.M88.4 R36, [R227+0x800] ;  /* 0x00080000e324783b */ /* 0x000eae0000000200 */
[----:B------:R-:W-:Y:S01]  /*1ae0*/  HMMA.16816.F32 R12, R184, R54, R32 ;  /* 0x00000036b80c723c */ /* 0x000fe20000001820 */
[----:B------:R-:W3:Y:S04]  /*1af0*/  LDSM.16.M88.4 R32, [R227+0x1000] ;  /* 0x00100000e320783b */ /* 0x000ee80000000200 */
[----:B------:R-:W-:Y:S03]  /*1b00*/  LDSM.16.M88.4 R52, [R227+0x2000] ;  /* 0x00200000e334783b */ /* 0x000fe60000000200 */
[----:B------:R-:W-:Y:S08]  /*1b10*/  HMMA.16816.F32 R8, R188, R96, R8 ;  /* 0x00000060bc08723c */ /* 0x000ff00000001808 */
[C---:B------:R-:W-:Y:S08]  /*1b20*/  HMMA.16816.F32 R48, R184.reuse, R92, R72 ;  /* 0x0000005cb830723c */ /* 0x040ff00000001848 */
[C---:B----4-:R-:W-:Y:S08]  /*1b30*/  HMMA.16816.F32 R100, R184.reuse, R88, R80 ;  /* 0x00000058b864723c */ /* 0x050ff00000001850 */
[----:B------:R-:W-:Y:S01]  /*1b40*/  HMMA.16816.F32 R72, R184, R90, R76 ;  /* 0x0000005ab848723c */ /* 0x000fe2000000184c */
[----:B------:R-:W4:Y:S07]  /*1b50*/  LDSM.16.M88.4 R88, [R231+0x3000] ;  /* 0x00300000e758783b */ /* 0x000f2e0000000200 */
[----:B-1----:R-:W-:Y:S08]  /*1b60*/  HMMA.16816.F32 R8, R192, R40, R8 ;  /* 0x00000028c008723c */ /* 0x002ff00000001808 */
[C---:B------:R-:W-:Y:S01]  /*1b70*/  HMMA.16816.F32 R44, R188.reuse, R98, R64 ;  /* 0x00000062bc2c723c */ /* 0x040fe20000001840 */
[----:B------:R-:W-:Y:S07]  /*1b80*/  LDSM.16.M88.4 R64, [R230+0xf100] ;  /* 0x00f10000e640783b */ /* 0x000fee0000000200 */
[C---:B--2---:R-:W-:Y:S08]  /*1b90*/  HMMA.16816.F32 R68, R188.reuse, R36, R60 ;  /* 0x00000024bc44723c */ /* 0x044ff0000000183c */
[C---:B---3--:R-:W-:Y:S01]  /*1ba0*/  HMMA.16816.F32 R60, R188.reuse, R34, R20 ;  /* 0x00000022bc3c723c */ /* 0x048fe20000001814 */
[----:B------:R-:W1:Y:S07]  /*1bb0*/  LDSM.16.M88.4 R20, [R224+0xf900] ;  /* 0x00f90000e014783b */ /* 0x000e6e0000000200 */
[----:B------:R-:W-:Y:S01]  /*1bc0*/  HMMA.16816.F32 R76, R188, R32, R24 ;  /* 0x00000020bc4c723c */ /* 0x000fe20000001818 */
[----:B------:R-:W2:Y:S07]  /*1bd0*/  LDSM.16.M88.4 R24, [R227+0x2800] ;  /* 0x00280000e318783b */ /* 0x000eae0000000200 */
[----:B------:R-:W-:Y:S08]  /*1be0*/  HMMA.16816.F32 R104, R184, R94, R84 ;  /* 0x0000005eb868723c */ /* 0x000ff00000001854 */
[----:B------:R-:W-:Y:S08]  /*1bf0*/  HMMA.16816.F32 R92, R188, R30, R12 ;  /* 0x0000001ebc5c723c */ /* 0x000ff0000000180c */
[----:B----4-:R-:W-:Y:S08]  /*1c00*/  HMMA.16816.F32 R8, R196, R88, R8 ;  /* 0x00000058c408723c */ /* 0x010ff00000001808 */
[----:B------:R-:W-:Y:S08]  /*1c10*/  HMMA.16816.F32 R12, R192, R42, R44 ;  /* 0x0000002ac00c723c */ /* 0x000ff0000000182c */
[C---:B------:R-:W-:Y:S01]  /*1c20*/  HMMA.16816.F32 R96, R188.reuse, R28, R16 ;  /* 0x0000001cbc60723c */ /* 0x040fe20000001810 */
[----:B------:R-:W3:Y:S07]  /*1c30*/  LDSM.16.M88.4 R16, [R224+0x10100] ;  /* 0x01010000e010783b */ /* 0x000eee0000000200 */
[----:B------:R-:W-:Y:S01]  /*1c40*/  HMMA.16816.F32 R84, R188, R38, R56 ;  /* 0x00000026bc54723c */ /* 0x000fe20000001838 */
[----:B------:R-:W4:Y:S04]  /*1c50*/  LDSM.16.M88.4 R56, [R224+0x11900] ;  /* 0x01190000e038783b */ /* 0x000f280000000200 */
[----:B------:R-:W5:Y:S03]  /*1c60*/  LDSM.16.M88.4 R36, [R224+0x10900] ;  /* 0x01090000e024783b */ /* 0x000f660000000200 */
[----:B-1----:R-:W-:Y:S01]  /*1c70*/  HMMA.16816.F32 R32, R192, R20, R68 ;  /* 0x00000014c020723c */ /* 0x002fe20000001844 */
[----:B------:R-:W-:Y:S07]  /*1c80*/  LDSM.16.M88.4 R68, [R231+0x4800] ;  /* 0x00480000e744783b */ /* 0x000fee0000000200 */
[C---:B------:R-:W-:Y:S01]  /*1c90*/  HMMA.16816.F32 R80, R188.reuse, R52, R48 ;  /* 0x00000034bc50723c */ /* 0x040fe20000001830 */
[----:B------:R-:W1:Y:S07]  /*1ca0*/  LDSM.16.M88.4 R48, [R224+0x11100] ;  /* 0x01110000e030783b */ /* 0x000e6e0000000200 */
[----:B--2---:R-:W-:Y:S08]  /*1cb0*/  HMMA.16816.F32 R40, R188, R26, R72 ;  /* 0x0000001abc28723c */ /* 0x004ff00000001848 */
[----:B------:R-:W-:Y:S08]  /*1cc0*/  HMMA.16816.F32 R8, R200, R64, R8 ;  /* 0x00000040c808723c */ /* 0x000ff00000001808 */
[----:B------:R-:W-:Y:S08]  /*1cd0*/  HMMA.16816.F32 R12, R196, R90, R12 ;  /* 0x0000005ac40c723c */ /* 0x000ff0000000180c */
[----:B------:R-:W-:Y:S01]  /*1ce0*/  HMMA.16816.F32 R44, R188, R24, R100 ;  /* 0x00000018bc2c723c */ /* 0x000fe20000001864 */
[----:B------:R-:W-:Y:S07]  /*1cf0*/  LDSM.16.M88.4 R100, [R230+0x11900] ;  /* 0x01190000e664783b */ /* 0x000fee0000000200 */
[----:B------:R-:W-:Y:S08]  /*1d00*/  HMMA.16816.F32 R84, R192, R22, R84 ;  /* 0x00000016c054723c */ /* 0x000ff00000001854 */
[----:B------:R-:W-:Y:S01]  /*1d10*/  HMMA.16816.F32 R52, R188, R54, R104 ;  /* 0x00000036bc34723c */ /* 0x000fe20000001868 */
[----:B------:R-:W-:Y:S07]  /*1d20*/  LDSM.16.M88.4 R104, [R231+0x5000] ;  /* 0x00500000e768783b */ /* 0x000fee0000000200 */
[C---:B---3--:R-:W-:Y:S08]  /*1d30*/  HMMA.16816.F32 R76, R192.reuse, R16, R76 ;  /* 0x00000010c04c723c */ /* 0x048ff0000000184c */
[----:B------:R-:W-:Y:S01]  /*1d40*/  HMMA.16816.F32 R72, R192, R18, R60 ;  /* 0x00000012c048723c */ /* 0x000fe2000000183c */
[----:B------:R-:W2:Y:S07]  /*1d50*/  LDSM.16.M88.4 R60, [R231+0x4000] ;  /* 0x00400000e73c783b */ /* 0x000eae0000000200 */
[----:B------:R-:W-:Y:S01]  /*1d60*/  HMMA.16816.F32 R16, R196, R116, R32 ;  /* 0x00000074c410723c */ /* 0x000fe20000001820 */
[----:B------:R-:W-:Y:S07]  /*1d70*/  LDSM.16.M88.4 R32, [R230+0x11100] ;  /* 0x01110000e620783b */ /* 0x000fee0000000200 */
[----:B----4-:R-:W-:Y:S01]  /*1d80*/  HMMA.16816.F32 R88, R192, R58, R40 ;  /* 0x0000003ac058723c */ /* 0x010fe20000001828 */
[----:B------:R-:W3:Y:S07]  /*1d90*/  LDSM.16.M88.4 R40, [R231+0x5800] ;  /* 0x00580000e728783b */ /* 0x000eee0000000200 */
[----:B------:R-:W-:Y:S08]  /*1da0*/  HMMA.16816.F32 R8, R204, R124, R8 ;  /* 0x0000007ccc08723c */ /* 0x000ff00000001808 */
[----:B------:R-:W-:Y:S08]  /*1db0*/  HMMA.16816.F32 R12, R200, R66, R12 ;  /* 0x00000042c80c723c */ /* 0x000ff0000000180c */
[C---:B-----5:R-:W-:Y:S08]  /*1dc0*/  HMMA.16816.F32 R24, R192.reuse, R38, R92 ;  /* 0x00000026c018723c */ /* 0x060ff0000000185c */
[----:B------:R-:W-:Y:S08]  /*1dd0*/  HMMA.16816.F32 R92, R192, R56, R44 ;  /* 0x00000038c05c723c */ /* 0x000ff0000000182c */
[----:B------:R-:W-:Y:S01]  /*1de0*/  HMMA.16816.F32 R44, R196, R118, R84 ;  /* 0x00000076c42c723c */ /* 0x000fe20000001854 */
[----:B------:R-:W4:Y:S07]  /*1df0*/  LDSM.16.M88.4 R116, [R231+0x6000] ;  /* 0x00600000e774783b */ /* 0x000f2e0000000200 */
[C---:B-1----:R-:W-:Y:S01]  /*1e00*/  HMMA.16816.F32 R20, R192.reuse, R48, R80 ;  /* 0x00000030c014723c */ /* 0x042fe20000001850 */
[----:B------:R-:W1:Y:S07]  /*1e10*/  LDSM.16.M88.4 R80, [R230+0x10100] ;  /* 0x01010000e650783b */ /* 0x000e6e0000000200 */
[C---:B------:R-:W-:Y:S01]  /*1e20*/  HMMA.16816.F32 R28, R192.reuse, R36, R96 ;  /* 0x00000024c01c723c */ /* 0x040fe20000001860 */
[----:B------:R-:W-:Y:S07]  /*1e30*/  LDSM.16.M88.4 R36, [R230+0x10900] ;  /* 0x01090000e624783b */ /* 0x000fee0000000200 */
[----:B------:R-:W-:Y:S08]  /*1e40*/  HMMA.16816.F32 R96, R192, R50, R52 ;  /* 0x00000032c060723c */ /* 0x000ff00000001834 */
[----:B------:R-:W-:Y:S08]  /*1e50*/  HMMA.16816.F32 R16, R200, R108, R16 ;  /* 0x0000006cc810723c */ /* 0x000ff00000001810 */
[----:B------:R-:W-:Y:S08]  /*1e60*/  HMMA.16816.F32 R8, R208, R120, R8 ;  /* 0x00000078d008723c */ /* 0x000ff00000001808 */
[----:B------:R-:W-:Y:S01]  /*1e70*/  HMMA.16816.F32 R12, R204, R126, R12 ;  /* 0x0000007ecc0c723c */ /* 0x000fe2000000180c */
[----:B------:R-:W5:Y:S07]  /*1e80*/  LDSM.16.M88.4 R124, [R224+0x12900] ;  /* 0x01290000e07c783b */ /* 0x000f6e0000000200 */
[C---:B--2---:R-:W-:Y:S01]  /*1e90*/  HMMA.16816.F32 R52, R196.reuse, R60, R76 ;  /* 0x0000003cc434723c */ /* 0x044fe2000000184c */
[----:B------:R-:W-:Y:S07]  /*1ea0*/  LDSM.16.M88.4 R76, [R227+0x4800] ;  /* 0x00480000e34c783b */ /* 0x000fee0000000200 */
[C---:B------:R-:W-:Y:S08]  /*1eb0*/  HMMA.16816.F32 R56, R196.reuse, R70, R24 ;  /* 0x00000046c438723c */ /* 0x040ff00000001818 */
[C---:B------:R-:W-:Y:S08]  /*1ec0*/  HMMA.16816.F32 R48, R196.reuse, R104, R20 ;  /* 0x00000068c430723c */ /* 0x040ff00000001814 */
[----:B---3--:R-:W-:Y:S08]  /*1ed0*/  HMMA.16816.F32 R24, R196, R40, R92 ;  /* 0x00000028c418723c */ /* 0x008ff0000000185c */
[----:B------:R-:W-:Y:S01]  /*1ee0*/  HMMA.16816.F32 R20, R200, R110, R44 ;  /* 0x0000006ec814723c */ /* 0x000fe2000000182c */
[----:B------:R-:W-:Y:S07]  /*1ef0*/  LDSM.16.M88.4 R108, [R227+0x6000] ;  /* 0x00600000e36c783b */ /* 0x000fee0000000200 */
[C---:B------:R-:W-:Y:S01]  /*1f00*/  HMMA.16816.F32 R64, R196.reuse, R62, R72 ;  /* 0x0000003ec440723c */ /* 0x040fe20000001848 */
[----:B------:R-:W-:Y:S07]  /*1f10*/  LDSM.16.M88.4 R72, [R224+0x13900] ;  /* 0x01390000e048783b */ /* 0x000fee0000000200 */
[C---:B------:R-:W-:Y:S01]  /*1f20*/  HMMA.16816.F32 R60, R196.reuse, R68, R28 ;  /* 0x00000044c43c723c */ /* 0x040fe2000000181c */
[----:B------:R-:W2:Y:S07]  /*1f30*/  LDSM.16.M88.4 R68, [R227+0x4000] ;  /* 0x00400000e344783b */ /* 0x000eae0000000200 */
[----:B------:R-:W-:Y:S01]  /*1f40*/  HMMA.16816.F32 R28, R196, R106, R96 ;  /* 0x0000006ac41c723c */ /* 0x000fe20000001860 */
[----:B------:R-:W-:Y:S04]  /*1f50*/  LDSM.16.M88.4 R104, [R231+0x6800] ;  /* 0x00680000e768783b */ /* 0x000fe80000000200 */
[----:B------:R-:W-:Y:S03]  /*1f60*/  LDSM.16.M88.4 R96, [R227+0x5800] ;  /* 0x00580000e360783b */ /* 0x000fe60000000200 */
[----:B------:R-:W-:Y:S08]  /*1f70*/  HMMA.16816.F32 R16, R204, R112, R16 ;  /* 0x00000070cc10723c */ /* 0x000ff00000001810 */
[----:B----4-:R-:W-:Y:S08]  /*1f80*/  HMMA.16816.F32 R8, R212, R116, R8 ;  /* 0x00000074d408723c */ /* 0x010ff00000001808 */
[----:B------:R-:W-:Y:S08]  /*1f90*/  HMMA.16816.F32 R12, R208, R122, R12 ;  /* 0x0000007ad00c723c */ /* 0x000ff0000000180c */
[----:B------:R-:W-:Y:S01]  /*1fa0*/  HMMA.16816.F32 R92, R196, R42, R88 ;  /* 0x0000002ac45c723c */ /* 0x000fe20000001858 */
[----:B------:R-:W3:Y:S07]  /*1fb0*/  LDSM.16.M88.4 R88, [R227+0x5000] ;  /* 0x00500000e358783b */ /* 0x000eee0000000200 */
[C---:B-1----:R-:W-:Y:S08]  /*1fc0*/  HMMA.16816.F32 R84, R200.reuse, R80, R52 ;  /* 0x00000050c854723c */ /* 0x042ff00000001834 */
[----:B------:R-:W-:Y:S08]  /*1fd0*/  HMMA.16816.F32 R40, R200, R100, R24 ;  /* 0x00000064c828723c */ /* 0x000ff00000001818 */
[----:B------:R-:W-:Y:S08]  /*1fe0*/  HMMA.16816.F32 R24, R204, R114, R20 ;  /* 0x00000072cc18723c */ /* 0x000ff00000001814 */
[C---:B------:R-:W-:Y:S01]  /*1ff0*/  HMMA.16816.F32 R64, R200.reuse, R82, R64 ;  /* 0x00000052c840723c */ /* 0x040fe20000001840 */
[----:B------:R-:W-:Y:S07]  /*2000*/  LDSM.16.M88.4 R80, [R230+0x12900] ;  /* 0x01290000e650783b */ /* 0x000fee0000000200 */
[C---:B------:R-:W-:Y:S08]  /*2010*/  HMMA.16816.F32 R52, R200.reuse, R32, R48 ;  /* 0x00000020c834723c */ /* 0x040ff00000001830 */
[----:B------:R-:W-:Y:S01]  /*2020*/  HMMA.16816.F32 R44, R200, R34, R28 ;  /* 0x00000022c82c723c */ /* 0x000fe2000000181c */
[----:B------:R-:W1:Y:S07]  /*2030*/  LDSM.16.M88.4 R32, [R224+0x13100] ;  /* 0x01310000e020783b */ /* 0x000e6e0000000200 */
[----:B-----5:R-:W-:Y:S08]  /*2040*/  HMMA.16816.F32 R20, R208, R124, R16 ;  /* 0x0000007cd014723c */ /* 0x020ff00000001810 */
[C---:B------:R-:W-:Y:S08]  /*2050*/  HMMA.16816.F32 R60, R200.reuse, R36, R60 ;  /* 0x00000024c83c723c */ /* 0x040ff0000000183c */
[----:B------:R-:W-:Y:S08]  /*2060*/  HMMA.16816.F32 R56, R200, R38, R56 ;  /* 0x00000026c838723c */ /* 0x000ff00000001838 */
[----:B------:R-:W-:Y:S08]  /*2070*/  HMMA.16816.F32 R8, R216, R128, R8 ;  /* 0x00000080d808723c */ /* 0x000ff00000001808 */
[----:B------:R-:W-:Y:S08]  /*2080*/  HMMA.16816.F32 R12, R212, R118, R12 ;  /* 0x00000076d40c723c */ /* 0x000ff0000000180c */
[----:B--2---:R-:W-:Y:S08]  /*2090*/  HMMA.16816.F32 R16, R204, R68, R84 ;  /* 0x00000044cc10723c */ /* 0x004ff00000001854 */
[----:B------:R-:W-:Y:S08]  /*20a0*/  HMMA.16816.F32 R24, R208, R126, R24 ;  /* 0x0000007ed018723c */ /* 0x000ff00000001818 */
[C---:B------:R-:W-:Y:S08]  /*20b0*/  HMMA.16816.F32 R36, R204.reuse, R70, R64 ;  /* 0x00000046cc24723c */ /* 0x040ff00000001840 */
[C---:B---3--:R-:W-:Y:S01]  /*20c0*/  HMMA.16816.F32 R68, R204.reuse, R88, R52 ;  /* 0x00000058cc44723c */ /* 0x048fe20000001834 */
[----:B------:R-:W-:Y:S07]  /*20d0*/  LDSM.16.M88.4 R52, [R224+0x14100] ;  /* 0x01410000e034783b */ /* 0x000fee0000000200 */
[----:B------:R-:W-:Y:S01]  /*20e0*/  HMMA.16816.F32 R88, R204, R90, R44 ;  /* 0x0000005acc58723c */ /* 0x000fe2000000182c */
[----:B------:R-:W2:Y:S07]  /*20f0*/  LDSM.16.M88.4 R44, [R231+0x7000] ;  /* 0x00700000e72c783b */ /* 0x000eae0000000200 */
[----:B------:R-:W-:Y:S08]  /*2100*/  HMMA.16816.F32 R20, R212, R104, R20 ;  /* 0x00000068d414723c */ /* 0x000ff00000001814 */
[C---:B------:R-:W-:Y:S08]  /*2110*/  HMMA.16816.F32 R48, R204.reuse, R76, R60 ;  /* 0x0000004ccc30723c */ /* 0x040ff0000000183c */
[C---:B------:R-:W-:Y:S01]  /*2120*/  HMMA.16816.F32 R64, R204.reuse, R78, R56 ;  /* 0x0000004ecc40723c */ /* 0x040fe20000001838 */
[----:B------:R-:W3:Y:S07]  /*2130*/  LDSM.16.M88.4 R56, [R227+0x6800] ;  /* 0x00680000e338783b */ /* 0x000eee0000000200 */
[----:B------:R-:W-:Y:S08]  /*2140*/  HMMA.16816.F32 R76, R204, R96, R40 ;  /* 0x00000060cc4c723c */ /* 0x000ff00000001828 */
[----:B------:R-:W-:Y:S08]  /*2150*/  HMMA.16816.F32 R40, R220, R108, R8 ;  /* 0x0000006cdc28723c */ /* 0x000ff00000001808 */
[----:B------:R-:W-:Y:S08]  /*2160*/  HMMA.16816.F32 R8, R216, R130, R12 ;  /* 0x00000082d808723c */ /* 0x000ff0000000180c */
[----:B-1----:R-:W-:Y:S08]  /*2170*/  HMMA.16816.F32 R12, R208, R32, R16 ;  /* 0x00000020d00c723c */ /* 0x002ff00000001810 */
[----:B------:R-:W-:Y:S01]  /*2180*/  HMMA.16816.F32 R24, R212, R106, R24 ;  /* 0x0000006ad418723c */ /* 0x000fe20000001818 */
[----:B------:R-:W-:-:S04]  /*2190*/  FMUL.FTZ R2, R40, c[0x0][0x320] ;  /* 0x0000c80028027a20 */ /* 0x000fc80000410000 */
[----:B------:R1:W4:Y:S03]  /*21a0*/  MUFU.TANH R101, R2 ;  /* 0x0000000200657308 */ /* 0x0003260000002400 */
[----:B------:R-:W-:Y:S08]  /*21b0*/  HMMA.16816.F32 R28, R200, R102, R92 ;  /* 0x00000066c81c723c */ /* 0x000ff0000000185c */
[----:B------:R-:W-:Y:S01]  /*21c0*/  HMMA.16816.F32 R36, R208, R34, R36 ;  /* 0x00000022d024723c */ /* 0x000fe20000001824 */
[----:B------:R-:W5:Y:S01]  /*21d0*/  LDSM.16.M88.4 R32, [R230+0x13100] ;  /* 0x01310000e620783b */ /* 0x000f620000000200 */
[----:B-1----:R-:W-:-:S06]  /*21e0*/  FMUL.FTZ R2, R41, c[0x0][0x320] ;  /* 0x0000c80029027a20 */ /* 0x002fcc0000410000 */
[----:B------:R-:W-:Y:S01]  /*21f0*/  HMMA.16816.F32 R20, R216, R80, R20 ;  /* 0x00000050d814723c */ /* 0x000fe20000001814 */
[----:B------:R1:W1:Y:S07]  /*2200*/  MUFU.TANH R100, R2 ;  /* 0x0000000200647308 */ /* 0x00026e0000002400 */
[----:B------:R-:W-:Y:S08]  /*2210*/  HMMA.16816.F32 R16, R220, R110, R8 ;  /* 0x0000006edc10723c */ /* 0x000ff00000001808 */
[----:B--2---:R-:W-:Y:S01]  /*2220*/  HMMA.16816.F32 R12, R212, R44, R12 ;  /* 0x0000002cd40c723c */ /* 0x004fe2000000180c */
[----:B-1----:R-:W-:-:S04]  /*2230*/  FMUL.FTZ R2, R42, c[0x0][0x320] ;  /* 0x0000c8002a027a20 */ /* 0x002fc80000410000 */
[----:B------:R1:W2:Y:S03]  /*2240*/  MUFU.TANH R95, R2 ;  /* 0x00000002005f7308 */ /* 0x0002a60000002400 */
[----:B------:R-:W-:Y:S08]  /*2250*/  HMMA.16816.F32 R8, R216, R82, R24 ;  /* 0x00000052d808723c */ /* 0x000ff00000001818 */
[----:B------:R-:W-:Y:S01]  /*2260*/  HMMA.16816.F32 R96, R204, R98, R28 ;  /* 0x00000062cc60723c */ /* 0x000fe2000000181c */
[----:B-1----:R-:W-:-:S02]  /*2270*/  FMUL.FTZ R2, R43, c[0x0][0x320] ;  /* 0x0000c8002b027a20 */ /* 0x002fc40000410000 */
[----:B------:R-:W1:Y:S05]  /*2280*/  LDSM.16.M88.4 R40, [R231+0x7800] ;  /* 0x00780000e728783b */ /* 0x000e6a0000000200 */
[----:B------:R-:W-:Y:S01]  /*2290*/  HMMA.16816.F32 R60, R208, R72, R48 ;  /* 0x00000048d03c723c */ /* 0x000fe20000001830 */
[----:B------:R2:W1:Y:S01]  /*22a0*/  MUFU.TANH R94, R2 ;  /* 0x00000002005e7308 */ /* 0x0004620000002400 */
[----:B------:R-:W-:Y:S06]  /*22b0*/  LDSM.16.M88.4 R48, [R227+0x7000] ;  /* 0x00700000e330783b */ /* 0x000fec0000000200 */
[----:B---3--:R-:W-:Y:S08]  /*22c0*/  HMMA.16816.F32 R28, R220, R56, R20 ;  /* 0x00000038dc1c723c */ /* 0x008ff00000001814 */
[----:B------:R-:W-:Y:S01]  /*22d0*/  HMMA.16816.F32 R24, R212, R46, R36 ;  /* 0x0000002ed418723c */ /* 0x000fe20000001824 */
[----:B--2---:R-:W-:Y:S01]  /*22e0*/  FMUL.FTZ R2, R16, c[0x0][0x320] ;  /* 0x0000c80010027a20 */ /* 0x004fe20000410000 */
[----:B------:R-:W-:Y:S03]  /*22f0*/  LDSM.16.M88.4 R44, [R230+0x13900] ;  /* 0x01390000e62c783b */ /* 0x000fe60000000200 */
[----:B------:R2:W3:Y:S03]  /*2300*/  MUFU.TANH R93, R2 ;  /* 0x00000002005d7308 */ /* 0x0004e60000002400 */
[----:B-----5:R-:W-:Y:S08]  /*2310*/  HMMA.16816.F32 R20, R216, R32, R12 ;  /* 0x00000020d814723c */ /* 0x020ff0000000180c */
[----:B------:R-:W-:Y:S01]  /*2320*/  HMMA.16816.F32 R8, R220, R58, R8 ;  /* 0x0000003adc08723c */ /* 0x000fe20000001808 */
[----:B--2---:R-:W-:-:S07]  /*2330*/  FMUL.FTZ R2, R17, c[0x0][0x320] ;  /* 0x0000c80011027a20 */ /* 0x004fce0000410000 */
[----:B------:R-:W-:Y:S01]  /*2340*/  HMMA.16816.F32 R12, R216, R34, R24 ;  /* 0x00000022d80c723c */ /* 0x000fe20000001818 */
[----:B------:R2:W1:Y:S01]  /*2350*/  MUFU.TANH R92, R2 ;  /* 0x00000002005c7308 */ /* 0x0004620000002400 */
[----:B------:R-:W-:Y:S06]  /*2360*/  LDSM.16.M88.4 R32, [R231+0x8000] ;  /* 0x00800000e720783b */ /* 0x000fec0000000200 */
[C---:B------:R-:W-:Y:S08]  /*2370*/  HMMA.16816.F32 R68, R208.reuse, R52, R68 ;  /* 0x00000034d044723c */ /* 0x040ff00000001844 */
[----:B------:R-:W-:Y:S01]  /*2380*/  HMMA.16816.F32 R64, R208, R74, R64 ;  /* 0x0000004ad040723c */ /* 0x000fe20000001840 */
[----:B--2---:R-:W-:-:S04]  /*2390*/  FMUL.FTZ R2, R18, c[0x0][0x320] ;  /* 0x0000c80012027a20 */ /* 0x004fc80000410000 */
[----:B------:R2:W1:Y:S03]  /*23a0*/  MUFU.TANH R87, R2 ;  /* 0x0000000200577308 */ /* 0x0004660000002400 */
[----:B------:R-:W-:Y:S01]  /*23b0*/  HMMA.16816.F32 R36, R208, R54, R88 ;  /* 0x00000036d024723c */ /* 0x000fe20000001858 */
[----:B------:R-:W-:Y:S01]  /*23c0*/  LDSM.16.M88.4 R52, [R231+0x8800] ;  /* 0x00880000e734783b */ /* 0x000fe20000000200 */
[----:B--2---:R-:W-:-:S06]  /*23d0*/  FMUL.FTZ R2, R19, c[0x0][0x320] ;  /* 0x0000c80013027a20 */ /* 0x004fcc0000410000 */
[C---:B-1----:R-:W-:Y:S01]  /*23e0*/  HMMA.16816.F32 R16, R212.reuse, R40, R60 ;  /* 0x00000028d410723c */ /* 0x042fe2000000183c */
[----:B------:R-:W1:Y:S01]  /*23f0*/  LDSM.16.M88.4 R60, [R224+0x14900] ;  /* 0x01490000e03c783b */ /* 0x000e620000000200 */
[----:B------:R2:W1:Y:S06]  /*2400*/  MUFU.TANH R86, R2 ;  /* 0x0000000200567308 */ /* 0x00046c0000002400 */
[----:B------:R-:W-:Y:S01]  /*2410*/  HMMA.16816.F32 R24, R212, R42, R64 ;  /* 0x0000002ad418723c */ /* 0x000fe20000001840 */
[----:B------:R-:W5:Y:S01]  /*2420*/  LDSM.16.M88.4 R40, [R227+0x7800] ;  /* 0x00780000e328783b */ /* 0x000f620000000200 */
[----:B--2---:R-:W-:-:S04]  /*2430*/  FMUL.FTZ R2, R28, c[0x0][0x320] ;  /* 0x0000c8001c027a20 */ /* 0x004fc80000410000 */
[----:B------:R2:W1:Y:S02]  /*2440*/  MUFU.TANH R85, R2 ;  /* 0x0000000200557308 */ /* 0x0004640000002400 */
[----:B--2---:R-:W-:Y:S01]  /*2450*/  FMUL.FTZ R2, R29, c[0x0][0x320] ;  /* 0x0000c8001d027a20 */ /* 0x004fe20000410000 */
[----:B-1----:R-:W-:Y:S05]  /*2460*/  HMMA.16816.F32 R56, R208, R60, R76 ;  /* 0x0000003cd038723c */ /* 0x002fea000000184c */
[----:B------:R1:W2:Y:S02]  /*2470*/  MUFU.TANH R84, R2 ;  /* 0x0000000200547308 */ /* 0x0002a40000002400 */
[----:B-1----:R-:W-:-:S06]  /*2480*/  FMUL.FTZ R2, R30, c[0x0][0x320] ;  /* 0x0000c8001e027a20 */ /* 0x002fcc0000410000 */
[----:B------:R1:W1:Y:S02]  /*2490*/  MUFU.TANH R83, R2 ;  /* 0x0000000200537308 */ /* 0x0002640000002400 */
[----:B-1----:R-:W-:Y:S02]  /*24a0*/  FMUL.FTZ R2, R31, c[0x0][0x320] ;  /* 0x0000c8001f027a20 */ /* 0x002fe40000410000 */
[----:B------:R-:W-:Y:S04]  /*24b0*/  HMMA.16816.F32 R28, R220, R48, R20 ;  /* 0x00000030dc1c723c */ /* 0x000fe80000001814 */
[----:B------:R1:W1:Y:S04]  /*24c0*/  MUFU.TANH R82, R2 ;  /* 0x0000000200527308 */ /* 0x0002680000002400 */
[----:B------:R-:W-:Y:S08]  /*24d0*/  HMMA.16816.F32 R20, R216, R44, R16 ;  /* 0x0000002cd814723c */ /* 0x000ff00000001810 */
[----:B------:R-:W-:Y:S01]  /*24e0*/  HMMA.16816.F32 R16, R212, R32, R68 ;  /* 0x00000020d410723c */ /* 0x000fe20000001844 */
[----:B-1----:R-:W-:-:S04]  /*24f0*/  FMUL.FTZ R2, R8, c[0x0][0x320] ;  /* 0x0000c80008027a20 */ /* 0x002fc80000410000 */
[----:B------:R1:W1:Y:S02]  /*2500*/  MUFU.TANH R81, R2 ;  /* 0x0000000200517308 */ /* 0x0002640000002400 */
[----:B-1----:R-:W-:-:S06]  /*2510*/  FMUL.FTZ R2, R9, c[0x0][0x320] ;  /* 0x0000c80009027a20 */ /* 0x002fcc0000410000 */
[----:B------:R1:W1:Y:S02]  /*2520*/  MUFU.TANH R80, R2 ;  /* 0x0000000200507308 */ /* 0x0002640000002400 */
[----:B-1----:R-:W-:-:S06]  /*2530*/  FMUL.FTZ R2, R10, c[0x0][0x320] ;  /* 0x0000c8000a027a20 */ /* 0x002fcc0000410000 */
[----:B------:R1:W1:Y:S02]  /*2540*/  MUFU.TANH R75, R2 ;  /* 0x00000002004b7308 */ /* 0x0002640000002400 */
[----:B-1----:R-:W-:Y:S02]  /*2550*/  FMUL.FTZ R2, R11, c[0x0][0x320] ;  /* 0x0000c8000b027a20 */ /* 0x002fe40000410000 */
[----:B------:R-:W-:Y:S01]  /*2560*/  HMMA.16816.F32 R8, R220, R50, R12 ;  /* 0x00000032dc08723c */ /* 0x000fe2000000180c */
[----:B------:R-:W1:Y:S03]  /*2570*/  LDSM.16.M88.4 R48, [R230+0x14100] ;  /* 0x01410000e630783b */ /* 0x000e660000000200 */
[----:B------:R2:W1:Y:S04]  /*2580*/  MUFU.TANH R74, R2 ;  /* 0x00000002004a7308 */ /* 0x0004680000002400 */
[----:B------:R-:W-:Y:S01]  /*2590*/  HMMA.16816.F32 R12, R216, R46, R24 ;  /* 0x0000002ed80c723c */ /* 0x000fe20000001818 */
[----:B------:R-:W-:Y:S07]  /*25a0*/  LDSM.16.M88.4 R44, [R227+0x8000] ;  /* 0x00800000e32c783b */ /* 0x000fee0000000200 */
[----:B-----5:R-:W-:Y:S01]  /*25b0*/  HMMA.16816.F32 R24, R220, R40, R20 ;  /* 0x00000028dc18723c */ /* 0x020fe20000001814 */
[----:B--2---:R-:W-:-:S04]  /*25c0*/  FMUL.FTZ R2, R28, c[0x0][0x320] ;  /* 0x0000c8001c027a20 */ /* 0x004fc80000410000 */
[----:B------:R2:W1:Y:S11]  /*25d0*/  MUFU.TANH R73, R2 ;  /* 0x0000000200497308 */ /* 0x0004760000002400 */
[----:B------:R-:W-:Y:S01]  /*25e0*/  HMMA.16816.F32 R12, R220, R42, R12 ;  /* 0x0000002adc0c723c */ /* 0x000fe2000000180c */
[----:B--2---:R-:W-:-:S07]  /*25f0*/  FMUL.FTZ R2, R29, c[0x0][0x320] ;  /* 0x0000c8001d027a20 */ /* 0x004fce0000410000 */
[----:B------:R-:W-:Y:S01]  /*2600*/  FMUL.FTZ R25, R25, c[0x0][0x320] ;  /* 0x0000c80019197a20 */ /* 0x000fe20000410000 */
[----:B-1----:R-:W-:Y:S01]  /*2610*/  HMMA.16816.F32 R20, R216, R48, R16 ;  /* 0x00000030d814723c */ /* 0x002fe20000001810 */
[----:B------:R1:W2:Y:S01]  /*2620*/  MUFU.TANH R72, R2 ;  /* 0x0000000200487308 */ /* 0x0002a20000002400 */
[----:B------:R-:W-:Y:S02]  /*2630*/  FMUL.FTZ R26, R26, c[0x0][0x320] ;  /* 0x0000c8001a1a7a20 */ /* 0x000fe40000410000 */
[----:B------:R-:W-:-:S04]  /*2640*/  FMUL.FTZ R27, R27, c[0x0][0x320] ;  /* 0x0000c8001b1b7a20 */ /* 0x000fc80000410000 */
[----:B------:R-:W-:Y:S01]  /*2650*/  HMMA.16816.F32 R16, R212, R52, R56 ;  /* 0x00000034d410723c */ /* 0x000fe20000001838 */
[----:B------:R-:W2:Y:S06]  /*2660*/  MUFU.TANH R60, R25 ;  /* 0x00000019003c7308 */ /* 0x000eac0000002400 */
[----:B------:R-:W-:Y:S02]  /*2670*/  FMUL.FTZ R12, R12, c[0x0][0x320] ;  /* 0x0000c8000c0c7a20 */ /* 0x000fe40000410000 */
[----:B-1----:R-:W-:Y:S01]  /*2680*/  FMUL.FTZ R2, R30, c[0x0][0x320] ;  /* 0x0000c8001e027a20 */ /* 0x002fe20000410000 */
[----:B------:R-:W1:Y:S01]  /*2690*/  MUFU.TANH R52, R26 ;  /* 0x0000001a00347308 */ /* 0x000e620000002400 */
[----:B------:R-:W-:-:S02]  /*26a0*/  FMUL.FTZ R13, R13, c[0x0][0x320] ;  /* 0x0000c8000d0d7a20 */ /* 0x000fc40000410000 */
[----:B------:R-:W-:Y:S02]  /*26b0*/  FMUL.FTZ R14, R14, c[0x0][0x320] ;  /* 0x0000c8000e0e7a20 */ /* 0x000fe40000410000 */
[----:B------:R-:W-:-:S03]  /*26c0*/  FMUL.FTZ R15, R15, c[0x0][0x320] ;  /* 0x0000c8000f0f7a20 */ /* 0x000fc60000410000 */
[----:B------:R5:W1:Y:S08]  /*26d0*/  MUFU.TANH R69, R2 ;  /* 0x0000000200457308 */ /* 0x000a700000002400 */
[----:B------:R-:W1:Y:S01]  /*26e0*/  MUFU.TANH R49, R27 ;  /* 0x0000001b00317308 */ /* 0x000e620000002400 */
[----:B-----5:R-:W-:-:S07]  /*26f0*/  FMUL.FTZ R2, R31, c[0x0][0x320] ;  /* 0x0000c8001f027a20 */ /* 0x020fce0000410000 */
[----:B------:R-:W1:Y:S01]  /*2700*/  MUFU.TANH R48, R12 ;  /* 0x0000000c00307308 */ /* 0x000e620000002400 */
[----:B------:R-:W-:Y:S01]  /*2710*/  HMMA.16816.F32 R28, R212, R34, R36 ;  /* 0x00000022d41c723c */ /* 0x000fe20000001824 */
[----:B------:R-:W5:Y:S04]  /*2720*/  LDSM.16.M88.4 R36, [R230+0x14900] ;  /* 0x01490000e624783b */ /* 0x000f680000000200 */
[----:B------:R-:W1:Y:S01]  /*2730*/  LDSM.16.M88.4 R32, [R227+0x8800] ;  /* 0x00880000e320783b */ /* 0x000e620000000200 */
[----:B------:R-:W-:-:S04]  /*2740*/  DEPBAR.LE SB0, 0x0 ;  /* 0x000080000000791a */ /* 0x000fc80000000000 */
[----:B------:R2:W1:Y:S08]  /*2750*/  MUFU.TANH R68, R2 ;  /* 0x0000000200447308 */ /* 0x0004700000002400 */
[----:B------:R-:W1:Y:S06]  /*2760*/  MUFU.TANH R43, R15 ;  /* 0x0000000f002b7308 */ /* 0x000e6c0000002400 */
[----:B------:R-:W-:Y:S01]  /*2770*/  HMMA.16816.F32 R28, R216, R50, R28 ;  /* 0x00000032d81c723c */ /* 0x000fe2000000181c */
[----:B--2---:R-:W-:-:S04]  /*2780*/  FMUL.FTZ R2, R8, c[0x0][0x320] ;  /* 0x0000c80008027a20 */ /* 0x004fc80000410000 */
[----:B------:R2:W1:Y:S03]  /*2790*/  MUFU.TANH R67, R2 ;  /* 0x0000000200437308 */ /* 0x0004660000002400 */
[----:B-----5:R-:W-:Y:S01]  /*27a0*/  HMMA.16816.F32 R16, R216, R36, R16 ;  /* 0x00000024d810723c */ /* 0x020fe20000001810 */
[----:B--2---:R-:W-:-:S04]  /*27b0*/  FMUL.FTZ R2, R9, c[0x0][0x320] ;  /* 0x0000c80009027a20 */ /* 0x004fc80000410000 */
[----:B------:R2:W1:Y:S02]  /*27c0*/  MUFU.TANH R66, R2 ;  /* 0x0000000200427308 */ /* 0x0004640000002400 */
[----:B--2---:R-:W-:-:S06]  /*27d0*/  FMUL.FTZ R2, R10, c[0x0][0x320] ;  /* 0x0000c8000a027a20 */ /* 0x004fcc0000410000 */
[----:B------:R2:W1:Y:S02]  /*27e0*/  MUFU.TANH R65, R2 ;  /* 0x0000000200417308 */ /* 0x0004640000002400 */
[----:B--2---:R-:W-:Y:S02]  /*27f0*/  FMUL.FTZ R2, R11, c[0x0][0x320] ;  /* 0x0000c8000b027a20 */ /* 0x004fe40000410000 */
[----:B------:R-:W-:Y:S04]  /*2800*/  HMMA.16816.F32 R8, R208, R62, R96 ;  /* 0x0000003ed008723c */ /* 0x000fe80000001860 */
[----:B------:R2:W1:Y:S02]  /*2810*/  MUFU.TANH R64, R2 ;  /* 0x0000000200407308 */ /* 0x0004640000002400 */
[----:B--2---:R-:W-:-:S02]  /*2820*/  FMUL.FTZ R2, R24, c[0x0][0x320] ;  /* 0x0000c80018027a20 */ /* 0x004fc40000410000 */
[----:B------:R-:W-:Y:S04]  /*2830*/  HMMA.16816.F32 R24, R220, R44, R20 ;  /* 0x0000002cdc18723c */ /* 0x000fe80000001814 */
[----:B------:R-:W2:Y:S11]  /*2840*/  MUFU.TANH R45, R13 ;  /* 0x0000000d002d7308 */ /* 0x000eb60000002400 */
[----:B------:R-:W-:Y:S01]  /*2850*/  @!UPT UIADD3 URZ, URZ, URZ, URZ ;  /* 0x0000003f3f3ff290 */ /* 0x000fe2000fffe03f */
[----:B------:R-:W-:Y:S01]  /*2860*/  HMMA.16816.F32 R8, R212, R54, R8 ;  /* 0x00000036d408723c */ /* 0x000fe20000001808 */
[----:B------:R1:W1:Y:S07]  /*2870*/  MUFU.TANH R44, R14 ;  /* 0x0000000e002c7308 */ /* 0x00026e0000002400 */
[----:B------:R-:W-:Y:S01]  /*2880*/  HMMA.16816.F32 R20, R220, R46, R28 ;  /* 0x0000002edc14723c */ /* 0x000fe2000000181c */
[----:B------:R2:W2:Y:S01]  /*2890*/  MUFU.TANH R61, R2 ;  /* 0x00000002003d7308 */ /* 0x0004a20000002400 */
[----:B------:R-:W-:-:S06]  /*28a0*/  FMUL.FTZ R25, R25, c[0x0][0x320] ;  /* 0x0000c80019197a20 */ /* 0x000fcc0000410000 */
[----:B-1----:R-:W-:Y:S01]  /*28b0*/  HMMA.16816.F32 R12, R220, R32, R16 ;  /* 0x00000020dc0c723c */ /* 0x002fe20000001810 */
[----:B------:R-:W-:Y:S02]  /*28c0*/  FMUL.FTZ R26, R26, c[0x0][0x320] ;  /* 0x0000c8001a1a7a20 */ /* 0x000fe40000410000 */
[----:B------:R-:W-:Y:S01]  /*28d0*/  FMUL.FTZ R27, R27, c[0x0][0x320] ;  /* 0x0000c8001b1b7a20 */ /* 0x000fe20000410000 */
[----:B------:R1:W1:Y:S01]  /*28e0*/  MUFU.TANH R41, R25 ;  /* 0x0000001900297308 */ /* 0x0002620000002400 */
[----:B------:R-:W-:-:S03]  /*28f0*/  FMUL.FTZ R24, R24, c[0x0][0x320] ;  /* 0x0000c80018187a20 */ /* 0x000fc60000410000 */
[----:B------:R-:W-:Y:S04]  /*2900*/  HMMA.16816.F32 R8, R216, R38, R8 ;  /* 0x00000026d808723c */ /* 0x000fe80000001808 */
[----:B------:R1:W1:Y:S04]  /*2910*/  MUFU.TANH R40, R26 ;  /* 0x0000001a00287308 */ /* 0x0002680000002400 */
[----:B------:R-:W-:Y:S02]  /*2920*/  FMUL.FTZ R20, R20, c[0x0][0x320] ;  /* 0x0000c80014147a20 */ /* 0x000fe40000410000 */
[----:B------:R-:W-:-:S02]  /*2930*/  FMUL.FTZ R21, R21, c[0x0][0x320] ;  /* 0x0000c80015157a20 */ /* 0x000fc40000410000 */
[----:B------:R-:W-:Y:S01]  /*2940*/  FMUL.FTZ R22, R22, c[0x0][0x320] ;  /* 0x0000c80016167a20 */ /* 0x000fe20000410000 */
[----:B------:R1:W1:Y:S01]  /*2950*/  MUFU.TANH R37, R27 ;  /* 0x0000001b00257308 */ /* 0x0002620000002400 */
[----:B------:R-:W-:Y:S02]  /*2960*/  FMUL.FTZ R23, R23, c[0x0][0x320] ;  /* 0x0000c80017177a20 */ /* 0x000fe40000410000 */
[----:B------:R-:W-:Y:S02]  /*2970*/  FMUL.FTZ R12, R12, c[0x0][0x320] ;  /* 0x0000c8000c0c7a20 */ /* 0x000fe40000410000 */
[----:B------:R-:W-:Y:S02]  /*2980*/  FMUL.FTZ R13, R13, c[0x0][0x320] ;  /* 0x0000c8000d0d7a20 */ /* 0x000fe40000410000 */
[----:B------:R-:W-:Y:S01]  /*2990*/  FMUL.FTZ R14, R14, c[0x0][0x320] ;  /* 0x0000c8000e0e7a20 */ /* 0x000fe20000410000 */
[----:B------:R1:W1:Y:S01]  /*29a0*/  MUFU.TANH R42, R24 ;  /* 0x00000018002a7308 */ /* 0x0002620000002400 */
[----:B------:R-:W-:-:S02]  /*29b0*/  FMUL.FTZ R15, R15, c[0x0][0x320] ;  /* 0x0000c8000f0f7a20 */ /* 0x000fc40000410000 */
[----:B------:R-:W-:Y:S05]  /*29c0*/  HMMA.16816.F32 R8, R220, R34, R8 ;  /* 0x00000022dc08723c */ /* 0x000fea0000001808 */
[----:B------:R1:W1:Y:S08]  /*29d0*/  MUFU.TANH R36, R20 ;  /* 0x0000001400247308 */ /* 0x0002700000002400 */
[----:B------:R1:W1:Y:S08]  /*29e0*/  MUFU.TANH R33, R21 ;  /* 0x0000001500217308 */ /* 0x0002700000002400 */
[----:B------:R1:W1:Y:S03]  /*29f0*/  MUFU.TANH R27, R22 ;  /* 0x00000016001b7308 */ /* 0x0002660000002400 */
[----:B------:R-:W-:-:S02]  /*2a00*/  FMUL.FTZ R8, R8, c[0x0][0x320] ;  /* 0x0000c80008087a20 */ /* 0x000fc40000410000 */
[----:B------:R-:W-:Y:S02]  /*2a10*/  FMUL.FTZ R9, R9, c[0x0][0x320] ;  /* 0x0000c80009097a20 */ /* 0x000fe40000410000 */
[----:B------:R-:W-:Y:S01]  /*2a20*/  FMUL.FTZ R10, R10, c[0x0][0x320] ;  /* 0x0000c8000a0a7a20 */ /* 0x000fe20000410000 */
[----:B------:R1:W1:Y:S01]  /*2a30*/  MUFU.TANH R30, R23 ;  /* 0x00000017001e7308 */ /* 0x0002620000002400 */
[----:B------:R-:W-:-:S07]  /*2a40*/  FMUL.FTZ R11, R11, c[0x0][0x320] ;  /* 0x0000c8000b0b7a20 */ /* 0x000fce0000410000 */
[----:B------:R1:W1:Y:S08]  /*2a50*/  MUFU.TANH R26, R12 ;  /* 0x0000000c001a7308 */ /* 0x0002700000002400 */
[----:B------:R1:W1:Y:S08]  /*2a60*/  MUFU.TANH R25, R13 ;  /* 0x0000000d00197308 */ /* 0x0002700000002400 */
[----:B------:R1:W1:Y:S08]  /*2a70*/  MUFU.TANH R19, R14 ;  /* 0x0000000e00137308 */ /* 0x0002700000002400 */
[----:B------:R1:W1:Y:S08]  /*2a80*/  MUFU.TANH R34, R15 ;  /* 0x0000000f00227308 */ /* 0x0002700000002400 */
[----:B------:R1:W1:Y:S08]  /*2a90*/  MUFU.TANH R18, R8 ;  /* 0x0000000800127308 */ /* 0x0002700000002400 */
[----:B------:R1:W1:Y:S08]  /*2aa0*/  MUFU.TANH R17, R9 ;  /* 0x0000000900117308 */ /* 0x0002700000002400 */
[----:B------:R1:W1:Y:S08]  /*2ab0*/  MUFU.TANH R32, R10 ;  /* 0x0000000a00207308 */ /* 0x0002700000002400 */
[----:B------:R1:W1:Y:S01]  /*2ac0*/  MUFU.TANH R31, R11 ;  /* 0x0000000b001f7308 */ /* 0x0002620000002400 */
[----:B------:R-:W-:Y:S06]  /*2ad0*/  BAR.SYNC.DEFER_BLOCKING 0x0 ;  /* 0x0000000000007b1d */ /* 0x000fec0000010000 */
[----:B------:R-:W-:Y:S05]  /*2ae0*/  @!P3 BRA `(.L_x_1) ;  /* 0x000001f00000b947 */ /* 0x000fea0003800000 */
[----:B--234-:R-:W-:Y:S01]  /*2af0*/  IADD3 R6, R141, -0x2, RZ ;  /* 0xfffffffe8d067810 */ /* 0x01cfe20007ffe0ff */
[C---:B-1----:R-:W-:Y:S01]  /*2b00*/  IMAD.SHL.U32 R8, R135.reuse, 0x40, RZ ;  /* 0x0000004087087824 */ /* 0x042fe200078e00ff */
[----:B------:R-:W-:Y:S01]  /*2b10*/  SHF.L.U64.HI R9, R135, 0x6, R138 ;  /* 0x0000000687097819 */ /* 0x000fe2000001028a */
[----:B------:R-:W-:Y:S01]  /*2b20*/  IMAD.SHL.U32 R14, R140, 0x2, RZ ;  /* 0x000000028c0e7824 */ /* 0x000fe200078e00ff */
[----:B------:R-:W-:Y:S01]  /*2b30*/  SHF.R.S32.HI R3, RZ, 0x1f, R6 ;  /* 0x0000001fff037819 */ /* 0x000fe20000011406 */
[----:B------:R-:W-:-:S02]  /*2b40*/  IMAD R2, R134, R6, RZ ;  /* 0x0000000686027224 */ /* 0x000fc400078e02ff */
[----:B------:R-:W-:-:S04]  /*2b50*/  IMAD.WIDE.U32 R6, R6, R136, R142 ;  /* 0x0000008806067225 */ /* 0x000fc800078e008e */
[----:B------:R-:W-:Y:S01]  /*2b60*/  IMAD R3, R3, R136, R2 ;  /* 0x0000008803037224 */ /* 0x000fe200078e0202 */
[----:B------:R-:W-:-:S03]  /*2b70*/  LEA R2, P0, R6, c[0x0][0x1c8], 0x1 ;  /* 0x0000720006027a11 */ /* 0x000fc600078008ff */
[----:B------:R-:W-:Y:S01]  /*2b80*/  IMAD.IADD R3, R7, 0x1, R3 ;  /* 0x0000000107037824 */ /* 0x000fe200078e0203 */
[----:B------:R-:W-:-:S04]  /*2b90*/  IADD3 R12, P2, P1, R8, 0x80, R2 ;  /* 0x00000080080c7810 */ /* 0x000fc8000795e002 */
[----:B------:R-:W-:Y:S02]  /*2ba0*/  LEA.HI.X R3, R6, c[0x0][0x1cc], R3, 0x1, P0 ;  /* 0x0000730006037a11 */ /* 0x000fe400000f0c03 */
[C---:B------:R-:W-:Y:S02]  /*2bb0*/  IADD3 R6, P0, R8.reuse, R2, RZ ;  /* 0x0000000208067210 */ /* 0x040fe40007f1e0ff */
[C-C-:B------:R-:W-:Y:S01]  /*2bc0*/  IADD3.X R13, R9.reuse, RZ, R3.reuse, P2, P1 ;  /* 0x000000ff090d7210 */ /* 0x140fe200017e2403 */
[----:B------:R-:W-:Y:S01]  /*2bd0*/  @!PT LDS RZ, [RZ] ;  /* 0x00000000fffff984 */ /* 0x000fe20000000800 */
[----:B------:R-:W-:Y:S01]  /*2be0*/  @!PT LDS RZ, [RZ] ;  /* 0x00000000fffff984 */ /* 0x000fe20000000800 */
[----:B------:R-:W-:Y:S01]  /*2bf0*/  @!PT LDS RZ, [RZ] ;  /* 0x00000000fffff984 */ /* 0x000fe20000000800 */
[----:B------:R1:W-:Y:S01]  /*2c00*/  LDGSTS.E.BYPASS.LTC128B.128 [R14+0xc100], [R2.64], !P6 ;  /* 0x0c100000020e7fae */ /* 0x0003e2000f101d48 */
[----:B------:R-:W-:Y:S01]  /*2c10*/  IADD3 R10, P2, P1, R8, 0x100, R2 ;  /* 0x00000100080a7810 */ /* 0x000fe2000795e002 */
[C-C-:B------:R-:W-:Y:S01]  /*2c20*/  IMAD.X R7, R9.reuse, 0x1, R3.reuse, P0 ;  /* 0x0000000109077824 */ /* 0x140fe200000e0603 */
[----:B------:R-:W-:Y:S01]  /*2c30*/  IADD3 R8, P0, R6, R8, RZ ;  /* 0x0000000806087210 */ /* 0x000fe20007f1e0ff */
[----:B------:R1:W-:Y:S01]  /*2c40*/  LDGSTS.E.BYPASS.LTC128B.128 [R14+0xf100], [R2.64+0x80], !P5 ;  /* 0x0f100080020e7fae */ /* 0x0003e2000e901d48 */
[----:B------:R-:W-:-:S03]  /*2c50*/  IADD3.X R11, R9, RZ, R3, P2, P1 ;  /* 0x000000ff090b7210 */ /* 0x000fc600017e2403 */
[----:B------:R-:W-:Y:S01]  /*2c60*/  IMAD.X R9, R7, 0x1, R9, P0 ;  /* 0x0000000107097824 */ /* 0x000fe200000e0609 */
[----:B------:R1:W-:Y:S04]  /*2c70*/  LDGSTS.E.BYPASS.LTC128B.128 [R14+0x12100], [R2.64+0x100], !P4 ;  /* 0x12100100020e7fae */ /* 0x0003e8000e101d48 */
[----:B------:R1:W-:Y:S04]  /*2c80*/  LDGSTS.E.BYPASS.LTC128B.128 [R14+0xd100], [R6.64], !P6 ;  /* 0x0d100000060e7fae */ /* 0x0003e8000f101d48 */
[----:B------:R1:W-:Y:S04]  /*2c90*/  LDGSTS.E.BYPASS.LTC128B.128 [R14+0x10100], [R12.64], !P5 ;  /* 0x101000000c0e7fae */ /* 0x0003e8000e901d48 */
[----:B------:R1:W-:Y:S04]  /*2ca0*/  LDGSTS.E.BYPASS.LTC128B.128 [R14+0x13100], [R10.64], !P4 ;  /* 0x131000000a0e7fae */ /* 0x0003e8000e101d48 */
[----:B------:R1:W-:Y:S04]  /*2cb0*/  LDGSTS.E.BYPASS.LTC128B.128 [R14+0xe100], [R8.64], !P6 ;  /* 0x0e100000080e7fae */ /* 0x0003e8000f101d48 */
[----:B------:R1:W-:Y:S04]  /*2cc0*/  LDGSTS.E.BYPASS.LTC128B.128 [R14+0x11100], [R8.64+0x80], !P5 ;  /* 0x11100080080e7fae */ /* 0x0003e8000e901d48 */
[----:B------:R1:W-:Y:S02]  /*2cd0*/  LDGSTS.E.BYPASS.LTC128B.128 [R14+0x14100], [R8.64+0x100], !P4 ;  /* 0x14100100080e7fae */ /* 0x0003e4000e101d48 */
.L_x_1:
[----:B--234-:R-:W-:Y:S01]  /*2ce0*/  STL [R1+0x80], R188 ;  /* 0x000080bc01007387 */ /* 0x01cfe20000100800 */
[----:B-1----:R-:W-:Y:S01]  /*2cf0*/  SHF.R.S32.HI R2, RZ, 0x1f, R132 ;  /* 0x0000001fff027819 */ /* 0x002fe20000011484 */
[----:B------:R-:W-:-:S02]  /*2d00*/  IMAD.SHL.U32 R225, R5, 0x2, RZ ;  /* 0x0000000205e17824 */ /* 0x000fc400078e00ff */
[----:B------:R-:W-:Y:S01]  /*2d10*/  STL [R1+0x7c], R187 ;  /* 0x00007cbb01007387 */ /* 0x000fe20000100800 */
[----:B------:R-:W-:Y:S01]  /*2d20*/  LEA.HI R3, R2, R132, RZ, 0x2 ;  /* 0x0000008402037211 */ /* 0x000fe200078f10ff */
[----:B------:R-:W-:Y:S01]  /*2d30*/  IMAD R229, R0, 0x2, R225 ;  /* 0x0000000200e57824 */ /* 0x000fe200078e02e1 */
[----:B------:R-:W-:Y:S01]  /*2d40*/  LEA R226, R4, R225, 0x1 ;  /* 0x000000e104e27211 */ /* 0x000fe200078e08ff */
[----:B------:R-:W-:Y:S01]  /*2d50*/  STL [R1+0x78], R186 ;  /* 0x000078ba01007387 */ /* 0x000fe20000100800 */
[----:B------:R-:W-:Y:S02]  /*2d60*/  LOP3.LUT R2, R3, 0x7ffffffc, RZ, 0xc0, !PT ;  /* 0x7ffffffc03027812 */ /* 0x000fe400078ec0ff */
[----:B------:R-:W-:Y:S01]  /*2d70*/  LEA R228, R0, R226, 0x1 ;  /* 0x000000e200e47211 */ /* 0x000fe200078e08ff */
[----:B------:R-:W-:Y:S02]  /*2d80*/  STL [R1+0x74], R185 ;  /* 0x000074b901007387 */ /* 0x000fe40000100800 */
[----:B------:R-:W-:-:S02]  /*2d90*/  IMAD.IADD R2, R132, 0x1, -R2 ;  /* 0x0000000184027824 */ /* 0x000fc400078e0a02 */
[----:B------:R-:W-:Y:S04]  /*2da0*/  STL [R1+0x70], R184 ;  /* 0x000070b801007387 */ /* 0x000fe80000100800 */
        /* <DEDUP_REMOVED lines=8> */
[----:B------:R1:W-:Y:S04]  /*2e30*/  STL [R1+0x4c], R3 ;  /* 0x00004c0301007387 */ /* 0x0003e80000100800 */
[----:B------:R-:W-:Y:S04]  /*2e40*/  LDSM.16.MT88.4 R76, [R229+0x3900] ;  /* 0x00390000e54c783b */ /* 0x000fe80000004200 */
[----:B------:R-:W0:Y:S01]  /*2e50*/  LDGDEPBAR ;  /* 0x00000000000079af */ /* 0x000e220000000000 */
[----:B-1----:R-:W-:-:S05]  /*2e60*/  IADD3 R3, R133, c[0x0][0x1d0], RZ ;  /* 0x0000740085037a10 */ /* 0x002fca0007ffe0ff */
[----:B------:R-:W-:-:S05]  /*2e70*/  IMAD R2, R2, -0x2, R3 ;  /* 0xfffffffe02027824 */ /* 0x000fca00078e0203 */
[C---:B------:R-:W-:Y:S02]  /*2e80*/  ISETP.GT.AND P2, PT, R2.reuse, RZ, PT ;  /* 0x000000ff0200720c */ /* 0x040fe40003f44270 */
[C---:B------:R-:W-:Y:S02]  /*2e90*/  ISETP.GT.AND P1, PT, R2.reuse, 0x1, PT ;  /* 0x000000010200780c */ /* 0x040fe40003f24270 */
[----:B------:R-:W-:Y:S02]  /*2ea0*/  ISETP.GT.AND P0, PT, R2, 0x8, PT ;  /* 0x000000080200780c */ /* 0x000fe40003f04270 */
[----:B------:R-:W-:Y:S02]  /*2eb0*/  FSEL R7, R101, -INF , P2 ;  /* 0xff80000065077808 */ /* 0x000fe40001000000 */
[----:B------:R-:W-:Y:S02]  /*2ec0*/  FSEL R8, R100, -INF , P1 ;  /* 0xff80000064087808 */ /* 0x000fe40000800000 */
[----:B------:R-:W-:-:S02]  /*2ed0*/  FSEL R16, R95, -INF , P2 ;  /* 0xff8000005f107808 */ /* 0x000fc40001000000 */
[----:B------:R-:W-:Y:S02]  /*2ee0*/  ISETP.GT.AND P2, PT, R2, 0x9, PT ;  /* 0x000000090200780c */ /* 0x000fe40003f44270 */
[----:B------:R-:W-:Y:S02]  /*2ef0*/  FSEL R9, R93, -INF , P0 ;  /* 0xff8000005d097808 */ /* 0x000fe40000000000 */
[----:B------:R-:W-:Y:S02]  /*2f00*/  FMNMX.FTZ R100, R7, R8, !PT ;  /* 0x0000000807647209 */ /* 0x000fe40007810000 */
[----:B------:R-:W-:Y:S02]  /*2f10*/  FSEL R20, R94, -INF , P1 ;  /* 0xff8000005e147808 */ /* 0x000fe40000800000 */
[----:B------:R-:W-:Y:S02]  /*2f20*/  ISETP.GT.AND P1, PT, R2, 0x10, PT ;  /* 0x000000100200780c */ /* 0x000fe40003f24270 */
[----:B------:R-:W-:-:S02]  /*2f30*/  FSEL R10, R92, -INF , P2 ;  /* 0xff8000005c0a7808 */ /* 0x000fc40001000000 */
[----:B------:R-:W-:Y:S02]  /*2f40*/  FMNMX.FTZ R100, R9, R100, !PT ;  /* 0x0000006409647209 */ /* 0x000fe40007810000 */
[----:B------:R-:W-:Y:S02]  /*2f50*/  FSEL R21, R87, -INF , P0 ;  /* 0xff80000057157808 */ /* 0x000fe40000000000 */
[----:B------:R-:W-:Y:S02]  /*2f60*/  ISETP.GT.AND P0, PT, R2, 0x11, PT ;  /* 0x000000110200780c */ /* 0x000fe40003f04270 */
[----:B------:R-:W-:Y:S02]  /*2f70*/  FSEL R11, R85, -INF , P1 ;  /* 0xff800000550b7808 */ /* 0x000fe40000800000 */
[----:B------:R-:W-:Y:S02]  /*2f80*/  FMNMX.FTZ R100, R10, R100, !PT ;  /* 0x000000640a647209 */ /* 0x000fe40007810000 */
        /* <DEDUP_REMOVED lines=19> */
[----:B------:R-:W-:Y:S01]  /*30c0*/  FMNMX.FTZ R100, R83, R100, !PT ;  /* 0x0000006453647209 */ /* 0x000fe20007810000 */
[----:B------:R-:W-:Y:S01]  /*30d0*/  LDSM.16.MT88.4 R72, [R229+0x3100] ;  /* 0x00310000e548783b */ /* 0x000fe20000004200 */
[----:B------:R-:W-:Y:S02]  /*30e0*/  FSEL R90, R69, -INF , P0 ;  /* 0xff800000455a7808 */ /* 0x000fe40000000000 */
[----:B------:R-:W-:Y:S02]  /*30f0*/  ISETP.GT.AND P0, PT, R2, 0x29, PT ;  /* 0x000000290200780c */ /* 0x000fe40003f04270 */
[----:B------:R-:W-:Y:S02]  /*3100*/  FSEL R81, R67, -INF , P1 ;  /* 0xff80000043517808 */ /* 0x000fe40000800000 */
[----:B------:R-:W-:Y:S02]  /*3110*/  FMNMX.FTZ R100, R82, R100, !PT ;  /* 0x0000006452647209 */ /* 0x000fe40007810000 */
[----:B------:R-:W-:-:S02]  /*3120*/  FSEL R89, R68, -INF , P2 ;  /* 0xff80000044597808 */ /* 0x000fc40001000000 */
[----:B------:R-:W-:Y:S01]  /*3130*/  ISETP.GT.AND P2, PT, R2, 0x30, PT ;  /* 0x000000300200780c */ /* 0x000fe20003f44270 */
[----:B------:R-:W-:Y:S01]  /*3140*/  LDSM.16.MT88.4 R68, [R228+0x900] ;  /* 0x00090000e444783b */ /* 0x000fe20000004200 */
[----:B------:R-:W-:Y:S02]  /*3150*/  FSEL R80, R66, -INF , P0 ;  /* 0xff80000042507808 */ /* 0x000fe40000000000 */
[----:B------:R-:W-:Y:S02]  /*3160*/  FMNMX.FTZ R100, R81, R100, !PT ;  /* 0x0000006451647209 */ /* 0x000fe40007810000 */
[----:B------:R-:W-:Y:S02]  /*3170*/  FSEL R88, R65, -INF , P1 ;  /* 0xff80000041587808 */ /* 0x000fe40000800000 */
[----:B------:R-:W-:Y:S02]  /*3180*/  ISETP.GT.AND P1, PT, R2, 0x31, PT ;  /* 0x000000310200780c */ /* 0x000fe40003f24270 */
[----:B------:R-:W-:-:S02]  /*3190*/  FSEL R249, R61, -INF , P2 ;  /* 0xff8000003df97808 */ /* 0x000fc40001000000 */
[----:B------:R-:W-:Y:S02]  /*31a0*/  FMNMX.FTZ R100, R80, R100, !PT ;  /* 0x0000006450647209 */ /* 0x000fe40007810000 */
[----:B------:R-:W-:Y:S02]  /*31b0*/  FMNMX.FTZ R3, R16, R20, !PT ;  /* 0x0000001410037209 */ /* 0x000fe40007810000 */
[----:B------:R-:W-:Y:S02]  /*31c0*/  FSEL R91, R64, -INF , P0 ;  /* 0xff800000405b7808 */ /* 0x000fe40000000000 */
[----:B------:R-:W-:Y:S01]  /*31d0*/  ISETP.GT.AND P0, PT, R2, 0x38, PT ;  /* 0x000000380200780c */ /* 0x000fe20003f04270 */
[----:B------:R-:W-:Y:S01]  /*31e0*/  LDSM.16.MT88.4 R64, [R225+0x3900] ;  /* 0x00390000e140783b */ /* 0x000fe20000004200 */
[----:B------:R-:W-:Y:S02]  /*31f0*/  FSEL R103, R60, -INF , P1 ;  /* 0xff8000003c677808 */ /* 0x000fe40000800000 */
[----:B------:R-:W-:Y:S01]  /*3200*/  FMNMX.FTZ R100, R249, R100, !PT ;  /* 0x00000064f9647209 */ /* 0x000fe20007810000 */
[----:B------:R-:W-:Y:S01]  /*3210*/  LDSM.16.MT88.4 R60, [R226+0x3900] ;  /* 0x00390000e23c783b */ /* 0x000fe20000004200 */
[----:B------:R-:W-:-:S02]  /*3220*/  FMNMX.FTZ R3, R21, R3, !PT ;  /* 0x0000000315037209 */ /* 0x000fc40007810000 */
[----:B------:R-:W-:Y:S02]  /*3230*/  FSEL R252, R52, -INF , P2 ;  /* 0xff80000034fc7808 */ /* 0x000fe40001000000 */
[----:B------:R-:W-:Y:S01]  /*3240*/  ISETP.GT.AND P2, PT, R2, 0x39, PT ;  /* 0x000000390200780c */ /* 0x000fe20003f44270 */
[----:B------:R-:W-:Y:S01]  /*3250*/  LDSM.16.MT88.4 R52, [R226+0x900] ;  /* 0x00090000e234783b */ /* 0x000fe20000004200 */
[----:B------:R-:W-:Y:S02]  /*3260*/  FSEL R102, R48, -INF , P0 ;  /* 0xff80000030667808 */ /* 0x000fe40000000000 */
[----:B------:R-:W-:Y:S02]  /*3270*/  FMNMX.FTZ R100, R103, R100, !PT ;  /* 0x0000006467647209 */ /* 0x000fe40007810000 */
[----:B------:R-:W-:Y:S02]  /*3280*/  FMNMX.FTZ R3, R22, R3, !PT ;  /* 0x0000000316037209 */ /* 0x000fe40007810000 */
[----:B------:R-:W-:-:S02]  /*3290*/  FSEL R251, R49, -INF , P1 ;  /* 0xff80000031fb7808 */ /* 0x000fc40000800000 */
[----:B------:R-:W-:Y:S01]  /*32a0*/  ISETP.GT.AND P1, PT, R2, 0x40, PT ;  /* 0x000000400200780c */ /* 0x000fe20003f24270 */
[----:B------:R-:W-:Y:S01]  /*32b0*/  LDSM.16.MT88.4 R48, [R225+0x3100] ;  /* 0x00310000e130783b */ /* 0x000fe20000004200 */
[----:B------:R-:W-:Y:S02]  /*32c0*/  FSEL R101, R45, -INF , P2 ;  /* 0xff8000002d657808 */ /* 0x000fe40001000000 */
[----:B------:R-:W-:Y:S02]  /*32d0*/  FMNMX.FTZ R100, R102, R100, !PT ;  /* 0x0000006466647209 */ /* 0x000fe40007810000 */
[----:B------:R-:W-:Y:S02]  /*32e0*/  FMNMX.FTZ R3, R23, R3, !PT ;  /* 0x0000000317037209 */ /* 0x000fe40007810000 */
[----:B------:R-:W-:Y:S02]  /*32f0*/  FSEL R250, R44, -INF , P0 ;  /* 0xff8000002cfa7808 */ /* 0x000fe40000000000 */
[----:B------:R-:W-:Y:S01]  /*3300*/  ISETP.GT.AND P0, PT, R2, 0x41, PT ;  /* 0x000000410200780c */ /* 0x000fe20003f04270 */
[----:B------:R-:W-:Y:S01]  /*3310*/  LDSM.16.MT88.4 R44, [R229+0x100] ;  /* 0x00010000e52c783b */ /* 0x000fe20000004200 */
[----:B------:R-:W-:-:S02]  /*3320*/  FSEL R116, R42, -INF , P1 ;  /* 0xff8000002a747808 */ /* 0x000fc40000800000 */
[----:B------:R-:W-:Y:S02]  /*3330*/  FMNMX.FTZ R100, R101, R100, !PT ;  /* 0x0000006465647209 */ /* 0x000fe40007810000 */
[----:B------:R-:W-:Y:S02]  /*3340*/  FMNMX.FTZ R3, R24, R3, !PT ;  /* 0x0000000318037209 */ /* 0x000fe40007810000 */
[----:B------:R-:W-:Y:S02]  /*3350*/  FSEL R121, R43, -INF , P2 ;  /* 0xff8000002b797808 */ /* 0x000fe40001000000 */
[----:B------:R-:W-:Y:S02]  /*3360*/  ISETP.GT.AND P2, PT, R2, 0x48, PT ;  /* 0x000000480200780c */ /* 0x000fe40003f44270 */
[----:B------:R-:W-:Y:S02]  /*3370*/  FSEL R115, R41, -INF , P0 ;  /* 0xff80000029737808 */ /* 0x000fe40000000000 */
[----:B------:R-:W-:-:S02]  /*3380*/  FMNMX.FTZ R100, R116, R100, !PT ;  /* 0x0000006474647209 */ /* 0x000fc40007810000 */
[----:B------:R-:W-:Y:S02]  /*3390*/  FMNMX.FTZ R3, R28, R3, !PT ;  /* 0x000000031c037209 */ /* 0x000fe40007810000 */
[----:B------:R-:W-:Y:S02]  /*33a0*/  FSEL R110, R40, -INF , P1 ;  /* 0xff800000286e7808 */ /* 0x000fe40000800000 */
[----:B------:R-:W-:Y:S01]  /*33b0*/  ISETP.GT.AND P1, PT, R2, 0x49, PT ;  /* 0x000000490200780c */ /* 0x000fe20003f24270 */
[----:B------:R-:W-:Y:S01]  /*33c0*/  LDSM.16.MT88.4 R40, [R226+0x100] ;  /* 0x00010000e228783b */ /* 0x000fe20000004200 */
[----:B------:R-:W-:Y:S02]  /*33d0*/  FSEL R117, R36, -INF , P2 ;  /* 0xff80000024757808 */ /* 0x000fe40001000000 */
[----:B------:R-:W-:Y:S02]  /*33e0*/  FMNMX.FTZ R100, R115, R100, !PT ;  /* 0x0000006473647209 */ /* 0x000fe40007810000 */
        /* <DEDUP_REMOVED lines=8> */
[----:B------:R-:W-:Y:S02]  /*3470*/  ISETP.GT.AND P2, PT, R2, 0x51, PT ;  /* 0x000000510200780c */ /* 0x000fe40003f44270 */
[----:B------:R-:W-:Y:S02]  /*3480*/  FSEL R109, R26, -INF , P0 ;  /* 0xff8000001a6d7808 */ /* 0x000fe40000000000 */
[----:B------:R-:W-:Y:S02]  /*3490*/  FMNMX.FTZ R100, R118, R100, !PT ;  /* 0x0000006476647209 */ /* 0x000fe40007810000 */
[----:B------:R-:W-:Y:S02]  /*34a0*/  FMNMX.FTZ R3, R89, R3, !PT ;  /* 0x0000000359037209 */ /* 0x000fe40007810000 */
[----:B------:R-:W-:Y:S02]  /*34b0*/  FSEL R111, R30, -INF , P1 ;  /* 0xff8000001e6f7808 */ /* 0x000fe40000800000 */
[----:B------:R-:W-:-:S02]  /*34c0*/  FSEL R158, R19, -INF , P0 ;  /* 0xff800000139e7808 */ /* 0x000fc40000000000 */
[C---:B------:R-:W-:Y:S02]  /*34d0*/  ISETP.GT.AND P1, PT, R2.reuse, 0x58, PT ;  /* 0x000000580200780c */ /* 0x040fe40003f24270 */
[----:B------:R-:W-:Y:S02]  /*34e0*/  FSEL R161, R25, -INF , P2 ;  /* 0xff80000019a17808 */ /* 0x000fe40001000000 */
[----:B------:R-:W-:Y:S02]  /*34f0*/  FMNMX.FTZ R100, R109, R100, !PT ;  /* 0x000000646d647209 */ /* 0x000fe40007810000 */
[----:B------:R-:W-:Y:S02]  /*3500*/  ISETP.GT.AND P0, PT, R2, 0x59, PT ;  /* 0x000000590200780c */ /* 0x000fe40003f04270 */
[----:B------:R-:W-:Y:S02]  /*3510*/  FMNMX.FTZ R2, R88, R3, !PT ;  /* 0x0000000358027209 */ /* 0x000fe40007810000 */
[----:B------:R-:W-:-:S02]  /*3520*/  FSEL R160, R18, -INF , P1 ;  /* 0xff80000012a07808 */ /* 0x000fc40000800000 */
[----:B------:R-:W-:Y:S02]  /*3530*/  FMNMX.FTZ R100, R161, R100, !PT ;  /* 0x00000064a1647209 */ /* 0x000fe40007810000 */
[----:B------:R-:W-:Y:S02]  /*3540*/  FMNMX.FTZ R2, R91, R2, !PT ;  /* 0x000000025b027209 */ /* 0x000fe40007810000 */
[----:B------:R-:W-:Y:S02]  /*3550*/  FSEL R159, R17, -INF , P0 ;  /* 0xff800000119f7808 */ /* 0x000fe40000000000 */
[----:B------:R-:W-:Y:S02]  /*3560*/  FMNMX.FTZ R100, R160, R100, !PT ;  /* 0x00000064a0647209 */ /* 0x000fe40007810000 */
[----:B------:R-:W-:Y:S02]  /*3570*/  FMNMX.FTZ R2, R252, R2, !PT ;  /* 0x00000002fc027209 */ /* 0x000fe40007810000 */
[----:B------:R-:W-:-:S02]  /*3580*/  FMNMX.FTZ R100, R159, R100, !PT ;  /* 0x000000649f647209 */ /* 0x000fc40007810000 */
[----:B------:R-:W-:Y:S02]  /*3590*/  FMNMX.FTZ R2, R251, R2, !PT ;  /* 0x00000002fb027209 */ /* 0x000fe40007810000 */
[----:B------:R-:W-:Y:S01]  /*35a0*/  FSEL R157, R34, -INF , P2 ;  /* 0xff800000229d7808 */ /* 0x000fe20001000000 */
[----:B------:R-:W1:Y:S01]  /*35b0*/  SHFL.BFLY PT, R3, R100, 0x2, 0x1f ;  /* 0x0c401f0064037f89 */ /* 0x000e6200000e0000 */
[----:B------:R-:W-:Y:S02]  /*35c0*/  FMNMX.FTZ R2, R250, R2, !PT ;  /* 0x00000002fa027209 */ /* 0x000fe40007810000 */
[----:B------:R-:W-:Y:S02]  /*35d0*/  FSEL R156, R32, -INF , P1 ;  /* 0xff800000209c7808 */ /* 0x000fe40000800000 */
[----:B------:R-:W-:Y:S01]  /*35e0*/  FMNMX.FTZ R2, R121, R2, !PT ;  /* 0x0000000279027209 */ /* 0x000fe20007810000 */
[----:B------:R-:W-:Y:S01]  /*35f0*/  LDSM.16.MT88.4 R32, [R229+0x900] ;  /* 0x00090000e520783b */ /* 0x000fe20000004200 */
[----:B------:R-:W-:-:S02]  /*3600*/  FSEL R185, R31, -INF , P0 ;  /* 0xff8000001fb97808 */ /* 0x000fc40000000000 */
[----:B------:R-:W-:-:S04]  /*3610*/  FMNMX.FTZ R2, R110, R2, !PT ;  /* 0x000000026e027209 */ /* 0x000fc80007810000 */
[----:B------:R-:W-:-:S04]  /*3620*/  FMNMX.FTZ R2, R112, R2, !PT ;  /* 0x0000000270027209 */ /* 0x000fc80007810000 */
[----:B------:R-:W-:-:S04]  /*3630*/  FMNMX.FTZ R2, R186, R2, !PT ;  /* 0x00000002ba027209 */ /* 0x000fc80007810000 */
[----:B------:R-:W-:Y:S02]  /*3640*/  FMNMX.FTZ R2, R111, R2, !PT ;  /* 0x000000026f027209 */ /* 0x000fe40007810000 */
[----:B-1----:R-:W-:Y:S02]  /*3650*/  FMNMX.FTZ R100, R100, R3, !PT ;  /* 0x0000000364647209 */ /* 0x002fe40007810000 */
[----:B------:R-:W-:-:S03]  /*3660*/  FMNMX.FTZ R3, R158, R2, !PT ;  /* 0x000000029e037209 */ /* 0x000fc60007810000 */
[----:B------:R-:W1:Y:S01]  /*3670*/  SHFL.BFLY PT, R2, R100, 0x1, 0x1f ;  /* 0x0c201f0064027f89 */ /* 0x000e6200000e0000 */
[----:B------:R-:W-:-:S04]  /*3680*/  FMNMX.FTZ R3, R157, R3, !PT ;  /* 0x000000039d037209 */ /* 0x000fc80007810000 */
[----:B------:R-:W-:-:S04]  /*3690*/  FMNMX.FTZ R3, R156, R3, !PT ;  /* 0x000000039c037209 */ /* 0x000fc80007810000 */
[----:B------:R-:W-:-:S05]  /*36a0*/  FMNMX.FTZ R3, R185, R3, !PT ;  /* 0x00000003b9037209 */ /* 0x000fca0007810000 */
[----:B------:R-:W2:Y:S01]  /*36b0*/  SHFL.BFLY PT, R6, R3, 0x2, 0x1f ;  /* 0x0c401f0003067f89 */ /* 0x000ea200000e0000 */
[----:B-1----:R-:W-:-:S04]  /*36c0*/  FMNMX.FTZ R100, R100, R2, !PT ;  /* 0x0000000264647209 */ /* 0x002fc80007810000 */
[C---:B------:R-:W-:Y:S01]  /*36d0*/  FSETP.NEU.FTZ.AND P0, PT, R100.reuse, -INF , PT ;  /* 0xff8000006400780b */ /* 0x040fe20003f1d000 */
[----:B------:R-:W-:-:S05]  /*36e0*/  FMUL.FTZ R12, R100, c[0x0][0x2d0] ;  /* 0x0000b400640c7a20 */ /* 0x000fca0000410000 */
[----:B------:R-:W-:Y:S02]  /*36f0*/  FSEL R12, R12, RZ, P0 ;  /* 0x000000ff0c0c7208 */ /* 0x000fe40000000000 */
[----:B--2---:R-:W-:-:S03]  /*3700*/  FMNMX.FTZ R3, R3, R6, !PT ;  /* 0x0000000603037209 */ /* 0x004fc60007810000 */
[--C-:B------:R-:W-:Y:S02]  /*3710*/  FFMA.FTZ R2, R7, c[0x0][0x2d0], -R12.reuse ;  /* 0x0000b40007027a23 */ /* 0x100fe4000001080c */
[--C-:B------:R-:W-:Y:S01]  /*3720*/  FFMA.FTZ R0, R83, c[0x0][0x2d0], -R12.reuse ;  /* 0x0000b40053007a23 */ /* 0x100fe2000001080c */
[----:B------:R-:W1:Y:S01]  /*3730*/  SHFL.BFLY PT, R6, R3, 0x1, 0x1f ;  /* 0x0c201f0003067f89 */ /* 0x000e6200000e0000 */
[----:B------:R2:W-:Y:S02]  /*3740*/  MUFU.EX2 R107, R2 ;  /* 0x00000002006b7308 */ /* 0x0005e40000000800 */
[----:B--2---:R-:W-:-:S06]  /*3750*/  FFMA.FTZ R2, R8, c[0x0][0x2d0], -R12 ;  /* 0x0000b40008027a23 */ /* 0x004fcc000001080c */
[----:B------:R2:W3:Y:S01]  /*3760*/  MUFU.EX2 R114, R2 ;  /* 0x0000000200727308 */ /* 0x0004e20000000800 */
[----:B-1----:R-:W-:Y:S01]  /*3770*/  FMNMX.FTZ R3, R3, R6, !PT ;  /* 0x0000000603037209 */ /* 0x002fe20007810000 */
[----:B------:R-:W-:Y:S02]  /*3780*/  FFMA.FTZ R6, R14, c[0x0][0x2d0], -R12 ;  /* 0x0000b4000e067a23 */ /* 0x000fe4000001080c */
[----:B------:R-:W-:Y:S01]  /*3790*/  IMAD.MOV.U32 R14, RZ, RZ, R121 ;  /* 0x000000ffff0e7224 */ /* 0x000fe200078e0079 */
[----:B------:R-:W-:-:S03]  /*37a0*/  FSETP.NEU.FTZ.AND P0, PT, R3, -INF , PT ;  /* 0xff8000000300780b */ /* 0x000fc60003f1d000 */
[----:B------:R1:W-:Y:S01]  /*37b0*/  MUFU.EX2 R119, R6 ;  /* 0x0000000600777308 */ /* 0x0003e20000000800 */
[----:B--2---:R-:W-:Y:S01]  /*37c0*/  FFMA.FTZ R2, R9, c[0x0][0x2d0], -R12 ;  /* 0x0000b40009027a23 */ /* 0x004fe2000001080c */
[----:B---3--:R-:W-:-:S06]  /*37d0*/  F2FP.PACK_AB R8, R114, R107 ;  /* 0x0000006b7208723e */ /* 0x008fcc00000000ff */
[----:B------:R2:W-:Y:S01]  /*37e0*/  MUFU.EX2 R162, R2 ;  /* 0x0000000200a27308 */ /* 0x0005e20000000800 */
[----:B-1----:R-:W-:-:S07]  /*37f0*/  FFMA.FTZ R6, R15, c[0x0][0x2d0], -R12 ;  /* 0x0000b4000f067a23 */ /* 0x002fce000001080c */
[----:B------:R-:W1:Y:S01]  /*3800*/  MUFU.EX2 R188, R6 ;  /* 0x0000000600bc7308 */ /* 0x000e620000000800 */
[----:B--2---:R-:W-:-:S07]  /*3810*/  FFMA.FTZ R2, R10, c[0x0][0x2d0], -R12 ;  /* 0x0000b4000a027a23 */ /* 0x004fce000001080c */
[----:B------:R2:W3:Y:S01]  /*3820*/  MUFU.EX2 R104, R2 ;  /* 0x0000000200687308 */ /* 0x0004e20000000800 */
[----:B-1----:R-:W-:Y:S01]  /*3830*/  F2FP.PACK_AB R6, R188, R119 ;  /* 0x00000077bc06723e */ /* 0x002fe200000000ff */
[----:B--2---:R-:W-:Y:S01]  /*3840*/  FFMA.FTZ R2, R11, c[0x0][0x2d0], -R12 ;  /* 0x0000b4000b027a23 */ /* 0x004fe2000001080c */
[----:B---3--:R-:W-:-:S05]  /*3850*/  F2FP.PACK_AB R10, R104, R162 ;  /* 0x000000a2680a723e */ /* 0x008fca00000000ff */
[----:B------:R1:W-:Y:S02]  /*3860*/  MUFU.EX2 R163, R2 ;  /* 0x0000000200a37308 */ /* 0x0003e40000000800 */
[----:B-1----:R-:W-:-:S06]  /*3870*/  FFMA.FTZ R2, R13, c[0x0][0x2d0], -R12 ;  /* 0x0000b4000d027a23 */ /* 0x002fcc000001080c */
[----:B------:R1:W-:Y:S02]  /*3880*/  MUFU.EX2 R108, R2 ;  /* 0x00000002006c7308 */ /* 0x0003e40000000800 */
[----:B-1----:R-:W-:-:S05]  /*3890*/  FMUL.FTZ R2, R3, c[0x0][0x2d0] ;  /* 0x0000b40003027a20 */ /* 0x002fca0000410000 */
[----:B------:R-:W-:-:S05]  /*38a0*/  FSEL R2, R2, RZ, P0 ;  /* 0x000000ff02027208 */ /* 0x000fca0000000000 */
[--C-:B------:R-:W-:Y:S02]  /*38b0*/  FFMA.FTZ R5, R16, c[0x0][0x2d0], -R2.reuse ;  /* 0x0000b40010057a23 */ /* 0x100fe40000010802 */
[----:B------:R-:W1:Y:S01]  /*38c0*/  LDSM.16.MT88.4 R16, [R225+0x100] ;  /* 0x00010000e110783b */ /* 0x000e620000004200 */
[--C-:B------:R-:W-:Y:S01]  /*38d0*/  FFMA.FTZ R4, R24, c[0x0][0x2d0], -R2.reuse ;  /* 0x0000b40018047a23 */ /* 0x100fe20000010802 */
[----:B------:R2:W-:Y:S02]  /*38e0*/  MUFU.EX2 R187, R5 ;  /* 0x0000000500bb7308 */ /* 0x0005e40000000800 */
[----:B------:R-:W3:Y:S06]  /*38f0*/  LDSM.16.MT88.4 R24, [R225+0x900] ;  /* 0x00090000e118783b */ /* 0x000eec0000004200 */
[----:B------:R4:W-:Y:S01]  /*3900*/  MUFU.EX2 R122, R4 ;  /* 0x00000004007a7308 */ /* 0x0009e20000000800 */
[----:B--2---:R-:W-:-:S07]  /*3910*/  FFMA.FTZ R5, R20, c[0x0][0x2d0], -R2 ;  /* 0x0000b40014057a23 */ /* 0x004fce0000010802 */
[----:B------:R2:W2:Y:S01]  /*3920*/  MUFU.EX2 R106, R5 ;  /* 0x00000005006a7308 */ /* 0x0004a20000000800 */
[----:B----4-:R-:W-:-:S07]  /*3930*/  FFMA.FTZ R4, R28, c[0x0][0x2d0], -R2 ;  /* 0x0000b4001c047a23 */ /* 0x010fce0000010802 */
[----:B------:R4:W-:Y:S01]  /*3940*/  MUFU.EX2 R105, R4 ;  /* 0x0000000400697308 */ /* 0x0009e20000000800 */
[----:B--2---:R-:W-:Y:S01]  /*3950*/  FFMA.FTZ R5, R21, c[0x0][0x2d0], -R2 ;  /* 0x0000b40015057a23 */ /* 0x004fe20000010802 */
[----:B------:R-:W-:-:S06]  /*3960*/  F2FP.PACK_AB R9, R106, R187 ;  /* 0x000000bb6a09723e */ /* 0x000fcc00000000ff */
[----:B------:R2:W-:Y:S01]  /*3970*/  MUFU.EX2 R120, R5 ;  /* 0x0000000500787308 */ /* 0x0005e20000000800 */
[----:B----4-:R-:W-:-:S07]  /*3980*/  FFMA.FTZ R4, R29, c[0x0][0x2d0], -R2 ;  /* 0x0000b4001d047a23 */ /* 0x010fce0000010802 */
[----:B------:R4:W1:Y:S01]  /*3990*/  MUFU.EX2 R87, R4 ;  /* 0x0000000400577308 */ /* 0x0008620000000800 */
[----:B--2---:R-:W-:-:S07]  /*39a0*/  FFMA.FTZ R5, R22, c[0x0][0x2d0], -R2 ;  /* 0x0000b40016057a23 */ /* 0x004fce0000010802 */
[----:B------:R-:W2:Y:S01]  /*39b0*/  MUFU.EX2 R184, R5 ;  /* 0x0000000500b87308 */ /* 0x000ea20000000800 */
[----:B----4-:R-:W-:Y:S02]  /*39c0*/  F2FP.PACK_AB R4, R108, R163 ;  /* 0x000000a36c04723e */ /* 0x010fe400000000ff */
[----:B-1----:R-:W-:Y:S02]  /*39d0*/  F2FP.PACK_AB R7, R87, R105 ;  /* 0x000000695707723e */ /* 0x002fe400000000ff */
[----:B--2---:R-:W-:Y:S01]  /*39e0*/  F2FP.PACK_AB R11, R184, R120 ;  /* 0x00000078b80b723e */ /* 0x004fe200000000ff */
[----:B------:R-:W-:-:S04]  /*39f0*/  FFMA.FTZ R5, R23, c[0x0][0x2d0], -R2 ;  /* 0x0000b40017057a23 */ /* 0x000fc80000010802 */
[----:B------:R-:W1:Y:S02]  /*3a00*/  MUFU.EX2 R113, R5 ;  /* 0x0000000500717308 */ /* 0x000e640000000800 */
[C---:B------:R-:W-:Y:S08]  /*3a10*/  HMMA.16816.F32 R20, R8.reuse, R16, RZ ;  /* 0x000000100814723c */ /* 0x040ff000000018ff */
[----:B------:R-:W-:Y:S01]  /*3a20*/  HMMA.16816.F32 R16, R8, R18, RZ ;  /* 0x000000120810723c */ /* 0x000fe200000018ff */
[----:B-1----:R-:W-:-:S07]  /*3a30*/  F2FP.PACK_AB R5, R122, R113 ;  /* 0x000000717a05723e */ /* 0x002fce00000000ff */
[----:B------:R-:W-:Y:S08]  /*3a40*/  HMMA.16816.F32 R28, R8, R40, RZ ;  /* 0x00000028081c723c */ /* 0x000ff000000018ff */
[C---:B---3--:R-:W-:Y:S08]  /*3a50*/  HMMA.16816.F32 R56, R4.reuse, R24, R20 ;  /* 0x000000180438723c */ /* 0x048ff00000001814 */
[----:B------:R-:W-:Y:S08]  /*3a60*/  HMMA.16816.F32 R180, R4, R26, R16 ;  /* 0x0000001a04b4723c */ /* 0x000ff00000001810 */
[C---:B------:R-:W-:Y:S08]  /*3a70*/  HMMA.16816.F32 R24, R8.reuse, R42, RZ ;  /* 0x0000002a0818723c */ /* 0x040ff000000018ff */
[----:B------:R-:W-:Y:S01]  /*3a80*/  IMAD.MOV.U32 R85, RZ, RZ, R56 ;  /* 0x000000ffff557224 */ /* 0x000fe200078e0038 */
[----:B------:R-:W-:Y:S01]  /*3a90*/  MOV R84, R57 ;  /* 0x0000003900547202 */ /* 0x000fe20000000f00 */
[----:B------:R-:W-:Y:S01]  /*3aa0*/  IMAD.MOV.U32 R15, RZ, RZ, R58 ;  /* 0x000000ffff0f7224 */ /* 0x000fe200078e003a */
[----:B------:R-:W-:Y:S01]  /*3ab0*/  HMMA.16816.F32 R16, R8, R46, RZ ;  /* 0x0000002e0810723c */ /* 0x000fe200000018ff */
[----:B------:R-:W-:-:S02]  /*3ac0*/  IMAD.MOV.U32 R13, RZ, RZ, R59 ;  /* 0x000000ffff0d7224 */ /* 0x000fc400078e003b */
[----:B------:R-:W1:Y:S05]  /*3ad0*/  LDSM.16.MT88.4 R56, [R226+0x3100] ;  /* 0x00310000e238783b */ /* 0x000e6a0000004200 */
[----:B------:R-:W-:Y:S08]  /*3ae0*/  HMMA.16816.F32 R20, R8, R44, RZ ;  /* 0x0000002c0814723c */ /* 0x000ff000000018ff */
[C---:B------:R-:W-:Y:S08]  /*3af0*/  HMMA.16816.F32 R176, R4.reuse, R54, R24 ;  /* 0x0000003604b0723c */ /* 0x040ff00000001818 */
[C---:B------:R-:W-:Y:S01]  /*3b00*/  HMMA.16816.F32 R164, R4.reuse, R52, R28 ;  /* 0x0000003404a4723c */ /* 0x040fe2000000181c */
[----:B------:R-:W2:Y:S07]  /*3b10*/  LDSM.16.MT88.4 R52, [R228+0x3100] ;  /* 0x00310000e434783b */ /* 0x000eae0000004200 */
[C---:B------:R-:W-:Y:S08]  /*3b20*/  HMMA.16816.F32 R168, R4.reuse, R34, R16 ;  /* 0x0000002204a8723c */ /* 0x040ff00000001810 */
[----:B------:R-:W-:Y:S08]  /*3b30*/  HMMA.16816.F32 R172, R4, R32, R20 ;  /* 0x0000002004ac723c */ /* 0x000ff00000001814 */
[C---:B-1----:R-:W-:Y:S08]  /*3b40*/  HMMA.16816.F32 R24, R8.reuse, R56, RZ ;  /* 0x000000380818723c */ /* 0x042ff000000018ff */
[C---:B------:R-:W-:Y:S08]  /*3b50*/  HMMA.16816.F32 R16, R8.reuse, R72, RZ ;  /* 0x000000480810723c */ /* 0x040ff000000018ff */
[C---:B------:R-:W-:Y:S01]  /*3b60*/  HMMA.16816.F32 R20, R8.reuse, R58, RZ ;  /* 0x0000003a0814723c */ /* 0x040fe200000018ff */
[----:B------:R-:W1:Y:S07]  /*3b70*/  LDSM.16.MT88.4 R56, [R225+0x6100] ;  /* 0x00610000e138783b */ /* 0x000e6e0000004200 */
[C---:B------:R-:W-:Y:S08]  /*3b80*/  HMMA.16816.F32 R40, R8.reuse, R36, RZ ;  /* 0x000000240828723c */ /* 0x040ff000000018ff */
[----:B------:R-:W-:Y:S08]  /*3b90*/  HMMA.16816.F32 R36, R8, R38, RZ ;  /* 0x000000260824723c */ /* 0x000ff000000018ff */
[C---:B------:R-:W-:Y:S01]  /*3ba0*/  HMMA.16816.F32 R92, R4.reuse, R60, R24 ;  /* 0x0000003c045c723c */ /* 0x040fe20000001818 */
[----:B------:R-:W3:Y:S07]  /*3bb0*/  LDSM.16.MT88.4 R24, [R228+0x3900] ;  /* 0x00390000e418783b */ /* 0x000eee0000004200 */
[----:B------:R-:W-:Y:S07]  /*3bc0*/  HMMA.16816.F32 R140, R4, R76, R16 ;  /* 0x0000004c048c723c */ /* 0x000fee0000001810 */
[----:B------:R-:W-:Y:S01]  /*3bd0*/  IMAD.MOV.U32 R77, RZ, RZ, R187 ;  /* 0x000000ffff4d7224 */ /* 0x000fe200078e00bb */
[----:B------:R-:W-:Y:S01]  /*3be0*/  HMMA.16816.F32 R44, R8, R74, RZ ;  /* 0x0000004a082c723c */ /* 0x000fe200000018ff */
[----:B------:R-:W4:Y:S01]  /*3bf0*/  LDSM.16.MT88.4 R72, [R226+0x6100] ;  /* 0x00610000e248783b */ /* 0x000f220000004200 */
[----:B------:R-:W-:-:S06]  /*3c00*/  MOV R76, R186 ;  /* 0x000000ba004c7202 */ /* 0x000fcc0000000f00 */
[----:B------:R-:W-:Y:S01]  /*3c10*/  HMMA.16816.F32 R148, R4, R62, R20 ;  /* 0x0000003e0494723c */ /* 0x000fe20000001814 */
[----:B------:R-:W1:Y:S04]  /*3c20*/  LDSM.16.MT88.4 R20, [R229+0x6100] ;  /* 0x00610000e514783b */ /* 0x000e680000004200 */
[----:B------:R-:W1:Y:S03]  /*3c30*/  LDSM.16.MT88.4 R60, [R228+0x6100] ;  /* 0x00610000e43c783b */ /* 0x000e660000004200 */
[----:B--2---:R-:W-:Y:S08]  /*3c40*/  HMMA.16816.F32 R16, R8, R52, RZ ;  /* 0x000000340810723c */ /* 0x004ff000000018ff */
[C---:B------:R-:W-:Y:S08]  /*3c50*/  HMMA.16816.F32 R128, R4.reuse, R68, R40 ;  /* 0x000000440480723c */ /* 0x040ff00000001828 */
[----:B------:R-:W-:Y:S01]  /*3c60*/  HMMA.16816.F32 R152, R4, R70, R36 ;  /* 0x000000460498723c */ /* 0x000fe20000001824 */
[----:B------:R-:W2:Y:S07]  /*3c70*/  LDSM.16.MT88.4 R68, [R225+0x6900] ;  /* 0x00690000e144783b */ /* 0x000eae0000004200 */
[C---:B------:R-:W-:Y:S08]  /*3c80*/  HMMA.16816.F32 R32, R8.reuse, R48, RZ ;  /* 0x000000300820723c */ /* 0x040ff000000018ff */
[C---:B------:R-:W-:Y:S08]  /*3c90*/  HMMA.16816.F32 R28, R8.reuse, R50, RZ ;  /* 0x00000032081c723c */ /* 0x040ff000000018ff */
[----:B-1----:R-:W-:Y:S08]  /*3ca0*/  HMMA.16816.F32 R48, R8, R56, RZ ;  /* 0x000000380830723c */ /* 0x002ff000000018ff */
[C---:B---3--:R-:W-:Y:S01]  /*3cb0*/  HMMA.16816.F32 R96, R4.reuse, R24, R16 ;  /* 0x000000180460723c */ /* 0x048fe20000001810 */
[----:B------:R-:W1:Y:S06]  /*3cc0*/  LDSM.16.MT88.4 R16, [R228+0x6900] ;  /* 0x00690000e410783b */ /* 0x000e6c0000004200 */
[----:B------:R-:W-:Y:S01]  /*3cd0*/  IMAD.MOV.U32 R25, RZ, RZ, R119 ;  /* 0x000000ffff197224 */ /* 0x000fe200078e0077 */
[----:B------:R-:W-:Y:S01]  /*3ce0*/  HMMA.16816.F32 R132, R4, R78, R44 ;  /* 0x0000004e0484723c */ /* 0x000fe2000000182c */
[----:B------:R-:W-:-:S06]  /*3cf0*/  IMAD.MOV.U32 R24, RZ, RZ, R118 ;  /* 0x000000ffff187224 */ /* 0x000fcc00078e0076 */
[----:B------:R-:W-:Y:S01]  /*3d00*/  IMAD.MOV.U32 R79, RZ, RZ, R184 ;  /* 0x000000ffff4f7224 */ /* 0x000fe200078e00b8 */
[----:B------:R-:W-:Y:S01]  /*3d10*/  HMMA.16816.F32 R144, R4, R64, R32 ;  /* 0x000000400490723c */ /* 0x000fe20000001820 */
[----:B------:R-:W-:-:S07]  /*3d20*/  MOV R78, R104 ;  /* 0x00000068004e7202 */ /* 0x000fce0000000f00 */
[----:B------:R-:W-:Y:S01]  /*3d30*/  HMMA.16816.F32 R136, R4, R66, R28 ;  /* 0x000000420488723c */ /* 0x000fe2000000181c */
[----:B------:R-:W3:Y:S07]  /*3d40*/  LDSM.16.MT88.4 R64, [R226+0x6900] ;  /* 0x00690000e240783b */ /* 0x000eee0000004200 */
[C---:B------:R-:W-:Y:S08]  /*3d50*/  HMMA.16816.F32 R44, R8.reuse, R58, RZ ;  /* 0x0000003a082c723c */ /* 0x040ff000000018ff */
[C---:B------:R-:W-:Y:S08]  /*3d60*/  HMMA.16816.F32 R52, R8.reuse, R54, RZ ;  /* 0x000000360834723c */ /* 0x040ff000000018ff */
[C---:B----4-:R-:W-:Y:S07]  /*3d70*/  HMMA.16816.F32 R40, R8.reuse, R72, RZ ;  /* 0x000000480828723c */ /* 0x050fee00000018ff */
[----:B------:R-:W-:Y:S01]  /*3d80*/  MOV R73, R107 ;  /* 0x0000006b00497202 */ /* 0x000fe20000000f00 */
[----:B------:R-:W-:Y:S01]  /*3d90*/  HMMA.16816.F32 R56, R8, R74, RZ ;  /* 0x0000004a0838723c */ /* 0x000fe200000018ff */
[----:B------:R-:W-:-:S06]  /*3da0*/  IMAD.MOV.U32 R72, RZ, RZ, R105 ;  /* 0x000000ffff487224 */ /* 0x000fcc00078e0069 */
[----:B------:R-:W-:Y:S01]  /*3db0*/  IMAD.MOV.U32 R75, RZ, RZ, R106 ;  /* 0x000000ffff4b7224 */ /* 0x000fe200078e006a */
[C---:B------:R-:W-:Y:S08]  /*3dc0*/  HMMA.16816.F32 R36, R8.reuse, R20, RZ ;  /* 0x000000140824723c */ /* 0x040ff000000018ff */
[C---:B------:R-:W-:Y:S01]  /*3dd0*/  HMMA.16816.F32 R32, R8.reuse, R22, RZ ;  /* 0x000000160820723c */ /* 0x040fe200000018ff */
[----:B------:R-:W4:Y:S07]  /*3de0*/  LDSM.16.MT88.4 R20, [R229+0x6900] ;  /* 0x00690000e514783b */ /* 0x000f2e0000004200 */
[C---:B------:R-:W-:Y:S07]  /*3df0*/  HMMA.16816.F32 R28, R8.reuse, R60, RZ ;  /* 0x0000003c081c723c */ /* 0x040fee00000018ff */
[----:B------:R-:W-:Y:S01]  /*3e00*/  IMAD.MOV.U32 R61, RZ, RZ, R122 ;  /* 0x000000ffff3d7224 */ /* 0x000fe200078e007a */
[----:B------:R-:W-:Y:S01]  /*3e10*/  HMMA.16816.F32 R8, R8, R62, RZ ;  /* 0x0000003e0808723c */ /* 0x000fe200000018ff */
[----:B------:R-:W-:-:S06]  /*3e20*/  MOV R60, R120 ;  /* 0x00000078003c7202 */ /* 0x000fcc0000000f00 */
[----:B------:R-:W-:Y:S01]  /*3e30*/  MOV R63, R117 ;  /* 0x00000075003f7202 */ /* 0x000fe20000000f00 */
[----:B--2---:R-:W-:Y:S01]  /*3e40*/  HMMA.16816.F32 R120, R4, R68, R48 ;  /* 0x000000440478723c */ /* 0x004fe20000001830 */
[----:B------:R2:W-:Y:S01]  /*3e50*/  MUFU.EX2 R51, R0 ;  /* 0x0000000000337308 */ /* 0x0005e20000000800 */
[----:B------:R-:W-:-:S05]  /*3e60*/  IMAD.MOV.U32 R62, RZ, RZ, R116 ;  /* 0x000000ffff3e7224 */ /* 0x000fca00078e0074 */
[----:B------:R-:W-:Y:S01]  /*3e70*/  IMAD.MOV.U32 R49, RZ, RZ, R113 ;  /* 0x000000ffff317224 */ /* 0x000fe200078e0071 */
[----:B------:R-:W-:Y:S01]  /*3e80*/  HMMA.16816.F32 R116, R4, R70, R44 ;  /* 0x000000460474723c */ /* 0x000fe2000000182c */
[----:B------:R-:W-:-:S06]  /*3e90*/  IMAD.MOV.U32 R48, RZ, RZ, R112 ;  /* 0x000000ffff307224 */ /* 0x000fcc00078e0070 */
[----:B------:R-:W-:Y:S01]  /*3ea0*/  MOV R47, R111 ;  /* 0x0000006f002f7202 */ /* 0x000fe20000000f00 */
[C---:B-1----:R-:W-:Y:S01]  /*3eb0*/  HMMA.16816.F32 R68, R4.reuse, R16, R28 ;  /* 0x000000100444723c */ /* 0x042fe2000000181c */
[----:B--2---:R-:W-:Y:S01]  /*3ec0*/  FFMA.FTZ R0, R82, c[0x0][0x2d0], -R12 ;  /* 0x0000b40052007a23 */ /* 0x004fe2000001080c */
[----:B------:R-:W-:Y:S01]  /*3ed0*/  MOV R44, R108 ;  /* 0x0000006c002c7202 */ /* 0x000fe20000000f00 */
[----:B------:R-:W-:Y:S02]  /*3ee0*/  IMAD.MOV.U32 R46, RZ, RZ, R110 ;  /* 0x000000ffff2e7224 */ /* 0x000fe400078e006e */
[----:B------:R1:W2:Y:S01]  /*3ef0*/  MUFU.EX2 R74, R0 ;  /* 0x00000000004a7308 */ /* 0x0002a20000000800 */
[----:B------:R-:W-:Y:S02]  /*3f00*/  IMAD.MOV.U32 R45, RZ, RZ, R109 ;  /* 0x000000ffff2d7224 */ /* 0x000fe400078e006d */
[C---:B------:R-:W-:Y:S01]  /*3f10*/  HMMA.16816.F32 R28, R4.reuse, R18, R8 ;  /* 0x00000012041c723c */ /* 0x040fe20000001808 */
[----:B------:R-:W2:Y:S04]  /*3f20*/  LDSM.16.MT88.4 R8, [R225+0x1100] ;  /* 0x00110000e108783b */ /* 0x000ea80000004200 */
[----:B------:R-:W2:Y:S03]  /*3f30*/  LDSM.16.MT88.4 R16, [R226+0x1100] ;  /* 0x00110000e210783b */ /* 0x000ea60000004200 */
[----:B------:R-:W-:Y:S01]  /*3f40*/  HMMA.16816.F32 R124, R4, R26, R52 ;  /* 0x0000001a047c723c */ /* 0x000fe20000001834 */
[----:B-1----:R-:W-:-:S06]  /*3f50*/  FFMA.FTZ R0, R81, c[0x0][0x2d0], -R12 ;  /* 0x0000b40051007a23 */ /* 0x002fcc000001080c */
[----:B------:R-:W-:Y:S01]  /*3f60*/  IMAD.MOV.U32 R54, RZ, RZ, R15 ;  /* 0x000000ffff367224 */ /* 0x000fe200078e000f */
[----:B------:R-:W-:Y:S01]  /*3f70*/  MOV R26, R114 ;  /* 0x00000072001a7202 */ /* 0x000fe20000000f00 */
[----:B------:R1:W-:Y:S01]  /*3f80*/  MUFU.EX2 R184, R0 ;  /* 0x0000000000b87308 */ /* 0x0003e20000000800 */
[----:B------:R-:W-:Y:S01]  /*3f90*/  IMAD.MOV.U32 R55, RZ, RZ, R13 ;  /* 0x000000ffff377224 */ /* 0x000fe200078e000d */
[----:B------:R-:W-:Y:S01]  /*3fa0*/  MOV R53, R84 ;  /* 0x0000005400357202 */ /* 0x000fe20000000f00 */
[----:B------:R-:W-:Y:S01]  /*3fb0*/  IMAD.MOV.U32 R27, RZ, RZ, R115 ;  /* 0x000000ffff1b7224 */ /* 0x000fe200078e0073 */
[----:B---3--:R-:W-:Y:S01]  /*3fc0*/  HMMA.16816.F32 R108, R4, R64, R40 ;  /* 0x00000040046c723c */ /* 0x008fe20000001828 */
[----:B------:R-:W-:-:S07]  /*3fd0*/  IMAD.MOV.U32 R52, RZ, RZ, R85 ;  /* 0x000000ffff347224 */ /* 0x000fce00078e0055 */
[----:B------:R-:W-:Y:S01]  /*3fe0*/  HMMA.16816.F32 R112, R4, R66, R56 ;  /* 0x000000420470723c */ /* 0x000fe20000001838 */
[----:B-1----:R-:W-:-:S06]  /*3ff0*/  FFMA.FTZ R0, R80, c[0x0][0x2d0], -R12 ;  /* 0x0000b40050007a23 */ /* 0x002fcc000001080c */
[----:B------:R-:W-:Y:S01]  /*4000*/  IMAD.MOV.U32 R59, RZ, RZ, R87 ;  /* 0x000000ffff3b7224 */ /* 0x000fe200078e0057 */
[----:B------:R1:W3:Y:S01]  /*4010*/  MUFU.EX2 R50, R0 ;  /* 0x0000000000327308 */ /* 0x0002e20000000800 */
[C---:B----4-:R-:W-:Y:S01]  /*4020*/  HMMA.16816.F32 R104, R4.reuse, R20, R36 ;  /* 0x000000140468723c */ /* 0x050fe20000001824 */
[----:B------:R-:W-:Y:S01]  /*4030*/  IMAD.MOV.U32 R57, RZ, RZ, R44 ;  /* 0x000000ffff397224 */ /* 0x000fe200078e002c */
[----:B------:R-:W-:Y:S01]  /*4040*/  MOV R58, R45 ;  /* 0x0000002d003a7202 */ /* 0x000fe20000000f00 */
[----:B------:R-:W-:Y:S01]  /*4050*/  IMAD.MOV.U32 R44, RZ, RZ, R47 ;  /* 0x000000ffff2c7224 */ /* 0x000fe200078e002f */
[----:B------:R-:W-:Y:S01]  /*4060*/  MOV R45, R48 ;  /* 0x00000030002d7202 */ /* 0x000fe20000000f00 */
[----:B------:R-:W-:Y:S02]  /*4070*/  IMAD.MOV.U32 R56, RZ, RZ, R79 ;  /* 0x000000ffff387224 */ /* 0x000fe400078e004f */
[----:B------:R-:W-:Y:S01]  /*4080*/  IMAD.MOV.U32 R37, RZ, RZ, R75 ;  /* 0x000000ffff257224 */ /* 0x000fe200078e004b */
[----:B------:R-:W-:Y:S01]  /*4090*/  HMMA.16816.F32 R84, R4, R22, R32 ;  /* 0x000000160454723c */ /* 0x000fe20000001820 */
[----:B------:R-:W-:Y:S01]  /*40a0*/  IMAD.MOV.U32 R38, RZ, RZ, R72 ;  /* 0x000000ffff267224 */ /* 0x000fe200078e0048 */
[----:B------:R-:W-:Y:S01]  /*40b0*/  MOV R39, R78 ;  /* 0x0000004e00277202 */ /* 0x000fe20000000f00 */
[----:B------:R-:W-:Y:S01]  /*40c0*/  IMAD.MOV.U32 R72, RZ, RZ, R76 ;  /* 0x000000ffff487224 */ /* 0x000fe200078e004c */
[----:B------:R-:W-:Y:S01]  /*40d0*/  MOV R75, R77 ;  /* 0x0000004d004b7202 */ /* 0x000fe20000000f00 */
[----:B------:R-:W-:Y:S01]  /*40e0*/  IMAD.MOV.U32 R47, RZ, RZ, R26 ;  /* 0x000000ffff2f7224 */ /* 0x000fe200078e001a */
[----:B------:R-:W-:Y:S01]  /*40f0*/  MOV R26, R27 ;  /* 0x0000001b001a7202 */ /* 0x000fe20000000f00 */
[--C-:B-1----:R-:W-:Y:S01]  /*4100*/  FFMA.FTZ R0, R90, c[0x0][0x2d0], -R2.reuse ;  /* 0x0000b4005a007a23 */ /* 0x102fe20000010802 */
[----:B--2---:R-:W-:Y:S01]  /*4110*/  F2FP.PACK_AB R4, R74, R51 ;  /* 0x000000334a04723e */ /* 0x004fe200000000ff */
[----:B------:R-:W-:Y:S01]  /*4120*/  IMAD.MOV.U32 R27, RZ, RZ, R63 ;  /* 0x000000ffff1b7224 */ /* 0x000fe200078e003f */
[----:B---3--:R-:W-:Y:S01]  /*4130*/  F2FP.PACK_AB R6, R50, R184 ;  /* 0x000000b83206723e */ /* 0x008fe200000000ff */
[----:B------:R1:W-:Y:S01]  /*4140*/  MUFU.EX2 R15, R0 ;  /* 0x00000000000f7308 */ /* 0x0003e20000000800 */
[----:B------:R-:W2:Y:S01]  /*4150*/  LDSM.16.MT88.4 R20, [R228+0x1100] ;  /* 0x00110000e414783b */ /* 0x000ea20000004200 */
[----:B-1----:R-:W-:-:S06]  /*4160*/  FFMA.FTZ R0, R89, c[0x0][0x2d0], -R2 ;  /* 0x0000b40059007a23 */ /* 0x002fcc0000010802 */
[----:B------:R1:W3:Y:S02]  /*4170*/  MUFU.EX2 R13, R0 ;  /* 0x00000000000d7308 */ /* 0x0002e40000000800 */
[----:B-1----:R-:W-:Y:S01]  /*4180*/  FFMA.FTZ R0, R88, c[0x0][0x2d0], -R2 ;  /* 0x0000b40058007a23 */ /* 0x002fe20000010802 */
[----:B---3--:R-:W-:-:S05]  /*4190*/  F2FP.PACK_AB R5, R13, R15 ;  /* 0x0000000f0d05723e */ /* 0x008fca00000000ff */
[----:B------:R1:W-:Y:S02]  /*41a0*/  MUFU.EX2 R187, R0 ;  /* 0x0000000000bb7308 */ /* 0x0003e40000000800 */
[----:B-1----:R-:W-:-:S06]  /*41b0*/  FFMA.FTZ R0, R91, c[0x0][0x2d0], -R2 ;  /* 0x0000b4005b007a23 */ /* 0x002fcc0000010802 */
[----:B------:R-:W1:Y:S02]  /*41c0*/  MUFU.EX2 R186, R0 ;  /* 0x0000000000ba7308 */ /* 0x000e640000000800 */
[----:B-1----:R-:W-:Y:S01]  /*41d0*/  F2FP.PACK_AB R7, R186, R187 ;  /* 0x000000bbba07723e */ /* 0x002fe200000000ff */
[----:B------:R-:W-:-:S06]  /*41e0*/  FFMA.FTZ R0, R249, c[0x0][0x2d0], -R12 ;  /* 0x0000b400f9007a23 */ /* 0x000fcc000001080c */
[C---:B------:R-:W-:Y:S08]  /*41f0*/  HMMA.16816.F32 R64, R4.reuse, R8, R52 ;  /* 0x000000080440723c */ /* 0x040ff00000001834 */
[C---:B------:R-:W-:Y:S01]  /*4200*/  HMMA.16816.F32 R52, R4.reuse, R10, R180 ;  /* 0x0000000a0434723c */ /* 0x040fe200000018b4 */
[----:B------:R-:W1:Y:S06]  /*4210*/  LDSM.16.MT88.4 R8, [R229+0x1100] ;  /* 0x00110000e508783b */ /* 0x000e6c0000004200 */
[----:B------:R-:W-:Y:S01]  /*4220*/  IMAD.MOV.U32 R180, RZ, RZ, R74 ;  /* 0x000000ffffb47224 */ /* 0x000fe200078e004a */
[----:B------:R-:W-:Y:S01]  /*4230*/  HMMA.16816.F32 R76, R4, R18, R176 ;  /* 0x00000012044c723c */ /* 0x000fe200000018b0 */
[----:B------:R-:W-:Y:S01]  /*4240*/  MOV R181, R75 ;  /* 0x0000004b00b57202 */ /* 0x000fe20000000f00 */
[----:B------:R-:W-:-:S02]  /*4250*/  IMAD.MOV.U32 R182, RZ, RZ, R72 ;  /* 0x000000ffffb67224 */ /* 0x000fc400078e0048 */
[----:B------:R-:W-:-:S03]  /*4260*/  IMAD.MOV.U32 R183, RZ, RZ, R73 ;  /* 0x000000ffffb77224 */ /* 0x000fc600078e0049 */
[----:B------:R-:W-:Y:S01]  /*4270*/  IMAD.MOV.U32 R179, RZ, RZ, R59 ;  /* 0x000000ffffb37224 */ /* 0x000fe200078e003b */
[----:B------:R-:W-:Y:S01]  /*4280*/  MOV R177, R60 ;  /* 0x0000003c00b17202 */ /* 0x000fe20000000f00 */
[----:B------:R-:W-:Y:S01]  /*4290*/  IMAD.MOV.U32 R178, RZ, RZ, R62 ;  /* 0x000000ffffb27224 */ /* 0x000fe200078e003e */
[C---:B------:R-:W-:Y:S01]  /*42a0*/  HMMA.16816.F32 R40, R4.reuse, R16, R164 ;  /* 0x000000100428723c */ /* 0x040fe200000018a4 */
[----:B------:R-:W-:Y:S01]  /*42b0*/  IMAD.MOV.U32 R176, RZ, RZ, R61 ;  /* 0x000000ffffb07224 */ /* 0x000fe200078e003d */
[----:B------:R-:W3:Y:S01]  /*42c0*/  LDSM.16.MT88.4 R16, [R226+0x4100] ;  /* 0x00410000e210783b */ /* 0x000ee20000004200 */
[----:B------:R-:W-:Y:S02]  /*42d0*/  IMAD.MOV.U32 R59, RZ, RZ, R46 ;  /* 0x000000ffff3b7224 */ /* 0x000fe400078e002e */
[----:B------:R-:W-:Y:S02]  /*42e0*/  IMAD.MOV.U32 R46, RZ, RZ, R49 ;  /* 0x000000ffff2e7224 */ /* 0x000fe400078e0031 */
[----:B------:R-:W-:Y:S01]  /*42f0*/  MOV R167, R44 ;  /* 0x0000002c00a77202 */ /* 0x000fe20000000f00 */
[----:B--2---:R-:W-:Y:S01]  /*4300*/  HMMA.16816.F32 R72, R4, R22, R152 ;  /* 0x000000160448723c */ /* 0x004fe20000001898 */
[----:B------:R-:W-:Y:S01]  /*4310*/  IMAD.MOV.U32 R166, RZ, RZ, R45 ;  /* 0x000000ffffa67224 */ /* 0x000fe200078e002d */
[----:B------:R-:W-:Y:S01]  /*4320*/  MOV R164, R47 ;  /* 0x0000002f00a47202 */ /* 0x000fe20000000f00 */
[----:B------:R-:W-:-:S04]  /*4330*/  IMAD.MOV.U32 R165, RZ, RZ, R46 ;  /* 0x000000ffffa57224 */ /* 0x000fc800078e002e */
[----:B------:R-:W-:Y:S01]  /*4340*/  MOV R154, R57 ;  /* 0x00000039009a7202 */ /* 0x000fe20000000f00 */
[----:B------:R-:W-:Y:S02]  /*4350*/  IMAD.MOV.U32 R153, RZ, RZ, R59 ;  /* 0x000000ffff997224 */ /* 0x000fe400078e003b */
[----:B------:R-:W-:Y:S01]  /*4360*/  IMAD.MOV.U32 R152, RZ, RZ, R26 ;  /* 0x000000ffff987224 */ /* 0x000fe200078e001a */
[C---:B-1----:R-:W-:Y:S01]  /*4370*/  HMMA.16816.F32 R60, R4.reuse, R8, R172 ;  /* 0x00000008043c723c */ /* 0x042fe200000018ac */
[----:B------:R1:W-:Y:S06]  /*4380*/  MUFU.EX2 R173, R0 ;  /* 0x0000000000ad7308 */ /* 0x0003ec0000000800 */
[----:B------:R-:W-:Y:S01]  /*4390*/  IMAD.MOV.U32 R175, RZ, RZ, R50 ;  /* 0x000000ffffaf7224 */ /* 0x000fe200078e0032 */
[----:B------:R-:W-:Y:S01]  /*43a0*/  MOV R174, R51 ;  /* 0x0000003300ae7202 */ /* 0x000fe20000000f00 */
[----:B------:R-:W-:Y:S01]  /*43b0*/  IMAD.MOV.U32 R172, RZ, RZ, R58 ;  /* 0x000000ffffac7224 */ /* 0x000fe200078e003a */
[C---:B------:R-:W-:Y:S01]  /*43c0*/  HMMA.16816.F32 R48, R4.reuse, R10, R168 ;  /* 0x0000000a0430723c */ /* 0x040fe200000018a8 */
[----:B------:R-:W2:Y:S06]  /*43d0*/  LDSM.16.MT88.4 R8, [R225+0x4100] ;  /* 0x00410000e108783b */ /* 0x000eac0000004200 */
[----:B------:R-:W-:Y:S01]  /*43e0*/  IMAD.MOV.U32 R168, RZ, RZ, R56 ;  /* 0x000000ffffa87224 */ /* 0x000fe200078e0038 */
[----:B------:R-:W-:Y:S01]  /*43f0*/  MOV R169, R39 ;  /* 0x0000002700a97202 */ /* 0x000fe20000000f00 */
[----:B---3--:R-:W-:Y:S01]  /*4400*/  HMMA.16816.F32 R32, R4, R16, R92 ;  /* 0x000000100420723c */ /* 0x008fe2000000185c */
[----:B-1----:R-:W-:-:S02]  /*4410*/  FFMA.FTZ R0, R103, c[0x0][0x2d0], -R12 ;  /* 0x0000b40067007a23 */ /* 0x002fc4000001080c */
[----:B------:R-:W-:Y:S02]  /*4420*/  IMAD.MOV.U32 R171, RZ, RZ, R37 ;  /* 0x000000ffffab7224 */ /* 0x000fe400078e0025 */
[----:B------:R-:W-:Y:S02]  /*4430*/  IMAD.MOV.U32 R170, RZ, RZ, R38 ;  /* 0x000000ffffaa7224 */ /* 0x000fe400078e0026 */
[----:B------:R-:W-:Y:S01]  /*4440*/  IMAD.MOV.U32 R103, RZ, RZ, R181 ;  /* 0x000000ffff677224 */ /* 0x000fe200078e00b5 */
[C---:B------:R-:W-:Y:S01]  /*4450*/  HMMA.16816.F32 R80, R4.reuse, R18, R148 ;  /* 0x000000120450723c */ /* 0x040fe20000001894 */
[----:B------:R-:W-:Y:S07]  /*4460*/  LDSM.16.MT88.4 R16, [R229+0x7100] ;  /* 0x00710000e510783b */ /* 0x000fee0000004200 */
[C---:B------:R-:W-:Y:S01]  /*4470*/  HMMA.16816.F32 R36, R4.reuse, R20, R128 ;  /* 0x000000140424723c */ /* 0x040fe20000001880 */
[----:B------:R-:W1:Y:S07]  /*4480*/  LDSM.16.MT88.4 R20, [R226+0x7100] ;  /* 0x00710000e214783b */ /* 0x000e6e0000004200 */
[C---:B--2---:R-:W-:Y:S01]  /*4490*/  HMMA.16816.F32 R56, R4.reuse, R8, R144 ;  /* 0x000000080438723c */ /* 0x044fe20000001890 */
[----:B------:R2:W3:Y:S06]  /*44a0*/  MUFU.EX2 R144, R0 ;  /* 0x0000000000907308 */ /* 0x0004ec0000000800 */
[----:B------:R-:W-:Y:S01]  /*44b0*/  IMAD.MOV.U32 R147, RZ, RZ, R27 ;  /* 0x000000ffff937224 */ /* 0x000fe200078e001b */
[----:B------:R-:W-:Y:S01]  /*44c0*/  HMMA.16816.F32 R44, R4, R10, R136 ;  /* 0x0000000a042c723c */ /* 0x000fe20000001888 */
[----:B------:R-:W4:Y:S01]  /*44d0*/  LDSM.16.MT88.4 R8, [R229+0x4100] ;  /* 0x00410000e508783b */ /* 0x000f220000004200 */
[----:B------:R-:W-:Y:S01]  /*44e0*/  MOV R146, R24 ;  /* 0x0000001800927202 */ /* 0x000fe20000000f00 */
[----:B------:R-:W-:-:S02]  /*44f0*/  IMAD.MOV.U32 R145, RZ, RZ, R25 ;  /* 0x000000ffff917224 */ /* 0x000fc400078e0019 */
[----:B------:R-:W3:Y:S02]  /*4500*/  LDSM.16.MT88.4 R24, [R228+0x4100] ;  /* 0x00410000e418783b */ /* 0x000ee40000004200 */
[----:B------:R-:W-:Y:S01]  /*4510*/  IMAD.MOV.U32 R139, RZ, RZ, R14 ;  /* 0x000000ffff8b7224 */ /* 0x000fe200078e000e */
[----:B------:R-:W-:Y:S01]  /*4520*/  MOV R138, R171 ;  /* 0x000000ab008a7202 */ /* 0x000fe20000000f00 */
[----:B--2---:R-:W-:Y:S02]  /*4530*/  FFMA.FTZ R0, R102, c[0x0][0x2d0], -R12 ;  /* 0x0000b40066007a23 */ /* 0x004fe4000001080c */
[----:B------:R-:W-:Y:S02]  /*4540*/  IMAD.MOV.U32 R136, RZ, RZ, R169 ;  /* 0x000000ffff887224 */ /* 0x000fe400078e00a9 */
[----:B------:R2:W-:Y:S01]  /*4550*/  MUFU.EX2 R14, R0 ;  /* 0x00000000000e7308 */ /* 0x0005e20000000800 */
[----:B------:R-:W-:Y:S02]  /*4560*/  IMAD.MOV.U32 R137, RZ, RZ, R170 ;  /* 0x000000ffff897224 */ /* 0x000fe400078e00aa */
[----:B------:R-:W-:Y:S01]  /*4570*/  IMAD.MOV.U32 R102, RZ, RZ, R180 ;  /* 0x000000ffff667224 */ /* 0x000fe200078e00b4 */
[C---:B-1----:R-:W-:Y:S08]  /*4580*/  HMMA.16816.F32 R128, R4.reuse, R22, R112 ;  /* 0x000000160480723c */ /* 0x042ff00000001870 */
[----:B------:R-:W-:Y:S01]  /*4590*/  HMMA.16816.F32 R108, R4, R20, R108 ;  /* 0x00000014046c723c */ /* 0x000fe2000000186c */
[----:B--2---:R-:W-:Y:S01]  /*45a0*/  FFMA.FTZ R0, R101, c[0x0][0x2d0], -R12 ;  /* 0x0000b40065007a23 */ /* 0x004fe2000001080c */
[----:B------:R-:W-:-:S02]  /*45b0*/  MOV R101, R145 ;  /* 0x0000009100657202 */ /* 0x000fc40000000f00 */
[----:B------:R-:W-:Y:S01]  /*45c0*/  MOV R145, R176 ;  /* 0x000000b000917202 */ /* 0x000fe20000000f00 */
[----:B------:R1:W2:Y:S03]  /*45d0*/  MUFU.EX2 R155, R0 ;  /* 0x00000000009b7308 */ /* 0x0002a60000000800 */
[C---:B------:R-:W-:Y:S08]  /*45e0*/  HMMA.16816.F32 R112, R4.reuse, R18, R84 ;  /* 0x000000120470723c */ /* 0x040ff00000001854 */
[----:B----4-:R-:W-:Y:S01]  /*45f0*/  HMMA.16816.F32 R88, R4, R8, R140 ;  /* 0x000000080458723c */ /* 0x010fe2000000188c */
[----:B-1----:R-:W-:-:S07]  /*4600*/  FFMA.FTZ R0, R252, c[0x0][0x2d0], -R2 ;  /* 0x0000b400fc007a23 */ /* 0x002fce0000010802 */
[C---:B------:R-:W-:Y:S01]  /*4610*/  HMMA.16816.F32 R92, R4.reuse, R10, R132 ;  /* 0x0000000a045c723c */ /* 0x040fe20000001884 */
[----:B------:R-:W1:Y:S01]  /*4620*/  LDSM.16.MT88.4 R8, [R225+0x7100] ;  /* 0x00710000e108783b */ /* 0x000e620000004200 */
[----:B------:R4:W-:Y:S06]  /*4630*/  MUFU.EX2 R249, R0 ;  /* 0x0000000000f97308 */ /* 0x0009ec0000000800 */
[C---:B---3--:R-:W-:Y:S08]  /*4640*/  HMMA.16816.F32 R132, R4.reuse, R26, R124 ;  /* 0x0000001a0484723c */ /* 0x048ff0000000187c */
[----:B------:R-:W-:Y:S01]  /*4650*/  HMMA.16816.F32 R96, R4, R24, R96 ;  /* 0x000000180460723c */ /* 0x000fe20000001860 */
[----:B----4-:R-:W-:-:S04]  /*4660*/  FFMA.FTZ R0, R251, c[0x0][0x2d0], -R2 ;  /* 0x0000b400fb007a23 */ /* 0x010fc80000010802 */
[----:B------:R3:W4:Y:S02]  /*4670*/  MUFU.EX2 R251, R0 ;  /* 0x0000000000fb7308 */ /* 0x0007240000000800 */
[----:B------:R-:W-:Y:S01]  /*4680*/  MOV R25, R168 ;  /* 0x000000a800197202 */ /* 0x000fe20000000f00 */
[--C-:B---3--:R-:W-:Y:S01]  /*4690*/  FFMA.FTZ R0, R250, c[0x0][0x2d0], -R2.reuse ;  /* 0x0000b400fa007a23 */ /* 0x108fe20000010802 */
[C---:B-1----:R-:W-:Y:S04]  /*46a0*/  HMMA.16816.F32 R124, R4.reuse, R8, R120 ;  /* 0x00000008047c723c */ /* 0x042fe80000001878 */
[----:B------:R1:W-:Y:S04]  /*46b0*/  MUFU.EX2 R250, R0 ;  /* 0x0000000000fa7308 */ /* 0x0003e80000000800 */
[C---:B------:R-:W-:Y:S01]  /*46c0*/  HMMA.16816.F32 R116, R4.reuse, R10, R116 ;  /* 0x0000000a0474723c */ /* 0x040fe20000001874 */
[----:B------:R-:W3:Y:S07]  /*46d0*/  LDSM.16.MT88.4 R8, [R228+0x7100] ;  /* 0x00710000e408783b */ /* 0x000eee0000004200 */
[----:B------:R-:W-:Y:S01]  /*46e0*/  HMMA.16816.F32 R120, R4, R16, R104 ;  /* 0x000000100478723c */ /* 0x000fe20000001868 */
[----:B------:R-:W2:Y:S01]  /*46f0*/  LDSM.16.MT88.4 R16, [R226+0x1900] ;  /* 0x00190000e210783b */ /* 0x000ea20000004200 */
[----:B-1----:R-:W-:-:S02]  /*4700*/  FFMA.FTZ R0, R139, c[0x0][0x2d0], -R2 ;  /* 0x0000b4008b007a23 */ /* 0x002fc40000010802 */
[----:B------:R-:W-:Y:S01]  /*4710*/  IMAD.MOV.U32 R139, RZ, RZ, R174 ;  /* 0x000000ffff8b7224 */ /* 0x000fe200078e00ae */
[----:B------:R-:W-:Y:S01]  /*4720*/  MOV R174, R165 ;  /* 0x000000a500ae7202 */ /* 0x000fe20000000f00 */
[----:B------:R-:W1:Y:S02]  /*4730*/  MUFU.EX2 R252, R0 ;  /* 0x0000000000fc7308 */ /* 0x000e640000000800 */
[C---:B---3--:R-:W-:Y:S07]  /*4740*/  HMMA.16816.F32 R104, R4.reuse, R8, R68 ;  /* 0x000000080468723c */ /* 0x048fee0000001844 */
[----:B------:R-:W-:Y:S01]  /*4750*/  IMAD.MOV.U32 R71, RZ, RZ, R146 ;  /* 0x000000ffff477224 */ /* 0x000fe200078e0092 */
[----:B------:R-:W-:Y:S01]  /*4760*/  HMMA.16816.F32 R28, R4, R10, R28 ;  /* 0x0000000a041c723c */ /* 0x000fe2000000181c */
[----:B------:R-:W3:Y:S01]  /*4770*/  LDSM.16.MT88.4 R8, [R225+0x1900] ;  /* 0x00190000e108783b */ /* 0x000ee20000004200 */
[----:B------:R-:W-:Y:S01]  /*4780*/  MOV R69, R152 ;  /* 0x0000009800457202 */ /* 0x000fe20000000f00 */
[----:B------:R-:W-:Y:S01]  /*4790*/  IMAD.MOV.U32 R68, RZ, RZ, R153 ;  /* 0x000000ffff447224 */ /* 0x000fe200078e0099 */
[----:B------:R-:W-:Y:S01]  /*47a0*/  MOV R153, R179 ;  /* 0x000000b300997202 */ /* 0x000fe20000000f00 */
[----:B------:R-:W-:-:S02]  /*47b0*/  IMAD.MOV.U32 R146, RZ, RZ, R177 ;  /* 0x000000ffff927224 */ /* 0x000fc400078e00b1 */
[----:B------:R-:W-:Y:S01]  /*47c0*/  F2FP.PACK_AB R4, R144, R173 ;  /* 0x000000ad9004723e */ /* 0x000fe200000000ff */
[----:B------:R-:W-:Y:S01]  /*47d0*/  IMAD.MOV.U32 R152, RZ, RZ, R178 ;  /* 0x000000ffff987224 */ /* 0x000fe200078e00b2 */
[----:B--2---:R-:W-:Y:S01]  /*47e0*/  F2FP.PACK_AB R6, R155, R14 ;  /* 0x0000000e9b06723e */ /* 0x004fe200000000ff */
[----:B------:R-:W-:Y:S01]  /*47f0*/  IMAD.MOV.U32 R70, RZ, RZ, R147 ;  /* 0x000000ffff467224 */ /* 0x000fe200078e0093 */
[----:B----4-:R-:W-:Y:S01]  /*4800*/  F2FP.PACK_AB R5, R251, R249 ;  /* 0x000000f9fb05723e */ /* 0x010fe200000000ff */
[----:B------:R-:W-:Y:S01]  /*4810*/  IMAD.MOV.U32 R147, RZ, RZ, R154 ;  /* 0x000000ffff937224 */ /* 0x000fe200078e009a */
[----:B-1----:R-:W-:Y:S01]  /*4820*/  F2FP.PACK_AB R7, R252, R250 ;  /* 0x000000fafc07723e */ /* 0x002fe200000000ff */
[----:B------:R-:W-:Y:S02]  /*4830*/  IMAD.MOV.U32 R154, RZ, RZ, R175 ;  /* 0x000000ffff9a7224 */ /* 0x000fe400078e00af */
[----:B------:R-:W-:-:S04]  /*4840*/  IMAD.MOV.U32 R175, RZ, RZ, R166 ;  /* 0x000000ffffaf7224 */ /* 0x000fc800078e00a6 */
[C---:B------:R-:W-:Y:S08]  /*4850*/  HMMA.16816.F32 R168, R4.reuse, R16, R40 ;  /* 0x0000001004a8723c */ /* 0x040ff00000001828 */
[C---:B---3--:R-:W-:Y:S07]  /*4860*/  HMMA.16816.F32 R20, R4.reuse, R8, R64 ;  /* 0x000000080414723c */ /* 0x048fee0000001840 */
[----:B------:R-:W-:Y:S01]  /*4870*/  IMAD.MOV.U32 R67, RZ, RZ, R164 ;  /* 0x000000ffff437224 */ /* 0x000fe200078e00a4 */
[----:B------:R-:W-:Y:S01]  /*4880*/  HMMA.16816.F32 R176, R4, R10, R52 ;  /* 0x0000000a04b0723c */ /* 0x000fe20000001834 */
[----:B------:R-:W1:Y:S01]  /*4890*/  LDSM.16.MT88.4 R8, [R229+0x1900] ;  /* 0x00190000e508783b */ /* 0x000e620000004200 */
[----:B------:R-:W-:-:S06]  /*48a0*/  IMAD.MOV.U32 R66, RZ, RZ, R167 ;  /* 0x000000ffff427224 */ /* 0x000fcc00078e00a7 */
[----:B------:R-:W-:Y:S01]  /*48b0*/  HMMA.16816.F32 R164, R4, R18, R76 ;  /* 0x0000001204a4723c */ /* 0x000fe2000000184c */
[----:B------:R-:W2:Y:S06]  /*48c0*/  LDSM.16.MT88.4 R16, [R226+0x4900] ;  /* 0x00490000e210783b */ /* 0x000eac0000004200 */
[----:B------:R-:W-:Y:S01]  /*48d0*/  IMAD.MOV.U32 R76, RZ, RZ, R144 ;  /* 0x000000ffff4c7224 */ /* 0x000fe200078e0090 */
[----:B------:R-:W-:Y:S01]  /*48e0*/  MOV R65, R21 ;  /* 0x0000001500417202 */ /* 0x000fe20000000f00 */
[----:B------:R-:W-:Y:S02]  /*48f0*/  IMAD.MOV.U32 R24, RZ, RZ, R22 ;  /* 0x000000ffff187224 */ /* 0x000fe400078e0016 */
[----:B------:R-:W-:-:S02]  /*4900*/  IMAD.MOV.U32 R0, RZ, RZ, R23 ;  /* 0x000000ffff007224 */ /* 0x000fc400078e0017 */
[----:B------:R-:W-:Y:S01]  /*4910*/  IMAD.MOV.U32 R64, RZ, RZ, R20 ;  /* 0x000000ffff407224 */ /* 0x000fe200078e0014 */
[----:B------:R-:W-:Y:S01]  /*4920*/  MOV R77, R24 ;  /* 0x00000018004d7202 */ /* 0x000fe20000000f00 */
[----:B------:R-:W3:Y:S01]  /*4930*/  LDSM.16.MT88.4 R20, [R228+0x1900] ;  /* 0x00190000e414783b */ /* 0x000ee20000004200 */
[----:B------:R-:W-:Y:S02]  /*4940*/  IMAD.MOV.U32 R78, RZ, RZ, R0 ;  /* 0x000000ffff4e7224 */ /* 0x000fe400078e0000 */
[----:B------:R-:W-:Y:S02]  /*4950*/  IMAD.MOV.U32 R0, RZ, RZ, R152 ;  /* 0x000000ffff007224 */ /* 0x000fe400078e0098 */
[----:B------:R-:W-:Y:S01]  /*4960*/  IMAD.MOV.U32 R152, RZ, RZ, R153 ;  /* 0x000000ffff987224 */ /* 0x000fe200078e0099 */
[----:B------:R-:W-:Y:S01]  /*4970*/  MOV R153, R154 ;  /* 0x0000009a00997202 */ /* 0x000fe20000000f00 */
[----:B------:R-:W-:Y:S02]  /*4980*/  IMAD.MOV.U32 R154, RZ, RZ, R183 ;  /* 0x000000ffff9a7224 */ /* 0x000fe400078e00b7 */
[----:B------:R-:W-:-:S02]  /*4990*/  IMAD.MOV.U32 R79, RZ, RZ, R145 ;  /* 0x000000ffff4f7224 */ /* 0x000fc400078e0091 */
[----:B------:R-:W-:Y:S01]  /*49a0*/  FFMA.FTZ R0, R0, c[0x0][0x2d0], -R12 ;  /* 0x0000b40000007a23 */ /* 0x000fe2000001080c */
[C---:B-1----:R-:W-:Y:S07]  /*49b0*/  HMMA.16816.F32 R148, R4.reuse, R8, R60 ;  /* 0x000000080494723c */ /* 0x042fee000000183c */
[----:B------:R-:W-:Y:S01]  /*49c0*/  IMAD.MOV.U32 R61, RZ, RZ, R137 ;  /* 0x000000ffff3d7224 */ /* 0x000fe200078e0089 */
[----:B------:R-:W-:Y:S01]  /*49d0*/  HMMA.16816.F32 R140, R4, R10, R48 ;  /* 0x0000000a048c723c */ /* 0x000fe20000001830 */
[----:B------:R-:W1:Y:S01]  /*49e0*/  LDSM.16.MT88.4 R8, [R225+0x4900] ;  /* 0x00490000e108783b */ /* 0x000e620000004200 */
[----:B------:R-:W-:Y:S01]  /*49f0*/  MOV R62, R138 ;  /* 0x0000008a003e7202 */ /* 0x000fe20000000f00 */
[----:B------:R-:W-:-:S04]  /*4a00*/  IMAD.MOV.U32 R63, RZ, RZ, R139 ;  /* 0x000000ffff3f7224 */ /* 0x000fc800078e008b */
[----:B------:R-:W-:Y:S01]  /*4a10*/  MOV R48, R182 ;  /* 0x000000b600307202 */ /* 0x000fe20000000f00 */
[----:B------:R-:W-:Y:S01]  /*4a20*/  IMAD.MOV.U32 R50, RZ, RZ, R136 ;  /* 0x000000ffff327224 */ /* 0x000fe200078e0088 */
[----:B------:R-:W-:Y:S01]  /*4a30*/  MOV R49, R146 ;  /* 0x0000009200317202 */ /* 0x000fe20000000f00 */
[C---:B--2---:R-:W-:Y:S01]  /*4a40*/  HMMA.16816.F32 R52, R4.reuse, R16, R32 ;  /* 0x000000100434723c */ /* 0x044fe20000001820 */
[----:B------:R-:W-:Y:S02]  /*4a50*/  MOV R51, R25 ;  /* 0x0000001900337202 */ /* 0x000fe40000000f00 */
[----:B------:R-:W2:Y:S01]  /*4a60*/  LDSM.16.MT88.4 R24, [R228+0x4900] ;  /* 0x00490000e418783b */ /* 0x000ea20000004200 */
[----:B------:R-:W-:Y:S02]  /*4a70*/  MOV R60, R63 ;  /* 0x0000003f003c7202 */ /* 0x000fe40000000f00 */
[----:B------:R-:W-:Y:S02]  /*4a80*/  MOV R63, R78 ;  /* 0x0000004e003f7202 */ /* 0x000fe40000000f00 */
[C---:B---3--:R-:W-:Y:S07]  /*4a90*/  HMMA.16816.F32 R180, R4.reuse, R20, R36 ;  /* 0x0000001404b4723c */ /* 0x048fee0000001824 */
[----:B------:R-:W-:Y:S01]  /*4aa0*/  IMAD.MOV.U32 R20, RZ, RZ, R147 ;  /* 0x000000ffff147224 */ /* 0x000fe200078e0093 */
[----:B------:R-:W-:Y:S01]  /*4ab0*/  MOV R36, R172 ;  /* 0x000000ac00247202 */ /* 0x000fe20000000f00 */
[----:B------:R-:W-:Y:S01]  /*4ac0*/  IMAD.MOV.U32 R21, RZ, RZ, R62 ;  /* 0x000000ffff157224 */ /* 0x000fe200078e003e */
[----:B------:R-:W-:Y:S01]  /*4ad0*/  MOV R39, R175 ;  /* 0x000000af00277202 */ /* 0x000fe20000000f00 */
[----:B------:R-:W-:Y:S01]  /*4ae0*/  IMAD.MOV.U32 R62, RZ, RZ, R77 ;  /* 0x000000ffff3e7224 */ /* 0x000fe200078e004d */
[----:B------:R-:W-:Y:S01]  /*4af0*/  HMMA.16816.F32 R40, R4, R18, R80 ;  /* 0x000000120428723c */ /* 0x000fe20000001850 */
[----:B------:R-:W-:Y:S01]  /*4b00*/  IMAD.MOV.U32 R37, RZ, RZ, R173 ;  /* 0x000000ffff257224 */ /* 0x000fe200078e00ad */
[----:B------:R-:W3:Y:S01]  /*4b10*/  LDSM.16.MT88.4 R16, [R229+0x7900] ;  /* 0x00790000e510783b */ /* 0x000ee20000004200 */
[----:B------:R-:W-:-:S05]  /*4b20*/  IMAD.MOV.U32 R38, RZ, RZ, R174 ;  /* 0x000000ffff267224 */ /* 0x000fca00078e00ae */
[C---:B------:R-:W-:Y:S07]  /*4b30*/  HMMA.16816.F32 R172, R4.reuse, R22, R72 ;  /* 0x0000001604ac723c */ /* 0x040fee0000001848 */
[----:B------:R-:W-:Y:S01]  /*4b40*/  MOV R72, R36 ;  /* 0x0000002400487202 */ /* 0x000fe20000000f00 */
[----:B-1----:R-:W-:Y:S01]  /*4b50*/  HMMA.16816.F32 R144, R4, R8, R56 ;  /* 0x000000080490723c */ /* 0x002fe20000001838 */
[----:B------:R-:W-:Y:S01]  /*4b60*/  IMAD.MOV.U32 R73, RZ, RZ, R37 ;  /* 0x000000ffff497224 */ /* 0x000fe200078e0025 */
[----:B------:R-:W-:Y:S01]  /*4b70*/  MOV R75, R39 ;  /* 0x00000027004b7202 */ /* 0x000fe20000000f00 */
[----:B------:R-:W-:Y:S01]  /*4b80*/  IMAD.MOV.U32 R74, RZ, RZ, R38 ;  /* 0x000000ffff4a7224 */ /* 0x000fe200078e0026 */
[----:B------:R-:W-:Y:S01]  /*4b90*/  MOV R38, R50 ;  /* 0x0000003200267202 */ /* 0x000fe20000000f00 */
[----:B------:R-:W-:-:S02]  /*4ba0*/  IMAD.MOV.U32 R36, RZ, RZ, R48 ;  /* 0x000000ffff247224 */ /* 0x000fc400078e0030 */
[----:B------:R-:W-:Y:S01]  /*4bb0*/  IMAD.MOV.U32 R37, RZ, RZ, R49 ;  /* 0x000000ffff257224 */ /* 0x000fe200078e0031 */
[----:B------:R-:W-:Y:S01]  /*4bc0*/  HMMA.16816.F32 R136, R4, R10, R44 ;  /* 0x0000000a0488723c */ /* 0x000fe2000000182c */
[----:B------:R-:W1:Y:S01]  /*4bd0*/  LDSM.16.MT88.4 R8, [R229+0x4900] ;  /* 0x00490000e508783b */ /* 0x000e620000004200 */
[----:B------:R-:W-:Y:S01]  /*4be0*/  IMAD.MOV.U32 R39, RZ, RZ, R51 ;  /* 0x000000ffff277224 */ /* 0x000fe200078e0033 */
[----:B------:R-:W-:Y:S01]  /*4bf0*/  MOV R49, R67 ;  /* 0x0000004300317202 */ /* 0x000fe20000000f00 */
[----:B------:R-:W-:Y:S01]  /*4c00*/  IMAD.MOV.U32 R48, RZ, RZ, R66 ;  /* 0x000000ffff307224 */ /* 0x000fe200078e0042 */
[----:B------:R-:W-:Y:S01]  /*4c10*/  MOV R67, R68 ;  /* 0x0000004400437202 */ /* 0x000fe20000000f00 */
[----:B------:R-:W-:Y:S01]  /*4c20*/  IMAD.MOV.U32 R50, RZ, RZ, R65 ;  /* 0x000000ffff327224 */ /* 0x000fe200078e0041 */
[----:B------:R-:W-:Y:S01]  /*4c30*/  MOV R66, R71 ;  /* 0x0000004700427202 */ /* 0x000fe20000000f00 */
[----:B------:R-:W-:Y:S02]  /*4c40*/  IMAD.MOV.U32 R51, RZ, RZ, R64 ;  /* 0x000000ffff337224 */ /* 0x000fe400078e0040 */
[----:B------:R-:W-:-:S02]  /*4c50*/  IMAD.MOV.U32 R64, RZ, RZ, R69 ;  /* 0x000000ffff407224 */ /* 0x000fc400078e0045 */
[----:B------:R-:W-:Y:S02]  /*4c60*/  IMAD.MOV.U32 R65, RZ, RZ, R70 ;  /* 0x000000ffff417224 */ /* 0x000fe400078e0046 */
[C---:B--2---:R-:W-:Y:S07]  /*4c70*/  HMMA.16816.F32 R68, R4.reuse, R24, R96 ;  /* 0x000000180444723c */ /* 0x044fee0000001860 */
[----:B------:R-:W-:Y:S01]  /*4c80*/  IMAD.MOV.U32 R99, RZ, RZ, R60 ;  /* 0x000000ffff637224 */ /* 0x000fe200078e003c */
[----:B------:R-:W-:Y:S01]  /*4c90*/  MOV R25, R49 ;  /* 0x0000003100197202 */ /* 0x000fe20000000f00 */
[----:B------:R-:W-:Y:S01]  /*4ca0*/  IMAD.MOV.U32 R24, RZ, RZ, R62 ;  /* 0x000000ffff187224 */ /* 0x000fe200078e003e */
[----:B---3--:R-:W-:Y:S01]  /*4cb0*/  HMMA.16816.F32 R56, R4, R18, R112 ;  /* 0x000000120438723c */ /* 0x008fe20000001870 */
[----:B------:R-:W-:-:S02]  /*4cc0*/  IMAD.MOV.U32 R96, RZ, RZ, R63 ;  /* 0x000000ffff607224 */ /* 0x000fc400078e003f */
[----:B------:R-:W-:-:S05]  /*4cd0*/  IMAD.MOV.U32 R97, RZ, RZ, R21 ;  /* 0x000000ffff617224 */ /* 0x000fca00078e0015 */
[----:B-1----:R-:W-:Y:S07]  /*4ce0*/  HMMA.16816.F32 R84, R4, R8, R88 ;  /* 0x000000080454723c */ /* 0x002fee0000001858 */
[----:B------:R-:W-:Y:S02]  /*4cf0*/  IMAD.MOV.U32 R89, RZ, RZ, R61 ;  /* 0x000000ffff597224 */ /* 0x000fe400078e003d */
[----:B------:R-:W-:Y:S02]  /*4d00*/  IMAD.MOV.U32 R61, RZ, RZ, R76 ;  /* 0x000000ffff3d7224 */ /* 0x000fe400078e004c */
[----:B------:R-:W-:-:S02]  /*4d10*/  IMAD.MOV.U32 R88, RZ, RZ, R79 ;  /* 0x000000ffff587224 */ /* 0x000fc400078e004f */
[C---:B------:R-:W-:Y:S01]  /*4d20*/  HMMA.16816.F32 R76, R4.reuse, R10, R92 ;  /* 0x0000000a044c723c */ /* 0x040fe2000000185c */
[----:B------:R-:W1:Y:S01]  /*4d30*/  LDSM.16.MT88.4 R8, [R225+0x7900] ;  /* 0x00790000e108783b */ /* 0x000e620000004200 */
[----:B------:R-:W-:Y:S01]  /*4d40*/  MOV R98, R61 ;  /* 0x0000003d00627202 */ /* 0x000fe20000000f00 */
[----:B------:R-:W-:Y:S02]  /*4d50*/  IMAD.MOV.U32 R90, RZ, RZ, R73 ;  /* 0x000000ffff5a7224 */ /* 0x000fe400078e0049 */
[----:B------:R-:W-:Y:S02]  /*4d60*/  IMAD.MOV.U32 R91, RZ, RZ, R74 ;  /* 0x000000ffff5b7224 */ /* 0x000fe400078e004a */
[----:B------:R-:W-:Y:S01]  /*4d70*/  IMAD.MOV.U32 R95, RZ, RZ, R37 ;  /* 0x000000ffff5f7224 */ /* 0x000fe200078e0025 */
[----:B------:R-:W-:Y:S01]  /*4d80*/  HMMA.16816.F32 R60, R4, R26, R132 ;  /* 0x0000001a043c723c */ /* 0x000fe20000001884 */
[----:B------:R-:W-:Y:S01]  /*4d90*/  MOV R94, R38 ;  /* 0x00000026005e7202 */ /* 0x000fe20000000f00 */
[----:B------:R-:W-:-:S02]  /*4da0*/  IMAD.MOV.U32 R93, RZ, RZ, R39 ;  /* 0x000000ffff5d7224 */ /* 0x000fc400078e0027 */
[----:B------:R-:W-:Y:S02]  /*4db0*/  IMAD.MOV.U32 R92, RZ, RZ, R20 ;  /* 0x000000ffff5c7224 */ /* 0x000fe400078e0014 */
[----:B------:R-:W2:Y:S01]  /*4dc0*/  LDSM.16.MT88.4 R20, [R226+0x7900] ;  /* 0x00790000e214783b */ /* 0x000ea20000004200 */
[----:B------:R-:W-:Y:S01]  /*4dd0*/  IMAD.MOV.U32 R132, RZ, RZ, R48 ;  /* 0x000000ffff847224 */ /* 0x000fe200078e0030 */
[----:B------:R-:W-:Y:S01]  /*4de0*/  MOV R26, R75 ;  /* 0x0000004b001a7202 */ /* 0x000fe20000000f00 */
[----:B------:R-:W-:Y:S01]  /*4df0*/  IMAD.MOV.U32 R135, RZ, RZ, R50 ;  /* 0x000000ffff877224 */ /* 0x000fe200078e0032 */
[----:B------:R-:W-:Y:S01]  /*4e00*/  MOV R133, R72 ;  /* 0x0000004800857202 */ /* 0x000fe20000000f00 */
[----:B------:R-:W-:Y:S02]  /*4e10*/  IMAD.MOV.U32 R134, RZ, RZ, R51 ;  /* 0x000000ffff867224 */ /* 0x000fe400078e0033 */
[----:B------:R-:W-:Y:S01]  /*4e20*/  IMAD.MOV.U32 R27, RZ, RZ, R36 ;  /* 0x000000ffff1b7224 */ /* 0x000fe200078e0024 */
[C---:B-1----:R-:W-:Y:S07]  /*4e30*/  HMMA.16816.F32 R48, R4.reuse, R8, R124 ;  /* 0x000000080430723c */ /* 0x042fee000000187c */
[----:B------:R-:W-:Y:S01]  /*4e40*/  MOV R124, R64 ;  /* 0x00000040007c7202 */ /* 0x000fe20000000f00 */
[----:B------:R-:W-:Y:S01]  /*4e50*/  HMMA.16816.F32 R36, R4, R10, R116 ;  /* 0x0000000a0424723c */ /* 0x000fe20000001874 */
[----:B------:R-:W-:Y:S01]  /*4e60*/  MOV R126, R66 ;  /* 0x00000042007e7202 */ /* 0x000fe20000000f00 */
[----:B------:R-:W-:Y:S01]  /*4e70*/  IMAD.MOV.U32 R125, RZ, RZ, R65 ;  /* 0x000000ffff7d7224 */ /* 0x000fe200078e0041 */
[----:B------:R-:W1:Y:S01]  /*4e80*/  LDSM.16.MT88.4 R8, [R228+0x7900] ;  /* 0x00790000e408783b */ /* 0x000e620000004200 */
[----:B------:R-:W-:-:S03]  /*4e90*/  IMAD.MOV.U32 R127, RZ, RZ, R67 ;  /* 0x000000ffff7f7224 */ /* 0x000fc600078e0043 */
[----:B------:R-:W-:Y:S01]  /*4ea0*/  MOV R118, R124 ;  /* 0x0000007c00767202 */ /* 0x000fe20000000f00 */
[----:B------:R-:W-:Y:S01]  /*4eb0*/  IMAD.MOV.U32 R119, RZ, RZ, R125 ;  /* 0x000000ffff777224 */ /* 0x000fe200078e007d */
        /* <DEDUP_REMOVED lines=16> */
[----:B------:R3:W-:Y:S01]  /*4fc0*/  MUFU.EX2 R101, R0 ;  /* 0x0000000000657308 */ /* 0x0007e20000000800 */
[----:B------:R-:W-:Y:S01]  /*4fd0*/  MOV R117, R119 ;  /* 0x0000007700757202 */ /* 0x000fe20000000f00 */
[----:B--2---:R-:W-:Y:S01]  /*4fe0*/  HMMA.16816.F32 R80, R4, R20, R108 ;  /* 0x000000140450723c */ /* 0x004fe2000000186c */
[----:B------:R-:W-:Y:S01]  /*4ff0*/  MOV R119, R125 ;  /* 0x0000007d00777202 */ /* 0x000fe20000000f00 */
[----:B------:R2:W5:Y:S01]  /*5000*/  LDL.LU R188, [R1+0x80] ;  /* 0x0000800001bc7983 */ /* 0x0005620000300800 */
[----:B------:R-:W-:-:S05]  /*5010*/  MOV R125, R127 ;  /* 0x0000007f007d7202 */ /* 0x000fca0000000f00 */
[----:B------:R-:W-:Y:S01]  /*5020*/  HMMA.16816.F32 R64, R4, R16, R120 ;  /* 0x000000100440723c */ /* 0x000fe20000001878 */
[----:B---3--:R-:W-:Y:S01]  /*5030*/  FFMA.FTZ R0, R118, c[0x0][0x2d0], -R12 ;  /* 0x0000b40076007a23 */ /* 0x008fe2000001080c */
[----:B------:R-:W-:Y:S01]  /*5040*/  MOV R127, R27 ;  /* 0x0000001b007f7202 */ /* 0x000fe20000000f00 */
[----:B------:R-:W-:-:S05]  /*5050*/  IMAD.MOV.U32 R118, RZ, RZ, R124 ;  /* 0x000000ffff767224 */ /* 0x000fca00078e007c */
[C---:B-1----:R-:W-:Y:S01]  /*5060*/  HMMA.16816.F32 R32, R4.reuse, R10, R28 ;  /* 0x0000000a0420723c */ /* 0x042fe2000000181c */
[----:B------:R-:W-:Y:S01]  /*5070*/  IMAD.MOV.U32 R124, RZ, RZ, R126 ;  /* 0x000000ffff7c7224 */ /* 0x000fe200078e007e */
[----:B------:R-:W-:Y:S01]  /*5080*/  LDSM.16.MT88.4 R16, [R226+0x2100] ;  /* 0x00210000e210783b */ /* 0x000fe20000004200 */
[----:B------:R-:W-:Y:S02]  /*5090*/  IMAD.MOV.U32 R126, RZ, RZ, R26 ;  /* 0x000000ffff7e7224 */ /* 0x000fe400078e001a */
[----:B------:R-:W-:Y:S02]  /*50a0*/  IMAD.MOV.U32 R26, RZ, RZ, R132 ;  /* 0x000000ffff1a7224 */ /* 0x000fe400078e0084 */
[----:B------:R-:W-:Y:S01]  /*50b0*/  IMAD.MOV.U32 R132, RZ, RZ, R134 ;  /* 0x000000ffff847224 */ /* 0x000fe200078e0086 */
[----:B------:R-:W-:Y:S01]  /*50c0*/  HMMA.16816.F32 R44, R4, R8, R104 ;  /* 0x00000008042c723c */ /* 0x000fe20000001868 */
[----:B------:R-:W-:Y:S01]  /*50d0*/  IMAD.MOV.U32 R116, RZ, RZ, R118 ;  /* 0x000000ffff747224 */ /* 0x000fe200078e0076 */
[----:B------:R-:W-:Y:S01]  /*50e0*/  MOV R27, R133 ;  /* 0x00000085001b7202 */ /* 0x000fe20000000f00 */
[----:B------:R-:W-:Y:S01]  /*50f0*/  IMAD.MOV.U32 R134, RZ, RZ, R24 ;  /* 0x000000ffff867224 */ /* 0x000fe200078e0018 */
[----:B------:R-:W1:Y:S01]  /*5100*/  LDSM.16.MT88.4 R8, [R229+0x2100] ;  /* 0x00210000e508783b */ /* 0x000e620000004200 */
[----:B------:R-:W-:-:S02]  /*5110*/  IMAD.MOV.U32 R118, RZ, RZ, R124 ;  /* 0x000000ffff767224 */ /* 0x000fc400078e007c */
[----:B------:R-:W-:Y:S01]  /*5120*/  IMAD.MOV.U32 R24, RZ, RZ, R97 ;  /* 0x000000ffff187224 */ /* 0x000fe200078e0061 */
[----:B------:R-:W-:Y:S01]  /*5130*/  HMMA.16816.F32 R72, R4, R22, R128 ;  /* 0x000000160448723c */ /* 0x000fe20000001880 */
[----:B------:R-:W-:Y:S01]  /*5140*/  IMAD.MOV.U32 R124, RZ, RZ, R126 ;  /* 0x000000ffff7c7224 */ /* 0x000fe200078e007e */
[----:B------:R-:W-:Y:S01]  /*5150*/  MOV R133, R135 ;  /* 0x0000008700857202 */ /* 0x000fe20000000f00 */
[----:B------:R-:W-:Y:S01]  /*5160*/  IMAD.MOV.U32 R97, RZ, RZ, R88 ;  /* 0x000000ffff617224 */ /* 0x000fe200078e0058 */
[----:B------:R-:W3:Y:S01]  /*5170*/  LDSM.16.MT88.4 R20, [R225+0x2100] ;  /* 0x00210000e114783b */ /* 0x000ee20000004200 */
[----:B------:R-:W-:Y:S02]  /*5180*/  IMAD.MOV.U32 R126, RZ, RZ, R26 ;  /* 0x000000ffff7e7224 */ /* 0x000fe400078e001a */
[----:B------:R-:W-:Y:S02]  /*5190*/  IMAD.MOV.U32 R88, RZ, RZ, R152 ;  /* 0x000000ffff587224 */ /* 0x000fe400078e0098 */
[----:B------:R-:W-:Y:S01]  /*51a0*/  IMAD.MOV.U32 R26, RZ, RZ, R132 ;  /* 0x000000ffff1a7224 */ /* 0x000fe200078e0084 */
[----:B------:R4:W1:Y:S01]  /*51b0*/  MUFU.EX2 R152, R0 ;  /* 0x0000000000987308 */ /* 0x0008620000000800 */
[----:B------:R-:W-:-:S02]  /*51c0*/  IMAD.MOV.U32 R132, RZ, RZ, R134 ;  /* 0x000000ffff847224 */ /* 0x000fc400078e0086 */
[----:B------:R-:W-:Y:S02]  /*51d0*/  IMAD.MOV.U32 R134, RZ, RZ, R24 ;  /* 0x000000ffff867224 */ /* 0x000fe400078e0018 */
[----:B------:R-:W-:Y:S02]  /*51e0*/  IMAD.MOV.U32 R24, RZ, RZ, R97 ;  /* 0x000000ffff187224 */ /* 0x000fe400078e0061 */
[----:B------:R-:W-:Y:S02]  /*51f0*/  IMAD.MOV.U32 R97, RZ, RZ, R88 ;  /* 0x000000ffff617224 */ /* 0x000fe400078e0058 */
[----:B------:R-:W-:Y:S02]  /*5200*/  IMAD.MOV.U32 R88, RZ, RZ, R153 ;  /* 0x000000ffff587224 */ /* 0x000fe400078e0099 */
[----:B----4-:R-:W-:Y:S01]  /*5210*/  FFMA.FTZ R0, R117, c[0x0][0x2d0], -R12 ;  /* 0x0000b40075007a23 */ /* 0x010fe2000001080c */
[----:B------:R-:W-:Y:S02]  /*5220*/  MOV R117, R119 ;  /* 0x0000007700757202 */ /* 0x000fe40000000f00 */
[----:B------:R-:W-:Y:S01]  /*5230*/  MOV R119, R125 ;  /* 0x0000007d00777202 */ /* 0x000fe20000000f00 */
[----:B------:R4:W-:Y:S01]  /*5240*/  MUFU.EX2 R153, R0 ;  /* 0x0000000000997308 */ /* 0x0009e20000000800 */
[----:B------:R-:W-:-:S02]  /*5250*/  MOV R125, R127 ;  /* 0x0000007f007d7202 */ /* 0x000fc40000000f00 */
[----:B------:R-:W-:Y:S02]  /*5260*/  MOV R135, R96 ;  /* 0x0000006000877202 */ /* 0x000fe40000000f00 */
[----:B------:R-:W-:Y:S02]  /*5270*/  MOV R127, R27 ;  /* 0x0000001b007f7202 */ /* 0x000fe40000000f00 */
[----:B------:R-:W-:Y:S02]  /*5280*/  MOV R96, R92 ;  /* 0x0000005c00607202 */ /* 0x000fe40000000f00 */
[----:B------:R-:W-:Y:S01]  /*5290*/  MOV R27, R133 ;  /* 0x00000085001b7202 */ /* 0x000fe20000000f00 */
[----:B----4-:R-:W-:Y:S02]  /*52a0*/  FFMA.FTZ R0, R116, c[0x0][0x2d0], -R12 ;  /* 0x0000b40074007a23 */ /* 0x010fe4000001080c */
[----:B------:R-:W-:Y:S01]  /*52b0*/  IMAD.MOV.U32 R116, RZ, RZ, R117 ;  /* 0x000000ffff747224 */ /* 0x000fe200078e0075 */
[----:B------:R-:W-:Y:S01]  /*52c0*/  MOV R117, R118 ;  /* 0x0000007600757202 */ /* 0x000fe20000000f00 */
[----:B------:R-:W-:Y:S01]  /*52d0*/  IMAD.MOV.U32 R118, RZ, RZ, R119 ;  /* 0x000000ffff767224 */ /* 0x000fe200078e0077 */
[----:B------:R-:W-:Y:S01]  /*52e0*/  MOV R119, R124 ;  /* 0x0000007c00777202 */ /* 0x000fe20000000f00 */
[----:B------:R-:W-:Y:S01]  /*52f0*/  IMAD.MOV.U32 R124, RZ, RZ, R125 ;  /* 0x000000ffff7c7224 */ /* 0x000fe200078e007d */
[----:B------:R-:W-:-:S02]  /*5300*/  MOV R92, R89 ;  /* 0x00000059005c7202 */ /* 0x000fc40000000f00 */
[----:B------:R-:W-:Y:S02]  /*5310*/  MOV R133, R135 ;  /* 0x0000008700857202 */ /* 0x000fe40000000f00 */
[----:B------:R-:W-:Y:S01]  /*5320*/  MOV R125, R126 ;  /* 0x0000007e007d7202 */ /* 0x000fe20000000f00 */
[----:B------:R-:W-:Y:S01]  /*5330*/  IMAD.MOV.U32 R126, RZ, RZ, R127 ;  /* 0x000000ffff7e7224 */ /* 0x000fe200078e007f */
[----:B------:R-:W-:Y:S02]  /*5340*/  MOV R89, R187 ;  /* 0x000000bb00597202 */ /* 0x000fe40000000f00 */
[----:B------:R-:W-:Y:S01]  /*5350*/  MOV R135, R96 ;  /* 0x0000006000877202 */ /* 0x000fe20000000f00 */
[----:B------:R-:W-:Y:S01]  /*5360*/  FFMA.FTZ R29, R156, c[0x0][0x2d0], -R2 ;  /* 0x0000b4009c1d7a23 */ /* 0x000fe20000010802 */
[----:B------:R-:W-:Y:S01]  /*5370*/  MOV R127, R26 ;  /* 0x0000001a007f7202 */ /* 0x000fe20000000f00 */
[----:B------:R-:W-:Y:S01]  /*5380*/  IMAD.MOV.U32 R26, RZ, RZ, R27 ;  /* 0x000000ffff1a7224 */ /* 0x000fe200078e001b */
[----:B------:R-:W-:Y:S01]  /*5390*/  MOV R96, R92 ;  /* 0x0000005c00607202 */ /* 0x000fe20000000f00 */
[----:B------:R2:W5:Y:S01]  /*53a0*/  LDL.LU R187, [R1+0x7c] ;  /* 0x00007c0001bb7983 */ /* 0x0005620000300800 */
[----:B------:R-:W-:Y:S01]  /*53b0*/  MOV R27, R132 ;  /* 0x00000084001b7202 */ /* 0x000fe20000000f00 */
[----:B------:R-:W-:Y:S01]  /*53c0*/  IMAD.MOV.U32 R132, RZ, RZ, R133 ;  /* 0x000000ffff847224 */ /* 0x000fe200078e0085 */
[----:B------:R-:W-:-:S02]  /*53d0*/  MOV R92, R89 ;  /* 0x00000059005c7202 */ /* 0x000fc40000000f00 */
[----:B------:R-:W-:Y:S01]  /*53e0*/  MOV R133, R134 ;  /* 0x0000008600857202 */ /* 0x000fe20000000f00 */
[----:B------:R-:W-:Y:S01]  /*53f0*/  IMAD.MOV.U32 R134, RZ, RZ, R135 ;  /* 0x000000ffff867224 */ /* 0x000fe200078e0087 */
[----:B------:R-:W-:Y:S02]  /*5400*/  MOV R89, R186 ;  /* 0x000000ba00597202 */ /* 0x000fe40000000f00 */
        /* <DEDUP_REMOVED lines=8> */
[----:B-1----:R-:W-:Y:S01]  /*5490*/  F2FP.PACK_AB R4, R152, R101 ;  /* 0x000000659804723e */ /* 0x002fe200000000ff */
[----:B------:R1:W4:Y:S01]  /*54a0*/  MUFU.EX2 R155, R0 ;  /* 0x00000000009b7308 */ /* 0x0003220000000800 */
[----:B------:R2:W5:Y:S01]  /*54b0*/  LDL.LU R186, [R1+0x78] ;  /* 0x0000780001ba7983 */ /* 0x0005620000300800 */
[----:B-1----:R-:W-:Y:S01]  /*54c0*/  FFMA.FTZ R0, R116, c[0x0][0x2d0], -R2 ;  /* 0x0000b40074007a23 */ /* 0x002fe20000010802 */
        /* <DEDUP_REMOVED lines=14> */
[----:B------:R-:W-:-:S02]  /*55b0*/  MOV R111, R117 ;  /* 0x00000075006f7202 */ /* 0x000fc40000000f00 */
[----:B------:R-:W-:Y:S01]  /*55c0*/  MOV R24, R96 ;  /* 0x0000006000187202 */ /* 0x000fe20000000f00 */
[----:B------:R-:W-:Y:S01]  /*55d0*/  IMAD.MOV.U32 R96, RZ, RZ, R97 ;  /* 0x000000ffff607224 */ /* 0x000fe200078e0061 */
[----:B------:R-:W-:Y:S02]  /*55e0*/  MOV R117, R119 ;  /* 0x0000007700757202 */ /* 0x000fe40000000f00 */
[----:B------:R-:W-:Y:S02]  /*55f0*/  MOV R119, R125 ;  /* 0x0000007d00777202 */ /* 0x000fe40000000f00 */
[----:B------:R-:W-:Y:S02]  /*5600*/  MOV R97, R92 ;  /* 0x0000005c00617202 */ /* 0x000fe40000000f00 */
[----:B------:R-:W-:Y:S01]  /*5610*/  MOV R125, R127 ;  /* 0x0000007f007d7202 */ /* 0x000fe20000000f00 */
[----:B------:R-:W-:Y:S01]  /*5620*/  IMAD.MOV.U32 R127, RZ, RZ, R26 ;  /* 0x000000ffff7f7224 */ /* 0x000fe200078e001a */
[----:B------:R1:W-:Y:S01]  /*5630*/  MUFU.EX2 R31, R0 ;  /* 0x00000000001f7308 */ /* 0x0003e20000000800 */
[----:B------:R-:W-:-:S02]  /*5640*/  IMAD.MOV.U32 R26, RZ, RZ, R132 ;  /* 0x000000ffff1a7224 */ /* 0x000fc400078e0084 */
[----:B------:R-:W-:Y:S02]  /*5650*/  IMAD.MOV.U32 R132, RZ, RZ, R134 ;  /* 0x000000ffff847224 */ /* 0x000fe400078e0086 */
[----:B------:R-:W-:Y:S02]  /*5660*/  IMAD.MOV.U32 R134, RZ, RZ, R24 ;  /* 0x000000ffff867224 */ /* 0x000fe400078e0018 */
[----:B------:R-:W-:Y:S02]  /*5670*/  IMAD.MOV.U32 R24, RZ, RZ, R97 ;  /* 0x000000ffff187224 */ /* 0x000fe400078e0061 */
[----:B------:R-:W-:Y:S02]  /*5680*/  IMAD.MOV.U32 R97, RZ, RZ, R102 ;  /* 0x000000ffff617224 */ /* 0x000fe400078e0066 */
[----:B-1----:R-:W-:-:S04]  /*5690*/  FFMA.FTZ R0, R116, c[0x0][0x2d0], -R2 ;  /* 0x0000b40074007a23 */ /* 0x002fc80000010802 */
[----:B------:R1:W1:Y:S01]  /*56a0*/  MUFU.EX2 R102, R0 ;  /* 0x0000000000667308 */ /* 0x0002620000000800 */
[----:B------:R-:W-:Y:S02]  /*56b0*/  IMAD.MOV.U32 R116, RZ, RZ, R118 ;  /* 0x000000ffff747224 */ /* 0x000fe400078e0076 */
[----:B------:R-:W-:Y:S02]  /*56c0*/  IMAD.MOV.U32 R118, RZ, RZ, R124 ;  /* 0x000000ffff767224 */ /* 0x000fe400078e007c */
[----:B------:R-:W-:Y:S02]  /*56d0*/  IMAD.MOV.U32 R124, RZ, RZ, R126 ;  /* 0x000000ffff7c7224 */ /* 0x000fe400078e007e */
[----:B------:R-:W-:Y:S02]  /*56e0*/  IMAD.MOV.U32 R110, RZ, RZ, R116 ;  /* 0x000000ffff6e7224 */ /* 0x000fe400078e0074 */
[----:B------:R-:W-:Y:S02]  /*56f0*/  IMAD.MOV.U32 R116, RZ, RZ, R118 ;  /* 0x000000ffff747224 */ /* 0x000fe400078e0076 */
[----:B-1----:R-:W-:Y:S01]  /*5700*/  FFMA.FTZ R0, R111, c[0x0][0x2d0], -R2 ;  /* 0x0000b4006f007a23 */ /* 0x002fe20000010802 */
[----:B------:R-:W-:-:S02]  /*5710*/  MOV R111, R117 ;  /* 0x00000075006f7202 */ /* 0x000fc40000000f00 */
[----:B------:R-:W-:Y:S02]  /*5720*/  MOV R117, R119 ;  /* 0x0000007700757202 */ /* 0x000fe40000000f00 */
[----:B------:R-:W-:Y:S01]  /*5730*/  MOV R119, R125 ;  /* 0x0000007d00777202 */ /* 0x000fe20000000f00 */
[----:B------:R-:W-:Y:S02]  /*5740*/  IMAD.MOV.U32 R125, RZ, RZ, R26 ;  /* 0x000000ffff7d7224 */ /* 0x000fe400078e001a */
        /* <DEDUP_REMOVED lines=9> */
[----:B------:R-:W-:-:S02]  /*57e0*/  IMAD.MOV.U32 R119, RZ, RZ, R26 ;  /* 0x000000ffff777224 */ /* 0x000fc400078e001a */
[----:B------:R-:W-:Y:S01]  /*57f0*/  IMAD.MOV.U32 R26, RZ, RZ, R132 ;  /* 0x000000ffff1a7224 */ /* 0x000fe200078e0084 */
[----:B------:R-:W-:Y:S01]  /*5800*/  MOV R126, R27 ;  /* 0x0000001b007e7202 */ /* 0x000fe20000000f00 */
[----:B------:R-:W-:Y:S02]  /*5810*/  IMAD.MOV.U32 R92, RZ, RZ, R185 ;  /* 0x000000ffff5c7224 */ /* 0x000fe400078e00b9 */
[----:B------:R-:W-:Y:S01]  /*5820*/  IMAD.MOV.U32 R132, RZ, RZ, R134 ;  /* 0x000000ffff847224 */ /* 0x000fe200078e0086 */
[----:B------:R-:W-:Y:S01]  /*5830*/  MOV R134, R154 ;  /* 0x0000009a00867202 */ /* 0x000fe20000000f00 */
[----:B------:R-:W-:Y:S01]  /*5840*/  FFMA.FTZ R28, R109, c[0x0][0x2d0], -R12 ;  /* 0x0000b4006d1c7a23 */ /* 0x000fe2000001080c */
[----:B------:R-:W-:Y:S01]  /*5850*/  MOV R27, R133 ;  /* 0x00000085001b7202 */ /* 0x000fe20000000f00 */
[----:B------:R2:W5:Y:S01]  /*5860*/  LDL.LU R185, [R1+0x74] ;  /* 0x0000740001b97983 */ /* 0x0005620000300800 */
[----:B-1----:R-:W-:Y:S02]  /*5870*/  FFMA.FTZ R0, R110, c[0x0][0x2d0], -R2 ;  /* 0x0000b4006e007a23 */ /* 0x002fe40000010802 */
[----:B------:R-:W-:-:S02]  /*5880*/  IMAD.MOV.U32 R110, RZ, RZ, R116 ;  /* 0x000000ffff6e7224 */ /* 0x000fc400078e0074 */
[----:B------:R-:W-:Y:S01]  /*5890*/  IMAD.MOV.U32 R116, RZ, RZ, R118 ;  /* 0x000000ffff747224 */ /* 0x000fe200078e0076 */
[----:B------:R-:W1:Y:S01]  /*58a0*/  MUFU.EX2 R154, R0 ;  /* 0x00000000009a7308 */ /* 0x000e620000000800 */
[----:B------:R-:W-:Y:S02]  /*58b0*/  MOV R133, R135 ;  /* 0x0000008700857202 */ /* 0x000fe40000000f00 */
[----:B------:R-:W-:Y:S02]  /*58c0*/  MOV R135, R96 ;  /* 0x0000006000877202 */ /* 0x000fe40000000f00 */
[----:B------:R-:W-:Y:S01]  /*58d0*/  MOV R109, R110 ;  /* 0x0000006e006d7202 */ /* 0x000fe20000000f00 */
[----:B------:R-:W-:Y:S01]  /*58e0*/  IMAD.MOV.U32 R110, RZ, RZ, R111 ;  /* 0x000000ffff6e7224 */ /* 0x000fe200078e006f */
[----:B------:R-:W-:Y:S02]  /*58f0*/  MOV R96, R92 ;  /* 0x0000005c00607202 */ /* 0x000fe40000000f00 */
[----:B------:R-:W-:-:S02]  /*5900*/  MOV R124, R27 ;  /* 0x0000001b007c7202 */ /* 0x000fc40000000f00 */
[----:B------:R-:W-:Y:S01]  /*5910*/  MOV R111, R116 ;  /* 0x00000074006f7202 */ /* 0x000fe20000000f00 */
[----:B------:R-:W-:Y:S01]  /*5920*/  IMAD.MOV.U32 R116, RZ, RZ, R117 ;  /* 0x000000ffff747224 */ /* 0x000fe200078e0075 */
[----:B------:R-:W-:Y:S02]  /*5930*/  MOV R27, R133 ;  /* 0x00000085001b7202 */ /* 0x000fe40000000f00 */
[----:B------:R-:W-:Y:S02]  /*5940*/  MOV R133, R135 ;  /* 0x0000008700857202 */ /* 0x000fe40000000f00 */
[----:B------:R-:W-:Y:S01]  /*5950*/  MOV R108, R109 ;  /* 0x0000006d006c7202 */ /* 0x000fe20000000f00 */
[----:B------:R-:W-:Y:S01]  /*5960*/  IMAD.MOV.U32 R109, RZ, RZ, R110 ;  /* 0x000000ffff6d7224 */ /* 0x000fe200078e006e */
[----:B------:R-:W-:Y:S02]  /*5970*/  MOV R135, R96 ;  /* 0x0000006000877202 */ /* 0x000fe40000000f00 */
[----:B------:R-:W-:Y:S01]  /*5980*/  MOV R110, R111 ;  /* 0x0000006f006e7202 */ /* 0x000fe20000000f00 */
[----:B------:R-:W-:Y:S01]  /*5990*/  IMAD.MOV.U32 R111, RZ, RZ, R116 ;  /* 0x000000ffff6f7224 */ /* 0x000fe200078e0074 */
[----:B------:R-:W-:Y:S01]  /*59a0*/  MOV R118, R27 ;  /* 0x0000001b00767202 */ /* 0x000fe20000000f00 */
[----:B------:R-:W-:Y:S01]  /*59b0*/  IMAD.MOV.U32 R131, RZ, RZ, R108 ;  /* 0x000000ffff837224 */ /* 0x000fe200078e006c */
[----:B------:R-:W-:-:S02]  /*59c0*/  MOV R27, R133 ;  /* 0x00000085001b7202 */ /* 0x000fc40000000f00 */
        /* <DEDUP_REMOVED lines=10> */
[----:B----4-:R-:W-:Y:S01]  /*5a70*/  F2FP.PACK_AB R6, R155, R153 ;  /* 0x000000999b06723e */ /* 0x010fe200000000ff */
[----:B------:R-:W-:Y:S01]  /*5a80*/  IMAD.MOV.U32 R130, RZ, RZ, R131 ;  /* 0x000000ffff827224 */ /* 0x000fe200078e0083 */
[----:B------:R-:W-:-:S02]  /*5a90*/  F2FP.PACK_AB R5, R102, R31 ;  /* 0x0000001f6605723e */ /* 0x000fc400000000ff */
[----:B-1----:R-:W-:Y:S01]  /*5aa0*/  F2FP.PACK_AB R7, R154, R103 ;  /* 0x000000679a07723e */ /* 0x002fe200000000ff */
        /* <DEDUP_REMOVED lines=10> */
[----:B------:R-:W-:Y:S01]  /*5b50*/  HMMA.16816.F32 R120, R4, R8, R148 ;  /* 0x000000080478723c */ /* 0x000fe20000001894 */
[----:B------:R-:W-:Y:S01]  /*5b60*/  IMAD.MOV.U32 R133, RZ, RZ, R24 ;  /* 0x000000ffff857224 */ /* 0x000fe200078e0018 */
[----:B------:R2:W5:Y:S01]  /*5b70*/  LDL.LU R184, [R1+0x70] ;  /* 0x0000700001b87983 */ /* 0x0005620000300800 */
[----:B------:R-:W-:-:S04]  /*5b80*/  MOV R116, R26 ;  /* 0x0000001a00747202 */ /* 0x000fc80000000f00 */
[----:B------:R-:W-:Y:S01]  /*5b90*/  MOV R151, R92 ;  /* 0x0000005c00977202 */ /* 0x000fe20000000f00 */
[----:B------:R-:W-:Y:S01]  /*5ba0*/  IMAD.MOV.U32 R150, RZ, RZ, R93 ;  /* 0x000000ffff967224 */ /* 0x000fe200078e005d */
[----:B------:R-:W-:Y:S01]  /*5bb0*/  MOV R149, R94 ;  /* 0x0000005e00957202 */ /* 0x000fe20000000f00 */
[----:B------:R-:W-:Y:S01]  /*5bc0*/  IMAD.MOV.U32 R148, RZ, RZ, R95 ;  /* 0x000000ffff947224 */ /* 0x000fe200078e005f */
[----:B------:R-:W-:Y:S01]  /*5bd0*/  MOV R128, R130 ;  /* 0x0000008200807202 */ /* 0x000fe20000000f00 */
[C---:B------:R-:W-:Y:S01]  /*5be0*/  HMMA.16816.F32 R92, R4.reuse, R10, R140 ;  /* 0x0000000a045c723c */ /* 0x040fe2000000188c */
[--C-:B------:R-:W-:Y:S01]  /*5bf0*/  FFMA.FTZ R27, R161, c[0x0][0x2d0], -R12.reuse ;  /* 0x0000b400a11b7a23 */ /* 0x100fe2000001080c */
[----:B------:R2:W5:Y:S01]  /*5c00*/  LDL.LU R163, [R1+0x6c] ;  /* 0x00006c0001a37983 */ /* 0x0005620000300800 */
[--C-:B------:R-:W-:Y:S02]  /*5c10*/  FFMA.FTZ R26, R160, c[0x0][0x2d0], -R12.reuse ;  /* 0x0000b400a01a7a23 */ /* 0x100fe4000001080c */
[----:B------:R-:W-:Y:S01]  /*5c20*/  FFMA.FTZ R25, R159, c[0x0][0x2d0], -R12 ;  /* 0x0000b4009f197a23 */ /* 0x000fe2000001080c */
        /* <DEDUP_REMOVED lines=11> */
[--C-:B------:R-:W-:Y:S01]  /*5ce0*/  FFMA.FTZ R24, R158, c[0x0][0x2d0], -R2.reuse ;  /* 0x0000b4009e187a23 */ /* 0x100fe20000010802 */
[----:B------:R-:W1:Y:S01]  /*5cf0*/  LDSM.16.MT88.4 R12, [R225+0x5100] ;  /* 0x00510000e10c783b */ /* 0x000e620000004200 */
[--C-:B------:R-:W-:Y:S01]  /*5d00*/  FFMA.FTZ R0, R157, c[0x0][0x2d0], -R2.reuse ;  /* 0x0000b4009d007a23 */ /* 0x100fe20000010802 */
[----:B------:R-:W-:Y:S01]  /*5d10*/  MOV R108, R90 ;  /* 0x0000005a006c7202 */ /* 0x000fe20000000f00 */
[----:B------:R-:W-:Y:S01]  /*5d20*/  IMAD.MOV.U32 R131, RZ, RZ, R109 ;  /* 0x000000ffff837224 */ /* 0x000fe200078e006d */
[----:B------:R-:W-:Y:S01]  /*5d30*/  HMMA.16816.F32 R112, R4, R16, R168 ;  /* 0x000000100470723c */ /* 0x000fe200000018a8 */
[----:B------:R-:W-:Y:S01]  /*5d40*/  FFMA.FTZ R30, R110, c[0x0][0x2d0], -R2 ;  /* 0x0000b4006e1e7a23 */ /* 0x000fe20000010802 */
[----:B------:R-:W-:Y:S01]  /*5d50*/  MOV R110, R88 ;  /* 0x00000058006e7202 */ /* 0x000fe20000000f00 */
[----:B------:R-:W-:Y:S01]  /*5d60*/  IMAD.MOV.U32 R109, RZ, RZ, R89 ;  /* 0x000000ffff6d7224 */ /* 0x000fe200078e0059 */
[----:B------:R-:W4:Y:S01]  /*5d70*/  LDSM.16.MT88.4 R8, [R226+0x5100] ;  /* 0x00510000e208783b */ /* 0x000f220000004200 */
[----:B------:R-:W-:-:S03]  /*5d80*/  IMAD.MOV.U32 R2, RZ, RZ, R91 ;  /* 0x000000ffff027224 */ /* 0x000fc600078e005b */
[----:B------:R-:W-:Y:S01]  /*5d90*/  HMMA.16816.F32 R88, R4, R18, R164 ;  /* 0x000000120458723c */ /* 0x000fe200000018a4 */
[----:B------:R-:W2:Y:S01]  /*5da0*/  LDSM.16.MT88.4 R16, [R228+0x2100] ;  /* 0x00210000e410783b */ /* 0x000ea20000004200 */
[----:B------:R-:W-:-:S03]  /*5db0*/  IMAD.MOV.U32 R140, RZ, RZ, R118 ;  /* 0x000000ffff8c7224 */ /* 0x000fc600078e0076 */
[----:B------:R1:W5:Y:S03]  /*5dc0*/  LDL.LU R162, [R1+0x68] ;  /* 0x0000680001a27983 */ /* 0x0003660000300800 */
[C---:B---3--:R-:W-:Y:S01]  /*5dd0*/  HMMA.16816.F32 R104, R4.reuse, R20, R128 ;  /* 0x000000140468723c */ /* 0x048fe20000001880 */
[----:B------:R3:W5:Y:S04]  /*5de0*/  LDL.LU R161, [R1+0x64] ;  /* 0x0000640001a17983 */ /* 0x0007680000300800 */
[----:B------:R3:W5:Y:S03]  /*5df0*/  LDL.LU R160, [R1+0x60] ;  /* 0x0000600001a07983 */ /* 0x0007660000300800 */
[C---:B------:R-:W-:Y:S01]  /*5e00*/  HMMA.16816.F32 R20, R4.reuse, R22, R176 ;  /* 0x000000160414723c */ /* 0x040fe200000018b0 */
[----:B------:R3:W5:Y:S04]  /*5e10*/  LDL.LU R159, [R1+0x5c] ;  /* 0x00005c00019f7983 */ /* 0x0007680000300800 */
[----:B------:R3:W5:Y:S04]  /*5e20*/  LDL.LU R158, [R1+0x58] ;  /* 0x00005800019e7983 */ /* 0x0007680000300800 */
[----:B------:R3:W5:Y:S01]  /*5e30*/  LDL.LU R157, [R1+0x54] ;  /* 0x00005400019d7983 */ /* 0x0007620000300800 */
[C---:B-1----:R-:W-:Y:S03]  /*5e40*/  HMMA.16816.F32 R176, R4.reuse, R12, R144 ;  /* 0x0000000c04b0723c */ /* 0x042fe60000001890 */
[----:B------:R3:W5:Y:S05]  /*5e50*/  LDL.LU R156, [R1+0x50] ;  /* 0x00005000019c7983 */ /* 0x00076a0000300800 */
[C---:B------:R-:W-:Y:S01]  /*5e60*/  HMMA.16816.F32 R164, R4.reuse, R14, R136 ;  /* 0x0000000e04a4723c */ /* 0x040fe20000001888 */
[----:B------:R-:W1:Y:S07]  /*5e70*/  LDSM.16.MT88.4 R12, [R228+0x5100] ;  /* 0x00510000e40c783b */ /* 0x000e6e0000004200 */
[C---:B----4-:R-:W-:Y:S08]  /*5e80*/  HMMA.16816.F32 R144, R4.reuse, R8, R52 ;  /* 0x000000080490723c */ /* 0x050ff00000001834 */
[C---:B--2---:R-:W-:Y:S08]  /*5e90*/  HMMA.16816.F32 R128, R4.reuse, R16, R180 ;  /* 0x000000100480723c */ /* 0x044ff000000018b4 */
[C---:B------:R-:W-:Y:S01]  /*5ea0*/  HMMA.16816.F32 R168, R4.reuse, R18, R172 ;  /* 0x0000001204a8723c */ /* 0x040fe200000018ac */
[----:B------:R-:W2:Y:S07]  /*5eb0*/  LDSM.16.MT88.4 R16, [R229+0x5100] ;  /* 0x00510000e510783b */ /* 0x000eae0000004200 */
[C---:B------:R-:W-:Y:S01]  /*5ec0*/  HMMA.16816.F32 R52, R4.reuse, R10, R40 ;  /* 0x0000000a0434723c */ /* 0x040fe20000001828 */
[----:B------:R-:W4:Y:S07]  /*5ed0*/  LDSM.16.MT88.4 R8, [R225+0x8100] ;  /* 0x00810000e108783b */ /* 0x000f2e0000004200 */
[C---:B-1----:R-:W-:Y:S08]  /*5ee0*/  HMMA.16816.F32 R68, R4.reuse, R12, R68 ;  /* 0x0000000c0444723c */ /* 0x042ff00000001844 */
[C---:B------:R-:W-:Y:S01]  /*5ef0*/  HMMA.16816.F32 R40, R4.reuse, R14, R60 ;  /* 0x0000000e0428723c */ /* 0x040fe2000000183c */
[----:B------:R-:W1:Y:S07]  /*5f00*/  LDSM.16.MT88.4 R12, [R229+0x8100] ;  /* 0x00810000e50c783b */ /* 0x000e6e0000004200 */
[C---:B--2---:R-:W-:Y:S08]  /*5f10*/  HMMA.16816.F32 R84, R4.reuse, R16, R84 ;  /* 0x000000100454723c */ /* 0x044ff00000001854 */
[C---:B------:R-:W-:Y:S01]  /*5f20*/  HMMA.16816.F32 R76, R4.reuse, R18, R76 ;  /* 0x00000012044c723c */ /* 0x040fe2000000184c */
[----:B------:R-:W2:Y:S07]  /*5f30*/  LDSM.16.MT88.4 R16, [R226+0x8100] ;  /* 0x00810000e210783b */ /* 0x000eae0000004200 */
[C---:B----4-:R-:W-:Y:S08]  /*5f40*/  HMMA.16816.F32 R48, R4.reuse, R8, R48 ;  /* 0x000000080430723c */ /* 0x050ff00000001830 */
[C---:B------:R-:W-:Y:S01]  /*5f50*/  HMMA.16816.F32 R36, R4.reuse, R10, R36 ;  /* 0x0000000a0424723c */ /* 0x040fe20000001824 */
[----:B------:R-:W4:Y:S07]  /*5f60*/  LDSM.16.MT88.4 R8, [R228+0x8100] ;  /* 0x00810000e408783b */ /* 0x000f2e0000004200 */
[----:B-1----:R-:W-:Y:S01]  /*5f70*/  HMMA.16816.F32 R60, R4, R14, R56 ;  /* 0x0000000e043c723c */ /* 0x002fe20000001838 */
[----:B------:R-:W-:Y:S01]  /*5f80*/  IMAD.MOV.U32 R138, RZ, RZ, R116 ;  /* 0x000000ffff8a7224 */ /* 0x000fe200078e0074 */
[----:B------:R-:W-:-:S06]  /*5f90*/  MOV R139, R117 ;  /* 0x00000075008b7202 */ /* 0x000fcc0000000f00 */
[----:B------:R-:W-:Y:S01]  /*5fa0*/  HMMA.16816.F32 R64, R4, R12, R64 ;  /* 0x0000000c0440723c */ /* 0x000fe20000001840 */
[----:B------:R-:W-:Y:S01]  /*5fb0*/  IMAD.MOV.U32 R136, RZ, RZ, R110 ;  /* 0x000000ffff887224 */ /* 0x000fe200078e006e */
[----:B------:R-:W-:-:S06]  /*5fc0*/  MOV R137, R111 ;  /* 0x0000006f00897202 */ /* 0x000fcc0000000f00 */
[C---:B--2---:R-:W-:Y:S08]  /*5fd0*/  HMMA.16816.F32 R172, R4.reuse, R16, R80 ;  /* 0x0000001004ac723c */ /* 0x044ff00000001850 */
[----:B------:R-:W-:Y:S01]  /*5fe0*/  HMMA.16816.F32 R180, R4, R18, R72 ;  /* 0x0000001204b4723c */ /* 0x000fe20000001848 */
[----:B------:R-:W-:Y:S01]  /*5ff0*/  IMAD.MOV.U32 R15, RZ, RZ, R62 ;  /* 0x000000ffff0f7224 */ /* 0x000fe200078e003e */
[----:B------:R-:W-:-:S06]  /*6000*/  MOV R14, R63 ;  /* 0x0000003f000e7202 */ /* 0x000fcc0000000f00 */
[----:B----4-:R-:W-:Y:S01]  /*6010*/  HMMA.16816.F32 R44, R4, R8, R44 ;  /* 0x00000008042c723c */ /* 0x010fe2000000182c */
[----:B------:R-:W-:Y:S01]  /*6020*/  IMAD.MOV.U32 R62, RZ, RZ, R108 ;  /* 0x000000ffff3e7224 */ /* 0x000fe200078e006c */
[----:B------:R-:W-:-:S06]  /*6030*/  MOV R63, R109 ;  /* 0x0000006d003f7202 */ /* 0x000fcc0000000f00 */
[----:B------:R-:W-:Y:S01]  /*6040*/  HMMA.16816.F32 R32, R4, R10, R32 ;  /* 0x0000000a0420723c */ /* 0x000fe20000001820 */
[----:B------:R1:W-:Y:S01]  /*6050*/  MUFU.EX2 R7, R0 ;  /* 0x0000000000077308 */ /* 0x0003e20000000800 */
[----:B------:R-:W-:Y:S01]  /*6060*/  LDSM.16.MT88.4 R108, [R225+0x2900] ;  /* 0x00290000e16c783b */ /* 0x000fe20000004200 */
[----:B------:R-:W-:Y:S01]  /*6070*/  IMAD.MOV.U32 R57, RZ, RZ, R60 ;  /* 0x000000ffff397224 */ /* 0x000fe200078e003c */
[----:B------:R-:W-:Y:S01]  /*6080*/  MOV R56, R61 ;  /* 0x0000003d00387202 */ /* 0x000fe20000000f00 */
[----:B------:R-:W-:Y:S01]  /*6090*/  IMAD.MOV.U32 R82, RZ, RZ, R149 ;  /* 0x000000ffff527224 */ /* 0x000fe200078e0095 */
[----:B------:R-:W-:Y:S01]  /*60a0*/  MOV R83, R150 ;  /* 0x0000009600537202 */ /* 0x000fe20000000f00 */
[----:B------:R-:W-:Y:S01]  /*60b0*/  IMAD.MOV.U32 R80, RZ, RZ, R143 ;  /* 0x000000ffff507224 */ /* 0x000fe200078e008f */
[----:B------:R-:W-:Y:S01]  /*60c0*/  MOV R81, R148 ;  /* 0x0000009400517202 */ /* 0x000fe20000000f00 */
[----:B------:R-:W-:Y:S01]  /*60d0*/  MUFU.EX2 R12, R28 ;  /* 0x0000001c000c7308 */ /* 0x000fe20000000800 */
[----:B------:R-:W-:Y:S01]  /*60e0*/  MOV R18, R65 ;  /* 0x0000004100127202 */ /* 0x000fe20000000f00 */
[----:B------:R-:W-:Y:S01]  /*60f0*/  IMAD.MOV.U32 R19, RZ, RZ, R64 ;  /* 0x000000ffff137224 */ /* 0x000fe200078e0040 */
[----:B------:R-:W-:Y:S01]  /*6100*/  MOV R16, R67 ;  /* 0x0000004300107202 */ /* 0x000fe20000000f00 */
[----:B------:R-:W-:Y:S01]  /*6110*/  IMAD.MOV.U32 R17, RZ, RZ, R66 ;  /* 0x000000ffff117224 */ /* 0x000fe200078e0042 */
[----:B------:R-:W-:Y:S01]  /*6120*/  LDSM.16.MT88.4 R72, [R225+0x8900] ;  /* 0x00890000e148783b */ /* 0x000fe20000004200 */
[----:B-1----:R-:W-:Y:S01]  /*6130*/  FADD.FTZ R0, R142, R141 ;  /* 0x0000008d8e007221 */ /* 0x002fe20000010000 */
[----:B------:R-:W-:Y:S01]  /*6140*/  MOV R141, R119 ;  /* 0x00000077008d7202 */ /* 0x000fe20000000f00 */
[----:B------:R-:W-:Y:S01]  /*6150*/  IMAD.MOV.U32 R60, RZ, RZ, R151 ;  /* 0x000000ffff3c7224 */ /* 0x000fe200078e0097 */
[----:B------:R-:W1:Y:S01]  /*6160*/  LDSM.16.MT88.4 R116, [R226+0x2900] ;  /* 0x00290000e274783b */ /* 0x000e620000004200 */
[----:B------:R-:W-:Y:S01]  /*6170*/  MOV R61, R2 ;  /* 0x00000002003d7202 */ /* 0x000fe20000000f00 */
[----:B------:R-:W-:Y:S01]  /*6180*/  FADD.FTZ R2, R132, R127 ;  /* 0x0000007f84027221 */ /* 0x000fe20000010000 */
[----:B------:R-:W-:Y:S01]  /*6190*/  MOV R149, R133 ;  /* 0x0000008500957202 */ /* 0x000fe20000000f00 */
[----:B------:R-:W-:Y:S01]  /*61a0*/  IMAD.MOV.U32 R150, RZ, RZ, R134 ;  /* 0x000000ffff967224 */ /* 0x000fe200078e0086 */
[----:B------:R-:W-:Y:S01]  /*61b0*/  MOV R151, R135 ;  /* 0x0000008700977202 */ /* 0x000fe20000000f00 */
[----:B------:R-:W-:Y:S01]  /*61c0*/  IMAD.MOV.U32 R142, RZ, RZ, R124 ;  /* 0x000000ffff8e7224 */ /* 0x000fe200078e007c */
[----:B------:R-:W-:Y:S01]  /*61d0*/  MOV R143, R125 ;  /* 0x0000007d008f7202 */ /* 0x000fe20000000f00 */
[----:B------:R-:W-:Y:S01]  /*61e0*/  IMAD.MOV.U32 R148, RZ, RZ, R126 ;  /* 0x000000ffff947224 */ /* 0x000fe200078e007e */
[----:B------:R-:W2:Y:S04]  /*61f0*/  LDSM.16.MT88.4 R132, [R228+0x2900] ;  /* 0x00290000e484783b */ /* 0x000ea80000004200 */
[----:B------:R-:W4:Y:S01]  /*6200*/  LDSM.16.MT88.4 R124, [R229+0x2900] ;  /* 0x00290000e57c783b */ /* 0x000f220000004200 */
[----:B------:R1:W1:Y:S01]  /*6210*/  MUFU.EX2 R11, R27 ;  /* 0x0000001b000b7308 */ /* 0x0002620000000800 */
[----:B------:R-:W-:-:S02]  /*6220*/  FADD.FTZ R0, R80, R0 ;  /* 0x0000000050007221 */ /* 0x000fc40000010000 */
[----:B------:R-:W-:Y:S01]  /*6230*/  FADD.FTZ R4, R81, R2 ;  /* 0x0000000251047221 */ /* 0x000fe20000010000 */
[----:B------:R-:W-:Y:S04]  /*6240*/  LDSM.16.MT88.4 R64, [R228+0x5900] ;  /* 0x00590000e440783b */ /* 0x000fe80000004200 */
[----:B------:R1:W-:Y:S01]  /*6250*/  MUFU.EX2 R10, R26 ;  /* 0x0000001a000a7308 */ /* 0x0003e20000000800 */
[----:B------:R-:W-:-:S07]  /*6260*/  IMAD.MOV.U32 R13, RZ, RZ, R62 ;  /* 0x000000ffff0d7224 */ /* 0x000fce00078e003e */
[----:B------:R-:W1:Y:S01]  /*6270*/  MUFU.EX2 R9, R25 ;  /* 0x0000001900097308 */ /* 0x000e620000000800 */
[----:B------:R-:W-:-:S07]  /*6280*/  FADD.FTZ R2, R82, R0 ;  /* 0x0000000052027221 */ /* 0x000fce0000010000 */
[----:B------:R-:W1:Y:S01]  /*6290*/  MUFU.EX2 R8, R24 ;  /* 0x0000001800087308 */ /* 0x000e620000000800 */
[----:B------:R-:W-:-:S07]  /*62a0*/  IMAD.MOV.U32 R62, RZ, RZ, R136 ;  /* 0x000000ffff3e7224 */ /* 0x000fce00078e0088 */
[----:B------:R2:W-:Y:S01]  /*62b0*/  MUFU.EX2 R5, R29 ;  /* 0x0000001d00057308 */ /* 0x0005e20000000800 */
[----:B------:R-:W-:-:S07]  /*62c0*/  FADD.FTZ R0, R83, R4 ;  /* 0x0000000453007221 */ /* 0x000fce0000010000 */
[----:B------:R-:W2:Y:S01]  /*62d0*/  MUFU.EX2 R6, R30 ;  /* 0x0000001e00067308 */ /* 0x000ea20000000800 */
[----:B------:R-:W-:Y:S01]  /*62e0*/  IMAD.MOV.U32 R136, RZ, RZ, R138 ;  /* 0x000000ffff887224 */ /* 0x000fe200078e008a */
[----:B-1----:R-:W-:Y:S01]  /*62f0*/  MOV R27, R14 ;  /* 0x0000000e001b7202 */ /* 0x002fe20000000f00 */
[----:B------:R-:W-:Y:S01]  /*6300*/  IMAD.MOV.U32 R138, RZ, RZ, R140 ;  /* 0x000000ffff8a7224 */ /* 0x000fe200078e008c */
[----:B------:R-:W-:Y:S01]  /*6310*/  MOV R140, R141 ;  /* 0x0000008d008c7202 */ /* 0x000fe20000000f00 */
[----:B------:R-:W-:Y:S01]  /*6320*/  IMAD.MOV.U32 R141, RZ, RZ, R142 ;  /* 0x000000ffff8d7224 */ /* 0x000fe200078e008e */
        /* <DEDUP_REMOVED lines=13> */
[----:B------:R-:W-:Y:S01]  /*6400*/  FADD.FTZ R2, R60, R2 ;  /* 0x000000023c027221 */ /* 0x000fe20000010000 */
[----:B------:R-:W-:Y:S01]  /*6410*/  F2FP.PACK_AB R96, R11, R12 ;  /* 0x0000000c0b60723e */ /* 0x000fe200000000ff */
[----:B--2---:R-:W-:Y:S01]  /*6420*/  IMAD.MOV.U32 R29, RZ, RZ, R62 ;  /* 0x000000ffff1d7224 */ /* 0x004fe200078e003e */
[----:B------:R-:W-:Y:S01]  /*6430*/  F2FP.PACK_AB R98, R9, R10 ;  /* 0x0000000a0962723e */ /* 0x000fe200000000ff */
[----:B------:R-:W-:Y:S01]  /*6440*/  IMAD.MOV.U32 R24, RZ, RZ, R57 ;  /* 0x000000ffff187224 */ /* 0x000fe200078e0039 */
[----:B------:R-:W-:Y:S01]  /*6450*/  F2FP.PACK_AB R97, R7, R8 ;  /* 0x000000080761723e */ /* 0x000fe200000000ff */
[----:B------:R-:W-:Y:S01]  /*6460*/  LDSM.16.MT88.4 R80, [R226+0x8900] ;  /* 0x00890000e250783b */ /* 0x000fe20000004200 */
[----:B------:R-:W-:-:S07]  /*6470*/  F2FP.PACK_AB R99, R6, R5 ;  /* 0x000000050663723e */ /* 0x000fce00000000ff */
[C---:B------:R-:W-:Y:S08]  /*6480*/  HMMA.16816.F32 R112, R96.reuse, R116, R112 ;  /* 0x000000746070723c */ /* 0x040ff00000001870 */
[C---:B------:R-:W-:Y:S07]  /*6490*/  HMMA.16816.F32 R116, R96.reuse, R118, R88 ;  /* 0x000000766074723c */ /* 0x040fee0000001858 */
[----:B------:R-:W-:Y:S01]  /*64a0*/  MOV R90, R142 ;  /* 0x0000008e005a7202 */ /* 0x000fe20000000f00 */
[----:B------:R-:W-:Y:S01]  /*64b0*/  HMMA.16816.F32 R104, R96, R108, R104 ;  /* 0x0000006c6068723c */ /* 0x000fe20000001868 */
[----:B------:R-:W-:-:S03]  /*64c0*/  IMAD.MOV.U32 R91, RZ, RZ, R143 ;  /* 0x000000ffff5b7224 */ /* 0x000fc600078e008f */
[----:B------:R-:W-:-:S04]  /*64d0*/  FADD.FTZ R2, R90, R2 ;  /* 0x000000025a027221 */ /* 0x000fc80000010000 */
[C---:B------:R-:W-:Y:S01]  /*64e0*/  HMMA.16816.F32 R108, R96.reuse, R110, R20 ;  /* 0x0000006e606c723c */ /* 0x040fe20000001814 */
[----:B------:R-:W-:Y:S02]  /*64f0*/  FADD.FTZ R0, R91, R0 ;  /* 0x000000005b007221 */ /* 0x000fe40000010000 */
[----:B------:R-:W-:Y:S01]  /*6500*/  IMAD.MOV.U32 R4, RZ, RZ, R136 ;  /* 0x000000ffff047224 */ /* 0x000fe200078e0088 */
[----:B------:R-:W-:Y:S01]  /*6510*/  MOV R30, R63 ;  /* 0x0000003f001e7202 */ /* 0x000fe20000000f00 */
[----:B------:R-:W-:Y:S02]  /*6520*/  LDSM.16.MT88.4 R88, [R229+0x8900] ;  /* 0x00890000e558783b */ /* 0x000fe40000004200 */
        /* <DEDUP_REMOVED lines=8> */
[C---:B------:R-:W-:Y:S01]  /*65b0*/  HMMA.16816.F32 R128, R96.reuse, R132, R128 ;  /* 0x000000846080723c */ /* 0x040fe20000001880 */
[----:B------:R-:W-:Y:S01]  /*65c0*/  FADD.FTZ R2, R18, R2 ;  /* 0x0000000212027221 */ /* 0x000fe20000010000 */
[----:B------:R-:W-:Y:S01]  /*65d0*/  MOV R28, R61 ;  /* 0x0000003d001c7202 */ /* 0x000fe20000000f00 */
[----:B------:R-:W-:Y:S01]  /*65e0*/  FADD.FTZ R0, R19, R0 ;  /* 0x0000000013007221 */ /* 0x000fe20000010000 */
[----:B------:R-:W-:Y:S01]  /*65f0*/  MOV R25, R56 ;  /* 0x0000003800197202 */ /* 0x000fe20000000f00 */
[----:B------:R-:W-:Y:S01]  /*6600*/  FADD.FTZ R2, R16, R2 ;  /* 0x0000000210027221 */ /* 0x000fe20000010000 */
[----:B------:R-:W-:Y:S02]  /*6610*/  LDSM.16.MT88.4 R56, [R229+0x5900] ;  /* 0x00590000e538783b */ /* 0x000fe40000004200 */
[C---:B----4-:R-:W-:Y:S01]  /*6620*/  HMMA.16816.F32 R120, R96.reuse, R124, R120 ;  /* 0x0000007c6078723c */ /* 0x050fe20000001878 */
[----:B------:R-:W-:Y:S01]  /*6630*/  FADD.FTZ R0, R17, R0 ;  /* 0x0000000011007221 */ /* 0x000fe20000010000 */
[----:B------:R-:W-:Y:S04]  /*6640*/  LDSM.16.MT88.4 R140, [R225+0x5900] ;  /* 0x00590000e18c783b */ /* 0x000fe80000004200 */
[----:B------:R-:W-:Y:S02]  /*6650*/  LDSM.16.MT88.4 R16, [R228+0x8900] ;  /* 0x00890000e410783b */ /* 0x000fe40000004200 */
[C---:B------:R-:W-:Y:S07]  /*6660*/  HMMA.16816.F32 R132, R96.reuse, R134, R168 ;  /* 0x000000866084723c */ /* 0x040fee00000018a8 */
[----:B------:R-:W-:Y:S01]  /*6670*/  MOV R171, R139 ;  /* 0x0000008b00ab7202 */ /* 0x000fe20000000f00 */
[----:B------:R-:W-:Y:S07]  /*6680*/  HMMA.16816.F32 R124, R96, R126, R92 ;  /* 0x0000007e607c723c */ /* 0x000fee000000185c */
[----:B------:R-:W-:Y:S01]  /*6690*/  MOV R92, R148 ;  /* 0x00000094005c7202 */ /* 0x000fe20000000f00 */
[----:B------:R-:W-:Y:S01]  /*66a0*/  FADD.FTZ R2, R171, R2 ;  /* 0x00000002ab027221 */ /* 0x000fe20000010000 */
[----:B------:R-:W-:Y:S01]  /*66b0*/  MOV R93, R150 ;  /* 0x00000096005d7202 */ /* 0x000fe20000000f00 */
[----:B------:R-:W-:-:S02]  /*66c0*/  IMAD.MOV.U32 R94, RZ, RZ, R151 ;  /* 0x000000ffff5e7224 */ /* 0x000fc400078e0097 */
[----:B------:R-:W-:Y:S02]  /*66d0*/  FADD.FTZ R0, R92, R0 ;  /* 0x000000005c007221 */ /* 0x000fe40000010000 */
[----:B------:R-:W-:Y:S02]  /*66e0*/  IMAD.MOV.U32 R95, RZ, RZ, R149 ;  /* 0x000000ffff5f7224 */ /* 0x000fe400078e0095 */
[----:B------:R-:W-:Y:S01]  /*66f0*/  FADD.FTZ R2, R93, R2 ;  /* 0x000000025d027221 */ /* 0x000fe20000010000 */
[----:B------:R-:W1:Y:S01]  /*6700*/  LDSM.16.MT88.4 R148, [R226+0x5900] ;  /* 0x00590000e294783b */ /* 0x000e620000004200 */
[----:B------:R-:W-:Y:S02]  /*6710*/  FADD.FTZ R0, R94, R0 ;  /* 0x000000005e007221 */ /* 0x000fe40000010000 */
[----:B------:R-:W-:Y:S02]  /*6720*/  FADD.FTZ R2, R95, R2 ;  /* 0x000000025f027221 */ /* 0x000fe40000010000 */
[----:B------:R-:W-:-:S02]  /*6730*/  FADD.FTZ R0, R4, R0 ;  /* 0x0000000004007221 */ /* 0x000fc40000010000 */
[----:B------:R-:W-:Y:S02]  /*6740*/  FADD.FTZ R2, R30, R2 ;  /* 0x000000021e027221 */ /* 0x000fe40000010000 */
[----:B------:R-:W-:Y:S02]  /*6750*/  FADD.FTZ R0, R29, R0 ;  /* 0x000000001d007221 */ /* 0x000fe40000010000 */
[----:B------:R-:W-:Y:S02]  /*6760*/  FADD.FTZ R2, R28, R2 ;  /* 0x000000021c027221 */ /* 0x000fe40000010000 */
        /* <DEDUP_REMOVED lines=22> */
[----:B------:R-:W-:-:S05]  /*68d0*/  FADD.FTZ R0, R6, R5 ;  /* 0x0000000506007221 */ /* 0x000fca0000010000 */
[----:B------:R3:W-:Y:S04]  /*68e0*/  STL [R1+0x4], R0 ;  /* 0x0000040001007387 */ /* 0x0007e80000100800 */
[----:B------:R3:W-:Y:S01]  /*68f0*/  STL [R1], R2 ;  /* 0x0000000201007387 */ /* 0x0007e20000100800 */
[C---:B-1----:R-:W-:Y:S08]  /*6900*/  HMMA.16816.F32 R144, R96.reuse, R148, R144 ;  /* 0x000000946090723c */ /* 0x042ff00000001890 */
[C---:B------:R-:W-:Y:S08]  /*6910*/  HMMA.16816.F32 R148, R96.reuse, R150, R52 ;  /* 0x000000966094723c */ /* 0x040ff00000001834 */
        /* <DEDUP_REMOVED lines=13> */
[----:B------:R-:W-:Y:S01]  /*69f0*/  HMMA.16816.F32 R96, R96, R18, R32 ;  /* 0x000000126060723c */ /* 0x000fe20000001820 */
[----:B------:R-:W-:Y:S07]  /*6a00*/  @!P3 BRA `(.L_x_2) ;  /* 0x000040d00000b947 */ /* 0x000fee0003800000 */
[----:B---3--:R-:W2:Y:S01]  /*6a10*/  LDL.LU R13, [R1+0xc] ;  /* 0x00000c00010d7983 */ /* 0x008ea20000300800 */
[----:B------:R-:W-:Y:S01]  /*6a20*/  UMOV UR6, 0x6 ;  /* 0x0000000600067882 */ /* 0x000fe20000000000 */
[----:B------:R-:W-:Y:S01]  /*6a30*/  IMAD.MOV.U32 R102, RZ, RZ, R3 ;  /* 0x000000ffff667224 */ /* 0x000fe200078e0003 */
[----:B------:R-:W-:Y:S01]  /*6a40*/  ULDC.64 UR4, c[0x0][0x208] ;  /* 0x0000820000047ab9 */ /* 0x000fe20000000a00 */
[----:B------:R-:W-:Y:S01]  /*6a50*/  MOV R101, R100 ;  /* 0x0000006400657202 */ /* 0x000fe20000000f00 */
[----:B------:R-:W-:-:S02]  /*6a60*/  USHF.L.U64.HI UR5, UR4, UR6, UR5 ;  /* 0x0000000604057299 */ /* 0x000fc40008010205 */
[----:B------:R-:W-:Y:S01]  /*6a70*/  USHF.L.U32 UR4, UR4, 0x6, URZ ;  /* 0x0000000604047899 */ /* 0x000fe2000800063f */
[----:B--2---:R-:W-:-:S08]  /*6a80*/  IADD3 R250, R13, -0x2, RZ ;  /* 0xfffffffe0dfa7810 */ /* 0x004fd00007ffe0ff */
[----:B------:R-:W2:Y:S04]  /*6a90*/  LDL.LU.64 R26, [R1+0x38] ;  /* 0x00003800011a7983 */ /* 0x000ea80000300a00 */
[----:B------:R-:W3:Y:S04]  /*6aa0*/  LDL.LU.64 R14, [R1+0x40] ;  /* 0x00004000010e7983 */ /* 0x000ee80000300a00 */
[----:B------:R-:W4:Y:S01]  /*6ab0*/  LDL R13, [R1+0x30] ;  /* 0x00003000010d7983 */ /* 0x000f220000100800 */
[----:B--2---:R-:W-:-:S02]  /*6ac0*/  MOV R3, R27 ;  /* 0x0000001b00037202 */ /* 0x004fc40000000f00 */
[----:B---3--:R-:W-:Y:S02]  /*6ad0*/  MOV R2, R14 ;  /* 0x0000000e00027202 */ /* 0x008fe40000000f00 */
[----:B----4-:R-:W-:-:S03]  /*6ae0*/  SHF.L.U32 R249, R13, 0x1, RZ ;  /* 0x000000010df97819 */ /* 0x010fc600000006ff */
[----:B------:R1:W-:Y:S04]  /*6af0*/  STL.64 [R1+0x8], R2 ;  /* 0x0000080201007387 */ /* 0x0003e80000100a00 */
.L_x_3:
[----:B------:R-:W2:Y:S01]  /*6b00*/  LDL.64 R20, [R1+0x8] ;  /* 0x0000080001147983 */ /* 0x000ea20000100a00 */
[----:B------:R-:W-:Y:S04]  /*6b10*/  DEPBAR.LE SB0, 0x0 ;  /* 0x000080000000791a */ /* 0x000fe80000000000 */
[----:B----4-:R-:W-:Y:S01]  /*6b20*/  SHF.R.S32.HI R0, RZ, 0x1f, R250 ;  /* 0x0000001fff007819 */ /* 0x010fe200000114fa */
[----:B------:R-:W-:Y:S01]  /*6b30*/  BAR.SYNC.DEFER_BLOCKING 0x0 ;  /* 0x0000000000007b1d */ /* 0x000fe20000010000 */
[----:B-1----:R-:W-:Y:S04]  /*6b40*/  IMAD.WIDE.U32 R2, R250, c[0x0][0x208], RZ ;  /* 0x00008200fa027a25 */ /* 0x002fe800078e00ff */
[----:B------:R-:W-:Y:S03]  /*6b50*/  IMAD R0, R0, c[0x0][0x208], RZ ;  /* 0x0000820000007a24 */ /* 0x000fe600078e02ff */
[----:B-----5:R-:W-:Y:S01]  /*6b60*/  STL [R1+0x50], R231 ;  /* 0x000050e701007387 */ /* 0x020fe20000100800 */
[----:B------:R-:W-:Y:S03]  /*6b70*/  IMAD R0, R250, c[0x0][0x20c], R0 ;  /* 0x00008300fa007a24 */ /* 0x000fe600078e0200 */
[----:B------:R-:W-:Y:S02]  /*6b80*/  STL [R1+0x54], R248 ;  /* 0x000054f801007387 */ /* 0x000fe40000100800 */
[----:B------:R-:W-:Y:S02]  /*6b90*/  IADD3 R0, R3, R0, RZ ;  /* 0x0000000003007210 */ /* 0x000fe40007ffe0ff */
[----:B------:R-:W-:Y:S03]  /*6ba0*/  STL [R1+0x58], R247 ;  /* 0x000058f701007387 */ /* 0x000fe60000100800 */
[----:B------:R-:W-:Y:S01]  /*6bb0*/  IMAD R0, R0, 0x60, RZ ;  /* 0x0000006000007824 */ /* 0x000fe200078e02ff */
[----:B------:R-:W-:Y:S04]  /*6bc0*/  STL [R1+0x5c], R246 ;  /* 0x00005cf601007387 */ /* 0x000fe80000100800 */
[----:B------:R-:W1:Y:S08]  /*6bd0*/  LDSM.16.M88.4 R8, [R224+0xc100] ;  /* 0x00c10000e008783b */ /* 0x000e700000000200 */
[----:B------:R-:W3:Y:S08]  /*6be0*/  LDSM.16.M88.4 R16, [R224+0xc900] ;  /* 0x00c90000e010783b */ /* 0x000ef00000000200 */
[----:B------:R-:W4:Y:S08]  /*6bf0*/  LDSM.16.M88.4 R24, [R224+0xd100] ;  /* 0x00d10000e018783b */ /* 0x000f300000000200 */
[----:B------:R-:W2:Y:S08]  /*6c00*/  LDSM.16.M88.4 R32, [R224+0xd900] ;  /* 0x00d90000e020783b */ /* 0x000eb00000000200 */
[----:B------:R-:W2:Y:S01]  /*6c10*/  LDSM.16.M88.4 R40, [R224+0xe100] ;  /* 0x00e10000e028783b */ /* 0x000ea20000000200 */
[C---:B-1---5:R-:W-:Y:S07]  /*6c20*/  HMMA.16816.F32 R4, R156.reuse, R8, RZ ;  /* 0x000000089c04723c */ /* 0x062fee00000018ff */
[----:B------:R-:W1:Y:S01]  /*6c30*/  LDSM.16.M88.4 R48, [R224+0xe900] ;  /* 0x00e90000e030783b */ /* 0x000e620000000200 */
[C---:B------:R-:W-:Y:S07]  /*6c40*/  HMMA.16816.F32 R8, R156.reuse, R10, RZ ;  /* 0x0000000a9c08723c */ /* 0x040fee00000018ff */
[----:B------:R-:W1:Y:S01]  /*6c50*/  LDSM.16.M88.4 R152, [R231] ;  /* 0x00000000e798783b */ /* 0x000e620000000200 */
[C---:B---3--:R-:W-:Y:S07]  /*6c60*/  HMMA.16816.F32 R12, R156.reuse, R16, RZ ;  /* 0x000000109c0c723c */ /* 0x048fee00000018ff */
[----:B------:R-:W3:Y:S01]  /*6c70*/  LDSM.16.M88.4 R164, [R248] ;  /* 0x00000000f8a4783b */ /* 0x000ee20000000200 */
[C---:B------:R-:W-:Y:S07]  /*6c80*/  HMMA.16816.F32 R16, R156.reuse, R18, RZ ;  /* 0x000000129c10723c */ /* 0x040fee00000018ff */
[----:B------:R-:W1:Y:S08]  /*6c90*/  LDSM.16.M88.4 R168, [R247] ;  /* 0x00000000f7a8783b */ /* 0x000e700000000200 */
[----:B------:R-:W1:Y:S08]  /*6ca0*/  LDSM.16.M88.4 R172, [R246] ;  /* 0x00000000f6ac783b */ /* 0x000e700000000200 */
[----:B------:R-:W1:Y:S08]  /*6cb0*/  LDSM.16.M88.4 R176, [R245] ;  /* 0x00000000f5b0783b */ /* 0x000e700000000200 */
[----:B------:R-:W1:Y:S08]  /*6cc0*/  LDSM.16.M88.4 R180, [R244] ;  /* 0x00000000f4b4783b */ /* 0x000e700000000200 */
[----:B------:R-:W-:Y:S04]  /*6cd0*/  STL [R1+0x60], R245 ;  /* 0x000060f501007387 */ /* 0x000fe80000100800 */
[----:B------:R-:W-:Y:S01]  /*6ce0*/  STL [R1+0x64], R244 ;  /* 0x000064f401007387 */ /* 0x000fe20000100800 */
[----:B--2---:R-:W-:Y:S02]  /*6cf0*/  IMAD.WIDE.U32 R2, R2, 0x60, R20 ;  /* 0x0000006002027825 */ /* 0x004fe400078e0014 */
[C---:B----4-:R-:W-:Y:S03]  /*6d00*/  HMMA.16816.F32 R20, R156.reuse, R24, RZ ;  /* 0x000000189c14723c */ /* 0x050fe600000018ff */
[----:B------:R-:W-:Y:S02]  /*6d10*/  IADD3 R36, R3, R0, RZ ;  /* 0x0000000003247210 */ /* 0x000fe40007ffe0ff */
[C---:B------:R-:W-:Y:S02]  /*6d20*/  SHF.L.U32 R0, R2.reuse, 0x1, RZ ;  /* 0x0000000102007819 */ /* 0x040fe400000006ff */
[----:B------:R-:W-:Y:S01]  /*6d30*/  SHF.L.U64.HI R36, R2, 0x1, R36 ;  /* 0x0000000102247819 */ /* 0x000fe20000010224 */
[C---:B------:R-:W-:Y:S01]  /*6d40*/  HMMA.16816.F32 R24, R156.reuse, R26, RZ ;  /* 0x0000001a9c18723c */ /* 0x040fe200000018ff */
[C---:B------:R-:W-:Y:S03]  /*6d50*/  IADD3 R2, P0, R0.reuse, c[0x0][0x1f8], RZ ;  /* 0x00007e0000027a10 */ /* 0x040fe60007f1e0ff */
[----:B------:R-:W-:Y:S02]  /*6d60*/  IADD3 R38, P3, R0, 0x80, RZ ;  /* 0x0000008000267810 */ /* 0x000fe40007f7e0ff */
[----:B------:R-:W-:Y:S02]  /*6d70*/  IADD3.X R3, R36, c[0x0][0x1fc], RZ, P0, !PT ;  /* 0x00007f0024037a10 */ /* 0x000fe400007fe4ff */
[C---:B------:R-:W-:Y:S01]  /*6d80*/  HMMA.16816.F32 R28, R156.reuse, R32, RZ ;  /* 0x000000209c1c723c */ /* 0x040fe200000018ff */
[----:B------:R-:W-:Y:S02]  /*6d90*/  IADD3 R38, P2, R38, c[0x0][0x1f8], RZ ;  /* 0x00007e0026267a10 */ /* 0x000fe40007f5e0ff */
[----:B------:R-:W-:Y:S01]  /*6da0*/  @!PT LDS RZ, [RZ] ;  /* 0x00000000fffff984 */ /* 0x000fe20000000800 */
[----:B------:R-:W-:Y:S01]  /*6db0*/  @!PT LDS RZ, [RZ] ;  /* 0x00000000fffff984 */ /* 0x000fe20000000800 */
[----:B------:R-:W-:Y:S01]  /*6dc0*/  @!PT LDS RZ, [RZ] ;  /* 0x00000000fffff984 */ /* 0x000fe20000000800 */
[----:B------:R2:W-:Y:S01]  /*6dd0*/  LDGSTS.E.BYPASS.LTC128B.128 [R249+0x100], [R2.64], !P6 ;  /* 0x0010000002f97fae */ /* 0x0005e2000f101d48 */
[----:B------:R-:W-:Y:S02]  /*6de0*/  IADD3 R0, P1, R0, 0x100, RZ ;  /* 0x0000010000007810 */ /* 0x000fe40007f3e0ff */
[--C-:B------:R-:W-:Y:S02]  /*6df0*/  IADD3.X R39, RZ, c[0x0][0x1fc], R36.reuse, P2, P3 ;  /* 0x00007f00ff277a10 */ /* 0x100fe400017e6424 */
[C---:B------:R-:W-:Y:S01]  /*6e00*/  HMMA.16816.F32 R32, R156.reuse, R34, RZ ;  /* 0x000000229c20723c */ /* 0x040fe200000018ff */
[----:B------:R-:W-:Y:S02]  /*6e10*/  IADD3 R46, P0, R0, c[0x0][0x1f8], RZ ;  /* 0x00007e00002e7a10 */ /* 0x000fe40007f1e0ff */
[----:B------:R4:W-:Y:S02]  /*6e20*/  LDGSTS.E.BYPASS.LTC128B.128 [R249+0x3100], [R38.64], !P5 ;  /* 0x0310000026f97fae */ /* 0x0009e4000e901d48 */
[----:B------:R-:W-:Y:S06]  /*6e30*/  IADD3.X R47, RZ, c[0x0][0x1fc], R36, P0, P1 ;  /* 0x00007f00ff2f7a10 */ /* 0x000fec00007e2424 */
[----:B------:R1:W-:Y:S01]  /*6e40*/  LDGSTS.E.BYPASS.LTC128B.128 [R249+0x6100], [R46.64], !P4 ;  /* 0x061000002ef97fae */ /* 0x0003e2000e101d48 */
[----:B--2---:R-:W-:Y:S04]  /*6e50*/  IADD3 R2, P2, R2, UR4, RZ ;  /* 0x0000000402027c10 */ /* 0x004fe8000ff5e0ff */
[----:B------:R-:W-:Y:S02]  /*6e60*/  IADD3.X R3, R3, UR5, RZ, P2, !PT ;  /* 0x0000000503037c10 */ /* 0x000fe400097fe4ff */
[----:B------:R-:W-:Y:S01]  /*6e70*/  IADD3 R44, P0, R2, UR4, RZ ;  /* 0x00000004022c7c10 */ /* 0x000fe2000ff1e0ff */
[C---:B----4-:R-:W-:Y:S02]  /*6e80*/  HMMA.16816.F32 R36, R156.reuse, R40, RZ ;  /* 0x000000289c24723c */ /* 0x050fe400000018ff */
[----:B------:R2:W-:Y:S01]  /*6e90*/  LDGSTS.E.BYPASS.LTC128B.128 [R249+0x1100], [R2.64], !P6 ;  /* 0x0110000002f97fae */ /* 0x0005e2000f101d48 */
[----:B------:R-:W-:Y:S02]  /*6ea0*/  IADD3.X R45, R3, UR5, RZ, P0, !PT ;  /* 0x00000005032d7c10 */ /* 0x000fe400087fe4ff */
[C---:B------:R-:W-:Y:S02]  /*6eb0*/  ISETP.GT.AND P0, PT, R250.reuse, RZ, PT ;  /* 0x000000fffa00720c */ /* 0x040fe40003f04270 */
[----:B------:R-:W-:Y:S01]  /*6ec0*/  IADD3 R250, R250, -0x1, RZ ;  /* 0xfffffffffafa7810 */ /* 0x000fe20007ffe0ff */
[C---:B------:R-:W-:Y:S02]  /*6ed0*/  HMMA.16816.F32 R40, R156.reuse, R42, RZ ;  /* 0x0000002a9c28723c */ /* 0x040fe400000018ff */
[----:B------:R2:W-:Y:S08]  /*6ee0*/  LDGSTS.E.BYPASS.LTC128B.128 [R249+0x4100], [R2.64+0x80], !P5 ;  /* 0x0410008002f97fae */ /* 0x0005f0000e901d48 */
[----:B------:R2:W-:Y:S08]  /*6ef0*/  LDGSTS.E.BYPASS.LTC128B.128 [R249+0x7100], [R2.64+0x100], !P4 ;  /* 0x0710010002f97fae */ /* 0x0005f0000e101d48 */
[----:B------:R1:W-:Y:S08]  /*6f00*/  LDGSTS.E.BYPASS.LTC128B.128 [R249+0x2100], [R44.64], !P6 ;  /* 0x021000002cf97fae */ /* 0x0003f0000f101d48 */
[----:B------:R1:W-:Y:S08]  /*6f10*/  LDGSTS.E.BYPASS.LTC128B.128 [R249+0x5100], [R44.64+0x80], !P5 ;  /* 0x051000802cf97fae */ /* 0x0003f0000e901d48 */
[----:B------:R1:W-:Y:S08]  /*6f20*/  LDGSTS.E.BYPASS.LTC128B.128 [R249+0x8100], [R44.64+0x100], !P4 ;  /* 0x081001002cf97fae */ /* 0x0003f0000e101d48 */
[----:B------:R-:W0:Y:S01]  /*6f30*/  LDGDEPBAR ;  /* 0x00000000000079af */ /* 0x000e220000000000 */
[C---:B-1----:R-:W-:Y:S08]  /*6f40*/  HMMA.16816.F32 R44, R156.reuse, R48, RZ ;  /* 0x000000309c2c723c */ /* 0x042ff000000018ff */
[----:B------:R-:W-:Y:S08]  /*6f50*/  HMMA.16816.F32 R48, R156, R50, RZ ;  /* 0x000000329c30723c */ /* 0x000ff000000018ff */
[C---:B------:R-:W-:Y:S08]  /*6f60*/  HMMA.16816.F32 R4, R160.reuse, R152, R4 ;  /* 0x00000098a004723c */ /* 0x040ff00000001804 */
[C---:B------:R-:W-:Y:S01]  /*6f70*/  HMMA.16816.F32 R8, R160.reuse, R154, R8 ;  /* 0x0000009aa008723c */ /* 0x040fe20000001808 */
[----:B------:R-:W1:Y:S07]  /*6f80*/  LDSM.16.M88.4 R152, [R230+0xc100] ;  /* 0x00c10000e698783b */ /* 0x000e6e0000000200 */
[C---:B---3--:R-:W-:Y:S08]  /*6f90*/  HMMA.16816.F32 R12, R160.reuse, R164, R12 ;  /* 0x000000a4a00c723c */ /* 0x048ff0000000180c */
[C---:B------:R-:W-:Y:S01]  /*6fa0*/  HMMA.16816.F32 R16, R160.reuse, R166, R16 ;  /* 0x000000a6a010723c */ /* 0x040fe20000001810 */
[----:B------:R-:W3:Y:S07]  /*6fb0*/  LDSM.16.M88.4 R164, [R230+0xc900] ;  /* 0x00c90000e6a4783b */ /* 0x000eee0000000200 */
[C---:B------:R-:W-:Y:S08]  /*6fc0*/  HMMA.16816.F32 R20, R160.reuse, R168, R20 ;  /* 0x000000a8a014723c */ /* 0x040ff00000001814 */
[C---:B------:R-:W-:Y:S01]  /*6fd0*/  HMMA.16816.F32 R24, R160.reuse, R170, R24 ;  /* 0x000000aaa018723c */ /* 0x040fe20000001818 */
[----:B------:R-:W4:Y:S07]  /*6fe0*/  LDSM.16.M88.4 R168, [R230+0xd100] ;  /* 0x00d10000e6a8783b */ /* 0x000f2e0000000200 */
[C---:B------:R-:W-:Y:S08]  /*6ff0*/  HMMA.16816.F32 R28, R160.reuse, R172, R28 ;  /* 0x000000aca01c723c */ /* 0x040ff0000000181c */
[C---:B------:R-:W-:Y:S01]  /*7000*/  HMMA.16816.F32 R32, R160.reuse, R174, R32 ;  /* 0x000000aea020723c */ /* 0x040fe20000001820 */
[----:B------:R-:W2:Y:S07]  /*7010*/  LDSM.16.M88.4 R172, [R230+0xd900] ;  /* 0x00d90000e6ac783b */ /* 0x000eae0000000200 */
[C---:B------:R-:W-:Y:S08]  /*7020*/  HMMA.16816.F32 R36, R160.reuse, R176, R36 ;  /* 0x000000b0a024723c */ /* 0x040ff00000001824 */
[C---:B------:R-:W-:Y:S01]  /*7030*/  HMMA.16816.F32 R40, R160.reuse, R178, R40 ;  /* 0x000000b2a028723c */ /* 0x040fe20000001828 */
[----:B------:R-:W2:Y:S07]  /*7040*/  LDSM.16.M88.4 R176, [R230+0xe100] ;  /* 0x00e10000e6b0783b */ /* 0x000eae0000000200 */
[C---:B------:R-:W-:Y:S08]  /*7050*/  HMMA.16816.F32 R44, R160.reuse, R180, R44 ;  /* 0x000000b4a02c723c */ /* 0x040ff0000000182c */
[----:B------:R-:W-:Y:S08]  /*7060*/  HMMA.16816.F32 R48, R160, R182, R48 ;  /* 0x000000b6a030723c */ /* 0x000ff00000001830 */
[C---:B-1----:R-:W-:Y:S08]  /*7070*/  HMMA.16816.F32 R4, R184.reuse, R152, R4 ;  /* 0x00000098b804723c */ /* 0x042ff00000001804 */
[C---:B------:R-:W-:Y:S01]  /*7080*/  HMMA.16816.F32 R8, R184.reuse, R154, R8 ;  /* 0x0000009ab808723c */ /* 0x040fe20000001808 */
[----:B------:R-:W1:Y:S07]  /*7090*/  LDSM.16.M88.4 R152, [R230+0xe900] ;  /* 0x00e90000e698783b */ /* 0x000e6e0000000200 */
[C---:B---3--:R-:W-:Y:S08]  /*70a0*/  HMMA.16816.F32 R12, R184.reuse, R164, R12 ;  /* 0x000000a4b80c723c */ /* 0x048ff0000000180c */
[C---:B------:R-:W-:Y:S01]  /*70b0*/  HMMA.16816.F32 R16, R184.reuse, R166, R16 ;  /* 0x000000a6b810723c */ /* 0x040fe20000001810 */
[----:B------:R-:W3:Y:S07]  /*70c0*/  LDSM.16.M88.4 R164, [R227] ;  /* 0x00000000e3a4783b */ /* 0x000eee0000000200 */
[C---:B----4-:R-:W-:Y:S08]  /*70d0*/  HMMA.16816.F32 R20, R184.reuse, R168, R20 ;  /* 0x000000a8b814723c */ /* 0x050ff00000001814 */
[C---:B------:R-:W-:Y:S01]  /*70e0*/  HMMA.16816.F32 R24, R184.reuse, R170, R24 ;  /* 0x000000aab818723c */ /* 0x040fe20000001818 */
[----:B------:R-:W4:Y:S07]  /*70f0*/  LDSM.16.M88.4 R168, [R227+0x800] ;  /* 0x00080000e3a8783b */ /* 0x000f2e0000000200 */
[C---:B--2---:R-:W-:Y:S08]  /*7100*/  HMMA.16816.F32 R28, R184.reuse, R172, R28 ;  /* 0x000000acb81c723c */ /* 0x044ff0000000181c */
[C---:B------:R-:W-:Y:S01]  /*7110*/  HMMA.16816.F32 R32, R184.reuse, R174, R32 ;  /* 0x000000aeb820723c */ /* 0x040fe20000001820 */
[----:B------:R-:W2:Y:S07]  /*7120*/  LDSM.16.M88.4 R172, [R227+0x1000] ;  /* 0x00100000e3ac783b */ /* 0x000eae0000000200 */
[C---:B------:R-:W-:Y:S08]  /*7130*/  HMMA.16816.F32 R36, R184.reuse, R176, R36 ;  /* 0x000000b0b824723c */ /* 0x040ff00000001824 */
[C---:B------:R-:W-:Y:S01]  /*7140*/  HMMA.16816.F32 R40, R184.reuse, R178, R40 ;  /* 0x000000b2b828723c */ /* 0x040fe20000001828 */
[----:B------:R-:W2:Y:S07]  /*7150*/  LDSM.16.M88.4 R176, [R227+0x1800] ;  /* 0x00180000e3b0783b */ /* 0x000eae0000000200 */
[C---:B-1----:R-:W-:Y:S08]  /*7160*/  HMMA.16816.F32 R44, R184.reuse, R152, R44 ;  /* 0x00000098b82c723c */ /* 0x042ff0000000182c */
[----:B------:R-:W-:Y:S01]  /*7170*/  HMMA.16816.F32 R48, R184, R154, R48 ;  /* 0x0000009ab830723c */ /* 0x000fe20000001830 */
[----:B------:R-:W1:Y:S07]  /*7180*/  LDSM.16.M88.4 R152, [R227+0x2000] ;  /* 0x00200000e398783b */ /* 0x000e6e0000000200 */
[C---:B---3--:R-:W-:Y:S08]  /*7190*/  HMMA.16816.F32 R4, R188.reuse, R164, R4 ;  /* 0x000000a4bc04723c */ /* 0x048ff00000001804 */
[C---:B------:R-:W-:Y:S01]  /*71a0*/  HMMA.16816.F32 R8, R188.reuse, R166, R8 ;  /* 0x000000a6bc08723c */ /* 0x040fe20000001808 */
[----:B------:R-:W3:Y:S07]  /*71b0*/  LDSM.16.M88.4 R164, [R227+0x2800] ;  /* 0x00280000e3a4783b */ /* 0x000eee0000000200 */
        /* <DEDUP_REMOVED lines=10> */
[C---:B------:R-:W-:Y:S01]  /*7260*/  HMMA.16816.F32 R40, R188.reuse, R154, R40 ;  /* 0x0000009abc28723c */ /* 0x040fe20000001828 */
[----:B------:R-:W1:Y:S07]  /*7270*/  LDSM.16.M88.4 R152, [R224+0x10900] ;  /* 0x01090000e098783b */ /* 0x000e6e0000000200 */
[C---:B---3--:R-:W-:Y:S08]  /*7280*/  HMMA.16816.F32 R44, R188.reuse, R164, R44 ;  /* 0x000000a4bc2c723c */ /* 0x048ff0000000182c */
[----:B------:R-:W-:Y:S01]  /*7290*/  HMMA.16816.F32 R48, R188, R166, R48 ;  /* 0x000000a6bc30723c */ /* 0x000fe20000001830 */
[----:B------:R-:W3:Y:S07]  /*72a0*/  LDSM.16.M88.4 R164, [R224+0x11100] ;  /* 0x01110000e0a4783b */ /* 0x000eee0000000200 */
[C---:B----4-:R-:W-:Y:S08]  /*72b0*/  HMMA.16816.F32 R4, R192.reuse, R168, R4 ;  /* 0x000000a8c004723c */ /* 0x050ff00000001804 */
[C---:B------:R-:W-:Y:S01]  /*72c0*/  HMMA.16816.F32 R8, R192.reuse, R170, R8 ;  /* 0x000000aac008723c */ /* 0x040fe20000001808 */
[----:B------:R-:W4:Y:S07]  /*72d0*/  LDSM.16.M88.4 R168, [R224+0x11900] ;  /* 0x01190000e0a8783b */ /* 0x000f2e0000000200 */
[C---:B--2---:R-:W-:Y:S08]  /*72e0*/  HMMA.16816.F32 R12, R192.reuse, R172, R12 ;  /* 0x000000acc00c723c */ /* 0x044ff0000000180c */
[C---:B------:R-:W-:Y:S01]  /*72f0*/  HMMA.16816.F32 R16, R192.reuse, R174, R16 ;  /* 0x000000aec010723c */ /* 0x040fe20000001810 */
[----:B------:R-:W2:Y:S07]  /*7300*/  LDSM.16.M88.4 R172, [R243] ;  /* 0x00000000f3ac783b */ /* 0x000eae0000000200 */
[C---:B------:R-:W-:Y:S08]  /*7310*/  HMMA.16816.F32 R20, R192.reuse, R176, R20 ;  /* 0x000000b0c014723c */ /* 0x040ff00000001814 */
[C---:B------:R-:W-:Y:S01]  /*7320*/  HMMA.16816.F32 R24, R192.reuse, R178, R24 ;  /* 0x000000b2c018723c */ /* 0x040fe20000001818 */
[----:B------:R-:W2:Y:S07]  /*7330*/  LDSM.16.M88.4 R176, [R242] ;  /* 0x00000000f2b0783b */ /* 0x000eae0000000200 */
[C---:B-1----:R-:W-:Y:S08]  /*7340*/  HMMA.16816.F32 R28, R192.reuse, R152, R28 ;  /* 0x00000098c01c723c */ /* 0x042ff0000000181c */
[C---:B------:R-:W-:Y:S01]  /*7350*/  HMMA.16816.F32 R32, R192.reuse, R154, R32 ;  /* 0x0000009ac020723c */ /* 0x040fe20000001820 */
[----:B------:R-:W1:Y:S07]  /*7360*/  LDSM.16.M88.4 R152, [R241] ;  /* 0x00000000f198783b */ /* 0x000e6e0000000200 */
[C---:B---3--:R-:W-:Y:S08]  /*7370*/  HMMA.16816.F32 R36, R192.reuse, R164, R36 ;  /* 0x000000a4c024723c */ /* 0x048ff00000001824 */
[C---:B------:R-:W-:Y:S01]  /*7380*/  HMMA.16816.F32 R40, R192.reuse, R166, R40 ;  /* 0x000000a6c028723c */ /* 0x040fe20000001828 */
[----:B------:R-:W3:Y:S07]  /*7390*/  LDSM.16.M88.4 R164, [R240] ;  /* 0x00000000f0a4783b */ /* 0x000eee0000000200 */
[C---:B----4-:R-:W-:Y:S08]  /*73a0*/  HMMA.16816.F32 R44, R192.reuse, R168, R44 ;  /* 0x000000a8c02c723c */ /* 0x050ff0000000182c */
[----:B------:R-:W-:Y:S01]  /*73b0*/  HMMA.16816.F32 R48, R192, R170, R48 ;  /* 0x000000aac030723c */ /* 0x000fe20000001830 */
[----:B------:R-:W4:Y:S07]  /*73c0*/  LDSM.16.M88.4 R168, [R239] ;  /* 0x00000000efa8783b */ /* 0x000f2e0000000200 */
[C---:B--2---:R-:W-:Y:S08]  /*73d0*/  HMMA.16816.F32 R4, R196.reuse, R172, R4 ;  /* 0x000000acc404723c */ /* 0x044ff00000001804 */
[C---:B------:R-:W-:Y:S01]  /*73e0*/  HMMA.16816.F32 R8, R196.reuse, R174, R8 ;  /* 0x000000aec408723c */ /* 0x040fe20000001808 */
[----:B------:R-:W2:Y:S07]  /*73f0*/  LDSM.16.M88.4 R172, [R238] ;  /* 0x00000000eeac783b */ /* 0x000eae0000000200 */
[C---:B------:R-:W-:Y:S08]  /*7400*/  HMMA.16816.F32 R12, R196.reuse, R176, R12 ;  /* 0x000000b0c40c723c */ /* 0x040ff0000000180c */
[C---:B------:R-:W-:Y:S01]  /*7410*/  HMMA.16816.F32 R16, R196.reuse, R178, R16 ;  /* 0x000000b2c410723c */ /* 0x040fe20000001810 */
[----:B------:R-:W2:Y:S07]  /*7420*/  LDSM.16.M88.4 R176, [R230+0xf100] ;  /* 0x00f10000e6b0783b */ /* 0x000eae0000000200 */
[C---:B-1----:R-:W-:Y:S08]  /*7430*/  HMMA.16816.F32 R20, R196.reuse, R152, R20 ;  /* 0x00000098c414723c */ /* 0x042ff00000001814 */
[C---:B------:R-:W-:Y:S01]  /*7440*/  HMMA.16816.F32 R24, R196.reuse, R154, R24 ;  /* 0x0000009ac418723c */ /* 0x040fe20000001818 */
        /* <DEDUP_REMOVED lines=8> */
[----:B------:R-:W-:Y:S01]  /*74d0*/  HMMA.16816.F32 R48, R196, R174, R48 ;  /* 0x000000aec430723c */ /* 0x000fe20000001830 */
        /* <DEDUP_REMOVED lines=17> */
[----:B------:R-:W-:Y:S01]  /*75f0*/  HMMA.16816.F32 R48, R200, R178, R48 ;  /* 0x000000b2c830723c */ /* 0x000fe20000001830 */
        /* <DEDUP_REMOVED lines=24> */
[----:B------:R-:W4:Y:S07]  /*7780*/  LDSM.16.M88.4 R168, [R237] ;  /* 0x00000000eda8783b */ /* 0x000f2e0000000200 */
        /* <DEDUP_REMOVED lines=10> */
[----:B------:R-:W-:Y:S01]  /*7830*/  HMMA.16816.F32 R48, R208, R166, R48 ;  /* 0x000000a6d030723c */ /* 0x000fe20000001830 */
[----:B------:R-:W3:Y:S07]  /*7840*/  LDSM.16.M88.4 R164, [R233] ;  /* 0x00000000e9a4783b */ /* 0x000eee0000000200 */
[C---:B----4-:R-:W-:Y:S08]  /*7850*/  HMMA.16816.F32 R4, R212.reuse, R168, R4 ;  /* 0x000000a8d404723c */ /* 0x050ff00000001804 */
[C---:B------:R-:W-:Y:S01]  /*7860*/  HMMA.16816.F32 R8, R212.reuse, R170, R8 ;  /* 0x000000aad408723c */ /* 0x040fe20000001808 */
[----:B------:R-:W4:Y:S07]  /*7870*/  LDSM.16.M88.4 R168, [R232] ;  /* 0x00000000e8a8783b */ /* 0x000f2e0000000200 */
        /* <DEDUP_REMOVED lines=13> */
[----:B------:R-:W-:Y:S01]  /*7950*/  HMMA.16816.F32 R48, R212, R170, R48 ;  /* 0x000000aad430723c */ /* 0x000fe20000001830 */
        /* <DEDUP_REMOVED lines=11> */
[C---:B------:R-:W-:Y:S08]  /*7a10*/  HMMA.16816.F32 R32, R216.reuse, R166, R32 ;  /* 0x000000a6d820723c */ /* 0x040ff00000001820 */
[C---:B----4-:R-:W-:Y:S08]  /*7a20*/  HMMA.16816.F32 R36, R216.reuse, R168, R36 ;  /* 0x000000a8d824723c */ /* 0x050ff00000001824 */
[C---:B------:R-:W-:Y:S08]  /*7a30*/  HMMA.16816.F32 R40, R216.reuse, R170, R40 ;  /* 0x000000aad828723c */ /* 0x040ff00000001828 */
[C---:B--2---:R-:W-:Y:S08]  /*7a40*/  HMMA.16816.F32 R44, R216.reuse, R172, R44 ;  /* 0x000000acd82c723c */ /* 0x044ff0000000182c */
[----:B------:R-:W-:Y:S08]  /*7a50*/  HMMA.16816.F32 R48, R216, R174, R48 ;  /* 0x000000aed830723c */ /* 0x000ff00000001830 */
[C---:B------:R-:W-:Y:S08]  /*7a60*/  HMMA.16816.F32 R4, R220.reuse, R176, R4 ;  /* 0x000000b0dc04723c */ /* 0x040ff00000001804 */
[C---:B------:R-:W-:Y:S08]  /*7a70*/  HMMA.16816.F32 R8, R220.reuse, R178, R8 ;  /* 0x000000b2dc08723c */ /* 0x040ff00000001808 */
[C---:B-1----:R-:W-:Y:S08]  /*7a80*/  HMMA.16816.F32 R12, R220.reuse, R152, R12 ;  /* 0x00000098dc0c723c */ /* 0x042ff0000000180c */
[C---:B------:R-:W-:Y:S04]  /*7a90*/  HMMA.16816.F32 R16, R220.reuse, R154, R16 ;  /* 0x0000009adc10723c */ /* 0x040fe80000001810 */
[----:B------:R-:W-:Y:S02]  /*7aa0*/  FMUL.FTZ R4, R4, c[0x0][0x320] ;  /* 0x0000c80004047a20 */ /* 0x000fe40000410000 */
[----:B------:R-:W-:Y:S02]  /*7ab0*/  FMUL.FTZ R5, R5, c[0x0][0x320] ;  /* 0x0000c80005057a20 */ /* 0x000fe40000410000 */
[----:B------:R-:W-:Y:S01]  /*7ac0*/  FMUL.FTZ R6, R6, c[0x0][0x320] ;  /* 0x0000c80006067a20 */ /* 0x000fe20000410000 */
[----:B------:R-:W1:Y:S03]  /*7ad0*/  MUFU.TANH R165, R4 ;  /* 0x0000000400a57308 */ /* 0x000e660000002400 */
[----:B------:R-:W-:Y:S02]  /*7ae0*/  FMUL.FTZ R7, R7, c[0x0][0x320] ;  /* 0x0000c80007077a20 */ /* 0x000fe40000410000 */
[----:B------:R-:W-:Y:S02]  /*7af0*/  FMUL.FTZ R8, R8, c[0x0][0x320] ;  /* 0x0000c80008087a20 */ /* 0x000fe40000410000 */
[----:B------:R-:W-:Y:S02]  /*7b00*/  FMUL.FTZ R9, R9, c[0x0][0x320] ;  /* 0x0000c80009097a20 */ /* 0x000fe40000410000 */
[----:B------:R-:W-:Y:S01]  /*7b10*/  FMUL.FTZ R10, R10, c[0x0][0x320] ;  /* 0x0000c8000a0a7a20 */ /* 0x000fe20000410000 */
[----:B------:R-:W2:Y:S01]  /*7b20*/  MUFU.TANH R167, R5 ;  /* 0x0000000500a77308 */ /* 0x000ea20000002400 */
[----:B------:R-:W-:Y:S02]  /*7b30*/  FMUL.FTZ R11, R11, c[0x0][0x320] ;  /* 0x0000c8000b0b7a20 */ /* 0x000fe40000410000 */
[----:B------:R-:W-:Y:S02]  /*7b40*/  FMUL.FTZ R12, R12, c[0x0][0x320] ;  /* 0x0000c8000c0c7a20 */ /* 0x000fe40000410000 */
[----:B------:R-:W-:Y:S02]  /*7b50*/  FMUL.FTZ R13, R13, c[0x0][0x320] ;  /* 0x0000c8000d0d7a20 */ /* 0x000fe40000410000 */
[----:B------:R-:W-:Y:S02]  /*7b60*/  FMUL.FTZ R14, R14, c[0x0][0x320] ;  /* 0x0000c8000e0e7a20 */ /* 0x000fe40000410000 */
[----:B------:R-:W-:Y:S01]  /*7b70*/  FMUL.FTZ R16, R16, c[0x0][0x320] ;  /* 0x0000c80010107a20 */ /* 0x000fe20000410000 */
[----:B------:R-:W3:Y:S01]  /*7b80*/  MUFU.TANH R170, R6 ;  /* 0x0000000600aa7308 */ /* 0x000ee20000002400 */
[----:B------:R-:W-:Y:S02]  /*7b90*/  FMUL.FTZ R15, R15, c[0x0][0x320] ;  /* 0x0000c8000f0f7a20 */ /* 0x000fe40000410000 */
[----:B------:R-:W-:Y:S01]  /*7ba0*/  FMUL.FTZ R17, R17, c[0x0][0x320] ;  /* 0x0000c80011117a20 */ /* 0x000fe20000410000 */
[----:B-1----:R-:W-:Y:S01]  /*7bb0*/  FMNMX.FTZ R0, R165, R101, !PT ;  /* 0x00000065a5007209 */ /* 0x002fe20007810000 */
[----:B------:R-:W-:Y:S02]  /*7bc0*/  FMUL.FTZ R18, R18, c[0x0][0x320] ;  /* 0x0000c80012127a20 */ /* 0x000fe40000410000 */
[----:B------:R-:W-:Y:S03]  /*7bd0*/  FMUL.FTZ R19, R19, c[0x0][0x320] ;  /* 0x0000c80013137a20 */ /* 0x000fe60000410000 */
[----:B------:R1:W4:Y:S01]  /*7be0*/  MUFU.TANH R171, R7 ;  /* 0x0000000700ab7308 */ /* 0x0003220000002400 */
[----:B--2---:R-:W-:Y:S09]  /*7bf0*/  FMNMX.FTZ R0, R167, R0, !PT ;  /* 0x00000000a7007209 */ /* 0x004ff20007810000 */
[----:B------:R-:W2:Y:S01]  /*7c00*/  MUFU.TANH R166, R8 ;  /* 0x0000000800a67308 */ /* 0x000ea20000002400 */
[----:B---3--:R-:W-:Y:S09]  /*7c10*/  FMNMX.FTZ R2, R170, R102, !PT ;  /* 0x00000066aa027209 */ /* 0x008ff20007810000 */
[----:B------:R-:W3:Y:S01]  /*7c20*/  MUFU.TANH R164, R9 ;  /* 0x0000000900a47308 */ /* 0x000ee20000002400 */
[----:B-1----:R-:W1:Y:S01]  /*7c30*/  LDSM.16.M88.4 R4, [R227+0x7000] ;  /* 0x00700000e304783b */ /* 0x002e620000000200 */
[----:B----4-:R-:W-:Y:S08]  /*7c40*/  FMNMX.FTZ R2, R171, R2, !PT ;  /* 0x00000002ab027209 */ /* 0x010ff00007810000 */
[----:B------:R-:W4:Y:S01]  /*7c50*/  MUFU.TANH R168, R10 ;  /* 0x0000000a00a87308 */ /* 0x000f220000002400 */
[----:B--2---:R-:W-:Y:S09]  /*7c60*/  FMNMX.FTZ R0, R166, R0, !PT ;  /* 0x00000000a6007209 */ /* 0x004ff20007810000 */
[----:B------:R2:W1:Y:S01]  /*7c70*/  MUFU.TANH R169, R11 ;  /* 0x0000000b00a97308 */ /* 0x0004620000002400 */
[----:B---3--:R-:W-:Y:S09]  /*7c80*/  FMNMX.FTZ R0, R164, R0, !PT ;  /* 0x00000000a4007209 */ /* 0x008ff20007810000 */
[----:B------:R-:W3:Y:S01]  /*7c90*/  MUFU.TANH R172, R12 ;  /* 0x0000000c00ac7308 */ /* 0x000ee20000002400 */
[----:B----4-:R-:W-:Y:S09]  /*7ca0*/  FMNMX.FTZ R2, R168, R2, !PT ;  /* 0x00000002a8027209 */ /* 0x010ff20007810000 */
[----:B------:R4:W4:Y:S01]  /*7cb0*/  MUFU.TANH R173, R13 ;  /* 0x0000000d00ad7308 */ /* 0x0009220000002400 */
[C---:B-1----:R-:W-:Y:S01]  /*7cc0*/  HMMA.16816.F32 R20, R220.reuse, R4, R20 ;  /* 0x00000004dc14723c */ /* 0x042fe20000001814 */
[----:B--2---:R-:W1:Y:S02]  /*7cd0*/  LDSM.16.M88.4 R8, [R227+0x7800] ;  /* 0x00780000e308783b */ /* 0x004e640000000200 */
[----:B------:R-:W-:Y:S06]  /*7ce0*/  FMNMX.FTZ R2, R169, R2, !PT ;  /* 0x00000002a9027209 */ /* 0x000fec0007810000 */
[----:B------:R-:W2:Y:S01]  /*7cf0*/  MUFU.TANH R176, R14 ;  /* 0x0000000e00b07308 */ /* 0x000ea20000002400 */
[C---:B------:R-:W-:Y:S01]  /*7d00*/  HMMA.16816.F32 R24, R220.reuse, R6, R24 ;  /* 0x00000006dc18723c */ /* 0x040fe20000001818 */
[----:B------:R-:W1:Y:S02]  /*7d10*/  LDSM.16.M88.4 R4, [R227+0x8000] ;  /* 0x00800000e304783b */ /* 0x000e640000000200 */
[----:B---3--:R-:W-:Y:S06]  /*7d20*/  FMNMX.FTZ R0, R172, R0, !PT ;  /* 0x00000000ac007209 */ /* 0x008fec0007810000 */
[----:B------:R-:W3:Y:S01]  /*7d30*/  MUFU.TANH R178, R15 ;  /* 0x0000000f00b27308 */ /* 0x000ee20000002400 */
[----:B----4-:R-:W4:Y:S02]  /*7d40*/  LDL.64 R12, [R1+0x18] ;  /* 0x00001800010c7983 */ /* 0x010f240000100a00 */
[----:B------:R-:W-:Y:S02]  /*7d50*/  FMNMX.FTZ R0, R173, R0, !PT ;  /* 0x00000000ad007209 */ /* 0x000fe40007810000 */
[----:B------:R-:W-:Y:S02]  /*7d60*/  FMUL.FTZ R20, R20, c[0x0][0x320] ;  /* 0x0000c80014147a20 */ /* 0x000fe40000410000 */
[----:B------:R-:W-:Y:S03]  /*7d70*/  FMUL.FTZ R21, R21, c[0x0][0x320] ;  /* 0x0000c80015157a20 */ /* 0x000fe60000410000 */
[----:B------:R-:W1:Y:S01]  /*7d80*/  MUFU.TANH R174, R16 ;  /* 0x0000001000ae7308 */ /* 0x000e620000002400 */
[----:B------:R-:W-:Y:S02]  /*7d90*/  FMUL.FTZ R22, R22, c[0x0][0x320] ;  /* 0x0000c80016167a20 */ /* 0x000fe40000410000 */
[----:B------:R-:W-:Y:S01]  /*7da0*/  FMUL.FTZ R23, R23, c[0x0][0x320] ;  /* 0x0000c80017177a20 */ /* 0x000fe20000410000 */
[----:B--2---:R-:W-:Y:S01]  /*7db0*/  FMNMX.FTZ R2, R176, R2, !PT ;  /* 0x00000002b0027209 */ /* 0x004fe20007810000 */
[----:B------:R-:W-:Y:S02]  /*7dc0*/  FMUL.FTZ R24, R24, c[0x0][0x320] ;  /* 0x0000c80018187a20 */ /* 0x000fe40000410000 */
[----:B------:R-:W-:Y:S02]  /*7dd0*/  FMUL.FTZ R26, R26, c[0x0][0x320] ;  /* 0x0000c8001a1a7a20 */ /* 0x000fe40000410000 */
[----:B------:R-:W-:Y:S01]  /*7de0*/  FMUL.FTZ R25, R25, c[0x0][0x320] ;  /* 0x0000c80019197a20 */ /* 0x000fe20000410000 */
[----:B------:R-:W-:Y:S01]  /*7df0*/  MUFU.TANH R183, R20 ;  /* 0x0000001400b77308 */ /* 0x000fe20000002400 */
[----:B------:R-:W-:Y:S01]  /*7e00*/  FMUL.FTZ R27, R27, c[0x0][0x320] ;  /* 0x0000c8001b1b7a20 */ /* 0x000fe20000410000 */
[----:B---3--:R-:W-:Y:S01]  /*7e10*/  FMNMX.FTZ R2, R178, R2, !PT ;  /* 0x00000002b2027209 */ /* 0x008fe20007810000 */
[C---:B-1----:R-:W-:Y:S07]  /*7e20*/  HMMA.16816.F32 R28, R220.reuse, R8, R28 ;  /* 0x00000008dc1c723c */ /* 0x042fee000000181c */
[----:B------:R-:W-:Y:S01]  /*7e30*/  MUFU.TANH R182, R21 ;  /* 0x0000001500b67308 */ /* 0x000fe20000002400 */
[C---:B------:R-:W-:Y:S01]  /*7e40*/  HMMA.16816.F32 R32, R220.reuse, R10, R32 ;  /* 0x0000000adc20723c */ /* 0x040fe20000001820 */
[----:B------:R-:W1:Y:S01]  /*7e50*/  LDSM.16.M88.4 R8, [R227+0x8800] ;  /* 0x00880000e308783b */ /* 0x000e620000000200 */
[----:B------:R-:W-:Y:S04]  /*7e60*/  DEPBAR.LE SB0, 0x0 ;  /* 0x000080000000791a */ /* 0x000fe80000000000 */
[----:B------:R-:W-:Y:S02]  /*7e70*/  FMNMX.FTZ R0, R174, R0, !PT ;  /* 0x00000000ae007209 */ /* 0x000fe40007810000 */
[C---:B------:R-:W-:Y:S01]  /*7e80*/  HMMA.16816.F32 R36, R220.reuse, R4, R36 ;  /* 0x00000004dc24723c */ /* 0x040fe20000001824 */
[----:B------:R-:W-:Y:S07]  /*7e90*/  BAR.SYNC.DEFER_BLOCKING 0x0 ;  /* 0x0000000000007b1d */ /* 0x000fee0000010000 */
[C---:B------:R-:W-:Y:S04]  /*7ea0*/  HMMA.16816.F32 R40, R220.reuse, R6, R40 ;  /* 0x00000006dc28723c */ /* 0x040fe80000001828 */
[----:B------:R-:W-:Y:S02]  /*7eb0*/  FMUL.FTZ R28, R28, c[0x0][0x320] ;  /* 0x0000c8001c1c7a20 */ /* 0x000fe40000410000 */
[----:B------:R-:W-:Y:S02]  /*7ec0*/  FMUL.FTZ R29, R29, c[0x0][0x320] ;  /* 0x0000c8001d1d7a20 */ /* 0x000fe40000410000 */
[----:B------:R-:W-:Y:S04]  /*7ed0*/  FMUL.FTZ R30, R30, c[0x0][0x320] ;  /* 0x0000c8001e1e7a20 */ /* 0x000fe80000410000 */
[----:B------:R-:W-:Y:S02]  /*7ee0*/  FMUL.FTZ R31, R31, c[0x0][0x320] ;  /* 0x0000c8001f1f7a20 */ /* 0x000fe40000410000 */
[----:B------:R-:W-:Y:S04]  /*7ef0*/  @P0 IMAD.WIDE.U32 R6, R250, c[0x0][0x1e0], RZ ;  /* 0x00007800fa060a25 */ /* 0x000fe800078e00ff */
[----:B------:R-:W-:Y:S01]  /*7f00*/  FMUL.FTZ R36, R36, c[0x0][0x320] ;  /* 0x0000c80024247a20 */ /* 0x000fe20000410000 */
[----:B------:R-:W-:Y:S01]  /*7f10*/  MUFU.TANH R251, R22 ;  /* 0x0000001600fb7308 */ /* 0x000fe20000002400 */
[----:B------:R-:W-:Y:S02]  /*7f20*/  FMUL.FTZ R37, R37, c[0x0][0x320] ;  /* 0x0000c80025257a20 */ /* 0x000fe40000410000 */
[----:B------:R-:W-:Y:S02]  /*7f30*/  FMUL.FTZ R38, R38, c[0x0][0x320] ;  /* 0x0000c80026267a20 */ /* 0x000fe40000410000 */
[----:B------:R-:W-:Y:S01]  /*7f40*/  FMUL.FTZ R39, R39, c[0x0][0x320] ;  /* 0x0000c80027277a20 */ /* 0x000fe20000410000 */
[C---:B-1----:R-:W-:Y:S03]  /*7f50*/  HMMA.16816.F32 R44, R220.reuse, R8, R44 ;  /* 0x00000008dc2c723c */ /* 0x042fe6000000182c */
[----:B------:R-:W-:Y:S01]  /*7f60*/  FMUL.FTZ R43, R43, c[0x0][0x320] ;  /* 0x0000c8002b2b7a20 */ /* 0x000fe20000410000 */
[----:B------:R-:W-:Y:S01]  /*7f70*/  MUFU.TANH R103, R23 ;  /* 0x0000001700677308 */ /* 0x000fe20000002400 */
[----:B------:R-:W-:Y:S02]  /*7f80*/  FMUL.FTZ R42, R42, c[0x0][0x320] ;  /* 0x0000c8002a2a7a20 */ /* 0x000fe40000410000 */
[----:B------:R-:W-:Y:S01]  /*7f90*/  FMUL.FTZ R41, R41, c[0x0][0x320] ;  /* 0x0000c80029297a20 */ /* 0x000fe20000410000 */
[----:B------:R-:W-:Y:S01]  /*7fa0*/  HMMA.16816.F32 R48, R220, R10, R48 ;  /* 0x0000000adc30723c */ /* 0x000fe20000001830 */
[----:B------:R-:W2:Y:S03]  /*7fb0*/  LDL.64 R10, [R1+0x28] ;  /* 0x00002800010a7983 */ /* 0x000ea60000100a00 */
[----:B------:R-:W-:Y:S02]  /*7fc0*/  FMUL.FTZ R33, R33, c[0x0][0x320] ;  /* 0x0000c80021217a20 */ /* 0x000fe40000410000 */
[----:B------:R-:W1:Y:S01]  /*7fd0*/  MUFU.TANH R175, R17 ;  /* 0x0000001100af7308 */ /* 0x000e620000002400 */
[----:B------:R-:W-:Y:S02]  /*7fe0*/  FMUL.FTZ R35, R35, c[0x0][0x320] ;  /* 0x0000c80023237a20 */ /* 0x000fe40000410000 */
[----:B------:R-:W-:Y:S03]  /*7ff0*/  FMUL.FTZ R32, R32, c[0x0][0x320] ;  /* 0x0000c80020207a20 */ /* 0x000fe60000410000 */
[----:B------:R-:W-:Y:S02]  /*8000*/  FMUL.FTZ R34, R34, c[0x0][0x320] ;  /* 0x0000c80022227a20 */ /* 0x000fe40000410000 */
[----:B------:R-:W-:Y:S02]  /*8010*/  FMUL.FTZ R40, R40, c[0x0][0x320] ;  /* 0x0000c80028287a20 */ /* 0x000fe40000410000 */
[----:B------:R-:W3:Y:S01]  /*8020*/  MUFU.TANH R177, R18 ;  /* 0x0000001200b17308 */ /* 0x000ee20000002400 */
        /* <DEDUP_REMOVED lines=8> */
[----:B-1----:R-:W-:Y:S04]  /*80b0*/  FMNMX.FTZ R0, R175, R0, !PT ;  /* 0x00000000af007209 */ /* 0x002fe80007810000 */
[----:B------:R-:W-:Y:S02]  /*80c0*/  FMNMX.FTZ R0, R183, R0, !PT ;  /* 0x00000000b7007209 */ /* 0x000fe40007810000 */
[----:B------:R-:W1:Y:S02]  /*80d0*/  MUFU.TANH R181, R24 ;  /* 0x0000001800b57308 */ /* 0x000e640000002400 */
[----:B------:R-:W-:Y:S02]  /*80e0*/  FMNMX.FTZ R0, R182, R0, !PT ;  /* 0x00000000b6007209 */ /* 0x000fe40007810000 */
[----:B---3--:R-:W-:Y:S06]  /*80f0*/  FMNMX.FTZ R2, R177, R2, !PT ;  /* 0x00000002b1027209 */ /* 0x008fec0007810000 */
[----:B------:R-:W-:Y:S01]  /*8100*/  MUFU.TANH R100, R33 ;  /* 0x0000002100647308 */ /* 0x000fe20000002400 */
[----:B------:R-:W-:Y:S04]  /*8110*/  FMNMX.FTZ R2, R179, R2, !PT ;  /* 0x00000002b3027209 */ /* 0x000fe80007810000 */
[----:B------:R-:W-:Y:S05]  /*8120*/  FMNMX.FTZ R2, R251, R2, !PT ;  /* 0x00000002fb027209 */ /* 0x000fea0007810000 */
[----:B------:R3:W-:Y:S01]  /*8130*/  MUFU.TANH R33, R48 ;  /* 0x0000003000217308 */ /* 0x0007e20000002400 */
[----:B-1----:R-:W-:Y:S09]  /*8140*/  FMNMX.FTZ R0, R181, R0, !PT ;  /* 0x00000000b5007209 */ /* 0x002ff20007810000 */
[----:B------:R-:W1:Y:S10]  /*8150*/  MUFU.TANH R180, R25 ;  /* 0x0000001900b47308 */ /* 0x000e740000002400 */
[----:B------:R-:W1:Y:S01]  /*8160*/  MUFU.TANH R24, R28 ;  /* 0x0000001c00187308 */ /* 0x000e620000002400 */
[----:B---3--:R-:W-:Y:S04]  /*8170*/  MOV R48, R103 ;  /* 0x0000006700307202 */ /* 0x008fe80000000f00 */
[----:B------:R-:W-:Y:S05]  /*8180*/  FMNMX.FTZ R2, R48, R2, !PT ;  /* 0x0000000230027209 */ /* 0x000fea0007810000 */
[----:B------:R-:W3:Y:S01]  /*8190*/  MUFU.TANH R252, R26 ;  /* 0x0000001a00fc7308 */ /* 0x000ee20000002400 */
[----:B-1----:R-:W-:Y:S09]  /*81a0*/  FMNMX.FTZ R0, R180, R0, !PT ;  /* 0x00000000b4007209 */ /* 0x002ff20007810000 */
[----:B------:R-:W1:Y:S01]  /*81b0*/  MUFU.TANH R3, R27 ;  /* 0x0000001b00037308 */ /* 0x000e620000002400 */
[----:B------:R-:W-:Y:S09]  /*81c0*/  FMNMX.FTZ R0, R24, R0, !PT ;  /* 0x0000000018007209 */ /* 0x000ff20007810000 */
[----:B------:R1:W-:Y:S01]  /*81d0*/  MUFU.TANH R18, R43 ;  /* 0x0000002b00127308 */ /* 0x0003e20000002400 */
[----:B---3--:R-:W-:Y:S09]  /*81e0*/  FMNMX.FTZ R2, R252, R2, !PT ;  /* 0x00000002fc027209 */ /* 0x008ff20007810000 */
[----:B------:R-:W3:Y:S10]  /*81f0*/  MUFU.TANH R26, R29 ;  /* 0x0000001d001a7308 */ /* 0x000ef40000002400 */
[----:B------:R-:W3:Y:S01]  /*8200*/  MUFU.TANH R245, R30 ;  /* 0x0000001e00f57308 */ /* 0x000ee20000002400 */
[----:B-1----:R-:W-:Y:S04]  /*8210*/  MOV R43, R3 ;  /* 0x00000003002b7202 */ /* 0x002fe80000000f00 */
[----:B------:R-:W-:Y:S05]  /*8220*/  FMNMX.FTZ R2, R43, R2, !PT ;  /* 0x000000022b027209 */ /* 0x000fea0007810000 */
[----:B------:R-:W-:Y:S01]  /*8230*/  MUFU.TANH R27, R35 ;  /* 0x00000023001b7308 */ /* 0x000fe20000002400 */
[----:B---3--:R-:W-:Y:S09]  /*8240*/  FMNMX.FTZ R0, R26, R0, !PT ;  /* 0x000000001a007209 */ /* 0x008ff20007810000 */
[----:B------:R1:W-:Y:S10]  /*8250*/  MUFU.TANH R35, R42 ;  /* 0x0000002a00237308 */ /* 0x0003f40000002400 */
[----:B------:R-:W3:Y:S10]  /*8260*/  MUFU.TANH R244, R31 ;  /* 0x0000001f00f47308 */ /* 0x000ef40000002400 */
[----:B------:R3:W-:Y:S01]  /*8270*/  MUFU.TANH R231, R41 ;  /* 0x0000002900e77308 */ /* 0x0007e20000002400 */
[----:B-1----:R-:W-:Y:S04]  /*8280*/  MOV R42, R245 ;  /* 0x000000f5002a7202 */ /* 0x002fe80000000f00 */
[----:B------:R-:W-:Y:S05]  /*8290*/  FMNMX.FTZ R2, R42, R2, !PT ;  /* 0x000000022a027209 */ /* 0x000fea0007810000 */
[----:B------:R-:W1:Y:S10]  /*82a0*/  MUFU.TANH R154, R32 ;  /* 0x00000020009a7308 */ /* 0x000e740000002400 */
[----:B------:R1:W-:Y:S01]  /*82b0*/  MUFU.TANH R32, R49 ;  /* 0x0000003100207308 */ /* 0x0003e20000002400 */
[----:B---3--:R-:W-:Y:S04]  /*82c0*/  MOV R41, R244 ;  /* 0x000000f400297202 */ /* 0x008fe80000000f00 */
[----:B------:R-:W-:Y:S05]  /*82d0*/  FMNMX.FTZ R2, R41, R2, !PT ;  /* 0x0000000229027209 */ /* 0x000fea0007810000 */
[----:B------:R-:W3:Y:S01]  /*82e0*/  MUFU.TANH R155, R36 ;  /* 0x00000024009b7308 */ /* 0x000ee20000002400 */
[----:B-1----:R-:W-:Y:S09]  /*82f0*/  FMNMX.FTZ R0, R154, R0, !PT ;  /* 0x000000009a007209 */ /* 0x002ff20007810000 */
[----:B------:R-:W1:Y:S01]  /*8300*/  MUFU.TANH R25, R34 ;  /* 0x0000002200197308 */ /* 0x000e620000002400 */
[----:B------:R-:W-:Y:S04]  /*8310*/  MOV R49, R100 ;  /* 0x0000006400317202 */ /* 0x000fe80000000f00 */
[----:B------:R-:W-:Y:S05]  /*8320*/  FMNMX.FTZ R0, R49, R0, !PT ;  /* 0x0000000031007209 */ /* 0x000fea0007810000 */
[----:B------:R-:W1:Y:S01]  /*8330*/  MUFU.TANH R247, R37 ;  /* 0x0000002500f77308 */ /* 0x000e620000002400 */
[----:B---3--:R-:W-:Y:S02]  /*8340*/  FMNMX.FTZ R0, R155, R0, !PT ;  /* 0x000000009b007209 */ /* 0x008fe40007810000 */
[----:B----4-:R-:W-:Y:S02]  /*8350*/  @P0 MOV R5, R13 ;  /* 0x0000000d00050202 */ /* 0x010fe40000000f00 */
[----:B------:R-:W-:Y:S05]  /*8360*/  MOV R12, c[0x0][0x1e0] ;  /* 0x00007800000c7a02 */ /* 0x000fea0000000f00 */
[----:B------:R-:W3:Y:S01]  /*8370*/  MUFU.TANH R17, R40 ;  /* 0x0000002800117308 */ /* 0x000ee20000002400 */
[----:B------:R-:W-:Y:S02]  /*8380*/  MOV R13, c[0x0][0x1e4] ;  /* 0x00007900000d7a02 */ /* 0x000fe40000000f00 */
[----:B-1----:R-:W-:Y:S04]  /*8390*/  FMNMX.FTZ R2, R25, R2, !PT ;  /* 0x0000000219027209 */ /* 0x002fe80007810000 */
[----:B------:R-:W-:Y:S03]  /*83a0*/  FMNMX.FTZ R3, R27, R2, !PT ;  /* 0x000000021b037209 */ /* 0x000fe60007810000 */
[----:B------:R1:W-:Y:S01]  /*83b0*/  MUFU.TANH R34, R45 ;  /* 0x0000002d00227308 */ /* 0x0003e20000002400 */
[----:B------:R-:W-:Y:S01]  /*83c0*/  FMNMX.FTZ R2, R247, R0, !PT ;  /* 0x00000000f7027209 */ /* 0x000fe20007810000 */
[----:B------:R-:W-:Y:S01]  /*83d0*/  FMUL.FTZ R0, R51, c[0x0][0x320] ;  /* 0x0000c80033007a20 */ /* 0x000fe20000410000 */
[----:B------:R-:W-:Y:S07]  /*83e0*/  MOV R51, R155 ;  /* 0x0000009b00337202 */ /* 0x000fee0000000f00 */
[----:B------:R4:W-:Y:S01]  /*83f0*/  MUFU.TANH R152, R0 ;  /* 0x0000000000987308 */ /* 0x0009e20000002400 */
[----:B---3--:R-:W-:Y:S09]  /*8400*/  FMNMX.FTZ R2, R17, R2, !PT ;  /* 0x0000000211027209 */ /* 0x008ff20007810000 */
[----:B------:R-:W3:Y:S01]  /*8410*/  MUFU.TANH R19, R44 ;  /* 0x0000002c00137308 */ /* 0x000ee20000002400 */
[----:B-1----:R-:W-:Y:S09]  /*8420*/  MOV R45, R231 ;  /* 0x000000e7002d7202 */ /* 0x002ff20000000f00 */
[----:B------:R-:W1:Y:S01]  /*8430*/  MUFU.TANH R248, R38 ;  /* 0x0000002600f87308 */ /* 0x000e620000002400 */
[----:B----4-:R-:W-:Y:S09]  /*8440*/  FMNMX.FTZ R0, R45, R2, !PT ;  /* 0x000000022d007209 */ /* 0x010ff20007810000 */
[----:B------:R-:W4:Y:S01]  /*8450*/  MUFU.TANH R246, R39 ;  /* 0x0000002700f67308 */ /* 0x000f220000002400 */
[----:B---3--:R-:W-:Y:S04]  /*8460*/  FMNMX.FTZ R0, R19, R0, !PT ;  /* 0x0000000013007209 */ /* 0x008fe80007810000 */
[----:B------:R-:W-:Y:S05]  /*8470*/  FMNMX.FTZ R0, R34, R0, !PT ;  /* 0x0000000022007209 */ /* 0x000fea0007810000 */
[----:B------:R-:W3:Y:S01]  /*8480*/  MUFU.TANH R244, R46 ;  /* 0x0000002e00f47308 */ /* 0x000ee20000002400 */
[----:B------:R-:W-:Y:S02]  /*8490*/  FMNMX.FTZ R100, R33, R0, !PT ;  /* 0x0000000021647209 */ /* 0x000fe40007810000 */
[----:B-1----:R-:W-:Y:S02]  /*84a0*/  MOV R44, R248 ;  /* 0x000000f8002c7202 */ /* 0x002fe40000000f00 */
[----:B------:R-:W-:Y:S02]  /*84b0*/  FMNMX.FTZ R100, R32, R100, !PT ;  /* 0x0000006420647209 */ /* 0x000fe40007810000 */
[----:B------:R-:W-:Y:S03]  /*84c0*/  FMNMX.FTZ R3, R44, R3, !PT ;  /* 0x000000032c037209 */ /* 0x000fe60007810000 */
[----:B------:R-:W1:Y:S01]  /*84d0*/  MUFU.TANH R245, R47 ;  /* 0x0000002f00f57308 */ /* 0x000e620000002400 */
[----:B----4-:R-:W-:Y:S04]  /*84e0*/  MOV R40, R246 ;  /* 0x000000f600287202 */ /* 0x010fe80000000f00 */
[----:B------:R-:W-:Y:S05]  /*84f0*/  FMNMX.FTZ R3, R40, R3, !PT ;  /* 0x0000000328037209 */ /* 0x000fea0007810000 */
[----:B------:R-:W4:Y:S01]  /*8500*/  MUFU.TANH R103, R50 ;  /* 0x0000003200677308 */ /* 0x000f220000002400 */
[----:B------:R-:W-:Y:S02]  /*8510*/  FMNMX.FTZ R2, R35, R3, !PT ;  /* 0x0000000323027209 */ /* 0x000fe40007810000 */
[----:B------:R-:W2:Y:S02]  /*8520*/  SHFL.BFLY PT, R3, R100, 0x2, 0x1f ;  /* 0x0c401f0064037f89 */ /* 0x000ea400000e0000 */
[----:B------:R-:W-:Y:S04]  /*8530*/  FMNMX.FTZ R2, R18, R2, !PT ;  /* 0x0000000212027209 */ /* 0x000fe80007810000 */
[----:B---3--:R-:W-:Y:S04]  /*8540*/  FMNMX.FTZ R2, R244, R2, !PT ;  /* 0x00000002f4027209 */ /* 0x008fe80007810000 */
[----:B-1----:R-:W-:Y:S04]  /*8550*/  FMNMX.FTZ R0, R245, R2, !PT ;  /* 0x00000002f5007209 */ /* 0x002fe80007810000 */
[----:B----4-:R-:W-:Y:S02]  /*8560*/  FMNMX.FTZ R0, R103, R0, !PT ;  /* 0x0000000067007209 */ /* 0x010fe40007810000 */
[----:B------:R-:W-:Y:S02]  /*8570*/  MOV R50, R154 ;  /* 0x0000009a00327202 */ /* 0x000fe40000000f00 */
[----:B--2---:R-:W-:Y:S02]  /*8580*/  FMNMX.FTZ R100, R100, R3, !PT ;  /* 0x0000000364647209 */ /* 0x004fe40007810000 */
[----:B------:R-:W-:Y:S03]  /*8590*/  FMNMX.FTZ R0, R152, R0, !PT ;  /* 0x0000000098007209 */ /* 0x000fe60007810000 */
[----:B------:R-:W1:Y:S08]  /*85a0*/  SHFL.BFLY PT, R4, R100, 0x1, 0x1f ;  /* 0x0c201f0064047f89 */ /* 0x000e7000000e0000 */
[----:B------:R-:W2:Y:S01]  /*85b0*/  SHFL.BFLY PT, R2, R0, 0x2, 0x1f ;  /* 0x0c401f0000027f89 */ /* 0x000ea200000e0000 */
[----:B-1----:R-:W-:Y:S02]  /*85c0*/  FMNMX.FTZ R100, R100, R4, !PT ;  /* 0x0000000464647209 */ /* 0x002fe40007810000 */
[----:B------:R-:W-:Y:S03]  /*85d0*/  @P0 SHF.R.S32.HI R4, RZ, 0x1f, R250 ;  /* 0x0000001fff040819 */ /* 0x000fe600000114fa */
[----:B------:R-:W-:Y:S02]  /*85e0*/  FMUL.FTZ R153, R100, c[0x0][0x2d0] ;  /* 0x0000b40064997a20 */ /* 0x000fe40000410000 */
[----:B------:R-:W-:Y:S01]  /*85f0*/  @P0 IMAD R4, R4, c[0x0][0x1e0], RZ ;  /* 0x0000780004040a24 */ /* 0x000fe200078e02ff */
[----:B--2---:R-:W-:Y:S01]  /*8600*/  FMNMX.FTZ R0, R0, R2, !PT ;  /* 0x0000000200007209 */ /* 0x004fe20007810000 */
[----:B------:R-:W-:Y:S02]  /*8610*/  FFMA.FTZ R8, R165, c[0x0][0x2d0], -R153 ;  /* 0x0000b400a5087a23 */ /* 0x000fe40000010899 */
[----:B------:R-:W-:Y:S02]  /*8620*/  @P0 IMAD R4, R250, c[0x0][0x1e4], R4 ;  /* 0x00007900fa040a24 */ /* 0x000fe400078e0204 */
[----:B------:R1:W-:Y:S01]  /*8630*/  MUFU.EX2 R9, R8 ;  /* 0x0000000800097308 */ /* 0x0003e20000000800 */
[----:B------:R-:W2:Y:S01]  /*8640*/  SHFL.BFLY PT, R3, R0, 0x1, 0x1f ;  /* 0x0c201f0000037f89 */ /* 0x000ea200000e0000 */
[----:B------:R-:W-:Y:S01]  /*8650*/  FADD.FTZ R2, -R100, R101 ;  /* 0x0000006564027221 */ /* 0x000fe20000010100 */
[----:B------:R-:W-:Y:S02]  /*8660*/  @P0 IADD3 R7, R7, R4, RZ ;  /* 0x0000000407070210 */ /* 0x000fe40007ffe0ff */
[----:B------:R-:W-:Y:S05]  /*8670*/  @P0 MOV R4, R10 ;  /* 0x0000000a00040202 */ /* 0x000fea0000000f00 */
[----:B------:R-:W-:Y:S04]  /*8680*/  @P0 IMAD.WIDE.U32 R4, R6, 0x60, R4 ;  /* 0x0000006006040825 */ /* 0x000fe800078e0004 */
[----:B------:R-:W-:Y:S01]  /*8690*/  @P0 IMAD R6, R7, 0x60, RZ ;  /* 0x0000006007060824 */ /* 0x000fe200078e02ff */
[C---:B------:R-:W-:Y:S04]  /*86a0*/  @P0 SHF.L.U32 R7, R4.reuse, 0x1, RZ ;  /* 0x0000000104070819 */ /* 0x040fe800000006ff */
[----:B------:R-:W-:Y:S02]  /*86b0*/  @P0 IADD3 R6, R5, R6, RZ ;  /* 0x0000000605060210 */ /* 0x000fe40007ffe0ff */
[----:B------:R-:W-:Y:S02]  /*86c0*/  @P0 IADD3 R10, P2, R7, 0x80, RZ ;  /* 0x00000080070a0810 */ /* 0x000fe40007f5e0ff */
[----:B------:R-:W-:Y:S01]  /*86d0*/  @P0 SHF.L.U64.HI R6, R4, 0x1, R6 ;  /* 0x0000000104060819 */ /* 0x000fe20000010206 */
[----:B-1----:R-:W-:Y:S01]  /*86e0*/  FFMA.FTZ R8, R167, c[0x0][0x2d0], -R153 ;  /* 0x0000b400a7087a23 */ /* 0x002fe20000010899 */
[----:B--2---:R-:W-:Y:S01]  /*86f0*/  FMNMX.FTZ R3, R0, R3, !PT ;  /* 0x0000000300037209 */ /* 0x004fe20007810000 */
[----:B------:R-:W-:Y:S01]  /*8700*/  FMUL.FTZ R0, R2, c[0x0][0x2d0] ;  /* 0x0000b40002007a20 */ /* 0x000fe20000410000 */
[----:B------:R-:W-:Y:S01]  /*8710*/  @P0 IADD3 R4, P1, R7, c[0x0][0x1c8], RZ ;  /* 0x0000720007040a10 */ /* 0x000fe20007f3e0ff */
[----:B------:R1:W-:Y:S01]  /*8720*/  MUFU.EX2 R246, R8 ;  /* 0x0000000800f67308 */ /* 0x0003e20000000800 */
[----:B------:R-:W-:Y:S01]  /*8730*/  MOV R167, R35 ;  /* 0x0000002300a77202 */ /* 0x000fe20000000f00 */
[----:B------:R-:W-:Y:S01]  /*8740*/  FMUL.FTZ R101, R3, c[0x0][0x2d0] ;  /* 0x0000b40003657a20 */ /* 0x000fe20000410000 */
[----:B------:R-:W-:Y:S02]  /*8750*/  @P0 IADD3.X R5, R6, c[0x0][0x1cc], RZ, P1, !PT ;  /* 0x0000730006050a10 */ /* 0x000fe40000ffe4ff */
[----:B------:R-:W-:Y:S01]  /*8760*/  @P0 IADD3 R10, P1, R10, c[0x0][0x1c8], RZ ;  /* 0x000072000a0a0a10 */ /* 0x000fe20007f3e0ff */
[----:B------:R-:W-:Y:S02]  /*8770*/  FFMA.FTZ R103, R103, c[0x0][0x2d0], -R101 ;  /* 0x0000b40067677a23 */ /* 0x000fe40000010865 */
[----:B------:R2:W-:Y:S01]  /*8780*/  @P0 LDGSTS.E.BYPASS.LTC128B.128 [R249+0xc100], [R4.64], !P6 ;  /* 0x0c10000004f90fae */ /* 0x0005e2000f101d48 */
[----:B------:R-:W-:Y:S01]  /*8790*/  @P0 IADD3.X R11, RZ, c[0x0][0x1cc], R6, P1, P2 ;  /* 0x00007300ff0b0a10 */ /* 0x000fe20000fe4406 */
[----:B------:R3:W4:Y:S06]  /*87a0*/  MUFU.EX2 R2, R0 ;  /* 0x0000000000027308 */ /* 0x00072c0000000800 */
[----:B------:R2:W-:Y:S04]  /*87b0*/  @P0 LDGSTS.E.BYPASS.LTC128B.128 [R249+0xf100], [R10.64], !P5 ;  /* 0x0f1000000af90fae */ /* 0x0005e8000e901d48 */
[----:B------:R-:W-:Y:S01]  /*87c0*/  MUFU.EX2 R103, R103 ;  /* 0x0000006700677308 */ /* 0x000fe20000000800 */
[----:B-1----:R-:W-:Y:S01]  /*87d0*/  FFMA.FTZ R8, R166, c[0x0][0x2d0], -R153 ;  /* 0x0000b400a6087a23 */ /* 0x002fe20000010899 */
[----:B------:R-:W-:Y:S08]  /*87e0*/  MOV R166, R18 ;  /* 0x0000001200a67202 */ /* 0x000ff00000000f00 */
[----:B------:R1:W-:Y:S01]  /*87f0*/  MUFU.EX2 R248, R8 ;  /* 0x0000000800f87308 */ /* 0x0003e20000000800 */
[----:B---3--:R-:W-:Y:S01]  /*8800*/  FADD.FTZ R0, -R3, R102 ;  /* 0x0000006603007221 */ /* 0x008fe20000010100 */
[----:B------:R-:W-:Y:S01]  /*8810*/  MOV R102, R247 ;  /* 0x000000f700667202 */ /* 0x000fe20000000f00 */
[----:B----4-:R-:W-:Y:S01]  /*8820*/  FMUL.FTZ R16, R2, R116 ;  /* 0x0000007402107220 */ /* 0x010fe20000410000 */
[----:B------:R-:W-:Y:S01]  /*8830*/  MOV R116, R17 ;  /* 0x0000001100747202 */ /* 0x000fe20000000f00 */
[----:B------:R-:W-:Y:S02]  /*8840*/  FMUL.FTZ R0, R0, c[0x0][0x2d0] ;  /* 0x0000b40000007a20 */ /* 0x000fe40000410000 */
[C---:B------:R-:W-:Y:S01]  /*8850*/  FMUL.FTZ R17, R2.reuse, R117 ;  /* 0x0000007502117220 */ /* 0x040fe20000410000 */
[----:B------:R-:W-:Y:S01]  /*8860*/  MOV R117, R45 ;  /* 0x0000002d00757202 */ /* 0x000fe20000000f00 */
[C---:B------:R-:W-:Y:S02]  /*8870*/  FMUL.FTZ R52, R2.reuse, R52 ;  /* 0x0000003402347220 */ /* 0x040fe40000410000 */
[----:B--2---:R-:W-:Y:S01]  /*8880*/  FFMA.FTZ R10, R171, c[0x0][0x2d0], -R101 ;  /* 0x0000b400ab0a7a23 */ /* 0x004fe20000010865 */
[----:B------:R-:W2:Y:S01]  /*8890*/  MUFU.EX2 R0, R0 ;  /* 0x0000000000007308 */ /* 0x000ea20000000800 */
[----:B------:R-:W-:Y:S01]  /*88a0*/  MOV R171, R33 ;  /* 0x0000002100ab7202 */ /* 0x000fe20000000f00 */
[C---:B------:R-:W-:Y:S02]  /*88b0*/  FMUL.FTZ R33, R2.reuse, R133 ;  /* 0x0000008502217220 */ /* 0x040fe40000410000 */
[C---:B------:R-:W-:Y:S02]  /*88c0*/  FMUL.FTZ R53, R2.reuse, R53 ;  /* 0x0000003502357220 */ /* 0x040fe40000410000 */
[C---:B------:R-:W-:Y:S02]  /*88d0*/  FMUL.FTZ R56, R2.reuse, R56 ;  /* 0x0000003802387220 */ /* 0x040fe40000410000 */
[----:B------:R-:W-:Y:S02]  /*88e0*/  FMUL.FTZ R57, R2, R57 ;  /* 0x0000003902397220 */ /* 0x000fe40000410000 */
[----:B-1----:R-:W-:Y:S01]  /*88f0*/  FFMA.FTZ R8, R164, c[0x0][0x2d0], -R153 ;  /* 0x0000b400a4087a23 */ /* 0x002fe20000010899 */
[----:B------:R-:W-:Y:S01]  /*8900*/  MOV R164, R9 ;  /* 0x0000000900a47202 */ /* 0x000fe20000000f00 */
[----:B------:R-:W-:Y:S01]  /*8910*/  FFMA.FTZ R9, R170, c[0x0][0x2d0], -R101 ;  /* 0x0000b400aa097a23 */ /* 0x000fe20000010865 */
[----:B------:R1:W-:Y:S01]  /*8920*/  MUFU.EX2 R247, R10 ;  /* 0x0000000a00f77308 */ /* 0x0003e20000000800 */
[----:B------:R-:W-:Y:S01]  /*8930*/  MOV R170, R32 ;  /* 0x0000002000aa7202 */ /* 0x000fe20000000f00 */
[C---:B------:R-:W-:Y:S02]  /*8940*/  FMUL.FTZ R32, R2.reuse, R132 ;  /* 0x0000008402207220 */ /* 0x040fe40000410000 */
[C---:B------:R-:W-:Y:S02]  /*8950*/  FMUL.FTZ R60, R2.reuse, R60 ;  /* 0x0000003c023c7220 */ /* 0x040fe40000410000 */
[C---:B------:R-:W-:Y:S02]  /*8960*/  FMUL.FTZ R61, R2.reuse, R61 ;  /* 0x0000003d023d7220 */ /* 0x040fe40000410000 */
[----:B------:R-:W-:Y:S02]  /*8970*/  FMUL.FTZ R64, R2, R64 ;  /* 0x0000004002407220 */ /* 0x000fe40000410000 */
[----:B------:R3:W-:Y:S01]  /*8980*/  MUFU.EX2 R231, R8 ;  /* 0x0000000800e77308 */ /* 0x0007e20000000800 */
[C---:B--2---:R-:W-:Y:S02]  /*8990*/  FMUL.FTZ R11, R0.reuse, R111 ;  /* 0x0000006f000b7220 */ /* 0x044fe40000410000 */
[C---:B------:R-:W-:Y:S01]  /*89a0*/  FMUL.FTZ R18, R0.reuse, R118 ;  /* 0x0000007600127220 */ /* 0x040fe20000410000 */
[----:B------:R-:W-:Y:S01]  /*89b0*/  MOV R118, R19 ;  /* 0x0000001300767202 */ /* 0x000fe20000000f00 */
[C---:B------:R-:W-:Y:S01]  /*89c0*/  FMUL.FTZ R19, R0.reuse, R119 ;  /* 0x0000007700137220 */ /* 0x040fe20000410000 */
[----:B------:R-:W-:Y:S01]  /*89d0*/  MOV R119, R34 ;  /* 0x0000002200777202 */ /* 0x000fe20000000f00 */
[C---:B------:R-:W-:Y:S01]  /*89e0*/  FMUL.FTZ R34, R0.reuse, R134 ;  /* 0x0000008600227220 */ /* 0x040fe20000410000 */
[----:B------:R-:W-:Y:S01]  /*89f0*/  MOV R134, R50 ;  /* 0x0000003200867202 */ /* 0x000fe20000000f00 */
[C---:B------:R-:W-:Y:S01]  /*8a00*/  FMUL.FTZ R35, R0.reuse, R135 ;  /* 0x0000008700237220 */ /* 0x040fe20000410000 */
[----:B------:R2:W4:Y:S01]  /*8a10*/  MUFU.EX2 R154, R9 ;  /* 0x00000009009a7308 */ /* 0x0005220000000800 */
[----:B------:R-:W-:Y:S01]  /*8a20*/  FMUL.FTZ R50, R0, R150 ;  /* 0x0000009600327220 */ /* 0x000fe20000410000 */
[----:B------:R-:W-:Y:S01]  /*8a30*/  MOV R135, R49 ;  /* 0x0000003100877202 */ /* 0x000fe20000000f00 */
[----:B------:R-:W-:Y:S02]  /*8a40*/  FMUL.FTZ R49, R2, R149 ;  /* 0x0000009502317220 */ /* 0x000fe40000410000 */
[C---:B-1----:R-:W-:Y:S02]  /*8a50*/  FMUL.FTZ R10, R0.reuse, R110 ;  /* 0x0000006e000a7220 */ /* 0x042fe40000410000 */
[C---:B------:R-:W-:Y:S02]  /*8a60*/  FMUL.FTZ R54, R0.reuse, R54 ;  /* 0x0000003600367220 */ /* 0x040fe40000410000 */
[C---:B------:R-:W-:Y:S02]  /*8a70*/  FMUL.FTZ R55, R0.reuse, R55 ;  /* 0x0000003700377220 */ /* 0x040fe40000410000 */
[C---:B------:R-:W-:Y:S02]  /*8a80*/  FMUL.FTZ R58, R0.reuse, R58 ;  /* 0x0000003a003a7220 */ /* 0x040fe40000410000 */
[C---:B------:R-:W-:Y:S01]  /*8a90*/  FMUL.FTZ R59, R0.reuse, R59 ;  /* 0x0000003b003b7220 */ /* 0x040fe20000410000 */
[----:B---3--:R-:W-:Y:S01]  /*8aa0*/  @P0 IADD3 R8, P3, R7, 0x100, RZ ;  /* 0x0000010007080810 */ /* 0x008fe20007f7e0ff */
[----:B------:R-:W-:Y:S01]  /*8ab0*/  FMUL.FTZ R62, R0, R62 ;  /* 0x0000003e003e7220 */ /* 0x000fe20000410000 */
[----:B------:R-:W-:Y:S01]  /*8ac0*/  @P0 SHF.L.U32 R7, R12, 0x6, RZ ;  /* 0x000000060c070819 */ /* 0x000fe200000006ff */
[----:B------:R-:W-:Y:S01]  /*8ad0*/  FMUL.FTZ R63, R0, R63 ;  /* 0x0000003f003f7220 */ /* 0x000fe20000410000 */
[----:B------:R-:W-:Y:S01]  /*8ae0*/  @P0 IADD3 R8, P2, R8, c[0x0][0x1c8], RZ ;  /* 0x0000720008080a10 */ /* 0x000fe20007f5e0ff */
[----:B------:R-:W-:Y:S01]  /*8af0*/  FMUL.FTZ R65, R2, R65 ;  /* 0x0000004102417220 */ /* 0x000fe20000410000 */
[----:B------:R-:W-:Y:S01]  /*8b00*/  @P0 SHF.L.U64.HI R12, R12, 0x6, R13 ;  /* 0x000000060c0c0819 */ /* 0x000fe2000001020d */
[----:B------:R-:W-:Y:S01]  /*8b10*/  FMUL.FTZ R66, R0, R66 ;  /* 0x0000004200427220 */ /* 0x000fe20000410000 */
[----:B------:R-:W-:Y:S01]  /*8b20*/  @P0 IADD3 R4, P1, R4, R7, RZ ;  /* 0x0000000704040210 */ /* 0x000fe20007f3e0ff */
[----:B------:R-:W-:Y:S01]  /*8b30*/  FMUL.FTZ R67, R0, R67 ;  /* 0x0000004300437220 */ /* 0x000fe20000410000 */
[----:B--2---:R-:W-:Y:S01]  /*8b40*/  @P0 IADD3.X R9, RZ, c[0x0][0x1cc], R6, P2, P3 ;  /* 0x00007300ff090a10 */ /* 0x004fe200017e6406 */
[C---:B------:R-:W-:Y:S01]  /*8b50*/  FMUL.FTZ R68, R2.reuse, R68 ;  /* 0x0000004402447220 */ /* 0x040fe20000410000 */
[----:B------:R-:W-:Y:S01]  /*8b60*/  @P0 IADD3.X R5, R5, R12, RZ, P1, !PT ;  /* 0x0000000c05050210 */ /* 0x000fe20000ffe4ff */
[----:B------:R-:W-:Y:S01]  /*8b70*/  FMUL.FTZ R69, R2, R69 ;  /* 0x0000004502457220 */ /* 0x000fe20000410000 */
[----:B------:R-:W-:Y:S01]  /*8b80*/  @P0 IADD3 R6, P2, R7, R4, RZ ;  /* 0x0000000407060210 */ /* 0x000fe20007f5e0ff */
[----:B------:R1:W-:Y:S01]  /*8b90*/  @P0 LDGSTS.E.BYPASS.LTC128B.128 [R249+0x12100], [R8.64], !P4 ;  /* 0x1210000008f90fae */ /* 0x0003e2000e101d48 */
[----:B------:R-:W-:Y:S02]  /*8ba0*/  FMUL.FTZ R70, R0, R70 ;  /* 0x0000004600467220 */ /* 0x000fe40000410000 */
[----:B------:R-:W-:Y:S01]  /*8bb0*/  @P0 IADD3.X R7, R12, R5, RZ, P2, !PT ;  /* 0x000000050c070210 */ /* 0x000fe200017fe4ff */
[----:B------:R-:W-:Y:S02]  /*8bc0*/  FMUL.FTZ R71, R0, R71 ;  /* 0x0000004700477220 */ /* 0x000fe40000410000 */
[C---:B------:R-:W-:Y:S02]  /*8bd0*/  FMUL.FTZ R72, R2.reuse, R72 ;  /* 0x0000004802487220 */ /* 0x040fe40000410000 */
[----:B------:R2:W-:Y:S01]  /*8be0*/  @P0 LDGSTS.E.BYPASS.LTC128B.128 [R249+0xd100], [R4.64], !P6 ;  /* 0x0d10000004f90fae */ /* 0x0005e2000f101d48 */
[----:B------:R-:W-:Y:S02]  /*8bf0*/  FMUL.FTZ R73, R2, R73 ;  /* 0x0000004902497220 */ /* 0x000fe40000410000 */
[C---:B------:R-:W-:Y:S02]  /*8c00*/  FMUL.FTZ R74, R0.reuse, R74 ;  /* 0x0000004a004a7220 */ /* 0x040fe40000410000 */
[----:B------:R-:W-:Y:S02]  /*8c10*/  FMUL.FTZ R75, R0, R75 ;  /* 0x0000004b004b7220 */ /* 0x000fe40000410000 */
[C---:B------:R-:W-:Y:S01]  /*8c20*/  FMUL.FTZ R76, R2.reuse, R76 ;  /* 0x0000004c024c7220 */ /* 0x040fe20000410000 */
[----:B------:R2:W-:Y:S01]  /*8c30*/  @P0 LDGSTS.E.BYPASS.LTC128B.128 [R249+0x10100], [R4.64+0x80], !P5 ;  /* 0x1010008004f90fae */ /* 0x0005e2000e901d48 */
[----:B------:R-:W-:Y:S02]  /*8c40*/  FMUL.FTZ R77, R2, R77 ;  /* 0x0000004d024d7220 */ /* 0x000fe40000410000 */
[C---:B------:R-:W-:Y:S02]  /*8c50*/  FMUL.FTZ R78, R0.reuse, R78 ;  /* 0x0000004e004e7220 */ /* 0x040fe40000410000 */
[----:B------:R-:W-:Y:S02]  /*8c60*/  FMUL.FTZ R79, R0, R79 ;  /* 0x0000004f004f7220 */ /* 0x000fe40000410000 */
[C---:B------:R-:W-:Y:S01]  /*8c70*/  FMUL.FTZ R80, R2.reuse, R80 ;  /* 0x0000005002507220 */ /* 0x040fe20000410000 */
[----:B------:R2:W-:Y:S01]  /*8c80*/  @P0 LDGSTS.E.BYPASS.LTC128B.128 [R249+0x13100], [R4.64+0x100], !P4 ;  /* 0x1310010004f90fae */ /* 0x0005e2000e101d48 */
[C---:B------:R-:W-:Y:S02]  /*8c90*/  FMUL.FTZ R81, R2.reuse, R81 ;  /* 0x0000005102517220 */ /* 0x040fe40000410000 */
[C---:B-1----:R-:W-:Y:S02]  /*8ca0*/  FMUL.FTZ R8, R2.reuse, R108 ;  /* 0x0000006c02087220 */ /* 0x042fe40000410000 */
[----:B------:R-:W-:Y:S02]  /*8cb0*/  FMUL.FTZ R9, R2, R109 ;  /* 0x0000006d02097220 */ /* 0x000fe40000410000 */
[C---:B------:R-:W-:Y:S01]  /*8cc0*/  FMUL.FTZ R82, R0.reuse, R82 ;  /* 0x0000005200527220 */ /* 0x040fe20000410000 */
        /* <DEDUP_REMOVED lines=11> */
[----:B------:R-:W-:Y:S02]  /*8d80*/  FMUL.FTZ R91, R0, R91 ;  /* 0x0000005b005b7220 */ /* 0x000fe40000410000 */
[--C-:B--2---:R-:W-:Y:S01]  /*8d90*/  FFMA.FTZ R4, R168, c[0x0][0x2d0], -R101.reuse ;  /* 0x0000b400a8047a23 */ /* 0x104fe20000010865 */
[----:B------:R-:W-:Y:S01]  /*8da0*/  MOV R168, R40 ;  /* 0x0000002800a87202 */ /* 0x000fe20000000f00 */
[C---:B------:R-:W-:Y:S01]  /*8db0*/  FMUL.FTZ R5, R2.reuse, R105 ;  /* 0x0000006902057220 */ /* 0x040fe20000410000 */
[----:B----4-:R-:W-:Y:S01]  /*8dc0*/  F2FP.PACK_AB R105, R247, R154 ;  /* 0x0000009af769723e */ /* 0x010fe200000000ff */
[----:B------:R2:W-:Y:S01]  /*8dd0*/  MUFU.EX2 R155, R4 ;  /* 0x00000004009b7308 */ /* 0x0005e20000000800 */
[----:B------:R-:W3:Y:S01]  /*8de0*/  LDSM.16.MT88.4 R12, [R225+0x100] ;  /* 0x00010000e10c783b */ /* 0x000ee20000004200 */
[C---:B------:R-:W-:Y:S02]  /*8df0*/  FMUL.FTZ R40, R2.reuse, R140 ;  /* 0x0000008c02287220 */ /* 0x040fe40000410000 */
[C---:B------:R-:W-:Y:S02]  /*8e00*/  FMUL.FTZ R92, R2.reuse, R92 ;  /* 0x0000005c025c7220 */ /* 0x040fe40000410000 */
[----:B------:R-:W-:Y:S02]  /*8e10*/  FMUL.FTZ R93, R2, R93 ;  /* 0x0000005d025d7220 */ /* 0x000fe40000410000 */
[C---:B------:R-:W-:Y:S01]  /*8e20*/  FMUL.FTZ R94, R0.reuse, R94 ;  /* 0x0000005e005e7220 */ /* 0x040fe20000410000 */
[----:B------:R-:W4:Y:S01]  /*8e30*/  LDSM.16.MT88.4 R20, [R226+0x100] ;  /* 0x00010000e214783b */ /* 0x000f220000004200 */
[----:B------:R-:W-:Y:S02]  /*8e40*/  FMUL.FTZ R95, R0, R95 ;  /* 0x0000005f005f7220 */ /* 0x000fe40000410000 */
[C---:B------:R-:W-:Y:S02]  /*8e50*/  FMUL.FTZ R96, R2.reuse, R96 ;  /* 0x0000006002607220 */ /* 0x040fe40000410000 */
[----:B------:R-:W-:Y:S02]  /*8e60*/  FMUL.FTZ R97, R2, R97 ;  /* 0x0000006102617220 */ /* 0x000fe40000410000 */
[C---:B------:R-:W-:Y:S01]  /*8e70*/  FMUL.FTZ R98, R0.reuse, R98 ;  /* 0x0000006200627220 */ /* 0x040fe20000410000 */
[----:B------:R-:W3:Y:S01]  /*8e80*/  LDSM.16.MT88.4 R28, [R229+0x100] ;  /* 0x00010000e51c783b */ /* 0x000ee20000004200 */
[C---:B------:R-:W-:Y:S02]  /*8e90*/  FMUL.FTZ R99, R0.reuse, R99 ;  /* 0x0000006300637220 */ /* 0x040fe40000410000 */
[C---:B-1----:R-:W-:Y:S01]  /*8ea0*/  FMUL.FTZ R6, R0.reuse, R106 ;  /* 0x0000006a00067220 */ /* 0x042fe20000410000 */
[----:B------:R-:W-:Y:S01]  /*8eb0*/  F2FP.PACK_AB R106, R231, R248 ;  /* 0x000000f8e76a723e */ /* 0x000fe200000000ff */
[----:B------:R-:W-:Y:S02]  /*8ec0*/  FMUL.FTZ R7, R0, R107 ;  /* 0x0000006b00077220 */ /* 0x000fe40000410000 */
[----:B--2---:R-:W-:Y:S01]  /*8ed0*/  FFMA.FTZ R4, R169, c[0x0][0x2d0], -R101 ;  /* 0x0000b400a9047a23 */ /* 0x004fe20000010865 */
[----:B------:R-:W1:Y:S01]  /*8ee0*/  LDSM.16.MT88.4 R36, [R228+0x100] ;  /* 0x00010000e424783b */ /* 0x000e620000004200 */
[----:B------:R-:W-:Y:S01]  /*8ef0*/  MOV R169, R44 ;  /* 0x0000002c00a97202 */ /* 0x000fe20000000f00 */
[--C-:B------:R-:W-:Y:S01]  /*8f00*/  FFMA.FTZ R171, R171, c[0x0][0x2d0], -R153.reuse ;  /* 0x0000b400abab7a23 */ /* 0x100fe20000010899 */
[----:B------:R2:W2:Y:S05]  /*8f10*/  MUFU.EX2 R165, R4 ;  /* 0x0000000400a57308 */ /* 0x0004aa0000000800 */
[----:B------:R-:W1:Y:S05]  /*8f20*/  LDSM.16.MT88.4 R44, [R225+0x3100] ;  /* 0x00310000e12c783b */ /* 0x000e6a0000004200 */
[----:B------:R-:W-:Y:S03]  /*8f30*/  MUFU.EX2 R171, R171 ;  /* 0x000000ab00ab7308 */ /* 0x000fe60000000800 */
[----:B------:R-:W1:Y:S08]  /*8f40*/  LDSM.16.MT88.4 R108, [R226+0x3100] ;  /* 0x00310000e26c783b */ /* 0x000e700000004200 */
[----:B------:R-:W0:Y:S01]  /*8f50*/  LDGDEPBAR ;  /* 0x00000000000079af */ /* 0x000e220000000000 */
[----:B--2---:R-:W-:Y:S01]  /*8f60*/  FMUL.FTZ R4, R2, R104 ;  /* 0x0000006802047220 */ /* 0x004fe20000410000 */
[----:B------:R-:W-:Y:S02]  /*8f70*/  F2FP.PACK_AB R104, R246, R164 ;  /* 0x000000a4f668723e */ /* 0x000fe400000000ff */
[----:B------:R-:W-:Y:S07]  /*8f80*/  F2FP.PACK_AB R107, R165, R155 ;  /* 0x0000009ba56b723e */ /* 0x000fee00000000ff */
[C---:B---3--:R-:W-:Y:S07]  /*8f90*/  HMMA.16816.F32 R4, R104.reuse, R12, R4 ;  /* 0x0000000c6804723c */ /* 0x048fee0000001804 */
[C---:B------:R-:W-:Y:S01]  /*8fa0*/  FMUL.FTZ R12, R2.reuse, R112 ;  /* 0x00000070020c7220 */ /* 0x040fe20000410000 */
[C---:B------:R-:W-:Y:S04]  /*8fb0*/  HMMA.16816.F32 R8, R104.reuse, R14, R8 ;  /* 0x0000000e6808723c */ /* 0x040fe80000001808 */
[----:B------:R-:W-:Y:S03]  /*8fc0*/  FMUL.FTZ R13, R2, R113 ;  /* 0x00000071020d7220 */ /* 0x000fe60000410000 */
[C---:B------:R-:W-:Y:S02]  /*8fd0*/  FMUL.FTZ R14, R0.reuse, R114 ;  /* 0x00000072000e7220 */ /* 0x040fe40000410000 */
[----:B------:R-:W-:Y:S02]  /*8fe0*/  FMUL.FTZ R15, R0, R115 ;  /* 0x00000073000f7220 */ /* 0x000fe40000410000 */
[----:B------:R-:W2:Y:S05]  /*8ff0*/  LDSM.16.MT88.4 R112, [R229+0x3100] ;  /* 0x00310000e570783b */ /* 0x000eaa0000004200 */
[C---:B----4-:R-:W-:Y:S07]  /*9000*/  HMMA.16816.F32 R12, R104.reuse, R20, R12 ;  /* 0x00000014680c723c */ /* 0x050fee000000180c */
[C---:B------:R-:W-:Y:S01]  /*9010*/  FMUL.FTZ R20, R2.reuse, R120 ;  /* 0x0000007802147220 */ /* 0x040fe20000410000 */
[C---:B------:R-:W-:Y:S04]  /*9020*/  HMMA.16816.F32 R16, R104.reuse, R22, R16 ;  /* 0x000000166810723c */ /* 0x040fe80000001810 */
[----:B------:R-:W-:Y:S01]  /*9030*/  FMUL.FTZ R21, R2, R121 ;  /* 0x0000007902157220 */ /* 0x000fe20000410000 */
[----:B------:R-:W-:Y:S01]  /*9040*/  MOV R120, R27 ;  /* 0x0000001b00787202 */ /* 0x000fe20000000f00 */
[C---:B------:R-:W-:Y:S01]  /*9050*/  FMUL.FTZ R27, R0.reuse, R127 ;  /* 0x0000007f001b7220 */ /* 0x040fe20000410000 */
[----:B------:R-:W-:Y:S01]  /*9060*/  MOV R121, R26 ;  /* 0x0000001a00797202 */ /* 0x000fe20000000f00 */
[C---:B------:R-:W-:Y:S01]  /*9070*/  FMUL.FTZ R22, R0.reuse, R122 ;  /* 0x0000007a00167220 */ /* 0x040fe20000410000 */
[----:B------:R-:W-:Y:S03]  /*9080*/  MOV R122, R25 ;  /* 0x00000019007a7202 */ /* 0x000fe60000000f00 */
[----:B------:R-:W-:Y:S01]  /*9090*/  FMUL.FTZ R23, R0, R123 ;  /* 0x0000007b00177220 */ /* 0x000fe20000410000 */
[----:B------:R-:W-:Y:S01]  /*90a0*/  MOV R127, R122 ;  /* 0x0000007a007f7202 */ /* 0x000fe20000000f00 */
[----:B------:R-:W-:Y:S01]  /*90b0*/  FMUL.FTZ R25, R2, R125 ;  /* 0x0000007d02197220 */ /* 0x000fe20000410000 */
[----:B------:R-:W-:Y:S01]  /*90c0*/  MOV R125, R102 ;  /* 0x00000066007d7202 */ /* 0x000fe20000000f00 */
[----:B------:R-:W-:Y:S01]  /*90d0*/  FMUL.FTZ R26, R0, R126 ;  /* 0x0000007e001a7220 */ /* 0x000fe20000410000 */
[----:B------:R-:W-:Y:S01]  /*90e0*/  MOV R122, R117 ;  /* 0x00000075007a7202 */ /* 0x000fe20000000f00 */
[--C-:B------:R-:W-:Y:S01]  /*90f0*/  FFMA.FTZ R102, R172, c[0x0][0x2d0], -R153.reuse ;  /* 0x0000b400ac667a23 */ /* 0x100fe20000010899 */
[C---:B------:R-:W-:Y:S03]  /*9100*/  HMMA.16816.F32 R20, R104.reuse, R28, R20 ;  /* 0x0000001c6814723c */ /* 0x040fe60000001814 */
[----:B------:R-:W-:Y:S01]  /*9110*/  MOV R123, R24 ;  /* 0x00000018007b7202 */ /* 0x000fe20000000f00 */
[----:B------:R-:W-:Y:S01]  /*9120*/  FMUL.FTZ R24, R2, R124 ;  /* 0x0000007c02187220 */ /* 0x000fe20000410000 */
[----:B------:R-:W-:Y:S01]  /*9130*/  MOV R124, R51 ;  /* 0x00000033007c7202 */ /* 0x000fe20000000f00 */
[----:B------:R-:W-:Y:S01]  /*9140*/  FMUL.FTZ R51, R0, R151 ;  /* 0x0000009700337220 */ /* 0x000fe20000410000 */
[----:B------:R-:W-:Y:S01]  /*9150*/  MOV R140, R123 ;  /* 0x0000007b008c7202 */ /* 0x000fe20000000f00 */
[C---:B------:R-:W-:Y:S01]  /*9160*/  FMUL.FTZ R28, R2.reuse, R128 ;  /* 0x00000080021c7220 */ /* 0x040fe20000410000 */
[----:B------:R-:W-:Y:S02]  /*9170*/  MOV R123, R116 ;  /* 0x00000074007b7202 */ /* 0x000fe40000000f00 */
[C---:B------:R-:W-:Y:S03]  /*9180*/  HMMA.16816.F32 R24, R104.reuse, R30, R24 ;  /* 0x0000001e6818723c */ /* 0x040fe60000001818 */
[----:B------:R-:W-:Y:S01]  /*9190*/  FMUL.FTZ R29, R2, R129 ;  /* 0x00000081021d7220 */ /* 0x000fe20000410000 */
[----:B------:R-:W-:Y:S01]  /*91a0*/  MOV R129, R42 ;  /* 0x0000002a00817202 */ /* 0x000fe20000000f00 */
[C---:B------:R-:W-:Y:S01]  /*91b0*/  FMUL.FTZ R42, R0.reuse, R142 ;  /* 0x0000008e002a7220 */ /* 0x040fe20000410000 */
[----:B------:R-:W-:Y:S01]  /*91c0*/  MOV R142, R43 ;  /* 0x0000002b008e7202 */ /* 0x000fe20000000f00 */
[C---:B------:R-:W-:Y:S01]  /*91d0*/  FMUL.FTZ R30, R0.reuse, R130 ;  /* 0x00000082001e7220 */ /* 0x040fe20000410000 */
[----:B------:R-:W-:Y:S01]  /*91e0*/  MOV R128, R41 ;  /* 0x0000002900807202 */ /* 0x000fe20000000f00 */
[----:B------:R3:W-:Y:S03]  /*91f0*/  MUFU.EX2 R130, R102 ;  /* 0x0000006600827308 */ /* 0x0007e60000000800 */
[----:B------:R-:W-:Y:S01]  /*9200*/  FMUL.FTZ R31, R0, R131 ;  /* 0x00000083001f7220 */ /* 0x000fe20000410000 */
[----:B------:R-:W-:Y:S01]  /*9210*/  MOV R133, R121 ;  /* 0x0000007900857202 */ /* 0x000fe20000000f00 */
[----:B------:R-:W-:Y:S01]  /*9220*/  FMUL.FTZ R41, R2, R141 ;  /* 0x0000008d02297220 */ /* 0x000fe20000410000 */
[----:B------:R-:W-:Y:S01]  /*9230*/  MOV R121, R118 ;  /* 0x0000007600797202 */ /* 0x000fe20000000f00 */
[----:B------:R-:W-:Y:S01]  /*9240*/  FMUL.FTZ R43, R0, R143 ;  /* 0x0000008f002b7220 */ /* 0x000fe20000410000 */
[----:B------:R-:W-:Y:S01]  /*9250*/  MOV R143, R48 ;  /* 0x00000030008f7202 */ /* 0x000fe20000000f00 */
[C---:B------:R-:W-:Y:S01]  /*9260*/  FMUL.FTZ R48, R2.reuse, R148 ;  /* 0x0000009402307220 */ /* 0x040fe20000410000 */
[C---:B-1----:R-:W-:Y:S01]  /*9270*/  HMMA.16816.F32 R28, R104.reuse, R36, R28 ;  /* 0x00000024681c723c */ /* 0x042fe2000000181c */
[----:B------:R-:W-:Y:S02]  /*9280*/  LDSM.16.MT88.4 R148, [R226+0x5900] ;  /* 0x00590000e294783b */ /* 0x000fe40000004200 */
[----:B------:R-:W-:Y:S02]  /*9290*/  MOV R126, R120 ;  /* 0x00000078007e7202 */ /* 0x000fe40000000f00 */
[----:B------:R-:W-:Y:S02]  /*92a0*/  MOV R120, R119 ;  /* 0x0000007700787202 */ /* 0x000fe40000000f00 */
[C---:B------:R-:W-:Y:S01]  /*92b0*/  FMUL.FTZ R37, R2.reuse, R137 ;  /* 0x0000008902257220 */ /* 0x040fe20000410000 */
[C---:B------:R-:W-:Y:S01]  /*92c0*/  HMMA.16816.F32 R32, R104.reuse, R38, R32 ;  /* 0x000000266820723c */ /* 0x040fe20000001820 */
[----:B------:R-:W1:Y:S03]  /*92d0*/  LDSM.16.MT88.4 R116, [R228+0x3100] ;  /* 0x00310000e474783b */ /* 0x000e660000004200 */
[----:B------:R-:W-:Y:S02]  /*92e0*/  FMUL.FTZ R36, R2, R136 ;  /* 0x0000008802247220 */ /* 0x000fe40000410000 */
[--C-:B---3--:R-:W-:Y:S02]  /*92f0*/  FFMA.FTZ R102, R173, c[0x0][0x2d0], -R153.reuse ;  /* 0x0000b400ad667a23 */ /* 0x108fe40000010899 */
[C---:B------:R-:W-:Y:S02]  /*9300*/  FMUL.FTZ R38, R0.reuse, R138 ;  /* 0x0000008a00267220 */ /* 0x040fe40000410000 */
[----:B------:R3:W-:Y:S02]  /*9310*/  MUFU.EX2 R137, R102 ;  /* 0x0000006600897308 */ /* 0x0007e40000000800 */
[----:B------:R-:W-:Y:S07]  /*9320*/  FMUL.FTZ R39, R0, R139 ;  /* 0x0000008b00277220 */ /* 0x000fee0000410000 */
[C---:B------:R-:W-:Y:S07]  /*9330*/  HMMA.16816.F32 R36, R104.reuse, R44, R36 ;  /* 0x0000002c6824723c */ /* 0x040fee0000001824 */
[C---:B------:R-:W-:Y:S01]  /*9340*/  FMUL.FTZ R45, R2.reuse, R145 ;  /* 0x00000091022d7220 */ /* 0x040fe20000410000 */
[C---:B------:R-:W-:Y:S04]  /*9350*/  HMMA.16816.F32 R40, R104.reuse, R46, R40 ;  /* 0x0000002e6828723c */ /* 0x040fe80000001828 */
[----:B------:R-:W-:Y:S02]  /*9360*/  FMUL.FTZ R44, R2, R144 ;  /* 0x00000090022c7220 */ /* 0x000fe40000410000 */
[--C-:B---3--:R-:W-:Y:S02]  /*9370*/  FFMA.FTZ R102, R174, c[0x0][0x2d0], -R153.reuse ;  /* 0x0000b400ae667a23 */ /* 0x108fe40000010899 */
[C---:B------:R-:W-:Y:S02]  /*9380*/  FMUL.FTZ R46, R0.reuse, R146 ;  /* 0x00000092002e7220 */ /* 0x040fe40000410000 */
[----:B------:R3:W-:Y:S02]  /*9390*/  MUFU.EX2 R145, R102 ;  /* 0x0000006600917308 */ /* 0x0007e40000000800 */
[----:B------:R-:W-:Y:S07]  /*93a0*/  FMUL.FTZ R47, R0, R147 ;  /* 0x00000093002f7220 */ /* 0x000fee0000410000 */
[C---:B------:R-:W-:Y:S08]  /*93b0*/  HMMA.16816.F32 R44, R104.reuse, R108, R44 ;  /* 0x0000006c682c723c */ /* 0x040ff0000000182c */
[C---:B------:R-:W-:Y:S01]  /*93c0*/  HMMA.16816.F32 R48, R104.reuse, R110, R48 ;  /* 0x0000006e6830723c */ /* 0x040fe20000001830 */
[----:B------:R-:W4:Y:S07]  /*93d0*/  LDSM.16.MT88.4 R108, [R225+0x6100] ;  /* 0x00610000e16c783b */ /* 0x000f2e0000004200 */
[C---:B--2---:R-:W-:Y:S04]  /*93e0*/  HMMA.16816.F32 R52, R104.reuse, R112, R52 ;  /* 0x000000706834723c */ /* 0x044fe80000001834 */
[----:B---3--:R-:W-:Y:S04]  /*93f0*/  FFMA.FTZ R102, R175, c[0x0][0x2d0], -R153 ;  /* 0x0000b400af667a23 */ /* 0x008fe80000010899 */
[C---:B------:R-:W-:Y:S01]  /*9400*/  HMMA.16816.F32 R56, R104.reuse, R114, R56 ;  /* 0x000000726838723c */ /* 0x040fe20000001838 */
[----:B------:R2:W-:Y:S01]  /*9410*/  MUFU.EX2 R139, R102 ;  /* 0x00000066008b7308 */ /* 0x0005e20000000800 */
[----:B------:R-:W3:Y:S06]  /*9420*/  LDSM.16.MT88.4 R112, [R226+0x6100] ;  /* 0x00610000e270783b */ /* 0x000eec0000004200 */
[C---:B-1----:R-:W-:Y:S08]  /*9430*/  HMMA.16816.F32 R60, R104.reuse, R116, R60 ;  /* 0x00000074683c723c */ /* 0x042ff0000000183c */
[C---:B------:R-:W-:Y:S01]  /*9440*/  HMMA.16816.F32 R64, R104.reuse, R118, R64 ;  /* 0x000000766840723c */ /* 0x040fe20000001840 */
[----:B------:R-:W1:Y:S07]  /*9450*/  LDSM.16.MT88.4 R116, [R229+0x6100] ;  /* 0x00610000e574783b */ /* 0x000e6e0000004200 */
[C---:B----4-:R-:W-:Y:S04]  /*9460*/  HMMA.16816.F32 R68, R104.reuse, R108, R68 ;  /* 0x0000006c6844723c */ /* 0x050fe80000001844 */
[--C-:B--2---:R-:W-:Y:S04]  /*9470*/  FFMA.FTZ R102, R176, c[0x0][0x2d0], -R101.reuse ;  /* 0x0000b400b0667a23 */ /* 0x104fe80000010865 */
[----:B------:R2:W-:Y:S01]  /*9480*/  MUFU.EX2 R132, R102 ;  /* 0x0000006600847308 */ /* 0x0005e20000000800 */
[C---:B------:R-:W-:Y:S01]  /*9490*/  HMMA.16816.F32 R72, R104.reuse, R110, R72 ;  /* 0x0000006e6848723c */ /* 0x040fe20000001848 */
[----:B------:R-:W4:Y:S07]  /*94a0*/  LDSM.16.MT88.4 R108, [R228+0x6100] ;  /* 0x00610000e46c783b */ /* 0x000f2e0000004200 */
[C---:B---3--:R-:W-:Y:S08]  /*94b0*/  HMMA.16816.F32 R76, R104.reuse, R112, R76 ;  /* 0x00000070684c723c */ /* 0x048ff0000000184c */
[C---:B------:R-:W-:Y:S01]  /*94c0*/  HMMA.16816.F32 R80, R104.reuse, R114, R80 ;  /* 0x000000726850723c */ /* 0x040fe20000001850 */
[----:B------:R-:W3:Y:S03]  /*94d0*/  LDSM.16.MT88.4 R112, [R225+0x900] ;  /* 0x00090000e170783b */ /* 0x000ee60000004200 */
[--C-:B--2---:R-:W-:Y:S04]  /*94e0*/  FFMA.FTZ R102, R178, c[0x0][0x2d0], -R101.reuse ;  /* 0x0000b400b2667a23 */ /* 0x104fe80000010865 */
[C---:B-1----:R-:W-:Y:S01]  /*94f0*/  HMMA.16816.F32 R84, R104.reuse, R116, R84 ;  /* 0x000000746854723c */ /* 0x042fe20000001854 */
[----:B------:R1:W2:Y:S07]  /*9500*/  MUFU.EX2 R136, R102 ;  /* 0x0000006600887308 */ /* 0x0002ae0000000800 */
[C---:B------:R-:W-:Y:S01]  /*9510*/  HMMA.16816.F32 R88, R104.reuse, R118, R88 ;  /* 0x000000766858723c */ /* 0x040fe20000001858 */
[----:B------:R-:W3:Y:S07]  /*9520*/  LDSM.16.MT88.4 R116, [R226+0x900] ;  /* 0x00090000e274783b */ /* 0x000eee0000004200 */
[C---:B----4-:R-:W-:Y:S08]  /*9530*/  HMMA.16816.F32 R92, R104.reuse, R108, R92 ;  /* 0x0000006c685c723c */ /* 0x050ff0000000185c */
[----:B------:R-:W-:Y:S01]  /*9540*/  HMMA.16816.F32 R96, R104, R110, R96 ;  /* 0x0000006e6860723c */ /* 0x000fe20000001860 */
[----:B------:R-:W4:Y:S03]  /*9550*/  LDSM.16.MT88.4 R108, [R229+0x900] ;  /* 0x00090000e56c783b */ /* 0x000f260000004200 */
[--C-:B-1----:R-:W-:Y:S03]  /*9560*/  FFMA.FTZ R102, R177, c[0x0][0x2d0], -R101.reuse ;  /* 0x0000b400b1667a23 */ /* 0x102fe60000010865 */
[----:B--2---:R-:W-:Y:S01]  /*9570*/  F2FP.PACK_AB R105, R136, R132 ;  /* 0x000000848869723e */ /* 0x004fe200000000ff */
[----:B------:R1:W-:Y:S01]  /*9580*/  MUFU.EX2 R144, R102 ;  /* 0x0000006600907308 */ /* 0x0003e20000000800 */
[----:B------:R-:W-:Y:S03]  /*9590*/  F2FP.PACK_AB R104, R137, R130 ;  /* 0x000000828968723e */ /* 0x000fe600000000ff */
[----:B------:R-:W-:Y:S01]  /*95a0*/  F2FP.PACK_AB R106, R139, R145 ;  /* 0x000000918b6a723e */ /* 0x000fe200000000ff */
[----:B-1----:R-:W-:Y:S05]  /*95b0*/  FFMA.FTZ R102, R179, c[0x0][0x2d0], -R101 ;  /* 0x0000b400b3667a23 */ /* 0x002fea0000010865 */
[----:B------:R1:W2:Y:S02]  /*95c0*/  MUFU.EX2 R138, R102 ;  /* 0x00000066008a7308 */ /* 0x0002a40000000800 */
[--C-:B-1----:R-:W-:Y:S01]  /*95d0*/  FFMA.FTZ R102, R183, c[0x0][0x2d0], -R153.reuse ;  /* 0x0000b400b7667a23 */ /* 0x102fe20000010899 */
[----:B--2---:R-:W-:Y:S07]  /*95e0*/  F2FP.PACK_AB R107, R138, R144 ;  /* 0x000000908a6b723e */ /* 0x004fee00000000ff */
[----:B------:R1:W-:Y:S01]  /*95f0*/  MUFU.EX2 R141, R102 ;  /* 0x00000066008d7308 */ /* 0x0003e20000000800 */
[C---:B---3--:R-:W-:Y:S08]  /*9600*/  HMMA.16816.F32 R4, R104.reuse, R112, R4 ;  /* 0x000000706804723c */ /* 0x048ff00000001804 */
[C---:B------:R-:W-:Y:S01]  /*9610*/  HMMA.16816.F32 R8, R104.reuse, R114, R8 ;  /* 0x000000726808723c */ /* 0x040fe20000001808 */
[----:B------:R-:W2:Y:S07]  /*9620*/  LDSM.16.MT88.4 R112, [R228+0x900] ;  /* 0x00090000e470783b */ /* 0x000eae0000004200 */
[C---:B------:R-:W-:Y:S04]  /*9630*/  HMMA.16816.F32 R12, R104.reuse, R116, R12 ;  /* 0x00000074680c723c */ /* 0x040fe8000000180c */
[--C-:B-1----:R-:W-:Y:S04]  /*9640*/  FFMA.FTZ R102, R182, c[0x0][0x2d0], -R153.reuse ;  /* 0x0000b400b6667a23 */ /* 0x102fe80000010899 */
[C---:B------:R-:W-:Y:S01]  /*9650*/  HMMA.16816.F32 R16, R104.reuse, R118, R16 ;  /* 0x000000766810723c */ /* 0x040fe20000001810 */
[----:B------:R1:W3:Y:S01]  /*9660*/  MUFU.EX2 R147, R102 ;  /* 0x0000006600937308 */ /* 0x0002e20000000800 */
[----:B------:R-:W3:Y:S06]  /*9670*/  LDSM.16.MT88.4 R116, [R225+0x3900] ;  /* 0x00390000e174783b */ /* 0x000eec0000004200 */
[C---:B----4-:R-:W-:Y:S08]  /*9680*/  HMMA.16816.F32 R20, R104.reuse, R108, R20 ;  /* 0x0000006c6814723c */ /* 0x050ff00000001814 */
[C---:B------:R-:W-:Y:S01]  /*9690*/  HMMA.16816.F32 R24, R104.reuse, R110, R24 ;  /* 0x0000006e6818723c */ /* 0x040fe20000001818 */
[----:B------:R-:W4:Y:S07]  /*96a0*/  LDSM.16.MT88.4 R108, [R226+0x3900] ;  /* 0x00390000e26c783b */ /* 0x000f2e0000004200 */
[C---:B--2---:R-:W-:Y:S04]  /*96b0*/  HMMA.16816.F32 R28, R104.reuse, R112, R28 ;  /* 0x00000070681c723c */ /* 0x044fe8000000181c */
[--C-:B-1----:R-:W-:Y:S04]  /*96c0*/  FFMA.FTZ R102, R181, c[0x0][0x2d0], -R153.reuse ;  /* 0x0000b400b5667a23 */ /* 0x102fe80000010899 */
[----:B------:R1:W-:Y:S01]  /*96d0*/  MUFU.EX2 R146, R102 ;  /* 0x0000006600927308 */ /* 0x0003e20000000800 */
[C---:B------:R-:W-:Y:S01]  /*96e0*/  HMMA.16816.F32 R32, R104.reuse, R114, R32 ;  /* 0x000000726820723c */ /* 0x040fe20000001820 */
[----:B------:R-:W2:Y:S07]  /*96f0*/  LDSM.16.MT88.4 R112, [R229+0x3900] ;  /* 0x00390000e570783b */ /* 0x000eae0000004200 */
[C---:B---3--:R-:W-:Y:S08]  /*9700*/  HMMA.16816.F32 R36, R104.reuse, R116, R36 ;  /* 0x000000746824723c */ /* 0x048ff00000001824 */
[C---:B------:R-:W-:Y:S01]  /*9710*/  HMMA.16816.F32 R40, R104.reuse, R118, R40 ;  /* 0x000000766828723c */ /* 0x040fe20000001828 */
[----:B------:R-:W3:Y:S03]  /*9720*/  LDSM.16.MT88.4 R116, [R228+0x3900] ;  /* 0x00390000e474783b */ /* 0x000ee60000004200 */
[----:B-1----:R-:W-:Y:S04]  /*9730*/  FFMA.FTZ R102, R180, c[0x0][0x2d0], -R153 ;  /* 0x0000b400b4667a23 */ /* 0x002fe80000010899 */
[C---:B----4-:R-:W-:Y:S01]  /*9740*/  HMMA.16816.F32 R44, R104.reuse, R108, R44 ;  /* 0x0000006c682c723c */ /* 0x050fe2000000182c */
[----:B------:R1:W4:Y:S07]  /*9750*/  MUFU.EX2 R131, R102 ;  /* 0x0000006600837308 */ /* 0x00032e0000000800 */
[C---:B------:R-:W-:Y:S01]  /*9760*/  HMMA.16816.F32 R48, R104.reuse, R110, R48 ;  /* 0x0000006e6830723c */ /* 0x040fe20000001830 */
[----:B------:R-:W4:Y:S07]  /*9770*/  LDSM.16.MT88.4 R108, [R225+0x6900] ;  /* 0x00690000e16c783b */ /* 0x000f2e0000004200 */
[C---:B--2---:R-:W-:Y:S08]  /*9780*/  HMMA.16816.F32 R52, R104.reuse, R112, R52 ;  /* 0x000000706834723c */ /* 0x044ff00000001834 */
[C---:B------:R-:W-:Y:S01]  /*9790*/  HMMA.16816.F32 R56, R104.reuse, R114, R56 ;  /* 0x000000726838723c */ /* 0x040fe20000001838 */
[----:B------:R-:W2:Y:S03]  /*97a0*/  LDSM.16.MT88.4 R112, [R226+0x6900] ;  /* 0x00690000e270783b */ /* 0x000ea60000004200 */
[--C-:B-1----:R-:W-:Y:S04]  /*97b0*/  FFMA.FTZ R102, R251, c[0x0][0x2d0], -R101.reuse ;  /* 0x0000b400fb667a23 */ /* 0x102fe80000010865 */
[----:B------:R1:W-:Y:S01]  /*97c0*/  MUFU.EX2 R181, R102 ;  /* 0x0000006600b57308 */ /* 0x0003e20000000800 */
[C---:B---3--:R-:W-:Y:S08]  /*97d0*/  HMMA.16816.F32 R60, R104.reuse, R116, R60 ;  /* 0x00000074683c723c */ /* 0x048ff0000000183c */
[C---:B------:R-:W-:Y:S01]  /*97e0*/  HMMA.16816.F32 R64, R104.reuse, R118, R64 ;  /* 0x000000766840723c */ /* 0x040fe20000001840 */
[----:B------:R-:W3:Y:S07]  /*97f0*/  LDSM.16.MT88.4 R116, [R229+0x6900] ;  /* 0x00690000e574783b */ /* 0x000eee0000004200 */
[C---:B----4-:R-:W-:Y:S04]  /*9800*/  HMMA.16816.F32 R68, R104.reuse, R108, R68 ;  /* 0x0000006c6844723c */ /* 0x050fe80000001844 */
[--C-:B-1----:R-:W-:Y:S04]  /*9810*/  FFMA.FTZ R102, R143, c[0x0][0x2d0], -R101.reuse ;  /* 0x0000b4008f667a23 */ /* 0x102fe80000010865 */
[C---:B------:R-:W-:Y:S01]  /*9820*/  HMMA.16816.F32 R72, R104.reuse, R110, R72 ;  /* 0x0000006e6848723c */ /* 0x040fe20000001848 */
[----:B------:R-:W1:Y:S01]  /*9830*/  LDSM.16.MT88.4 R108, [R228+0x6900] ;  /* 0x00690000e46c783b */ /* 0x000e620000004200 */
[----:B------:R4:W1:Y:S06]  /*9840*/  MUFU.EX2 R180, R102 ;  /* 0x0000006600b47308 */ /* 0x00086c0000000800 */
[C---:B--2---:R-:W-:Y:S08]  /*9850*/  HMMA.16816.F32 R76, R104.reuse, R112, R76 ;  /* 0x00000070684c723c */ /* 0x044ff0000000184c */
[C---:B------:R-:W-:Y:S01]  /*9860*/  HMMA.16816.F32 R80, R104.reuse, R114, R80 ;  /* 0x000000726850723c */ /* 0x040fe20000001850 */
[----:B------:R-:W2:Y:S07]  /*9870*/  LDSM.16.MT88.4 R112, [R225+0x1100] ;  /* 0x00110000e170783b */ /* 0x000eae0000004200 */
[C---:B---3--:R-:W-:Y:S04]  /*9880*/  HMMA.16816.F32 R84, R104.reuse, R116, R84 ;  /* 0x000000746854723c */ /* 0x048fe80000001854 */
[--C-:B----4-:R-:W-:Y:S04]  /*9890*/  FFMA.FTZ R102, R252, c[0x0][0x2d0], -R101.reuse ;  /* 0x0000b400fc667a23 */ /* 0x110fe80000010865 */
[----:B------:R3:W-:Y:S01]  /*98a0*/  MUFU.EX2 R179, R102 ;  /* 0x0000006600b37308 */ /* 0x0007e20000000800 */
[C---:B------:R-:W-:Y:S01]  /*98b0*/  HMMA.16816.F32 R88, R104.reuse, R118, R88 ;  /* 0x000000766858723c */ /* 0x040fe20000001858 */
[----:B------:R-:W4:Y:S07]  /*98c0*/  LDSM.16.MT88.4 R116, [R226+0x1100] ;  /* 0x00110000e274783b */ /* 0x000f2e0000004200 */
[C---:B-1----:R-:W-:Y:S08]  /*98d0*/  HMMA.16816.F32 R92, R104.reuse, R108, R92 ;  /* 0x0000006c685c723c */ /* 0x042ff0000000185c */
[----:B------:R-:W-:Y:S01]  /*98e0*/  HMMA.16816.F32 R96, R104, R110, R96 ;  /* 0x0000006e6860723c */ /* 0x000fe20000001860 */
[----:B------:R-:W1:Y:S03]  /*98f0*/  LDSM.16.MT88.4 R108, [R229+0x1100] ;  /* 0x00110000e56c783b */ /* 0x000e660000004200 */
[----:B---3--:R-:W-:Y:S03]  /*9900*/  FFMA.FTZ R102, R142, c[0x0][0x2d0], -R101 ;  /* 0x0000b4008e667a23 */ /* 0x008fe60000010865 */
[----:B------:R-:W-:Y:S01]  /*9910*/  F2FP.PACK_AB R104, R147, R141 ;  /* 0x0000008d9368723e */ /* 0x000fe200000000ff */
[----:B------:R3:W2:Y:S01]  /*9920*/  MUFU.EX2 R178, R102 ;  /* 0x0000006600b27308 */ /* 0x0006a20000000800 */
[----:B------:R-:W-:Y:S03]  /*9930*/  F2FP.PACK_AB R106, R131, R146 ;  /* 0x00000092836a723e */ /* 0x000fe600000000ff */
[----:B------:R-:W-:Y:S01]  /*9940*/  F2FP.PACK_AB R105, R180, R181 ;  /* 0x000000b5b469723e */ /* 0x000fe200000000ff */
[--C-:B---3--:R-:W-:Y:S01]  /*9950*/  FFMA.FTZ R102, R140, c[0x0][0x2d0], -R153.reuse ;  /* 0x0000b4008c667a23 */ /* 0x108fe20000010899 */
[----:B--2---:R-:W-:Y:S04]  /*9960*/  F2FP.PACK_AB R107, R178, R179 ;  /* 0x000000b3b26b723e */ /* 0x004fe800000000ff */
[----:B------:R2:W-:Y:S03]  /*9970*/  MUFU.EX2 R140, R102 ;  /* 0x00000066008c7308 */ /* 0x0005e60000000800 */
[C---:B------:R-:W-:Y:S08]  /*9980*/  HMMA.16816.F32 R4, R104.reuse, R112, R4 ;  /* 0x000000706804723c */ /* 0x040ff00000001804 */
[C---:B------:R-:W-:Y:S01]  /*9990*/  HMMA.16816.F32 R8, R104.reuse, R114, R8 ;  /* 0x000000726808723c */ /* 0x040fe20000001808 */
[----:B------:R-:W3:Y:S07]  /*99a0*/  LDSM.16.MT88.4 R112, [R228+0x1100] ;  /* 0x00110000e470783b */ /* 0x000eee0000004200 */
[C---:B----4-:R-:W-:Y:S04]  /*99b0*/  HMMA.16816.F32 R12, R104.reuse, R116, R12 ;  /* 0x00000074680c723c */ /* 0x050fe8000000180c */
[--C-:B--2---:R-:W-:Y:S04]  /*99c0*/  FFMA.FTZ R102, R133, c[0x0][0x2d0], -R153.reuse ;  /* 0x0000b40085667a23 */ /* 0x104fe80000010899 */
[C---:B------:R-:W-:Y:S01]  /*99d0*/  HMMA.16816.F32 R16, R104.reuse, R118, R16 ;  /* 0x000000766810723c */ /* 0x040fe20000001810 */
[----:B------:R2:W4:Y:S01]  /*99e0*/  MUFU.EX2 R133, R102 ;  /* 0x0000006600857308 */ /* 0x0005220000000800 */
[----:B------:R-:W4:Y:S06]  /*99f0*/  LDSM.16.MT88.4 R116, [R225+0x4100] ;  /* 0x00410000e174783b */ /* 0x000f2c0000004200 */
[C---:B-1----:R-:W-:Y:S08]  /*9a00*/  HMMA.16816.F32 R20, R104.reuse, R108, R20 ;  /* 0x0000006c6814723c */ /* 0x042ff00000001814 */
[C---:B------:R-:W-:Y:S01]  /*9a10*/  HMMA.16816.F32 R24, R104.reuse, R110, R24 ;  /* 0x0000006e6818723c */ /* 0x040fe20000001818 */
[----:B------:R-:W1:Y:S07]  /*9a20*/  LDSM.16.MT88.4 R108, [R226+0x4100] ;  /* 0x00410000e26c783b */ /* 0x000e6e0000004200 */
[C---:B---3--:R-:W-:Y:S04]  /*9a30*/  HMMA.16816.F32 R28, R104.reuse, R112, R28 ;  /* 0x00000070681c723c */ /* 0x048fe8000000181c */
[--C-:B--2---:R-:W-:Y:S04]  /*9a40*/  FFMA.FTZ R102, R134, c[0x0][0x2d0], -R153.reuse ;  /* 0x0000b40086667a23 */ /* 0x104fe80000010899 */
[----:B------:R2:W-:Y:S01]  /*9a50*/  MUFU.EX2 R134, R102 ;  /* 0x0000006600867308 */ /* 0x0005e20000000800 */
[C---:B------:R-:W-:Y:S01]  /*9a60*/  HMMA.16816.F32 R32, R104.reuse, R114, R32 ;  /* 0x000000726820723c */ /* 0x040fe20000001820 */
[----:B------:R-:W3:Y:S07]  /*9a70*/  LDSM.16.MT88.4 R112, [R229+0x4100] ;  /* 0x00410000e570783b */ /* 0x000eee0000004200 */
[C---:B----4-:R-:W-:Y:S08]  /*9a80*/  HMMA.16816.F32 R36, R104.reuse, R116, R36 ;  /* 0x000000746824723c */ /* 0x050ff00000001824 */
[C---:B------:R-:W-:Y:S01]  /*9a90*/  HMMA.16816.F32 R40, R104.reuse, R118, R40 ;  /* 0x000000766828723c */ /* 0x040fe20000001828 */
[----:B------:R-:W4:Y:S03]  /*9aa0*/  LDSM.16.MT88.4 R116, [R228+0x4100] ;  /* 0x00410000e474783b */ /* 0x000f260000004200 */
[----:B--2---:R-:W-:Y:S04]  /*9ab0*/  FFMA.FTZ R102, R135, c[0x0][0x2d0], -R153 ;  /* 0x0000b40087667a23 */ /* 0x004fe80000010899 */
[C---:B-1----:R-:W-:Y:S01]  /*9ac0*/  HMMA.16816.F32 R44, R104.reuse, R108, R44 ;  /* 0x0000006c682c723c */ /* 0x042fe2000000182c */
[----:B------:R1:W2:Y:S07]  /*9ad0*/  MUFU.EX2 R135, R102 ;  /* 0x0000006600877308 */ /* 0x0002ae0000000800 */
[C---:B------:R-:W-:Y:S01]  /*9ae0*/  HMMA.16816.F32 R48, R104.reuse, R110, R48 ;  /* 0x0000006e6830723c */ /* 0x040fe20000001830 */
[----:B------:R-:W2:Y:S07]  /*9af0*/  LDSM.16.MT88.4 R108, [R225+0x7100] ;  /* 0x00710000e16c783b */ /* 0x000eae0000004200 */
[C---:B---3--:R-:W-:Y:S08]  /*9b00*/  HMMA.16816.F32 R52, R104.reuse, R112, R52 ;  /* 0x000000706834723c */ /* 0x048ff00000001834 */
[C---:B------:R-:W-:Y:S01]  /*9b10*/  HMMA.16816.F32 R56, R104.reuse, R114, R56 ;  /* 0x000000726838723c */ /* 0x040fe20000001838 */
[----:B------:R-:W3:Y:S03]  /*9b20*/  LDSM.16.MT88.4 R112, [R226+0x7100] ;  /* 0x00710000e270783b */ /* 0x000ee60000004200 */
[----:B-1----:R-:W-:Y:S02]  /*9b30*/  FFMA.FTZ R102, R129, c[0x0][0x2d0], -R101 ;  /* 0x0000b40081667a23 */ /* 0x002fe40000010865 */
[----:B------:R-:W-:Y:S02]  /*9b40*/  FFMA.FTZ R129, R120, c[0x0][0x2d0], -R153 ;  /* 0x0000b40078817a23 */ /* 0x000fe40000010899 */
[----:B------:R1:W-:Y:S01]  /*9b50*/  MUFU.EX2 R175, R102 ;  /* 0x0000006600af7308 */ /* 0x0003e20000000800 */
[C---:B----4-:R-:W-:Y:S08]  /*9b60*/  HMMA.16816.F32 R60, R104.reuse, R116, R60 ;  /* 0x00000074683c723c */ /* 0x050ff0000000183c */
[C---:B------:R-:W-:Y:S01]  /*9b70*/  HMMA.16816.F32 R64, R104.reuse, R118, R64 ;  /* 0x000000766840723c */ /* 0x040fe20000001840 */
[----:B------:R-:W4:Y:S01]  /*9b80*/  LDSM.16.MT88.4 R116, [R229+0x7100] ;  /* 0x00710000e574783b */ /* 0x000f220000004200 */
[----:B------:R3:W-:Y:S06]  /*9b90*/  MUFU.EX2 R176, R129 ;  /* 0x0000008100b07308 */ /* 0x0007ec0000000800 */
[C---:B--2---:R-:W-:Y:S04]  /*9ba0*/  HMMA.16816.F32 R68, R104.reuse, R108, R68 ;  /* 0x0000006c6844723c */ /* 0x044fe80000001844 */
[--C-:B-1----:R-:W-:Y:S04]  /*9bb0*/  FFMA.FTZ R102, R128, c[0x0][0x2d0], -R101.reuse ;  /* 0x0000b40080667a23 */ /* 0x102fe80000010865 */
[C---:B------:R-:W-:Y:S01]  /*9bc0*/  HMMA.16816.F32 R72, R104.reuse, R110, R72 ;  /* 0x0000006e6848723c */ /* 0x040fe20000001848 */
[----:B------:R-:W1:Y:S01]  /*9bd0*/  LDSM.16.MT88.4 R108, [R228+0x7100] ;  /* 0x00710000e46c783b */ /* 0x000e620000004200 */
[----:B------:R2:W1:Y:S06]  /*9be0*/  MUFU.EX2 R174, R102 ;  /* 0x0000006600ae7308 */ /* 0x00046c0000000800 */
[C---:B---3--:R-:W-:Y:S04]  /*9bf0*/  HMMA.16816.F32 R76, R104.reuse, R112, R76 ;  /* 0x00000070684c723c */ /* 0x048fe8000000184c */
[----:B------:R-:W-:Y:S04]  /*9c00*/  MOV R129, R141 ;  /* 0x0000008d00817202 */ /* 0x000fe80000000f00 */
[C---:B------:R-:W-:Y:S01]  /*9c10*/  HMMA.16816.F32 R80, R104.reuse, R114, R80 ;  /* 0x000000726850723c */ /* 0x040fe20000001850 */
[----:B------:R-:W3:Y:S07]  /*9c20*/  LDSM.16.MT88.4 R112, [R225+0x1900] ;  /* 0x00190000e170783b */ /* 0x000eee0000004200 */
[C---:B----4-:R-:W-:Y:S04]  /*9c30*/  HMMA.16816.F32 R84, R104.reuse, R116, R84 ;  /* 0x000000746854723c */ /* 0x050fe80000001854 */
[--C-:B--2---:R-:W-:Y:S04]  /*9c40*/  FFMA.FTZ R102, R127, c[0x0][0x2d0], -R101.reuse ;  /* 0x0000b4007f667a23 */ /* 0x104fe80000010865 */
[----:B------:R2:W-:Y:S01]  /*9c50*/  MUFU.EX2 R173, R102 ;  /* 0x0000006600ad7308 */ /* 0x0005e20000000800 */
[C---:B------:R-:W-:Y:S01]  /*9c60*/  HMMA.16816.F32 R88, R104.reuse, R118, R88 ;  /* 0x000000766858723c */ /* 0x040fe20000001858 */
[----:B------:R-:W4:Y:S07]  /*9c70*/  LDSM.16.MT88.4 R116, [R226+0x1900] ;  /* 0x00190000e274783b */ /* 0x000f2e0000004200 */
[C---:B-1----:R-:W-:Y:S08]  /*9c80*/  HMMA.16816.F32 R92, R104.reuse, R108, R92 ;  /* 0x0000006c685c723c */ /* 0x042ff0000000185c */
[----:B------:R-:W-:Y:S01]  /*9c90*/  HMMA.16816.F32 R96, R104, R110, R96 ;  /* 0x0000006e6860723c */ /* 0x000fe20000001860 */
[----:B------:R-:W1:Y:S03]  /*9ca0*/  LDSM.16.MT88.4 R108, [R229+0x1900] ;  /* 0x00190000e56c783b */ /* 0x000e660000004200 */
[----:B--2---:R-:W-:Y:S01]  /*9cb0*/  FFMA.FTZ R102, R126, c[0x0][0x2d0], -R101 ;  /* 0x0000b4007e667a23 */ /* 0x004fe20000010865 */
[----:B------:R-:W-:Y:S04]  /*9cc0*/  MOV R126, R125 ;  /* 0x0000007d007e7202 */ /* 0x000fe80000000f00 */
[----:B------:R-:W2:Y:S01]  /*9cd0*/  LDL.LU R125, [R1] ;  /* 0x00000000017d7983 */ /* 0x000ea20000300800 */
[----:B------:R3:W3:Y:S02]  /*9ce0*/  MUFU.EX2 R172, R102 ;  /* 0x0000006600ac7308 */ /* 0x0006e40000000800 */
[----:B------:R-:W-:Y:S02]  /*9cf0*/  F2FP.PACK_AB R104, R133, R140 ;  /* 0x0000008c8568723e */ /* 0x000fe400000000ff */
[----:B------:R-:W-:Y:S02]  /*9d00*/  F2FP.PACK_AB R106, R135, R134 ;  /* 0x00000086876a723e */ /* 0x000fe400000000ff */
[----:B------:R-:W-:Y:S01]  /*9d10*/  F2FP.PACK_AB R105, R174, R175 ;  /* 0x000000afae69723e */ /* 0x000fe200000000ff */
[--C-:B---3--:R-:W-:Y:S01]  /*9d20*/  FFMA.FTZ R102, R124, c[0x0][0x2d0], -R153.reuse ;  /* 0x0000b4007c667a23 */ /* 0x108fe20000010899 */
[----:B------:R-:W-:Y:S01]  /*9d30*/  F2FP.PACK_AB R107, R172, R173 ;  /* 0x000000adac6b723e */ /* 0x000fe200000000ff */
[----:B------:R-:W3:Y:S02]  /*9d40*/  LDL.LU R124, [R1+0x4] ;  /* 0x00000400017c7983 */ /* 0x000ee40000300800 */
[----:B------:R1:W-:Y:S04]  /*9d50*/  MUFU.EX2 R251, R102 ;  /* 0x0000006600fb7308 */ /* 0x0003e80000000800 */
[C---:B------:R-:W-:Y:S08]  /*9d60*/  HMMA.16816.F32 R4, R104.reuse, R112, R4 ;  /* 0x000000706804723c */ /* 0x040ff00000001804 */
[C---:B------:R-:W-:Y:S01]  /*9d70*/  HMMA.16816.F32 R8, R104.reuse, R114, R8 ;  /* 0x000000726808723c */ /* 0x040fe20000001808 */
[----:B------:R-:W1:Y:S07]  /*9d80*/  LDSM.16.MT88.4 R112, [R228+0x1900] ;  /* 0x00190000e470783b */ /* 0x000e6e0000004200 */
[C---:B----4-:R-:W-:Y:S04]  /*9d90*/  HMMA.16816.F32 R12, R104.reuse, R116, R12 ;  /* 0x00000074680c723c */ /* 0x050fe8000000180c */
[--C-:B-1----:R-:W-:Y:S04]  /*9da0*/  FFMA.FTZ R102, R126, c[0x0][0x2d0], -R153.reuse ;  /* 0x0000b4007e667a23 */ /* 0x102fe80000010899 */
[C---:B------:R-:W-:Y:S01]  /*9db0*/  HMMA.16816.F32 R16, R104.reuse, R118, R16 ;  /* 0x000000766810723c */ /* 0x040fe20000001810 */
[----:B------:R1:W4:Y:S01]  /*9dc0*/  MUFU.EX2 R252, R102 ;  /* 0x0000006600fc7308 */ /* 0x0003220000000800 */
[----:B------:R-:W4:Y:S06]  /*9dd0*/  LDSM.16.MT88.4 R116, [R225+0x4900] ;  /* 0x00490000e174783b */ /* 0x000f2c0000004200 */
[C---:B------:R-:W-:Y:S08]  /*9de0*/  HMMA.16816.F32 R20, R104.reuse, R108, R20 ;  /* 0x0000006c6814723c */ /* 0x040ff00000001814 */
[C---:B------:R-:W-:Y:S01]  /*9df0*/  HMMA.16816.F32 R24, R104.reuse, R110, R24 ;  /* 0x0000006e6818723c */ /* 0x040fe20000001818 */
[----:B------:R-:W4:Y:S07]  /*9e00*/  LDSM.16.MT88.4 R108, [R226+0x4900] ;  /* 0x00490000e26c783b */ /* 0x000f2e0000004200 */
[C---:B------:R-:W-:Y:S04]  /*9e10*/  HMMA.16816.F32 R28, R104.reuse, R112, R28 ;  /* 0x00000070681c723c */ /* 0x040fe8000000181c */
[--C-:B-1----:R-:W-:Y:S04]  /*9e20*/  FFMA.FTZ R102, R123, c[0x0][0x2d0], -R153.reuse ;  /* 0x0000b4007b667a23 */ /* 0x102fe80000010899 */
[----:B------:R1:W-:Y:S01]  /*9e30*/  MUFU.EX2 R183, R102 ;  /* 0x0000006600b77308 */ /* 0x0003e20000000800 */
[C---:B------:R-:W-:Y:S01]  /*9e40*/  HMMA.16816.F32 R32, R104.reuse, R114, R32 ;  /* 0x000000726820723c */ /* 0x040fe20000001820 */
[----:B------:R-:W4:Y:S07]  /*9e50*/  LDSM.16.MT88.4 R112, [R229+0x4900] ;  /* 0x00490000e570783b */ /* 0x000f2e0000004200 */
[C---:B----4-:R-:W-:Y:S08]  /*9e60*/  HMMA.16816.F32 R36, R104.reuse, R116, R36 ;  /* 0x000000746824723c */ /* 0x050ff00000001824 */
[C---:B------:R-:W-:Y:S01]  /*9e70*/  HMMA.16816.F32 R40, R104.reuse, R118, R40 ;  /* 0x000000766828723c */ /* 0x040fe20000001828 */
[----:B------:R-:W4:Y:S03]  /*9e80*/  LDSM.16.MT88.4 R116, [R228+0x4900] ;  /* 0x00490000e474783b */ /* 0x000f260000004200 */
[----:B-1----:R-:W-:Y:S04]  /*9e90*/  FFMA.FTZ R102, R122, c[0x0][0x2d0], -R153 ;  /* 0x0000b4007a667a23 */ /* 0x002fe80000010899 */
[C---:B------:R-:W-:Y:S01]  /*9ea0*/  HMMA.16816.F32 R44, R104.reuse, R108, R44 ;  /* 0x0000006c682c723c */ /* 0x040fe2000000182c */
[----:B------:R1:W1:Y:S07]  /*9eb0*/  MUFU.EX2 R182, R102 ;  /* 0x0000006600b67308 */ /* 0x00026e0000000800 */
[C---:B------:R-:W-:Y:S01]  /*9ec0*/  HMMA.16816.F32 R48, R104.reuse, R110, R48 ;  /* 0x0000006e6830723c */ /* 0x040fe20000001830 */
[----:B------:R-:W4:Y:S07]  /*9ed0*/  LDSM.16.MT88.4 R108, [R225+0x7900] ;  /* 0x00790000e16c783b */ /* 0x000f2e0000004200 */
[C---:B------:R-:W-:Y:S08]  /*9ee0*/  HMMA.16816.F32 R52, R104.reuse, R112, R52 ;  /* 0x000000706834723c */ /* 0x040ff00000001834 */
[C---:B------:R-:W-:Y:S01]  /*9ef0*/  HMMA.16816.F32 R56, R104.reuse, R114, R56 ;  /* 0x000000726838723c */ /* 0x040fe20000001838 */
[----:B------:R-:W4:Y:S03]  /*9f00*/  LDSM.16.MT88.4 R112, [R226+0x7900] ;  /* 0x00790000e270783b */ /* 0x000f260000004200 */
[--C-:B-1----:R-:W-:Y:S04]  /*9f10*/  FFMA.FTZ R102, R169, c[0x0][0x2d0], -R101.reuse ;  /* 0x0000b400a9667a23 */ /* 0x102fe80000010865 */
[----:B------:R1:W-:Y:S01]  /*9f20*/  MUFU.EX2 R169, R102 ;  /* 0x0000006600a97308 */ /* 0x0003e20000000800 */
[C---:B----4-:R-:W-:Y:S08]  /*9f30*/  HMMA.16816.F32 R60, R104.reuse, R116, R60 ;  /* 0x00000074683c723c */ /* 0x050ff0000000183c */
[C---:B------:R-:W-:Y:S01]  /*9f40*/  HMMA.16816.F32 R64, R104.reuse, R118, R64 ;  /* 0x000000766840723c */ /* 0x040fe20000001840 */
[----:B------:R-:W4:Y:S07]  /*9f50*/  LDSM.16.MT88.4 R116, [R229+0x7900] ;  /* 0x00790000e574783b */ /* 0x000f2e0000004200 */
[C---:B------:R-:W-:Y:S04]  /*9f60*/  HMMA.16816.F32 R68, R104.reuse, R108, R68 ;  /* 0x0000006c6844723c */ /* 0x040fe80000001844 */
[--C-:B-1----:R-:W-:Y:S04]  /*9f70*/  FFMA.FTZ R102, R168, c[0x0][0x2d0], -R101.reuse ;  /* 0x0000b400a8667a23 */ /* 0x102fe80000010865 */
[C---:B------:R-:W-:Y:S01]  /*9f80*/  HMMA.16816.F32 R72, R104.reuse, R110, R72 ;  /* 0x0000006e6848723c */ /* 0x040fe20000001848 */
[----:B------:R-:W1:Y:S01]  /*9f90*/  LDSM.16.MT88.4 R108, [R228+0x7900] ;  /* 0x00790000e46c783b */ /* 0x000e620000004200 */
[----:B------:R4:W1:Y:S06]  /*9fa0*/  MUFU.EX2 R168, R102 ;  /* 0x0000006600a87308 */ /* 0x00086c0000000800 */
[C---:B------:R-:W-:Y:S08]  /*9fb0*/  HMMA.16816.F32 R76, R104.reuse, R112, R76 ;  /* 0x00000070684c723c */ /* 0x040ff0000000184c */
[C---:B------:R-:W-:Y:S01]  /*9fc0*/  HMMA.16816.F32 R80, R104.reuse, R114, R80 ;  /* 0x000000726850723c */ /* 0x040fe20000001850 */
[----:B------:R-:W1:Y:S07]  /*9fd0*/  LDSM.16.MT88.4 R112, [R225+0x2100] ;  /* 0x00210000e170783b */ /* 0x000e6e0000004200 */
[C---:B----4-:R-:W-:Y:S04]  /*9fe0*/  HMMA.16816.F32 R84, R104.reuse, R116, R84 ;  /* 0x000000746854723c */ /* 0x050fe80000001854 */
[--C-:B------:R-:W-:Y:S04]  /*9ff0*/  FFMA.FTZ R102, R167, c[0x0][0x2d0], -R101.reuse ;  /* 0x0000b400a7667a23 */ /* 0x100fe80000010865 */
[----:B------:R4:W-:Y:S01]  /*a000*/  MUFU.EX2 R167, R102 ;  /* 0x0000006600a77308 */ /* 0x0009e20000000800 */
[C---:B------:R-:W-:Y:S01]  /*a010*/  HMMA.16816.F32 R88, R104.reuse, R118, R88 ;  /* 0x000000766858723c */ /* 0x040fe20000001858 */
[----:B------:R-:W1:Y:S07]  /*a020*/  LDSM.16.MT88.4 R116, [R226+0x2100] ;  /* 0x00210000e274783b */ /* 0x000e6e0000004200 */
[C---:B-1----:R-:W-:Y:S08]  /*a030*/  HMMA.16816.F32 R92, R104.reuse, R108, R92 ;  /* 0x0000006c685c723c */ /* 0x042ff0000000185c */
[----:B------:R-:W-:Y:S01]  /*a040*/  HMMA.16816.F32 R96, R104, R110, R96 ;  /* 0x0000006e6860723c */ /* 0x000fe20000001860 */
[----:B------:R-:W-:Y:S03]  /*a050*/  LDSM.16.MT88.4 R108, [R228+0x2100] ;  /* 0x00210000e46c783b */ /* 0x000fe60000004200 */
[----:B----4-:R-:W-:Y:S03]  /*a060*/  FFMA.FTZ R102, R166, c[0x0][0x2d0], -R101 ;  /* 0x0000b400a6667a23 */ /* 0x010fe60000010865 */
[----:B------:R-:W-:Y:S01]  /*a070*/  F2FP.PACK_AB R104, R252, R251 ;  /* 0x000000fbfc68723e */ /* 0x000fe200000000ff */
[----:B------:R1:W4:Y:S01]  /*a080*/  MUFU.EX2 R166, R102 ;  /* 0x0000006600a67308 */ /* 0x0003220000000800 */
[----:B------:R-:W-:Y:S03]  /*a090*/  F2FP.PACK_AB R106, R182, R183 ;  /* 0x000000b7b66a723e */ /* 0x000fe600000000ff */
[----:B------:R-:W-:Y:S01]  /*a0a0*/  F2FP.PACK_AB R105, R168, R169 ;  /* 0x000000a9a869723e */ /* 0x000fe200000000ff */
[--C-:B-1----:R-:W-:Y:S01]  /*a0b0*/  FFMA.FTZ R102, R121, c[0x0][0x2d0], -R153.reuse ;  /* 0x0000b40079667a23 */ /* 0x102fe20000010899 */
[----:B----4-:R-:W-:Y:S01]  /*a0c0*/  F2FP.PACK_AB R107, R166, R167 ;  /* 0x000000a7a66b723e */ /* 0x010fe200000000ff */
[----:B------:R-:W1:Y:S01]  /*a0d0*/  LDSM.16.MT88.4 R120, [R229+0x2100] ;  /* 0x00210000e578783b */ /* 0x000e620000004200 */
[----:B------:R-:W-:Y:S02]  /*a0e0*/  FFMA.FTZ R153, R170, c[0x0][0x2d0], -R153 ;  /* 0x0000b400aa997a23 */ /* 0x000fe40000010899 */
[----:B------:R-:W-:Y:S03]  /*a0f0*/  MUFU.EX2 R177, R102 ;  /* 0x0000006600b17308 */ /* 0x000fe60000000800 */
[C---:B------:R-:W-:Y:S07]  /*a100*/  HMMA.16816.F32 R4, R104.reuse, R112, R4 ;  /* 0x000000706804723c */ /* 0x040fee0000001804 */
[----:B------:R-:W4:Y:S01]  /*a110*/  MUFU.EX2 R170, R153 ;  /* 0x0000009900aa7308 */ /* 0x000f220000000800 */
[C---:B------:R-:W-:Y:S01]  /*a120*/  HMMA.16816.F32 R8, R104.reuse, R114, R8 ;  /* 0x000000726808723c */ /* 0x040fe20000001808 */
[----:B------:R-:W3:Y:S07]  /*a130*/  LDSM.16.MT88.4 R112, [R225+0x5100] ;  /* 0x00510000e170783b */ /* 0x000eee0000004200 */
[C---:B------:R-:W-:Y:S08]  /*a140*/  HMMA.16816.F32 R12, R104.reuse, R116, R12 ;  /* 0x00000074680c723c */ /* 0x040ff0000000180c */
[C---:B------:R-:W-:Y:S01]  /*a150*/  HMMA.16816.F32 R16, R104.reuse, R118, R16 ;  /* 0x000000766810723c */ /* 0x040fe20000001810 */
[----:B------:R-:W-:Y:S07]  /*a160*/  LDSM.16.MT88.4 R116, [R229+0x5100] ;  /* 0x00510000e574783b */ /* 0x000fee0000004200 */
[C---:B-1----:R-:W-:Y:S04]  /*a170*/  HMMA.16816.F32 R20, R104.reuse, R120, R20 ;  /* 0x000000786814723c */ /* 0x042fe80000001814 */
[----:B--2---:R-:W-:Y:S04]  /*a180*/  FFMA.FTZ R2, R2, R125, R164 ;  /* 0x0000007d02027223 */ /* 0x004fe800000100a4 */
[C---:B------:R-:W-:Y:S01]  /*a190*/  HMMA.16816.F32 R24, R104.reuse, R122, R24 ;  /* 0x0000007a6818723c */ /* 0x040fe20000001818 */
[----:B------:R-:W-:Y:S07]  /*a1a0*/  LDSM.16.MT88.4 R120, [R228+0x5100] ;  /* 0x00510000e478783b */ /* 0x000fee0000004200 */
[C---:B------:R-:W-:Y:S08]  /*a1b0*/  HMMA.16816.F32 R28, R104.reuse, R108, R28 ;  /* 0x0000006c681c723c */ /* 0x040ff0000000181c */
[C---:B------:R-:W-:Y:S01]  /*a1c0*/  HMMA.16816.F32 R32, R104.reuse, R110, R32 ;  /* 0x0000006e6820723c */ /* 0x040fe20000001820 */
[----:B------:R-:W-:Y:S03]  /*a1d0*/  LDSM.16.MT88.4 R108, [R225+0x8100] ;  /* 0x00810000e16c783b */ /* 0x000fe60000004200 */
[----:B---3--:R-:W-:Y:S01]  /*a1e0*/  FFMA.FTZ R128, R0, R124, R154 ;  /* 0x0000007c00807223 */ /* 0x008fe2000001009a */
[----:B----4-:R-:W-:Y:S01]  /*a1f0*/  F2FP.PACK_AB R154, R170, R171 ;  /* 0x000000abaa9a723e */ /* 0x010fe200000000ff */
[--C-:B------:R-:W-:Y:S02]  /*a200*/  FFMA.FTZ R0, R244, c[0x0][0x2d0], -R101.reuse ;  /* 0x0000b400f4007a23 */ /* 0x100fe40000010865 */
[C---:B------:R-:W-:Y:S01]  /*a210*/  HMMA.16816.F32 R36, R104.reuse, R112, R36 ;  /* 0x000000706824723c */ /* 0x040fe20000001824 */
[----:B------:R-:W1:Y:S01]  /*a220*/  LDSM.16.MT88.4 R124, [R226+0x5100] ;  /* 0x00510000e27c783b */ /* 0x000e620000004200 */
[----:B------:R2:W-:Y:S06]  /*a230*/  MUFU.EX2 R164, R0 ;  /* 0x0000000000a47308 */ /* 0x0005ec0000000800 */
[C---:B------:R-:W-:Y:S01]  /*a240*/  HMMA.16816.F32 R40, R104.reuse, R114, R40 ;  /* 0x000000726828723c */ /* 0x040fe20000001828 */
[----:B------:R-:W3:Y:S08]  /*a250*/  LDSM.16.MT88.4 R112, [R226+0x8100] ;  /* 0x00810000e270783b */ /* 0x000ef00000004200 */
[----:B------:R4:W5:Y:S03]  /*a260*/  LDL.LU R244, [R1+0x64] ;  /* 0x0000640001f47983 */ /* 0x0009660000300800 */
[--C-:B--2---:R-:W-:Y:S02]  /*a270*/  FFMA.FTZ R0, R245, c[0x0][0x2d0], -R101.reuse ;  /* 0x0000b400f5007a23 */ /* 0x104fe40000010865 */
[----:B------:R4:W5:Y:S01]  /*a280*/  LDL.LU R245, [R1+0x60] ;  /* 0x0000600001f57983 */ /* 0x0009620000300800 */
[----:B------:R-:W-:Y:S01]  /*a290*/  FFMA.FTZ R101, R152, c[0x0][0x2d0], -R101 ;  /* 0x0000b40098657a23 */ /* 0x000fe20000010865 */
[----:B------:R2:W2:Y:S01]  /*a2a0*/  MUFU.EX2 R102, R0 ;  /* 0x0000000000667308 */ /* 0x0004a20000000800 */
[----:B------:R-:W-:Y:S01]  /*a2b0*/  F2FP.PACK_AB R152, R176, R177 ;  /* 0x000000b1b098723e */ /* 0x000fe200000000ff */
[C---:B-1----:R-:W-:Y:S08]  /*a2c0*/  HMMA.16816.F32 R44, R104.reuse, R124, R44 ;  /* 0x0000007c682c723c */ /* 0x042ff0000000182c */
[----:B------:R-:W1:Y:S01]  /*a2d0*/  MUFU.EX2 R101, R101 ;  /* 0x0000006500657308 */ /* 0x000e620000000800 */
[C---:B------:R-:W-:Y:S01]  /*a2e0*/  HMMA.16816.F32 R48, R104.reuse, R126, R48 ;  /* 0x0000007e6830723c */ /* 0x040fe20000001830 */
[----:B------:R-:W3:Y:S02]  /*a2f0*/  LDSM.16.MT88.4 R124, [R229+0x8100] ;  /* 0x00810000e57c783b */ /* 0x000ee40000004200 */
[----:B--2---:R-:W-:Y:S01]  /*a300*/  FADD.FTZ R0, R246, R2 ;  /* 0x00000002f6007221 */ /* 0x004fe20000010000 */
[----:B------:R-:W-:Y:S04]  /*a310*/  F2FP.PACK_AB R153, R102, R164 ;  /* 0x000000a46699723e */ /* 0x000fe800000000ff */
[C---:B------:R-:W-:Y:S01]  /*a320*/  HMMA.16816.F32 R52, R104.reuse, R116, R52 ;  /* 0x000000746834723c */ /* 0x040fe20000001834 */
[----:B------:R4:W5:Y:S03]  /*a330*/  LDL.LU R246, [R1+0x5c] ;  /* 0x00005c0001f67983 */ /* 0x0009660000300800 */
[----:B------:R-:W-:Y:S01]  /*a340*/  FADD.FTZ R2, R247, R128 ;  /* 0x00000080f7027221 */ /* 0x000fe20000010000 */
[----:B------:R-:W-:Y:S01]  /*a350*/  MOV R128, R140 ;  /* 0x0000008c00807202 */ /* 0x000fe20000000f00 */
[----:B------:R4:W5:Y:S01]  /*a360*/  LDL.LU R247, [R1+0x58] ;  /* 0x0000580001f77983 */ /* 0x0009620000300800 */
[----:B------:R-:W-:Y:S01]  /*a370*/  FADD.FTZ R0, R248, R0 ;  /* 0x00000000f8007221 */ /* 0x000fe20000010000 */
[C---:B------:R-:W-:Y:S02]  /*a380*/  HMMA.16816.F32 R56, R104.reuse, R118, R56 ;  /* 0x000000766838723c */ /* 0x040fe40000001838 */
[----:B------:R4:W5:Y:S02]  /*a390*/  LDL.LU R248, [R1+0x54] ;  /* 0x0000540001f87983 */ /* 0x0009640000300800 */
[----:B------:R-:W-:Y:S02]  /*a3a0*/  FADD.FTZ R0, R231, R0 ;  /* 0x00000000e7007221 */ /* 0x000fe40000010000 */
[----:B------:R4:W5:Y:S01]  /*a3b0*/  LDL.LU R231, [R1+0x50] ;  /* 0x0000500001e77983 */ /* 0x0009620000300800 */
[----:B------:R-:W-:Y:S01]  /*a3c0*/  FADD.FTZ R2, R155, R2 ;  /* 0x000000029b027221 */ /* 0x000fe20000010000 */
[C---:B------:R-:W-:Y:S02]  /*a3d0*/  HMMA.16816.F32 R60, R104.reuse, R120, R60 ;  /* 0x00000078683c723c */ /* 0x040fe4000000183c */
[----:B------:R-:W2:Y:S02]  /*a3e0*/  LDSM.16.MT88.4 R116, [R228+0x8100] ;  /* 0x00810000e474783b */ /* 0x000ea40000004200 */
[----:B-1----:R-:W-:Y:S01]  /*a3f0*/  F2FP.PACK_AB R155, R101, R103 ;  /* 0x00000067659b723e */ /* 0x002fe200000000ff */
[----:B------:R-:W-:Y:S02]  /*a400*/  FADD.FTZ R165, R165, R2 ;  /* 0x00000002a5a57221 */ /* 0x000fe40000010000 */
[----:B------:R-:W-:Y:S01]  /*a410*/  FADD.FTZ R2, R130, R0 ;  /* 0x0000000082027221 */ /* 0x000fe20000010000 */
[C---:B------:R-:W-:Y:S02]  /*a420*/  HMMA.16816.F32 R64, R104.reuse, R122, R64 ;  /* 0x0000007a6840723c */ /* 0x040fe40000001840 */
[----:B------:R-:W-:Y:S02]  /*a430*/  LDSM.16.MT88.4 R120, [R226+0x2900] ;  /* 0x00290000e278783b */ /* 0x000fe40000004200 */
[----:B------:R-:W-:Y:S02]  /*a440*/  MOV R130, R133 ;  /* 0x0000008500827202 */ /* 0x000fe40000000f00 */
[----:B------:R-:W-:Y:S02]  /*a450*/  MOV R0, R132 ;  /* 0x0000008400007202 */ /* 0x000fe40000000f00 */
[C---:B------:R-:W-:Y:S02]  /*a460*/  HMMA.16816.F32 R68, R104.reuse, R108, R68 ;  /* 0x0000006c6844723c */ /* 0x040fe40000001844 */
[----:B------:R-:W-:Y:S02]  /*a470*/  LDSM.16.MT88.4 R140, [R225+0x5900] ;  /* 0x00590000e18c783b */ /* 0x000fe40000004200 */
[----:B------:R-:W-:Y:S04]  /*a480*/  FADD.FTZ R0, R0, R165 ;  /* 0x000000a500007221 */ /* 0x000fe80000010000 */
[C---:B------:R-:W-:Y:S02]  /*a490*/  HMMA.16816.F32 R72, R104.reuse, R110, R72 ;  /* 0x0000006e6848723c */ /* 0x040fe40000001848 */
[----:B------:R-:W1:Y:S06]  /*a4a0*/  LDSM.16.MT88.4 R108, [R225+0x2900] ;  /* 0x00290000e16c783b */ /* 0x000e6c0000004200 */
[C---:B---3--:R-:W-:Y:S08]  /*a4b0*/  HMMA.16816.F32 R76, R104.reuse, R112, R76 ;  /* 0x00000070684c723c */ /* 0x048ff0000000184c */
[C---:B------:R-:W-:Y:S08]  /*a4c0*/  HMMA.16816.F32 R80, R104.reuse, R114, R80 ;  /* 0x000000726850723c */ /* 0x040ff00000001850 */
[C---:B------:R-:W-:Y:S08]  /*a4d0*/  HMMA.16816.F32 R84, R104.reuse, R124, R84 ;  /* 0x0000007c6854723c */ /* 0x040ff00000001854 */
[C---:B------:R-:W-:Y:S01]  /*a4e0*/  HMMA.16816.F32 R88, R104.reuse, R126, R88 ;  /* 0x0000007e6858723c */ /* 0x040fe20000001858 */
[----:B------:R-:W3:Y:S07]  /*a4f0*/  LDSM.16.MT88.4 R124, [R229+0x2900] ;  /* 0x00290000e57c783b */ /* 0x000eee0000004200 */
[C---:B--2---:R-:W-:Y:S07]  /*a500*/  HMMA.16816.F32 R92, R104.reuse, R116, R92 ;  /* 0x00000074685c723c */ /* 0x044fee000000185c */
[----:B------:R-:W-:Y:S01]  /*a510*/  MOV R116, R135 ;  /* 0x0000008700747202 */ /* 0x000fe20000000f00 */
[----:B------:R-:W-:Y:S04]  /*a520*/  HMMA.16816.F32 R96, R104, R118, R96 ;  /* 0x000000766860723c */ /* 0x000fe80000001860 */
[----:B------:R-:W-:Y:S02]  /*a530*/  MOV R117, R134 ;  /* 0x0000008600757202 */ /* 0x000fe40000000f00 */
[----:B------:R-:W2:Y:S02]  /*a540*/  LDSM.16.MT88.4 R132, [R228+0x2900] ;  /* 0x00290000e484783b */ /* 0x000ea40000004200 */
[C---:B-1----:R-:W-:Y:S06]  /*a550*/  HMMA.16816.F32 R104, R152.reuse, R108, R4 ;  /* 0x0000006c9868723c */ /* 0x042fec0000001804 */
[----:B------:R-:W1:Y:S02]  /*a560*/  LDSM.16.MT88.4 R4, [R229+0x5900] ;  /* 0x00590000e504783b */ /* 0x000e640000004200 */
[C---:B------:R-:W-:Y:S06]  /*a570*/  HMMA.16816.F32 R108, R152.reuse, R110, R8 ;  /* 0x0000006e986c723c */ /* 0x040fec0000001808 */
[----:B------:R-:W1:Y:S02]  /*a580*/  LDSM.16.MT88.4 R8, [R228+0x5900] ;  /* 0x00590000e408783b */ /* 0x000e640000004200 */
[C---:B------:R-:W-:Y:S07]  /*a590*/  HMMA.16816.F32 R112, R152.reuse, R120, R12 ;  /* 0x000000789870723c */ /* 0x040fee000000180c */
[----:B------:R-:W-:Y:S02]  /*a5a0*/  MOV R14, R116 ;  /* 0x00000074000e7202 */ /* 0x000fe40000000f00 */
[----:B------:R-:W-:Y:S02]  /*a5b0*/  MOV R15, R117 ;  /* 0x00000075000f7202 */ /* 0x000fe40000000f00 */
[C---:B------:R-:W-:Y:S01]  /*a5c0*/  HMMA.16816.F32 R116, R152.reuse, R122, R16 ;  /* 0x0000007a9874723c */ /* 0x040fe20000001810 */
[----:B------:R-:W-:Y:S07]  /*a5d0*/  LDSM.16.MT88.4 R16, [R226+0x8900] ;  /* 0x00890000e210783b */ /* 0x000fee0000004200 */
[C---:B---3--:R-:W-:Y:S07]  /*a5e0*/  HMMA.16816.F32 R120, R152.reuse, R124, R20 ;  /* 0x0000007c9878723c */ /* 0x048fee0000001814 */
[----:B------:R-:W-:Y:S01]  /*a5f0*/  MOV R23, R14 ;  /* 0x0000000e00177202 */ /* 0x000fe20000000f00 */
[C---:B------:R-:W-:Y:S04]  /*a600*/  HMMA.16816.F32 R124, R152.reuse, R126, R24 ;  /* 0x0000007e987c723c */ /* 0x040fe80000001818 */
[----:B------:R-:W-:Y:S02]  /*a610*/  MOV R21, R130 ;  /* 0x0000008200157202 */ /* 0x000fe40000000f00 */
[----:B------:R-:W-:Y:S02]  /*a620*/  MOV R20, R128 ;  /* 0x0000008000147202 */ /* 0x000fe40000000f00 */
[----:B------:R-:W-:Y:S04]  /*a630*/  MOV R24, R129 ;  /* 0x0000008100187202 */ /* 0x000fe80000000f00 */
[----:B------:R-:W-:Y:S02]  /*a640*/  MOV R27, R131 ;  /* 0x00000083001b7202 */ /* 0x000fe40000000f00 */
[C---:B--2---:R-:W-:Y:S03]  /*a650*/  HMMA.16816.F32 R128, R152.reuse, R132, R28 ;  /* 0x000000849880723c */ /* 0x044fe6000000181c */
[----:B------:R-:W-:Y:S02]  /*a660*/  MOV R22, R15 ;  /* 0x0000000f00167202 */ /* 0x000fe40000000f00 */
[----:B------:R-:W2:Y:S01]  /*a670*/  LDSM.16.MT88.4 R12, [R225+0x8900] ;  /* 0x00890000e10c783b */ /* 0x000ea20000004200 */
[----:B------:R-:W-:Y:S02]  /*a680*/  MOV R25, R147 ;  /* 0x0000009300197202 */ /* 0x000fe40000000f00 */
[C---:B------:R-:W-:Y:S04]  /*a690*/  HMMA.16816.F32 R132, R152.reuse, R134, R32 ;  /* 0x000000869884723c */ /* 0x040fe80000001820 */
[----:B------:R-:W-:Y:S02]  /*a6a0*/  MOV R30, R139 ;  /* 0x0000008b001e7202 */ /* 0x000fe40000000f00 */
[----:B------:R-:W-:Y:S02]  /*a6b0*/  MOV R31, R138 ;  /* 0x0000008a001f7202 */ /* 0x000fe40000000f00 */
[----:B------:R-:W-:Y:S04]  /*a6c0*/  MOV R34, R137 ;  /* 0x0000008900227202 */ /* 0x000fe80000000f00 */
[----:B------:R-:W-:Y:S01]  /*a6d0*/  MOV R35, R136 ;  /* 0x0000008800237202 */ /* 0x000fe20000000f00 */
[----:B------:R-:W-:Y:S01]  /*a6e0*/  FADD.FTZ R2, R34, R2 ;  /* 0x0000000222027221 */ /* 0x000fe20000010000 */
[C---:B------:R-:W-:Y:S03]  /*a6f0*/  HMMA.16816.F32 R136, R152.reuse, R140, R36 ;  /* 0x0000008c9888723c */ /* 0x040fe60000001824 */
[----:B------:R-:W-:Y:S01]  /*a700*/  MOV R26, R146 ;  /* 0x00000092001a7202 */ /* 0x000fe20000000f00 */
[----:B------:R-:W-:Y:S01]  /*a710*/  FADD.FTZ R0, R35, R0 ;  /* 0x0000000023007221 */ /* 0x000fe20000010000 */
[----:B------:R-:W-:Y:S02]  /*a720*/  MOV R28, R145 ;  /* 0x00000091001c7202 */ /* 0x000fe40000000f00 */
[----:B------:R-:W-:Y:S01]  /*a730*/  MOV R29, R144 ;  /* 0x00000090001d7202 */ /* 0x000fe20000000f00 */
[C---:B------:R-:W-:Y:S04]  /*a740*/  HMMA.16816.F32 R140, R152.reuse, R142, R40 ;  /* 0x0000008e988c723c */ /* 0x040fe80000001828 */
[----:B------:R-:W-:Y:S02]  /*a750*/  FADD.FTZ R2, R28, R2 ;  /* 0x000000021c027221 */ /* 0x000fe40000010000 */
[----:B------:R-:W-:Y:S02]  /*a760*/  FADD.FTZ R0, R29, R0 ;  /* 0x000000001d007221 */ /* 0x000fe40000010000 */
[C---:B------:R-:W-:Y:S04]  /*a770*/  HMMA.16816.F32 R144, R152.reuse, R148, R44 ;  /* 0x000000949890723c */ /* 0x040fe8000000182c */
[----:B------:R-:W-:Y:S02]  /*a780*/  FADD.FTZ R2, R30, R2 ;  /* 0x000000021e027221 */ /* 0x000fe40000010000 */
[----:B------:R-:W-:Y:S02]  /*a790*/  FADD.FTZ R0, R31, R0 ;  /* 0x000000001f007221 */ /* 0x000fe40000010000 */
[C---:B------:R-:W-:Y:S04]  /*a7a0*/  HMMA.16816.F32 R148, R152.reuse, R150, R48 ;  /* 0x000000969894723c */ /* 0x040fe80000001830 */
[----:B------:R-:W-:Y:S02]  /*a7b0*/  FADD.FTZ R2, R24, R2 ;  /* 0x0000000218027221 */ /* 0x000fe40000010000 */
[----:B------:R-:W-:Y:S02]  /*a7c0*/  FADD.FTZ R0, R181, R0 ;  /* 0x00000000b5007221 */ /* 0x000fe40000010000 */
[C---:B-1----:R-:W-:Y:S04]  /*a7d0*/  HMMA.16816.F32 R52, R152.reuse, R4, R52 ;  /* 0x000000049834723c */ /* 0x042fe80000001834 */
[----:B------:R-:W-:Y:S02]  /*a7e0*/  FADD.FTZ R2, R25, R2 ;  /* 0x0000000219027221 */ /* 0x000fe40000010000 */
[----:B------:R-:W-:Y:S02]  /*a7f0*/  FADD.FTZ R0, R180, R0 ;  /* 0x00000000b4007221 */ /* 0x000fe40000010000 */
[C---:B------:R-:W-:Y:S01]  /*a800*/  HMMA.16816.F32 R56, R152.reuse, R6, R56 ;  /* 0x000000069838723c */ /* 0x040fe20000001838 */
[----:B------:R-:W1:Y:S03]  /*a810*/  LDSM.16.MT88.4 R4, [R229+0x8900] ;  /* 0x00890000e504783b */ /* 0x000e660000004200 */
[----:B------:R-:W-:Y:S02]  /*a820*/  FADD.FTZ R2, R26, R2 ;  /* 0x000000021a027221 */ /* 0x000fe40000010000 */
[----:B------:R-:W-:Y:S02]  /*a830*/  FADD.FTZ R0, R179, R0 ;  /* 0x00000000b3007221 */ /* 0x000fe40000010000 */
[C---:B------:R-:W-:Y:S04]  /*a840*/  HMMA.16816.F32 R60, R152.reuse, R8, R60 ;  /* 0x00000008983c723c */ /* 0x040fe8000000183c */
[----:B------:R-:W-:Y:S02]  /*a850*/  FADD.FTZ R2, R27, R2 ;  /* 0x000000021b027221 */ /* 0x000fe40000010000 */
[----:B------:R-:W-:Y:S02]  /*a860*/  FADD.FTZ R0, R178, R0 ;  /* 0x00000000b2007221 */ /* 0x000fe40000010000 */
[C---:B------:R-:W-:Y:S01]  /*a870*/  HMMA.16816.F32 R64, R152.reuse, R10, R64 ;  /* 0x0000000a9840723c */ /* 0x040fe20000001840 */
[----:B------:R-:W3:Y:S03]  /*a880*/  LDSM.16.MT88.4 R8, [R228+0x8900] ;  /* 0x00890000e408783b */ /* 0x000ee60000004200 */
[----:B------:R-:W-:Y:S02]  /*a890*/  FADD.FTZ R2, R20, R2 ;  /* 0x0000000214027221 */ /* 0x000fe40000010000 */
[----:B------:R-:W-:Y:S02]  /*a8a0*/  FADD.FTZ R0, R175, R0 ;  /* 0x00000000af007221 */ /* 0x000fe40000010000 */
[C---:B--2---:R-:W-:Y:S04]  /*a8b0*/  HMMA.16816.F32 R68, R152.reuse, R12, R68 ;  /* 0x0000000c9844723c */ /* 0x044fe80000001844 */
        /* <DEDUP_REMOVED lines=14> */
[C---:B------:R-:W-:Y:S04]  /*a9a0*/  HMMA.16816.F32 R88, R152.reuse, R6, R88 ;  /* 0x000000069858723c */ /* 0x040fe80000001858 */
[----:B------:R-:W-:Y:S02]  /*a9b0*/  FADD.FTZ R2, R183, R2 ;  /* 0x00000002b7027221 */ /* 0x000fe40000010000 */
[----:B------:R-:W-:Y:S02]  /*a9c0*/  FADD.FTZ R0, R167, R0 ;  /* 0x00000000a7007221 */ /* 0x000fe40000010000 */
[----:B------:R-:W-:Y:S01]  /*a9d0*/  FADD.FTZ R2, R182, R2 ;  /* 0x00000002b6027221 */ /* 0x000fe20000010000 */
[C---:B---3--:R-:W-:Y:S03]  /*a9e0*/  HMMA.16816.F32 R92, R152.reuse, R8, R92 ;  /* 0x00000008985c723c */ /* 0x048fe6000000185c */
[----:B------:R-:W-:Y:S02]  /*a9f0*/  FADD.FTZ R4, R166, R0 ;  /* 0x00000000a6047221 */ /* 0x000fe40000010000 */
[----:B------:R-:W-:Y:S02]  /*aa00*/  FADD.FTZ R0, R177, R2 ;  /* 0x00000002b1007221 */ /* 0x000fe40000010000 */
[----:B------:R-:W-:Y:S01]  /*aa10*/  FADD.FTZ R4, R164, R4 ;  /* 0x00000004a4047221 */ /* 0x000fe20000010000 */
[----:B------:R-:W-:Y:S04]  /*aa20*/  HMMA.16816.F32 R96, R152, R10, R96 ;  /* 0x0000000a9860723c */ /* 0x000fe80000001860 */
[----:B------:R-:W-:Y:S02]  /*aa30*/  FADD.FTZ R0, R176, R0 ;  /* 0x00000000b0007221 */ /* 0x000fe40000010000 */
[----:B------:R-:W-:Y:S01]  /*aa40*/  FADD.FTZ R4, R102, R4 ;  /* 0x0000000466047221 */ /* 0x000fe20000010000 */
[----:B------:R-:W-:Y:S01]  /*aa50*/  MOV R102, R3 ;  /* 0x0000000300667202 */ /* 0x000fe20000000f00 */
[----:B------:R-:W-:Y:S04]  /*aa60*/  FADD.FTZ R2, R171, R0 ;  /* 0x00000000ab027221 */ /* 0x000fe80000010000 */
[----:B------:R-:W-:Y:S02]  /*aa70*/  FADD.FTZ R2, R170, R2 ;  /* 0x00000002aa027221 */ /* 0x000fe40000010000 */
[----:B------:R-:W-:Y:S03]  /*aa80*/  FADD.FTZ R0, R103, R4 ;  /* 0x0000000467007221 */ /* 0x000fe60000010000 */
[----:B------:R4:W-:Y:S01]  /*aa90*/  STL [R1], R2 ;  /* 0x0000000201007387 */ /* 0x0009e20000100800 */
[----:B------:R-:W-:Y:S01]  /*aaa0*/  FADD.FTZ R0, R101, R0 ;  /* 0x0000000065007221 */ /* 0x000fe20000010000 */
[----:B------:R-:W-:Y:S04]  /*aab0*/  MOV R101, R100 ;  /* 0x0000006400657202 */ /* 0x000fe80000000f00 */
[----:B------:R4:W-:Y:S01]  /*aac0*/  STL [R1+0x4], R0 ;  /* 0x0000040001007387 */ /* 0x0009e20000100800 */
[----:B------:R-:W-:-:S05]  /*aad0*/  @P0 BRA `(.L_x_3) ;  /* 0xffffc02000000947 */ /* 0x000fca000383ffff */
.L_x_2:
[----:B---34-:R-:W2:Y:S04]  /*aae0*/  LDL.LU R0, [R1] ;  /* 0x0000000001007983 */ /* 0x018ea80000300800 */
[----:B------:R-:W1:Y:S01]  /*aaf0*/  S2R R8, SR_TID.X ;  /* 0x0000000000087919 */ /* 0x000e620000002100 */
[----:B------:R-:W-:Y:S01]  /*ab00*/  MOV R103, c[0x0][0x4e8] ;  /* 0x00013a0000677a02 */ /* 0x000fe20000000f00 */
[----:B------:R-:W3:Y:S01]  /*ab10*/  S2UR UR7, SR_CTAID.Y ;  /* 0x00000000000779c3 */ /* 0x000ee20000002600 */
[----:B------:R-:W-:Y:S01]  /*ab20*/  ULDC.64 UR4, c[0x0][0x490] ;  /* 0x0001240000047ab9 */ /* 0x000fe20000000a00 */
[----:B------:R-:W4:Y:S04]  /*ab30*/  LDL.LU R2, [R1+0x4] ;  /* 0x0000040001027983 */ /* 0x000f280000300800 */
[----:B------:R-:W4:Y:S01]  /*ab40*/  LDL.LU R9, [R1+0x34] ;  /* 0x0000340001097983 */ /* 0x000f220000300800 */
[----:B------:R-:W-:-:S03]  /*ab50*/  ISETP.NE.AND P0, PT, R103, 0x1, PT ;  /* 0x000000016700780c */ /* 0x000fc60003f05270 */
[----:B------:R-:W4:Y:S01]  /*ab60*/  LDL.LU R152, [R1+0x4c] ;  /* 0x00004c0001987983 */ /* 0x000f220000300800 */
[----:B-1----:R-:W-:-:S04]  /*ab70*/  SHF.R.S32.HI R5, RZ, 0x1f, R8 ;  /* 0x0000001fff057819 */ /* 0x002fc80000011408 */
[CC--:B------:R-:W-:Y:S02]  /*ab80*/  LEA.HI R102, R5.reuse, R8.reuse, RZ, 0x5 ;  /* 0x0000000805667211 */ /* 0x0c0fe400078f28ff */
[----:B------:R-:W-:Y:S02]  /*ab90*/  LEA.HI R5, R5, R8, RZ, 0x2 ;  /* 0x0000000805057211 */ /* 0x000fe400078f10ff */
[----:B------:R-:W-:Y:S01]  /*aba0*/  LOP3.LUT R4, R102, 0xffffffe0, RZ, 0xc0, !PT ;  /* 0xffffffe066047812 */ /* 0x000fe200078ec0ff */
[----:B---3--:R-:W-:Y:S01]  /*abb0*/  USHF.R.S32.HI UR6, URZ, 0x1f, UR7 ;  /* 0x0000001f3f067899 */ /* 0x008fe20008011407 */
[----:B------:R-:W-:-:S03]  /*abc0*/  LOP3.LUT R14, R5, 0xfffffffc, RZ, 0xc0, !PT ;  /* 0xfffffffc050e7812 */ /* 0x000fc600078ec0ff */
[----:B------:R-:W-:Y:S01]  /*abd0*/  UIMAD UR10, UR6, UR4, URZ ;  /* 0x00000004060a72a4 */ /* 0x000fe2000f8e023f */
[----:B------:R-:W-:Y:S01]  /*abe0*/  IADD3 R14, -R14, R8, RZ ;  /* 0x000000080e0e7210 */ /* 0x000fe20007ffe1ff */
[----:B------:R-:W-:Y:S01]  /*abf0*/  UIMAD.WIDE.U32 UR12, UR7, UR4, URZ ;  /* 0x00000004070c72a5 */ /* 0x000fe2000f8e003f */
[----:B------:R-:W-:Y:S06]  /*ac00*/  BAR.SYNC.DEFER_BLOCKING 0x1, 0x100 ;  /* 0x0044000000007b1d */ /* 0x000fec0000010000 */
[----:B--2---:R-:W1:Y:S04]  /*ac10*/  SHFL.BFLY PT, R11, R0, 0x2, 0x1f ;  /* 0x0c401f00000b7f89 */ /* 0x004e6800000e0000 */
[----:B----4-:R-:W2:Y:S01]  /*ac20*/  SHFL.BFLY PT, R6, R2, 0x2, 0x1f ;  /* 0x0c401f0002067f89 */ /* 0x010ea200000e0000 */
[----:B------:R-:W-:Y:S01]  /*ac30*/  MOV R26, R9 ;  /* 0x00000009001a7202 */ /* 0x000fe20000000f00 */
[----:B-1----:R-:W-:-:S05]  /*ac40*/  FADD.FTZ R11, R11, R0 ;  /* 0x000000000b0b7221 */ /* 0x002fca0000010000 */
[----:B------:R-:W1:Y:S01]  /*ac50*/  SHFL.BFLY PT, R0, R11, 0x1, 0x1f ;  /* 0x0c201f000b007f89 */ /* 0x000e6200000e0000 */
[----:B--2---:R-:W-:-:S05]  /*ac60*/  FADD.FTZ R6, R6, R2 ;  /* 0x0000000206067221 */ /* 0x004fca0000010000 */
[----:B------:R-:W2:Y:S01]  /*ac70*/  SHFL.BFLY PT, R2, R6, 0x1, 0x1f ;  /* 0x0c201f0006027f89 */ /* 0x000ea200000e0000 */
[----:B-1----:R-:W-:Y:S01]  /*ac80*/  FADD.FTZ R11, R11, R0 ;  /* 0x000000000b0b7221 */ /* 0x002fe20000010000 */
[----:B------:R-:W-:-:S04]  /*ac90*/  MOV R0, RZ ;  /* 0x000000ff00007202 */ /* 0x000fc80000000f00 */
[----:B------:R-:W-:Y:S01]  /*aca0*/  FSETP.NE.FTZ.AND P2, PT, R11, RZ, PT ;  /* 0x000000ff0b00720b */ /* 0x000fe20003f55000 */
[----:B--2---:R-:W-:Y:S02]  /*acb0*/  FADD.FTZ R6, R6, R2 ;  /* 0x0000000206067221 */ /* 0x004fe40000010000 */
[----:B------:R-:W-:-:S03]  /*acc0*/  @P0 IMAD.HI.U32 R2, R9, c[0x0][0x4ec], RZ ;  /* 0x00013b0009020a27 */ /* 0x000fc600078e00ff */
[----:B------:R-:W-:Y:S02]  /*acd0*/  FSETP.NE.FTZ.AND P1, PT, R6, RZ, PT ;  /* 0x000000ff0600720b */ /* 0x000fe40003f35000 */
[----:B------:R-:W-:Y:S02]  /*ace0*/  @P0 SHF.R.U32.HI R26, RZ, c[0x0][0x4f0], R2 ;  /* 0x00013c00ff1a0a19 */ /* 0x000fe40000011602 */
[----:B------:R-:W-:Y:S01]  /*acf0*/  IADD3 R2, -R4, R8, RZ ;  /* 0x0000000804027210 */ /* 0x000fe20007ffe1ff */
[----:B------:R-:W-:Y:S02]  /*ad00*/  IMAD.MOV.U32 R4, RZ, RZ, RZ ;  /* 0x000000ffff047224 */ /* 0x000fe400078e00ff */
[----:B------:R-:W1:Y:S01]  /*ad10*/  @P2 MUFU.RCP R0, R11 ;  /* 0x0000000b00002308 */ /* 0x000e620000001000 */
[----:B------:R-:W-:Y:S01]  /*ad20*/  UIMAD UR10, UR7, UR5, UR10 ;  /* 0x00000005070a72a4 */ /* 0x000fe2000f8e020a */
[----:B------:R-:W-:Y:S02]  /*ad30*/  LOP3.LUT P4, RZ, R2, 0x3, RZ, 0xc0, !PT ;  /* 0x0000000302ff7812 */ /* 0x000fe4000788c0ff */
[----:B------:R-:W-:Y:S01]  /*ad40*/  IADD3 R7, -R26, RZ, RZ ;  /* 0x000000ff1a077210 */ /* 0x000fe20007ffe1ff */
[----:B------:R-:W-:-:S03]  /*ad50*/  ULDC.64 UR4, c[0x0][0x3e8] ;  /* 0x0000fa0000047ab9 */ /* 0x000fc60000000a00 */
[----:B------:R-:W2:Y:S01]  /*ad60*/  @P1 MUFU.RCP R4, R6 ;  /* 0x0000000600041308 */ /* 0x000ea20000001000 */
[C---:B-1----:R-:W-:Y:S02]  /*ad70*/  FMUL.FTZ R29, R0.reuse, R56 ;  /* 0x00000038001d7220 */ /* 0x042fe40000410000 */
[C---:B------:R-:W-:Y:S02]  /*ad80*/  FMUL.FTZ R65, R0.reuse, R65 ;  /* 0x0000004100417220 */ /* 0x040fe40000410000 */
[C---:B------:R-:W-:Y:S02]  /*ad90*/  FMUL.FTZ R69, R0.reuse, R69 ;  /* 0x0000004500457220 */ /* 0x040fe40000410000 */
[----:B------:R-:W-:Y:S02]  /*ada0*/  FMUL.FTZ R68, R0, R68 ;  /* 0x0000004400447220 */ /* 0x000fe40000410000 */
[C---:B--2---:R-:W-:Y:S02]  /*adb0*/  FMUL.FTZ R71, R4.reuse, R71 ;  /* 0x0000004704477220 */ /* 0x044fe40000410000 */
[----:B------:R-:W-:-:S02]  /*adc0*/  FMUL.FTZ R70, R4, R70 ;  /* 0x0000004604467220 */ /* 0x000fc40000410000 */
[C---:B------:R-:W-:Y:S02]  /*add0*/  FMUL.FTZ R16, R0.reuse, R53 ;  /* 0x0000003500107220 */ /* 0x040fe40000410000 */
[C---:B------:R-:W-:Y:S01]  /*ade0*/  FMUL.FTZ R31, R0.reuse, R52 ;  /* 0x00000034001f7220 */ /* 0x040fe20000410000 */
[----:B------:R-:W-:Y:S01]  /*adf0*/  F2FP.PACK_AB R70, R71, R70 ;  /* 0x000000464746723e */ /* 0x000fe200000000ff */
[----:B------:R-:W-:Y:S01]  /*ae00*/  FMUL.FTZ R105, R0, R105 ;  /* 0x0000006900697220 */ /* 0x000fe20000410000 */
[----:B------:R-:W2:Y:S01]  /*ae10*/  LDL.LU R71, [R1+0x30] ;  /* 0x0000300001477983 */ /* 0x000ea20000300800 */
[C---:B------:R-:W-:Y:S02]  /*ae20*/  FMUL.FTZ R67, R4.reuse, R67 ;  /* 0x0000004304437220 */ /* 0x040fe40000410000 */
[----:B------:R-:W-:Y:S01]  /*ae30*/  FMUL.FTZ R66, R4, R66 ;  /* 0x0000004204427220 */ /* 0x000fe20000410000 */
[----:B------:R-:W-:Y:S01]  /*ae40*/  SHF.R.S32.HI R2, RZ, 0x2, R5 ;  /* 0x00000002ff027819 */ /* 0x000fe20000011405 */
[----:B------:R-:W-:-:S02]  /*ae50*/  FMUL.FTZ R13, R0, R104 ;  /* 0x00000068000d7220 */ /* 0x000fc40000410000 */
[C---:B------:R-:W-:Y:S01]  /*ae60*/  FMUL.FTZ R109, R0.reuse, R109 ;  /* 0x0000006d006d7220 */ /* 0x040fe20000410000 */
[----:B------:R-:W-:Y:S01]  /*ae70*/  F2FP.PACK_AB R66, R67, R66 ;  /* 0x000000424342723e */ /* 0x000fe200000000ff */
[C---:B------:R-:W-:Y:S01]  /*ae80*/  FMUL.FTZ R17, R0.reuse, R108 ;  /* 0x0000006c00117220 */ /* 0x040fe20000410000 */
[----:B------:R-:W3:Y:S01]  /*ae90*/  LDL R67, [R1+0x48] ;  /* 0x0000480001437983 */ /* 0x000ee20000100800 */
[----:B------:R-:W-:Y:S02]  /*aea0*/  FMUL.FTZ R56, R0, R64 ;  /* 0x0000004000387220 */ /* 0x000fe40000410000 */
[C---:B------:R-:W-:Y:S02]  /*aeb0*/  FMUL.FTZ R63, R4.reuse, R63 ;  /* 0x0000003f043f7220 */ /* 0x040fe40000410000 */
[C---:B------:R-:W-:Y:S01]  /*aec0*/  FMUL.FTZ R62, R4.reuse, R62 ;  /* 0x0000003e043e7220 */ /* 0x040fe20000410000 */
[----:B------:R-:W-:Y:S01]  /*aed0*/  F2FP.PACK_AB R56, R65, R56 ;  /* 0x000000384138723e */ /* 0x000fe200000000ff */
[----:B------:R-:W-:Y:S01]  /*aee0*/  FMUL.FTZ R30, R4, R54 ;  /* 0x00000036041e7220 */ /* 0x000fe20000410000 */
[----:B------:R-:W-:Y:S01]  /*aef0*/  F2FP.PACK_AB R54, R69, R68 ;  /* 0x000000444536723e */ /* 0x000fe200000000ff */
[----:B------:R1:W5:Y:S01]  /*af00*/  LDL R65, [R1+0x24] ;  /* 0x0000240001417983 */ /* 0x0003620000100800 */
[----:B------:R-:W-:Y:S01]  /*af10*/  F2FP.PACK_AB R62, R63, R62 ;  /* 0x0000003e3f3e723e */ /* 0x000fe200000000ff */
[----:B------:R-:W-:-:S02]  /*af20*/  FMUL.FTZ R113, R0, R113 ;  /* 0x0000007100717220 */ /* 0x000fc40000410000 */
[----:B------:R1:W5:Y:S01]  /*af30*/  LDL.64 R68, [R1+0x10] ;  /* 0x0000100001447983 */ /* 0x0003620000100a00 */
[C---:B------:R-:W-:Y:S02]  /*af40*/  FMUL.FTZ R19, R0.reuse, R112 ;  /* 0x0000007000137220 */ /* 0x040fe40000410000 */
[C---:B------:R-:W-:Y:S01]  /*af50*/  FMUL.FTZ R117, R0.reuse, R117 ;  /* 0x0000007500757220 */ /* 0x040fe20000410000 */
[----:B------:R1:W5:Y:S01]  /*af60*/  LDL R63, [R1+0x20] ;  /* 0x00002000013f7983 */ /* 0x0003620000100800 */
[C---:B------:R-:W-:Y:S02]  /*af70*/  FMUL.FTZ R21, R0.reuse, R116 ;  /* 0x0000007400157220 */ /* 0x040fe40000410000 */
[C---:B------:R-:W-:Y:S02]  /*af80*/  FMUL.FTZ R121, R0.reuse, R121 ;  /* 0x0000007900797220 */ /* 0x040fe40000410000 */
[C---:B------:R-:W-:Y:S02]  /*af90*/  FMUL.FTZ R23, R0.reuse, R120 ;  /* 0x0000007800177220 */ /* 0x040fe40000410000 */
[----:B------:R-:W-:-:S02]  /*afa0*/  FMUL.FTZ R125, R0, R125 ;  /* 0x0000007d007d7220 */ /* 0x000fc40000410000 */
[C---:B------:R-:W-:Y:S02]  /*afb0*/  FMUL.FTZ R25, R0.reuse, R124 ;  /* 0x0000007c00197220 */ /* 0x040fe40000410000 */
[C---:B------:R-:W-:Y:S02]  /*afc0*/  FMUL.FTZ R129, R0.reuse, R129 ;  /* 0x0000008100817220 */ /* 0x040fe40000410000 */
        /* <DEDUP_REMOVED lines=27> */
[----:B------:R-:W-:Y:S01]  /*b180*/  FMUL.FTZ R44, R0, R96 ;  /* 0x00000060002c7220 */ /* 0x000fe20000410000 */
[----:B------:R-:W-:Y:S01]  /*b190*/  SHF.R.S32.HI R0, RZ, 0x1f, R5 ;  /* 0x0000001fff007819 */ /* 0x000fe20000011405 */
[----:B------:R-:W4:Y:S01]  /*b1a0*/  @P1 MUFU.LG2 R6, R6 ;  /* 0x0000000600061308 */ /* 0x000f220000000c00 */
[----:B------:R-:W-:-:S02]  /*b1b0*/  IMAD R101, R7, c[0x0][0x4e8], R9 ;  /* 0x00013a0007657a24 */ /* 0x000fc400078e0209 */
[----:B------:R-:W-:Y:S01]  /*b1c0*/  LEA.HI R0, R0, R2, RZ, 0x3 ;  /* 0x0000000200007211 */ /* 0x000fe200078f18ff */
[----:B------:R-:W1:Y:S03]  /*b1d0*/  S2R R64, SR_CTAID.Z ;  /* 0x0000000000407919 */ /* 0x000e660000002700 */
[----:B------:R-:W-:Y:S01]  /*b1e0*/  LOP3.LUT R0, R0, 0xfffffff8, RZ, 0xc0, !PT ;  /* 0xfffffff800007812 */ /* 0x000fe200078ec0ff */
[----:B------:R-:W-:-:S03]  /*b1f0*/  UIMAD.WIDE.U32 UR14, UR7, UR4, URZ ;  /* 0x00000004070e72a5 */ /* 0x000fc6000f8e003f */
[----:B------:R-:W-:Y:S02]  /*b200*/  IADD3 R10, R2, -R0, RZ ;  /* 0x80000000020a7210 */ /* 0x000fe40007ffe0ff */
[----:B------:R-:W-:Y:S01]  /*b210*/  @P2 MOV R2, 0x3f317218 ;  /* 0x3f31721800022802 */ /* 0x000fe20000000f00 */
[----:B------:R-:W-:Y:S01]  /*b220*/  @P1 IMAD.MOV.U32 R0, RZ, RZ, 0x3f317218 ;  /* 0x3f317218ff001424 */ /* 0x000fe200078e00ff */
[----:B------:R-:W-:Y:S01]  /*b230*/  MOV R9, UR15 ;  /* 0x0000000f00097c02 */ /* 0x000fe20008000f00 */
[----:B------:R-:W1:Y:S02]  /*b240*/  @P2 MUFU.LG2 R11, R11 ;  /* 0x0000000b000b2308 */ /* 0x000e640000000c00 */
[----:B------:R-:W-:Y:S02]  /*b250*/  @P2 FMUL.FTZ R9, R2, c[0x0][0x2d0] ;  /* 0x0000b40002092a20 */ /* 0x000fe40000410000 */
[----:B----4-:R-:W-:Y:S02]  /*b260*/  @P1 FMUL.FTZ R2, R6, 0.69314718246459960938 ;  /* 0x3f31721806021820 */ /* 0x010fe40000410000 */
[----:B------:R-:W-:Y:S01]  /*b270*/  @P1 FMUL.FTZ R0, R0, c[0x0][0x2d0] ;  /* 0x0000b40000001a20 */ /* 0x000fe20000410000 */
[----:B------:R-:W-:Y:S01]  /*b280*/  UIMAD UR6, UR6, UR4, URZ ;  /* 0x00000004060672a4 */ /* 0x000fe2000f8e023f */
[----:B------:R-:W-:Y:S01]  /*b290*/  FMUL.FTZ R28, R4, R58 ;  /* 0x0000003a041c7220 */ /* 0x000fe20000410000 */
[----:B------:R-:W-:Y:S01]  /*b2a0*/  MOV R58, 0xff800000 ;  /* 0xff800000003a7802 */ /* 0x000fe20000000f00 */
[----:B------:R-:W-:Y:S01]  /*b2b0*/  @P1 FFMA.FTZ R58, R0, R3, R2 ;  /* 0x00000003003a1223 */ /* 0x000fe20000010002 */
[----:B------:R-:W-:Y:S01]  /*b2c0*/  SHF.R.S32.HI R0, RZ, 0x5, R102 ;  /* 0x00000005ff007819 */ /* 0x000fe20000011466 */
        /* <DEDUP_REMOVED lines=39> */
[----:B------:R-:W-:Y:S01]  /*b540*/  FMUL.FTZ R98, R4, R98 ;  /* 0x0000006204627220 */ /* 0x000fe20000410000 */
[----:B------:R-:W-:Y:S01]  /*b550*/  UIMAD UR5, UR7, UR5, UR6 ;  /* 0x00000005070572a4 */ /* 0x000fe2000f8e0206 */
[----:B------:R-:W-:Y:S01]  /*b560*/  IMAD.U32 R4, RZ, RZ, UR12 ;  /* 0x0000000cff047e24 */ /* 0x000fe2000f8e00ff */
[----:B------:R-:W-:Y:S02]  /*b570*/  MOV R8, UR14 ;  /* 0x0000000e00087c02 */ /* 0x000fe40008000f00 */
[----:B------:R-:W-:Y:S01]  /*b580*/  SHF.R.S32.HI R3, RZ, 0x1f, R0 ;  /* 0x0000001fff037819 */ /* 0x000fe20000011400 */
[----:B------:R-:W-:Y:S01]  /*b590*/  UIADD3 UR5, UR15, UR5, URZ ;  /* 0x000000050f057290 */ /* 0x000fe2000fffe03f */
[----:B------:R-:W-:-:S02]  /*b5a0*/  MOV R6, R4 ;  /* 0x0000000400067202 */ /* 0x000fc40000000f00 */
[----:B------:R-:W-:Y:S02]  /*b5b0*/  F2FP.PACK_AB R28, R59, R28 ;  /* 0x0000001c3b1c723e */ /* 0x000fe400000000ff */
[----:B------:R-:W-:Y:S01]  /*b5c0*/  MOV R4, R8 ;  /* 0x0000000800047202 */ /* 0x000fe20000000f00 */
[----:B------:R-:W4:Y:S01]  /*b5d0*/  S2R R59, SR_CTAID.X ;  /* 0x00000000003b7919 */ /* 0x000f220000002500 */
[----:B------:R-:W-:Y:S02]  /*b5e0*/  LEA.HI R3, R3, R0, RZ, 0x3 ;  /* 0x0000000003037211 */ /* 0x000fe400078f18ff */
[----:B-1----:R-:W-:Y:S02]  /*b5f0*/  SHF.R.S32.HI R8, RZ, 0x1f, R64 ;  /* 0x0000001fff087819 */ /* 0x002fe40000011440 */
[----:B------:R-:W-:Y:S01]  /*b600*/  LEA.HI R2, R14, R14, RZ, 0x1 ;  /* 0x0000000e0e027211 */ /* 0x000fe200078f08ff */
[----:B------:R-:W-:Y:S01]  /*b610*/  @P2 FMUL.FTZ R11, R11, 0.69314718246459960938 ;  /* 0x3f3172180b0b2820 */ /* 0x000fe20000410000 */
[----:B------:R-:W-:-:S02]  /*b620*/  MOV R5, UR13 ;  /* 0x0000000d00057c02 */ /* 0x000fc40008000f00 */
[----:B------:R-:W-:Y:S02]  /*b630*/  F2FP.PACK_AB R30, R55, R30 ;  /* 0x0000001e371e723e */ /* 0x000fe400000000ff */
[----:B------:R-:W-:Y:S02]  /*b640*/  MOV R5, UR5 ;  /* 0x0000000500057c02 */ /* 0x000fe40008000f00 */
[----:B------:R-:W-:Y:S01]  /*b650*/  F2FP.PACK_AB R55, R61, R15 ;  /* 0x0000000f3d37723e */ /* 0x000fe200000000ff */
[----:B------:R-:W-:Y:S01]  /*b660*/  IMAD R15, R8, c[0x0][0x3f0], RZ ;  /* 0x0000fc00080f7a24 */ /* 0x000fe200078e02ff */
[----:B------:R-:W-:Y:S02]  /*b670*/  LOP3.LUT R3, R3, 0xffffff8, RZ, 0xc0, !PT ;  /* 0x0ffffff803037812 */ /* 0x000fe400078ec0ff */
[----:B------:R-:W-:Y:S01]  /*b680*/  LOP3.LUT R2, R2, 0x1ffffffe, RZ, 0xc0, !PT ;  /* 0x1ffffffe02027812 */ /* 0x000fe200078ec0ff */
[----:B------:R-:W-:Y:S01]  /*b690*/  UIADD3 UR10, UR13, UR10, URZ ;  /* 0x0000000a0d0a7290 */ /* 0x000fe2000fffe03f */
[----:B------:R-:W-:Y:S01]  /*b6a0*/  MOV R60, 0xff800000 ;  /* 0xff800000003c7802 */ /* 0x000fe20000000f00 */
[----:B------:R-:W-:Y:S01]  /*b6b0*/  @P2 FFMA.FTZ R60, R9, R100, R11 ;  /* 0x00000064093c2223 */ /* 0x000fe2000001000b */
[----:B------:R-:W-:Y:S01]  /*b6c0*/  F2FP.PACK_AB R31, R16, R31 ;  /* 0x0000001f101f723e */ /* 0x000fe200000000ff */
[C---:B------:R-:W-:Y:S01]  /*b6d0*/  IMAD R16, R0.reuse, 0x200, R14 ;  /* 0x0000020000107824 */ /* 0x040fe200078e020e */
[----:B------:R-:W-:Y:S01]  /*b6e0*/  IADD3 R9, R0, -R3, RZ ;  /* 0x8000000300097210 */ /* 0x000fe20007ffe0ff */
[----:B------:R-:W-:Y:S01]  /*b6f0*/  IMAD R0, R64, c[0x0][0x3f4], R15 ;  /* 0x0000fd0040007a24 */ /* 0x000fe200078e020f */
[----:B------:R-:W-:Y:S01]  /*b700*/  IADD3 R11, R14, -R2, RZ ;  /* 0x800000020e0b7210 */ /* 0x000fe20007ffe0ff */
[----:B------:R-:W-:Y:S01]  /*b710*/  IMAD.WIDE.U32 R2, R64, c[0x0][0x3f0], R4 ;  /* 0x0000fc0040027a25 */ /* 0x000fe200078e0004 */
[----:B------:R-:W-:-:S03]  /*b720*/  F2FP.PACK_AB R29, R57, R29 ;  /* 0x0000001d391d723e */ /* 0x000fc600000000ff */
[----:B------:R-:W-:Y:S01]  /*b730*/  IMAD R57, R8, c[0x0][0x498], RZ ;  /* 0x0001260008397a24 */ /* 0x000fe200078e02ff */
[----:B------:R-:W-:Y:S02]  /*b740*/  SHF.R.S32.HI R8, RZ, 0x2, R152 ;  /* 0x00000002ff087819 */ /* 0x000fe40000011498 */
[----:B------:R-:W-:Y:S02]  /*b750*/  MOV R7, UR10 ;  /* 0x0000000a00077c02 */ /* 0x000fe40008000f00 */
[C---:B------:R-:W-:Y:S02]  /*b760*/  LOP3.LUT R4, R10.reuse, 0x1, RZ, 0xc0, !PT ;  /* 0x000000010a047812 */ /* 0x040fe400078ec0ff */
[----:B------:R-:W-:Y:S02]  /*b770*/  IADD3 R3, R3, R0, RZ ;  /* 0x0000000003037210 */ /* 0x000fe40007ffe0ff */
[----:B------:R-:W-:Y:S02]  /*b780*/  LEA R0, R9, R8, 0x4 ;  /* 0x0000000809007211 */ /* 0x000fe400078e20ff */
[----:B------:R-:W-:Y:S01]  /*b790*/  SHF.L.U32 R5, R10, 0x6, RZ ;  /* 0x000000060a057819 */ /* 0x000fe200000006ff */
[----:B------:R-:W-:Y:S01]  /*b7a0*/  IMAD.WIDE.U32 R14, R64, c[0x0][0x498], R6 ;  /* 0x00012600400e7a25 */ /* 0x000fe200078e0006 */
[----:B------:R-:W-:-:S02]  /*b7b0*/  R2P PR, R10, 0x6 ;  /* 0x000000060a007804 */ /* 0x000fc40000000000 */
[----:B------:R-:W-:Y:S02]  /*b7c0*/  ISETP.NE.U32.AND P3, PT, R4, 0x1, PT ;  /* 0x000000010400780c */ /* 0x000fe40003f65070 */
[----:B------:R-:W-:Y:S02]  /*b7d0*/  SHF.R.S32.HI R6, RZ, 0x1f, R26 ;  /* 0x0000001fff067819 */ /* 0x000fe4000001141a */
[----:B------:R-:W-:Y:S02]  /*b7e0*/  LEA R4, R11, R0, 0x3 ;  /* 0x000000000b047211 */ /* 0x000fe400078e18ff */
[----:B------:R-:W-:Y:S01]  /*b7f0*/  LOP3.LUT R5, R5, 0x1c0, RZ, 0xc0, !PT ;  /* 0x000001c005057812 */ /* 0x000fe200078ec0ff */
[----:B------:R-:W-:Y:S01]  /*b800*/  IMAD R61, R103, c[0x0][0x388], RZ ;  /* 0x0000e200673d7a24 */ /* 0x000fe200078e02ff */
[C---:B----4-:R-:W-:Y:S01]  /*b810*/  LEA R10, R59.reuse, R4, 0x7 ;  /* 0x000000043b0a7211 */ /* 0x050fe200078e38ff */
[----:B------:R-:W-:Y:S01]  /*b820*/  IMAD R0, R59, 0x80, R0 ;  /* 0x000000803b007824 */ /* 0x000fe200078e0200 */
[----:B------:R-:W-:Y:S01]  /*b830*/  LEA.HI R5, R5, R5, RZ, 0x1d ;  /* 0x0000000505057211 */ /* 0x000fe200078fe8ff */
[----:B------:R-:W-:-:S02]  /*b840*/  IMAD R4, R6, c[0x0][0x3e0], RZ ;  /* 0x0000f80006047a24 */ /* 0x000fc400078e02ff */
[----:B------:R-:W-:Y:S01]  /*b850*/  IMAD.WIDE.U32 R2, R26, c[0x0][0x3e0], R2 ;  /* 0x0000f8001a027a25 */ /* 0x000fe200078e0002 */
[----:B------:R-:W-:Y:S02]  /*b860*/  LEA R5, R16, R5, 0x1 ;  /* 0x0000000510057211 */ /* 0x000fe400078e08ff */
[----:B------:R-:W-:Y:S01]  /*b870*/  ISETP.GE.OR P5, PT, R0, R61, P4 ;  /* 0x0000003d0000720c */ /* 0x000fe200027a6670 */
[----:B------:R-:W-:Y:S01]  /*b880*/  IMAD R4, R26, c[0x0][0x3e4], R4 ;  /* 0x0000f9001a047a24 */ /* 0x000fe200078e0204 */
[----:B------:R-:W-:Y:S01]  /*b890*/  IADD3 R0, R0, 0x8, RZ ;  /* 0x0000000800007810 */ /* 0x000fe20007ffe0ff */
[----:B------:R-:W-:Y:S01]  /*b8a0*/  @P0 IMAD.HI.U32 R7, R10, c[0x0][0x4ec], RZ ;  /* 0x00013b000a070a27 */ /* 0x000fe200078e00ff */
[----:B------:R-:W-:Y:S02]  /*b8b0*/  F2FP.PACK_AB R13, R105, R13 ;  /* 0x0000000d690d723e */ /* 0x000fe400000000ff */
[----:B------:R-:W-:Y:S02]  /*b8c0*/  F2FP.PACK_AB R12, R107, R12 ;  /* 0x0000000c6b0c723e */ /* 0x000fe400000000ff */
[----:B------:R-:W-:-:S02]  /*b8d0*/  SHF.L.U32 R5, R5, 0x1, RZ ;  /* 0x0000000105057819 */ /* 0x000fc400000006ff */
[----:B------:R-:W-:Y:S02]  /*b8e0*/  ISETP.GE.OR P4, PT, R0, R61, P4 ;  /* 0x0000003d0000720c */ /* 0x000fe40002786670 */
[----:B------:R-:W-:Y:S02]  /*b8f0*/  IADD3 R3, R3, R4, RZ ;  /* 0x0000000403037210 */ /* 0x000fe40007ffe0ff */
[----:B------:R-:W-:Y:S02]  /*b900*/  MOV R0, R10 ;  /* 0x0000000a00007202 */ /* 0x000fe40000000f00 */
[----:B------:R-:W-:Y:S02]  /*b910*/  SHF.R.S32.HI R6, RZ, 0x1f, R101 ;  /* 0x0000001fff067819 */ /* 0x000fe40000011465 */
[----:B------:R-:W-:Y:S01]  /*b920*/  @P0 SHF.R.U32.HI R0, RZ, c[0x0][0x4f0], R7 ;  /* 0x00013c00ff000a19 */ /* 0x000fe20000011607 */
[----:B------:R-:W-:Y:S01]  /*b930*/  STS [R5+0x80], R13 ;  /* 0x0000800d05007388 */ /* 0x000fe20000000800 */
[----:B------:R-:W-:-:S03]  /*b940*/  IADD3 R8, R5, 0x80, RZ ;  /* 0x0000008005087810 */ /* 0x000fc60007ffe0ff */
[----:B------:R1:W-:Y:S01]  /*b950*/  STS [R5+0x480], R12 ;  /* 0x0004800c05007388 */ /* 0x0003e20000000800 */
[----:B------:R-:W-:Y:S01]  /*b960*/  IMAD R6, R6, c[0x0][0x3d8], RZ ;  /* 0x0000f60006067a24 */ /* 0x000fe200078e02ff */
[----:B------:R-:W-:Y:S01]  /*b970*/  IADD3 R4, R5, 0x70, RZ ;  /* 0x0000007005047810 */ /* 0x000fe20007ffe0ff */
[----:B------:R-:W-:Y:S01]  /*b980*/  IMAD.MOV.U32 R7, RZ, RZ, 0x20 ;  /* 0x00000020ff077424 */ /* 0x000fe200078e00ff */
[----:B------:R-:W-:Y:S01]  /*b990*/  @P3 IADD3 R4, R8, 0x10, RZ ;  /* 0x0000001008043810 */ /* 0x000fe20007ffe0ff */
[----:B------:R-:W-:Y:S01]  /*b9a0*/  IMAD R57, R64, c[0x0][0x49c], R57 ;  /* 0x0001270040397a24 */ /* 0x000fe200078e0239 */
[----:B------:R-:W-:Y:S01]  /*b9b0*/  IADD3 R8, P0, R0, R14, RZ ;  /* 0x0000000e00087210 */ /* 0x000fe20007f1e0ff */
[----:B------:R-:W-:Y:S01]  /*b9c0*/  IMAD R16, R101, c[0x0][0x3dc], R6 ;  /* 0x0000f70065107a24 */ /* 0x000fe200078e0206 */
[----:B------:R-:W-:-:S04]  /*b9d0*/  SHF.R.S32.HI R6, RZ, 0x1f, R0 ;  /* 0x0000001fff067819 */ /* 0x000fc80000011400 */
[----:B------:R-:W-:Y:S01]  /*b9e0*/  IADD3.X R9, R6, R15, R57, P0, !PT ;  /* 0x0000000f06097210 */ /* 0x000fe200007fe439 */
[----:B-1----:R-:W-:Y:S01]  /*b9f0*/  IMAD.WIDE.U32 R12, R101, c[0x0][0x3d8], R2 ;  /* 0x0000f600650c7a25 */ /* 0x002fe200078e0002 */
[----:B------:R-:W-:-:S05]  /*ba00*/  IADD3 R2, -R0, RZ, RZ ;  /* 0x000000ff00027210 */ /* 0x000fca0007ffe1ff */
[----:B------:R-:W-:Y:S01]  /*ba10*/  IMAD R2, R2, c[0x0][0x4e8], R10 ;  /* 0x00013a0002027a24 */ /* 0x000fe200078e020a */
[----:B------:R-:W-:Y:S02]  /*ba20*/  SEL R3, R7, 0xffffffe0, !P1 ;  /* 0xffffffe007037807 */ /* 0x000fe40004800000 */
[----:B------:R-:W-:Y:S02]  /*ba30*/  MOV R6, 0x40 ;  /* 0x0000004000067802 */ /* 0x000fe40000000f00 */
[----:B------:R-:W-:Y:S02]  /*ba40*/  SHF.R.S32.HI R7, RZ, 0x1f, R2 ;  /* 0x0000001fff077819 */ /* 0x000fe40000011402 */
[----:B------:R-:W-:Y:S02]  /*ba50*/  SEL R6, R6, 0xffffffc0, !P2 ;  /* 0xffffffc006067807 */ /* 0x000fe40005000000 */
[----:B------:R-:W-:Y:S01]  /*ba60*/  F2FP.PACK_AB R17, R109, R17 ;  /* 0x000000116d11723e */ /* 0x000fe200000000ff */
[----:B------:R-:W-:Y:S01]  /*ba70*/  IMAD R7, R7, c[0x0][0x488], RZ ;  /* 0x0001220007077a24 */ /* 0x000fe200078e02ff */
[----:B------:R-:W-:-:S02]  /*ba80*/  F2FP.PACK_AB R18, R111, R18 ;  /* 0x000000126f12723e */ /* 0x000fc400000000ff */
[----:B------:R-:W-:Y:S02]  /*ba90*/  F2FP.PACK_AB R19, R113, R19 ;  /* 0x000000137113723e */ /* 0x000fe400000000ff */
[----:B------:R-:W-:Y:S02]  /*baa0*/  F2FP.PACK_AB R22, R115, R22 ;  /* 0x000000167316723e */ /* 0x000fe400000000ff */
[----:B------:R-:W-:Y:S01]  /*bab0*/  IADD3 R0, R5, R3, RZ ;  /* 0x0000000305007210 */ /* 0x000fe20007ffe0ff */
[C---:B------:R-:W-:Y:S01]  /*bac0*/  IMAD R10, R2.reuse, c[0x0][0x48c], R7 ;  /* 0x00012300020a7a24 */ /* 0x040fe200078e0207 */
[----:B------:R-:W-:Y:S02]  /*bad0*/  F2FP.PACK_AB R21, R117, R21 ;  /* 0x000000157515723e */ /* 0x000fe400000000ff */
[----:B------:R-:W-:Y:S02]  /*bae0*/  F2FP.PACK_AB R20, R119, R20 ;  /* 0x000000147714723e */ /* 0x000fe400000000ff */
[----:B------:R-:W-:Y:S01]  /*baf0*/  IADD3 R15, R3, R4, RZ ;  /* 0x00000004030f7210 */ /* 0x000fe20007ffe0ff */
[----:B------:R-:W-:Y:S01]  /*bb00*/  IMAD.WIDE.U32 R8, R2, c[0x0][0x488], R8 ;  /* 0x0001220002087a25 */ /* 0x000fe200078e0008 */
[----:B------:R-:W-:-:S02]  /*bb10*/  F2FP.PACK_AB R23, R121, R23 ;  /* 0x000000177917723e */ /* 0x000fc400000000ff */
[----:B------:R-:W-:Y:S01]  /*bb20*/  F2FP.PACK_AB R24, R123, R24 ;  /* 0x000000187b18723e */ /* 0x000fe200000000ff */
[C---:B------:R-:W-:Y:S01]  /*bb30*/  IMAD.IADD R7, R6.reuse, 0x1, R4 ;  /* 0x0000000106077824 */ /* 0x040fe200078e0204 */
[----:B------:R-:W-:Y:S01]  /*bb40*/  IADD3 R3, R5, R6, RZ ;  /* 0x0000000605037210 */ /* 0x000fe20007ffe0ff */
[----:B------:R-:W-:Y:S01]  /*bb50*/  STS [R4], R17 ;  /* 0x0000001104007388 */ /* 0x000fe20000000800 */
[----:B------:R-:W-:Y:S02]  /*bb60*/  F2FP.PACK_AB R25, R125, R25 ;  /* 0x000000197d19723e */ /* 0x000fe400000000ff */
[----:B------:R-:W-:Y:S01]  /*bb70*/  F2FP.PACK_AB R27, R127, R27 ;  /* 0x0000001b7f1b723e */ /* 0x000fe200000000ff */
[----:B------:R-:W-:Y:S01]  /*bb80*/  STS [R4+0x400], R18 ;  /* 0x0004001204007388 */ /* 0x000fe20000000800 */
[----:B------:R-:W-:Y:S02]  /*bb90*/  F2FP.PACK_AB R43, R129, R43 ;  /* 0x0000002b812b723e */ /* 0x000fe400000000ff */
[----:B------:R-:W-:Y:S01]  /*bba0*/  F2FP.PACK_AB R42, R131, R42 ;  /* 0x0000002a832a723e */ /* 0x000fe200000000ff */
[----:B------:R-:W-:Y:S01]  /*bbb0*/  STS [R0+0x80], R19 ;  /* 0x0000801300007388 */ /* 0x000fe20000000800 */
[----:B------:R-:W-:-:S02]  /*bbc0*/  IADD3 R2, R6, R0, RZ ;  /* 0x0000000006027210 */ /* 0x000fc40007ffe0ff */
[----:B------:R-:W-:Y:S01]  /*bbd0*/  F2FP.PACK_AB R41, R133, R41 ;  /* 0x000000298529723e */ /* 0x000fe200000000ff */
[----:B------:R-:W-:Y:S01]  /*bbe0*/  STS [R0+0x480], R22 ;  /* 0x0004801600007388 */ /* 0x000fe20000000800 */
[----:B------:R-:W-:Y:S02]  /*bbf0*/  F2FP.PACK_AB R40, R135, R40 ;  /* 0x000000288728723e */ /* 0x000fe400000000ff */
[----:B------:R-:W-:Y:S01]  /*bc00*/  IADD3 R6, R15, R6, RZ ;  /* 0x000000060f067210 */ /* 0x000fe20007ffe0ff */
[----:B------:R-:W-:Y:S01]  /*bc10*/  STS [R15], R21 ;  /* 0x000000150f007388 */ /* 0x000fe20000000800 */
[----:B------:R-:W-:Y:S02]  /*bc20*/  F2FP.PACK_AB R39, R137, R39 ;  /* 0x000000278927723e */ /* 0x000fe400000000ff */
[----:B------:R-:W-:Y:S01]  /*bc30*/  F2FP.PACK_AB R38, R139, R38 ;  /* 0x000000268b26723e */ /* 0x000fe200000000ff */
[----:B------:R-:W-:Y:S01]  /*bc40*/  STS [R15+0x400], R20 ;  /* 0x000400140f007388 */ /* 0x000fe20000000800 */
[----:B------:R-:W-:-:S02]  /*bc50*/  F2FP.PACK_AB R37, R141, R37 ;  /* 0x000000258d25723e */ /* 0x000fc400000000ff */
[----:B------:R-:W-:Y:S01]  /*bc60*/  F2FP.PACK_AB R36, R143, R36 ;  /* 0x000000248f24723e */ /* 0x000fe200000000ff */
[----:B------:R-:W-:Y:S01]  /*bc70*/  STS [R3+0x80], R23 ;  /* 0x0000801703007388 */ /* 0x000fe20000000800 */
[----:B------:R-:W-:Y:S02]  /*bc80*/  F2FP.PACK_AB R35, R145, R35 ;  /* 0x000000239123723e */ /* 0x000fe400000000ff */
[----:B------:R-:W-:Y:S01]  /*bc90*/  F2FP.PACK_AB R34, R147, R34 ;  /* 0x000000229322723e */ /* 0x000fe200000000ff */
[----:B------:R-:W-:Y:S01]  /*bca0*/  STS [R3+0x480], R24 ;  /* 0x0004801803007388 */ /* 0x000fe20000000800 */
[----:B------:R-:W-:Y:S02]  /*bcb0*/  F2FP.PACK_AB R33, R149, R33 ;  /* 0x000000219521723e */ /* 0x000fe400000000ff */
[----:B------:R-:W-:Y:S01]  /*bcc0*/  F2FP.PACK_AB R32, R151, R32 ;  /* 0x000000209720723e */ /* 0x000fe200000000ff */
[----:B------:R-:W-:Y:S04]  /*bcd0*/  STS [R7], R25 ;  /* 0x0000001907007388 */ /* 0x000fe80000000800 */
[----:B------:R-:W-:Y:S04]  /*bce0*/  STS [R7+0x400], R27 ;  /* 0x0004001b07007388 */ /* 0x000fe80000000800 */
[----:B------:R-:W-:Y:S04]  /*bcf0*/  STS [R2+0x80], R43 ;  /* 0x0000802b02007388 */ /* 0x000fe80000000800 */
[----:B------:R-:W-:Y:S04]  /*bd00*/  STS [R2+0x480], R42 ;  /* 0x0004802a02007388 */ /* 0x000fe80000000800 */
[----:B------:R-:W-:Y:S04]  /*bd10*/  STS [R6], R41 ;  /* 0x0000002906007388 */ /* 0x000fe80000000800 */
[----:B------:R-:W-:Y:S04]  /*bd20*/  STS [R6+0x400], R40 ;  /* 0x0004002806007388 */ /* 0x000fe80000000800 */
[----:B------:R-:W-:Y:S04]  /*bd30*/  STS [R5+0x4080], R39 ;  /* 0x0040802705007388 */ /* 0x000fe80000000800 */
[----:B------:R-:W-:Y:S01]  /*bd40*/  STS [R5+0x4480], R38 ;  /* 0x0044802605007388 */ /* 0x000fe20000000800 */
[----:B------:R-:W-:-:S03]  /*bd50*/  F2FP.PACK_AB R53, R73, R53 ;  /* 0x000000354935723e */ /* 0x000fc600000000ff */
        /* <DEDUP_REMOVED lines=15> */
[----:B------:R-:W-:-:S03]  /*be50*/  LEA R14, P0, R8, c[0x0][0x450], 0x2 ;  /* 0x00011400080e7a11 */ /* 0x000fc600078010ff */
[----:B------:R-:W-:Y:S01]  /*be60*/  STS [R7+0x4000], R29 ;  /* 0x0040001d07007388 */ /* 0x000fe20000000800 */
[----:B------:R-:W-:-:S03]  /*be70*/  IADD3 R9, R9, R10, RZ ;  /* 0x0000000a09097210 */ /* 0x000fc60007ffe0ff */
        /* <DEDUP_REMOVED lines=13> */
[----:B------:R-:W-:-:S03]  /*bf50*/  LEA.HI.X R9, R8, c[0x0][0x454], R9, 0x2, P0 ;  /* 0x0001150008097a11 */ /* 0x000fc600000f1409 */
[----:B------:R-:W-:Y:S04]  /*bf60*/  STS [R4+0x8000], R53 ;  /* 0x0080003504007388 */ /* 0x000fe80000000800 */
[----:B------:R2:W-:Y:S04]  /*bf70*/  STS [R4+0x8400], R74 ;  /* 0x0084004a04007388 */ /* 0x0005e80000000800 */
[----:B------:R-:W-:Y:S04]  /*bf80*/  STS [R0+0x8080], R52 ;  /* 0x0080803400007388 */ /* 0x000fe80000000800 */
        /* <DEDUP_REMOVED lines=11> */
[----:B------:R-:W-:Y:S04]  /*c040*/  SHFL.IDX PT, R10, R14, RZ, 0x1c1f ;  /* 0x001c1fff0e0a7589 */ /* 0x000fe800000e0000 */
[----:B------:R-:W1:Y:S04]  /*c050*/  SHFL.IDX PT, R11, R9, RZ, 0x1c1f ;  /* 0x001c1fff090b7589 */ /* 0x000e6800000e0000 */
[----:B------:R-:W-:Y:S06]  /*c060*/  BAR.SYNC.DEFER_BLOCKING 0x1, 0x100 ;  /* 0x0044000000007b1d */ /* 0x000fec0000010000 */
[----:B------:R-:W-:Y:S04]  /*c070*/  SHFL.IDX PT, R8, R14, 0x1, 0x1c1f ;  /* 0x003c1f000e087f89 */ /* 0x000fe800000e0000 */
[----:B------:R-:W4:Y:S01]  /*c080*/  SHFL.IDX PT, R9, R9, 0x1, 0x1c1f ;  /* 0x003c1f0009097f89 */ /* 0x000f2200000e0000 */
[----:B--2---:R-:W-:-:S03]  /*c090*/  SHF.L.U32 R4, R71, 0x1, RZ ;  /* 0x0000000147047819 */ /* 0x004fc600000006ff */
[----:B-1----:R1:W-:Y:S04]  /*c0a0*/  @!P5 ST.E [R10.64], R60 ;  /* 0x0000003c0a00d985 */ /* 0x0023e8000c101908 */
[----:B----4-:R1:W-:Y:S04]  /*c0b0*/  @!P4 ST.E [R8.64], R58 ;  /* 0x0000003a0800c985 */ /* 0x0103e8000c101908 */
[----:B------:R1:W2:Y:S04]  /*c0c0*/  LDS.128 R32, [R4+0x1080] ;  /* 0x0010800004207984 */ /* 0x0002a80000000c00 */
[----:B------:R1:W4:Y:S04]  /*c0d0*/  LDS.128 R44, [R4+0x2080] ;  /* 0x00208000042c7984 */ /* 0x0003280000000c00 */
[----:B------:R1:W1:Y:S04]  /*c0e0*/  LDS.128 R52, [R4+0x3080] ;  /* 0x0030800004347984 */ /* 0x0002680000000c00 */
[----:B------:R1:W1:Y:S04]  /*c0f0*/  LDS.128 R28, [R4+0x5080] ;  /* 0x00508000041c7984 */ /* 0x0002680000000c00 */
[----:B------:R1:W1:Y:S04]  /*c100*/  LDS.128 R40, [R4+0x6080] ;  /* 0x0060800004287984 */ /* 0x0002680000000c00 */
[----:B------:R1:W1:Y:S04]  /*c110*/  LDS.128 R48, [R4+0x7080] ;  /* 0x0070800004307984 */ /* 0x0002680000000c00 */
[----:B------:R1:W1:Y:S04]  /*c120*/  LDS.128 R24, [R4+0x9080] ;  /* 0x0090800004187984 */ /* 0x0002680000000c00 */
[----:B------:R1:W1:Y:S04]  /*c130*/  LDS.128 R36, [R4+0xa080] ;  /* 0x00a0800004247984 */ /* 0x0002680000000c00 */
[----:B------:R1:W1:Y:S01]  /*c140*/  LDS.128 R56, [R4+0xb080] ;  /* 0x00b0800004387984 */ /* 0x0002620000000c00 */
[----:B------:R-:W-:-:S02]  /*c150*/  IADD3 R0, R13, R16, RZ ;  /* 0x000000100d007210 */ /* 0x000fc40007ffe0ff */
[----:B------:R-:W-:-:S04]  /*c160*/  LEA R21, P0, R12, c[0x0][0x380], 0x1 ;  /* 0x0000e0000c157a11 */ /* 0x000fc800078008ff */
[----:B------:R-:W-:Y:S02]  /*c170*/  LEA.HI.X R20, R12, c[0x0][0x384], R0, 0x1, P0 ;  /* 0x0000e1000c147a11 */ /* 0x000fe400000f0c00 */
[----:B---3--:R-:W-:Y:S01]  /*c180*/  ISETP.GE.AND P0, PT, R67, R61, PT ;  /* 0x0000003d4300720c */ /* 0x008fe20003f06270 */
[----:B------:R3:W1:Y:S01]  /*c190*/  SHFL.IDX PT, R2, R21, RZ, 0x181f ;  /* 0x00181fff15027589 */ /* 0x00066200000e0000 */
[----:B------:R-:W-:Y:S03]  /*c1a0*/  BSSY B0, `(.L_x_4) ;  /* 0x0000015000007945 */ /* 0x000fe60003800000 */
[----:B------:R3:W1:Y:S08]  /*c1b0*/  SHFL.IDX PT, R3, R20, RZ, 0x181f ;  /* 0x00181fff14037589 */ /* 0x00067000000e0000 */
[----:B------:R-:W-:Y:S05]  /*c1c0*/  @P0 BRA `(.L_x_5) ;  /* 0x0000012000000947 */ /* 0x000fea0003800000 */
[----:B--2-4-:R-:W2:Y:S01]  /*c1d0*/  LDS.128 R16, [R4+0x80] ;  /* 0x0000800004107984 */ /* 0x014ea20000000c00 */
[----:B-----5:R-:W-:-:S02]  /*c1e0*/  ISETP.GE.AND P1, PT, R65, c[0x0][0x3c8], PT ;  /* 0x0000f20041007a0c */ /* 0x020fc40003f26270 */
[----:B------:R-:W-:Y:S01]  /*c1f0*/  ISETP.GE.AND P0, PT, R63, c[0x0][0x3c8], PT ;  /* 0x0000f2003f007a0c */ /* 0x000fe20003f06270 */
[----:B------:R-:W4:Y:S01]  /*c200*/  LDS.128 R12, [R4+0x4080] ;  /* 0x00408000040c7984 */ /* 0x000f220000000c00 */
[----:B------:R-:W-:-:S03]  /*c210*/  ISETP.GE.AND P2, PT, R68, c[0x0][0x3c8], PT ;  /* 0x0000f20044007a0c */ /* 0x000fc60003f46270 */
[----:B-1----:R1:W3:Y:S08]  /*c220*/  LDS.128 R8, [R4+0x8080] ;  /* 0x0080800004087984 */ /* 0x0022f00000000c00 */
[----:B------:R-:W-:Y:S02]  /*c230*/  @!P0 SHF.R.S32.HI R0, RZ, 0x1f, R63 ;  /* 0x0000001fff008819 */ /* 0x000fe4000001143f */
[----:B------:R-:W-:-:S02]  /*c240*/  @!P2 IMAD.WIDE R6, R68, 0x2, R2 ;  /* 0x000000024406a825 */ /* 0x000fc400078e0202 */
[----:B------:R-:W-:-:S04]  /*c250*/  @!P0 LEA.HI R0, R0, R63, RZ, 0x3 ;  /* 0x0000003f00008211 */ /* 0x000fc800078f18ff */
[----:B------:R-:W-:Y:S02]  /*c260*/  @!P0 LOP3.LUT R0, R0, 0xfffffff8, RZ, 0xc0, !PT ;  /* 0xfffffff800008812 */ /* 0x000fe400078ec0ff */
[----:B-1----:R-:W-:-:S04]  /*c270*/  @!P1 SHF.R.S32.HI R4, RZ, 0x1f, R65 ;  /* 0x0000001fff049819 */ /* 0x002fc80000011441 */
[----:B------:R-:W-:-:S04]  /*c280*/  @!P1 LEA.HI R4, R4, R65, RZ, 0x3 ;  /* 0x0000004104049211 */ /* 0x000fc800078f18ff */
[----:B------:R-:W-:Y:S01]  /*c290*/  @!P1 LOP3.LUT R4, R4, 0xfffffff8, RZ, 0xc0, !PT ;  /* 0xfffffff804049812 */ /* 0x000fe200078ec0ff */
[----:B--2---:R1:W-:Y:S04]  /*c2a0*/  @!P2 ST.E.128 [R6.64], R16 ;  /* 0x000000100600a985 */ /* 0x0043e8000c101d08 */
[----:B------:R-:W-:-:S04]  /*c2b0*/  @!P1 IMAD.WIDE R4, R4, 0x2, R2 ;  /* 0x0000000204049825 */ /* 0x000fc800078e0202 */
[----:B------:R-:W-:Y:S01]  /*c2c0*/  @!P0 IMAD.WIDE R2, R0, 0x2, R2 ;  /* 0x0000000200028825 */ /* 0x000fe200078e0202 */
[----:B----4-:R1:W-:Y:S04]  /*c2d0*/  @!P1 ST.E.128 [R4.64], R12 ;  /* 0x0000000c04009985 */ /* 0x0103e8000c101d08 */
[----:B---3--:R1:W-:Y:S02]  /*c2e0*/  @!P0 ST.E.128 [R2.64], R8 ;  /* 0x0000000802008985 */ /* 0x0083e4000c101d08 */
.L_x_5:
[----:B--2-4-:R-:W-:Y:S05]  /*c2f0*/  BSYNC B0 ;  /* 0x0000000000007941 */ /* 0x014fea0003800000 */
.L_x_4:
[----:B------:R-:W-:Y:S01]  /*c300*/  IADD3 R0, R67, 0x20, RZ ;  /* 0x0000002043007810 */ /* 0x000fe20007ffe0ff */
[----:B-1----:R1:W2:Y:S01]  /*c310*/  SHFL.IDX PT, R3, R20, 0x1, 0x181f ;  /* 0x00381f0014037f89 */ /* 0x0022a200000e0000 */
[----:B------:R-:W-:Y:S02]  /*c320*/  BSSY B0, `(.L_x_6) ;  /* 0x0000013000007945 */ /* 0x000fe40003800000 */
[----:B------:R-:W-:Y:S01]  /*c330*/  ISETP.GE.AND P0, PT, R0, R61, PT ;  /* 0x0000003d0000720c */ /* 0x000fe20003f06270 */
[----:B------:R1:W4:-:S12]  /*c340*/  SHFL.IDX PT, R2, R21, 0x1, 0x181f ;  /* 0x00381f0015027f89 */ /* 0x00031800000e0000 */
[----:B------:R-:W-:Y:S05]  /*c350*/  @P0 BRA `(.L_x_7) ;  /* 0x000000f000000947 */ /* 0x000fea0003800000 */
[----:B-----5:R-:W-:Y:S02]  /*c360*/  ISETP.GE.AND P1, PT, R65, c[0x0][0x3c8], PT ;  /* 0x0000f20041007a0c */ /* 0x020fe40003f26270 */
[----:B------:R-:W-:Y:S02]  /*c370*/  ISETP.GE.AND P0, PT, R63, c[0x0][0x3c8], PT ;  /* 0x0000f2003f007a0c */ /* 0x000fe40003f06270 */
[----:B------:R-:W-:-:S09]  /*c380*/  ISETP.GE.AND P2, PT, R68, c[0x0][0x3c8], PT ;  /* 0x0000f20044007a0c */ /* 0x000fd20003f46270 */
[----:B------:R-:W-:Y:S02]  /*c390*/  @!P1 SHF.R.S32.HI R4, RZ, 0x1f, R65 ;  /* 0x0000001fff049819 */ /* 0x000fe40000011441 */
[----:B------:R-:W-:Y:S02]  /*c3a0*/  @!P0 SHF.R.S32.HI R0, RZ, 0x1f, R63 ;  /* 0x0000001fff008819 */ /* 0x000fe4000001143f */
[----:B------:R-:W-:Y:S01]  /*c3b0*/  @!P1 LEA.HI R4, R4, R65, RZ, 0x3 ;  /* 0x0000004104049211 */ /* 0x000fe200078f18ff */
[--C-:B--2-4-:R-:W-:Y:S01]  /*c3c0*/  @!P2 IMAD.WIDE R6, R68, 0x2, R2.reuse ;  /* 0x000000024406a825 */ /* 0x114fe200078e0202 */
[----:B------:R-:W-:Y:S02]  /*c3d0*/  @!P0 LEA.HI R0, R0, R63, RZ, 0x3 ;  /* 0x0000003f00008211 */ /* 0x000fe400078f18ff */
[----:B------:R-:W-:Y:S02]  /*c3e0*/  @!P1 LOP3.LUT R4, R4, 0xfffffff8, RZ, 0xc0, !PT ;  /* 0xfffffff804049812 */ /* 0x000fe400078ec0ff */
[----:B------:R-:W-:Y:S01]  /*c3f0*/  @!P0 LOP3.LUT R0, R0, 0xfffffff8, RZ, 0xc0, !PT ;  /* 0xfffffff800008812 */ /* 0x000fe200078ec0ff */
[----:B------:R2:W-:Y:S02]  /*c400*/  @!P2 ST.E.128 [R6.64], R32 ;  /* 0x000000200600a985 */ /* 0x0005e4000c101d08 */
[----:B------:R-:W-:-:S04]  /*c410*/  @!P1 IMAD.WIDE R4, R4, 0x2, R2 ;  /* 0x0000000204049825 */ /* 0x000fc800078e0202 */
[----:B------:R-:W-:Y:S01]  /*c420*/  @!P0 IMAD.WIDE R2, R0, 0x2, R2 ;  /* 0x0000000200028825 */ /* 0x000fe200078e0202 */
[----:B------:R2:W-:Y:S04]  /*c430*/  @!P1 ST.E.128 [R4.64], R28 ;  /* 0x0000001c04009985 */ /* 0x0005e8000c101d08 */
[----:B------:R2:W-:Y:S02]  /*c440*/  @!P0 ST.E.128 [R2.64], R24 ;  /* 0x0000001802008985 */ /* 0x0005e4000c101d08 */
.L_x_7:
[----:B------:R-:W-:Y:S05]  /*c450*/  BSYNC B0 ;  /* 0x0000000000007941 */ /* 0x000fea0003800000 */
.L_x_6:
[----:B------:R-:W-:Y:S01]  /*c460*/  IADD3 R0, R67, 0x40, RZ ;  /* 0x0000004043007810 */ /* 0x000fe20007ffe0ff */
[----:B--2---:R2:W1:Y:S01]  /*c470*/  SHFL.IDX PT, R3, R20, 0x2, 0x181f ;  /* 0x00581f0014037f89 */ /* 0x00446200000e0000 */
[----:B------:R-:W-:Y:S02]  /*c480*/  BSSY B0, `(.L_x_8) ;  /* 0x0000013000007945 */ /* 0x000fe40003800000 */
[----:B------:R-:W-:Y:S01]  /*c490*/  ISETP.GE.AND P0, PT, R0, R61, PT ;  /* 0x0000003d0000720c */ /* 0x000fe20003f06270 */
[----:B----4-:R2:W4:-:S12]  /*c4a0*/  SHFL.IDX PT, R2, R21, 0x2, 0x181f ;  /* 0x00581f0015027f89 */ /* 0x01051800000e0000 */
[----:B------:R-:W-:Y:S05]  /*c4b0*/  @P0 BRA `(.L_x_9) ;  /* 0x000000f000000947 */ /* 0x000fea0003800000 */
[----:B-----5:R-:W-:Y:S02]  /*c4c0*/  ISETP.GE.AND P1, PT, R65, c[0x0][0x3c8], PT ;  /* 0x0000f20041007a0c */ /* 0x020fe40003f26270 */
[----:B------:R-:W-:Y:S02]  /*c4d0*/  ISETP.GE.AND P0, PT, R63, c[0x0][0x3c8], PT ;  /* 0x0000f2003f007a0c */ /* 0x000fe40003f06270 */
[----:B------:R-:W-:-:S09]  /*c4e0*/  ISETP.GE.AND P2, PT, R68, c[0x0][0x3c8], PT ;  /* 0x0000f20044007a0c */ /* 0x000fd20003f46270 */
[----:B------:R-:W-:Y:S02]  /*c4f0*/  @!P1 SHF.R.S32.HI R4, RZ, 0x1f, R65 ;  /* 0x0000001fff049819 */ /* 0x000fe40000011441 */
[----:B------:R-:W-:Y:S02]  /*c500*/  @!P0 SHF.R.S32.HI R0, RZ, 0x1f, R63 ;  /* 0x0000001fff008819 */ /* 0x000fe4000001143f */
[----:B------:R-:W-:Y:S01]  /*c510*/  @!P1 LEA.HI R4, R4, R65, RZ, 0x3 ;  /* 0x0000004104049211 */ /* 0x000fe200078f18ff */
[--C-:B-1--4-:R-:W-:Y:S01]  /*c520*/  @!P2 IMAD.WIDE R6, R68, 0x2, R2.reuse ;  /* 0x000000024406a825 */ /* 0x112fe200078e0202 */
        /* <DEDUP_REMOVED lines=8> */
.L_x_9:
[----:B------:R-:W-:Y:S05]  /*c5b0*/  BSYNC B0 ;  /* 0x0000000000007941 */ /* 0x000fea0003800000 */
.L_x_8:
[----:B------:R-:W-:Y:S01]  /*c5c0*/  IADD3 R0, R67, 0x60, RZ ;  /* 0x0000006043007810 */ /* 0x000fe20007ffe0ff */
[----:B-1----:R1:W2:Y:S03]  /*c5d0*/  SHFL.IDX PT, R7, R20, 0x3, 0x181f ;  /* 0x00781f0014077f89 */ /* 0x0022a600000e0000 */
[----:B------:R-:W-:Y:S01]  /*c5e0*/  ISETP.GE.AND P0, PT, R0, R61, PT ;  /* 0x0000003d0000720c */ /* 0x000fe20003f06270 */
[----:B------:R1:W3:-:S12]  /*c5f0*/  SHFL.IDX PT, R6, R21, 0x3, 0x181f ;  /* 0x00781f0015067f89 */ /* 0x0002d800000e0000 */
[----:B------:R-:W-:Y:S05]  /*c600*/  @P0 EXIT ;  /* 0x000000000000094d */ /* 0x000fea0003800000 */
[----:B-----5:R-:W-:Y:S02]  /*c610*/  ISETP.GE.AND P0, PT, R65, c[0x0][0x3c8], PT ;  /* 0x0000f20041007a0c */ /* 0x020fe40003f06270 */
[----:B------:R-:W-:-:S11]  /*c620*/  ISETP.GE.AND P1, PT, R68, c[0x0][0x3c8], PT ;  /* 0x0000f20044007a0c */ /* 0x000fd60003f26270 */
[----:B------:R-:W-:Y:S02]  /*c630*/  @!P0 SHF.R.S32.HI R0, RZ, 0x1f, R65 ;  /* 0x0000001fff008819 */ /* 0x000fe40000011441 */
[----:B--23--:R-:W-:Y:S02]  /*c640*/  @!P1 IMAD.WIDE R4, R68, 0x2, R6 ;  /* 0x0000000244049825 */ /* 0x00cfe400078e0206 */
[----:B------:R-:W-:-:S03]  /*c650*/  @!P0 LEA.HI R0, R0, R65, RZ, 0x3 ;  /* 0x0000004100008211 */ /* 0x000fc600078f18ff */
[----:B------:R2:W-:Y:S01]  /*c660*/  @!P1 ST.E.128 [R4.64], R52 ;  /* 0x0000003404009985 */ /* 0x0005e2000c101d08 */
[----:B------:R-:W-:-:S05]  /*c670*/  @!P0 LOP3.LUT R0, R0, 0xfffffff8, RZ, 0xc0, !PT ;  /* 0xfffffff800008812 */ /* 0x000fca00078ec0ff */
[----:B----4-:R-:W-:-:S05]  /*c680*/  @!P0 IMAD.WIDE R2, R0, 0x2, R6 ;  /* 0x0000000200028825 */ /* 0x010fca00078e0206 */
[----:B------:R2:W-:Y:S01]  /*c690*/  @!P0 ST.E.128 [R2.64], R48 ;  /* 0x0000003002008985 */ /* 0x0005e2000c101d08 */
[----:B------:R-:W-:-:S13]  /*c6a0*/  ISETP.GE.AND P0, PT, R63, c[0x0][0x3c8], PT ;  /* 0x0000f2003f007a0c */ /* 0x000fda0003f06270 */
[----:B------:R-:W-:Y:S05]  /*c6b0*/  @P0 EXIT ;  /* 0x000000000000094d */ /* 0x000fea0003800000 */
[----:B------:R-:W-:-:S04]  /*c6c0*/  SHF.R.S32.HI R0, RZ, 0x1f, R63 ;  /* 0x0000001fff007819 */ /* 0x000fc8000001143f */
[----:B------:R-:W-:-:S04]  /*c6d0*/  LEA.HI R0, R0, R63, RZ, 0x3 ;  /* 0x0000003f00007211 */ /* 0x000fc800078f18ff */
[----:B------:R-:W-:-:S05]  /*c6e0*/  LOP3.LUT R0, R0, 0xfffffff8, RZ, 0xc0, !PT ;  /* 0xfffffff800007812 */ /* 0x000fca00078ec0ff */
[----:B--2---:R-:W-:-:S05]  /*c6f0*/  IMAD.WIDE R2, R0, 0x2, R6 ;  /* 0x0000000200027825 */ /* 0x004fca00078e0206 */
[----:B------:R-:W-:Y:S01]  /*c700*/  ST.E.128 [R2.64], R56 ;  /* 0x0000003802007985 */ /* 0x000fe2000c101d08 */
[----:B------:R-:W-:Y:S05]  /*c710*/  EXIT ;  /* 0x000000000000794d */ /* 0x000fea0003800000 */
.L_x_10:
[----:B------:R-:W-:-:S00]  /*c720*/  BRA `(.L_x_10) ;  /* 0xfffffff000007947 */ /* 0x000fc0000383ffff */
[----:B------:R-:W-:-:S00]  /*c730*/  NOP ;  /* 0x0000000000007918 */ /* 0x000fc00000000000 */
        /* <DEDUP_REMOVED lines=12> */
.L_x_1283:


//--------------------- .text._ZN7cutlass13device_kernelIN5flash19enable_sm80_to_sm89INS1_16FlashAttnFwdSm80INS1_25CollectiveMainloopFwdSm80ILi8ELi1ELb1EN4cute5tupleIJNS5_1CILi128EEENS7_ILi96EEENS7_ILi192EEEEEELi192ENS_6half_tEfNS_4arch4Sm80ELb0ELb0ELb1ELb1ELb0ELb0ELb1ELb0EEENS1_21CollectiveEpilogueFwdINS6_IJS8_SA_S9_EEENS6_IJNS7_ILi1EEESI_SI_EEESC_SE_Li256ELb1ELb1ELb0ELb0EEENS1_19SingleTileSchedulerILb1ELb0ELb1ELi128EEEEEEEEEvNT_6ParamsE --------------------------
	.section	.text._ZN7cutlass13device_kernelIN5flash19enable_sm80_to_sm89INS1_16FlashAttnFwdSm80INS1_25CollectiveMainloopFwdSm80ILi8ELi1ELb1EN4cute5tupleIJNS5_1CILi128EEENS7_ILi96EEENS7_ILi192EEEEEELi192ENS_6half_tEfNS_4arch4Sm80ELb0ELb0ELb1ELb1ELb0ELb0ELb1ELb0EEENS1_21CollectiveEpilogueFwdINS6_IJS8_SA_S9_EEENS6_IJNS7_ILi1EEESI_SI_EEESC_SE_Li256ELb1ELb1ELb0ELb0EEENS1_19SingleTileSchedulerILb1ELb0ELb1ELi128EEEEEEEEEvNT_6ParamsE,"ax",@progbits
	.sectioninfo	@"SHI_REGISTERS=255"
	.align	128
.text._ZN7cutlass13device_kernelIN5flash19enable_sm80_to_sm89INS1_16FlashAttnFwdSm80INS1_25CollectiveMainloopFwdSm80ILi8ELi1ELb1EN4cute5tupleIJNS5_1CILi128EEENS7_ILi96EEENS7_ILi192EEEEEELi192ENS_6half_tEfNS_4arch4Sm80ELb0ELb0ELb1ELb1ELb0ELb0ELb1ELb0EEENS1_21CollectiveEpilogueFwdINS6_IJS8_SA_S9_EEENS6_IJNS7_ILi1EEESI_SI_EEESC_SE_Li256ELb1ELb1ELb0ELb0EEENS1_19SingleTileSchedulerILb1ELb0ELb1ELi128EEEEEEEEEvNT_6ParamsE:
        .type           _ZN7cutlass13device_kernelIN5flash19enable_sm80_to_sm89INS1_16FlashAttnFwdSm80INS1_25CollectiveMainloopFwdSm80ILi8ELi1ELb1EN4cute5tupleIJNS5_1CILi128EEENS7_ILi96EEENS7_ILi192EEEEEELi192ENS_6half_tEfNS_4arch4Sm80ELb0ELb0ELb1ELb1ELb0ELb0ELb1ELb0EEENS1_21CollectiveEpilogueFwdINS6_IJS8_SA_S9_EEENS6_IJNS7_ILi1EEESI_SI_EEESC_SE_Li256ELb1ELb1ELb0ELb0EEENS1_19SingleTileSchedulerILb1ELb0ELb1ELi128EEEEEEEEEvNT_6ParamsE,@function
        .size           _ZN7cutlass13device_kernelIN5flash19enable_sm80_to_sm89INS1_16FlashAttnFwdSm80INS1_25CollectiveMainloopFwdSm80ILi8ELi1ELb1EN4cute5tupleIJNS5_1CILi128EEENS7_ILi96EEENS7_ILi192EEEEEELi192ENS_6half_tEfNS_4arch4Sm80ELb0ELb0ELb1ELb1ELb0ELb0ELb1ELb0EEENS1_21CollectiveEpilogueFwdINS6_IJS8_SA_S9_EEENS6_IJNS7_ILi1EEESI_SI_EEESC_SE_Li256ELb1ELb1ELb0ELb0EEENS1_19SingleTileSchedulerILb1ELb0ELb1ELi128EEEEEEEEEvNT_6ParamsE,(.L_x_1284 - _ZN7cutlass13device_kernelIN5flash19enable_sm80_to_sm89INS1_16FlashAttnFwdSm80INS1_25CollectiveMainloopFwdSm80ILi8ELi1ELb1EN4cute5tupleIJNS5_1CILi128EEENS7_ILi96EEENS7_ILi192EEEEEELi192ENS_6half_tEfNS_4arch4Sm80ELb0ELb0ELb1ELb1ELb0ELb0ELb1ELb0EEENS1_21CollectiveEpilogueFwdINS6_IJS8_SA_S9_EEENS6_IJNS7_ILi1EEESI_SI_EEESC_SE_Li256ELb1ELb1ELb0ELb0EEENS1_19SingleTileSchedulerILb1ELb0ELb1ELi128EEEEEEEEEvNT_6ParamsE)
        .other          _ZN7cutlass13device_kernelIN5flash19enable_sm80_to_sm89INS1_16FlashAttnFwdSm80INS1_25CollectiveMainloopFwdSm80ILi8ELi1ELb1EN4cute5tupleIJNS5_1CILi128EEENS7_ILi96EEENS7_ILi192EEEEEELi192ENS_6half_tEfNS_4arch4Sm80ELb0ELb0ELb1ELb1ELb0ELb0ELb1ELb0EEENS1_21CollectiveEpilogueFwdINS6_IJS8_SA_S9_EEENS6_IJNS7_ILi1EEESI_SI_EEESC_SE_Li256ELb1ELb1ELb0ELb0EEENS1_19SingleTileSchedulerILb1ELb0ELb1ELi128EEEEEEEEEvNT_6ParamsE,@"STO_CUDA_ENTRY STV_DEFAULT"
_ZN7cutlass13device_kernelIN5flash19enable_sm80_to_sm89INS1_16FlashAttnFwdSm80INS1_25CollectiveMainloopFwdSm80ILi8ELi1ELb1EN4cute5tupleIJNS5_1CILi128EEENS7_ILi96EEENS7_ILi192EEEEEELi192ENS_6half_tEfNS_4arch4Sm80ELb0ELb0ELb1ELb1ELb0ELb0ELb1ELb0EEENS1_21CollectiveEpilogueFwdINS6_IJS8_SA_S9_EEENS6_IJNS7_ILi1EEESI_SI_EEESC_SE_Li256ELb1ELb1ELb0ELb0EEENS1_19SingleTileSchedulerILb1ELb0ELb1ELi128EEEEEEEEEvNT_6ParamsE:
[----:B------:R-:W-:Y:S02]  /*0000*/  MOV R1, c[0x0][0x28] ;  /* 0x00000a0000017a02 */ /* 0x000fe40000000f00 */
[----:B------:R-:W1:Y:S01]  /*0010*/  S2R R125, SR_TID.X ;  /* 0x00000000007d7919 */ /* 0x000e620000002100 */
[----:B------:R-:W-:Y:S01]  /*0020*/  IMAD.MOV.U32 R26, RZ, RZ, 0x4 ;  /* 0x00000004ff1a7424 */ /* 0x000fe200078e00ff */
[----:B------:R-:W-:Y:S01]  /*0030*/  ULDC.64 UR4, c[0x0][0x118] ;  /* 0x0000460000047ab9 */ /* 0x000fe20000000a00 */
[----:B------:R-:W-:Y:S01]  /*0040*/  IADD3 R1, R1, -0x68, RZ ;  /* 0xffffff9801017810 */ /* 0x000fe20007ffe0ff */
[----:B------:R-:W2:Y:S04]  /*0050*/  S2R R5, SR_CTAID.Z ;  /* 0x0000000000057919 */ /* 0x000ea80000002700 */
[----:B------:R-:W3:Y:S01]  /*0060*/  S2R R39, SR_CTAID.X ;  /* 0x0000000000277919 */ /* 0x000ee20000002500 */
[----:B-1----:R-:W-:Y:S01]  /*0070*/  SHF.R.U32.HI R0, RZ, 0x5, R125 ;  /* 0x00000005ff007819 */ /* 0x002fe2000001167d */
[----:B--2---:R-:W-:-:S05]  /*0080*/  IMAD.WIDE R2, R5, R26, c[0x0][0x568] ;  /* 0x00015a0005027625 */ /* 0x004fca00078e021a */
[----:B------:R-:W1:Y:S02]  /*0090*/  SHFL.IDX PT, R0, R0, RZ, 0x1f ;  /* 0x00001fff00007589 */ /* 0x000e6400000e0000 */
[----:B-1----:R-:W-:-:S13]  /*00a0*/  ISETP.NE.AND P0, PT, R0, RZ, PT ;  /* 0x000000ff0000720c */ /* 0x002fda0003f05270 */
[----:B------:R-:W-:Y:S05]  /*00b0*/  @!P0 BRA `(.L_x_11) ;  /* 0x0000014000008947 */ /* 0x000fea0003800000 */
[----:B---3--:R-:W-:-:S04]  /*00c0*/  ISETP.NE.U32.AND P0, PT, RZ, c[0x0][0x568], PT ;  /* 0x00015a00ff007a0c */ /* 0x008fc80003f05070 */
[----:B------:R-:W-:-:S13]  /*00d0*/  ISETP.NE.AND.EX P0, PT, RZ, c[0x0][0x56c], PT, P0 ;  /* 0x00015b00ff007a0c */ /* 0x000fda0003f05300 */
[----:B------:R-:W-:Y:S05]  /*00e0*/  @!P0 BRA `(.L_x_12) ;  /* 0x0000002000008947 */ /* 0x000fea0003800000 */
[----:B------:R1:W5:Y:S01]  /*00f0*/  LDG.E R0, [R2.64] ;  /* 0x0000000402007981 */ /* 0x000362000c1e1900 */
[----:B------:R-:W-:Y:S05]  /*0100*/  BRA `(.L_x_13) ;  /* 0x0000009000007947 */ /* 0x000fea0003800000 */
.L_x_12:
[----:B------:R-:W-:-:S04]  /*0110*/  ISETP.NE.U32.AND P0, PT, RZ, c[0x0][0x560], PT ;  /* 0x00015800ff007a0c */ /* 0x000fc80003f05070 */
[----:B------:R-:W-:-:S13]  /*0120*/  ISETP.NE.AND.EX P0, PT, RZ, c[0x0][0x564], PT, P0 ;  /* 0x00015900ff007a0c */ /* 0x000fda0003f05300 */
[----:B------:R-:W-:Y:S05]  /*0130*/  @!P0 BRA `(.L_x_14) ;  /* 0x0000005000008947 */ /* 0x000fea0003800000 */
[----:B------:R-:W-:-:S05]  /*0140*/  IMAD.WIDE R2, R5, R26, c[0x0][0x560] ;  /* 0x0001580005027625 */ /* 0x000fca00078e021a */
[----:B------:R-:W2:Y:S04]  /*0150*/  LDG.E R4, [R2.64] ;  /* 0x0000000402047981 */ /* 0x000ea8000c1e1900 */
[----:B------:R-:W2:Y:S02]  /*0160*/  LDG.E R0, [R2.64+0x4] ;  /* 0x0000040402007981 */ /* 0x000ea4000c1e1900 */
[----:B--2---:R-:W-:Y:S01]  /*0170*/  IADD3 R0, -R4, R0, RZ ;  /* 0x0000000004007210 */ /* 0x004fe20007ffe1ff */
[----:B------:R-:W-:Y:S05]  /*0180*/  BRA `(.L_x_13) ;  /* 0x0000001000007947 */ /* 0x000fea0003800000 */
.L_x_14:
[----:B------:R-:W-:-:S05]  /*0190*/  MOV R0, c[0x0][0x54c] ;  /* 0x0001530000007a02 */ /* 0x000fca0000000f00 */
.L_x_13:
[----:B-----5:R-:W-:Y:S01]  /*01a0*/  IMAD R0, R0, c[0x0][0x548], RZ ;  /* 0x0001520000007a24 */ /* 0x020fe200078e02ff */
[----:B-1----:R-:W-:-:S04]  /*01b0*/  SHF.L.U32 R2, R39, 0x7, RZ ;  /* 0x0000000727027819 */ /* 0x002fc800000006ff */
[----:B------:R-:W-:-:S04]  /*01c0*/  ISETP.GE.AND P0, PT, R2, R0, PT ;  /* 0x000000000200720c */ /* 0x000fc80003f06270 */
[----:B------:R-:W-:-:S05]  /*01d0*/  SEL R0, R5, 0xffffffff, !P0 ;  /* 0xffffffff05007807 */ /* 0x000fca0004000000 */
[----:B------:R1:W-:Y:S01]  /*01e0*/  STL [R1+0x20], R0 ;  /* 0x0000200001007387 */ /* 0x0003e20000100800 */
[----:B------:R-:W-:Y:S05]  /*01f0*/  BRA `(.L_x_15) ;  /* 0x0000013000007947 */ /* 0x000fea0003800000 */
.L_x_11:
[----:B---3--:R-:W-:-:S04]  /*0200*/  ISETP.NE.U32.AND P0, PT, RZ, c[0x0][0x568], PT ;  /* 0x00015a00ff007a0c */ /* 0x008fc80003f05070 */
[----:B------:R-:W-:-:S13]  /*0210*/  ISETP.NE.AND.EX P0, PT, RZ, c[0x0][0x56c], PT, P0 ;  /* 0x00015b00ff007a0c */ /* 0x000fda0003f05300 */
[----:B------:R-:W-:Y:S05]  /*0220*/  @!P0 BRA `(.L_x_16) ;  /* 0x0000002000008947 */ /* 0x000fea0003800000 */
[----:B------:R1:W5:Y:S01]  /*0230*/  LDG.E R0, [R2.64] ;  /* 0x0000000402007981 */ /* 0x000362000c1e1900 */
[----:B------:R-:W-:Y:S05]  /*0240*/  BRA `(.L_x_17) ;  /* 0x0000009000007947 */ /* 0x000fea0003800000 */
.L_x_16:
        /* <DEDUP_REMOVED lines=8> */
.L_x_18:
[----:B------:R-:W-:-:S05]  /*02d0*/  MOV R0, c[0x0][0x54c] ;  /* 0x0001530000007a02 */ /* 0x000fca0000000f00 */
.L_x_17:
[----:B-----5:R-:W-:Y:S01]  /*02e0*/  IMAD R0, R0, c[0x0][0x548], RZ ;  /* 0x0001520000007a24 */ /* 0x020fe200078e02ff */
[----:B-1----:R-:W-:-:S04]  /*02f0*/  SHF.L.U32 R2, R39, 0x7, RZ ;  /* 0x0000000727027819 */ /* 0x002fc800000006ff */
[----:B------:R-:W-:-:S04]  /*0300*/  ISETP.GE.AND P0, PT, R2, R0, PT ;  /* 0x000000000200720c */ /* 0x000fc80003f06270 */
[----:B------:R-:W-:-:S05]  /*0310*/  SEL R0, R5, 0xffffffff, !P0 ;  /* 0xffffffff05007807 */ /* 0x000fca0004000000 */
[----:B------:R1:W-:Y:S04]  /*0320*/  STL [R1+0x20], R0 ;  /* 0x0000200001007387 */ /* 0x0003e80000100800 */
.L_x_15:
[----:B------:R-:W2:Y:S02]  /*0330*/  LDL R40, [R1+0x20] ;  /* 0x0000200001287983 */ /* 0x000ea40000100800 */
[----:B--2---:R-:W-:-:S13]  /*0340*/  ISETP.GE.AND P0, PT, R40, RZ, PT ;  /* 0x000000ff2800720c */ /* 0x004fda0003f06270 */
[----:B------:R-:W-:Y:S05]  /*0350*/  @!P0 EXIT ;  /* 0x000000000000894d */ /* 0x000fea0003800000 */
[----:B------:R-:W-:Y:S01]  /*0360*/  ISETP.NE.U32.AND P2, PT, RZ, c[0x0][0x370], PT ;  /* 0x0000dc00ff007a0c */ /* 0x000fe20003f45070 */
[----:B------:R-:W-:Y:S01]  /*0370*/  CS2R R10, SRZ ;  /* 0x00000000000a7805 */ /* 0x000fe2000001ff00 */
[----:B------:R-:W-:Y:S01]  /*0380*/  ISETP.NE.U32.AND P1, PT, RZ, c[0x0][0x360], PT ;  /* 0x0000d800ff007a0c */ /* 0x000fe20003f25070 */
[----:B------:R-:W-:Y:S01]  /*0390*/  IMAD.MOV.U32 R13, RZ, RZ, c[0x0][0x168] ;  /* 0x00005a00ff0d7624 */ /* 0x000fe200078e00ff */
[----:B------:R-:W-:Y:S01]  /*03a0*/  ISETP.NE.AND.EX P2, PT, RZ, c[0x0][0x374], PT, P2 ;  /* 0x0000dd00ff007a0c */ /* 0x000fe20003f45320 */
[----:B------:R-:W-:Y:S01]  /*03b0*/  IMAD.MOV.U32 R12, RZ, RZ, RZ ;  /* 0x000000ffff0c7224 */ /* 0x000fe200078e00ff */
[----:B------:R-:W-:Y:S01]  /*03c0*/  ISETP.NE.AND.EX P1, PT, RZ, c[0x0][0x364], PT, P1 ;  /* 0x0000d900ff007a0c */ /* 0x000fe20003f25310 */
[CC--:B------:R-:W-:Y:S01]  /*03d0*/  IMAD.WIDE R4, R40.reuse, R26.reuse, c[0x0][0x348] ;  /* 0x0000d20028047625 */ /* 0x0c0fe200078e021a */
[----:B------:R-:W-:Y:S02]  /*03e0*/  ISETP.NE.U32.AND P0, PT, RZ, c[0x0][0x348], PT ;  /* 0x0000d200ff007a0c */ /* 0x000fe40003f05070 */
[----:B------:R-:W-:Y:S01]  /*03f0*/  ISETP.NE.U32.AND P3, PT, RZ, c[0x0][0x350], PT ;  /* 0x0000d400ff007a0c */ /* 0x000fe20003f65070 */
[----:B------:R-:W-:Y:S01]  /*0400*/  IMAD.WIDE R2, R40, R26, c[0x0][0x350] ;  /* 0x0000d40028027625 */ /* 0x000fe200078e021a */
[----:B------:R-:W-:-:S02]  /*0410*/  ISETP.NE.AND.EX P0, PT, RZ, c[0x0][0x34c], PT, P0 ;  /* 0x0000d300ff007a0c */ /* 0x000fc40003f05300 */
[----:B------:R-:W-:-:S03]  /*0420*/  ISETP.NE.AND.EX P3, PT, RZ, c[0x0][0x354], PT, P3 ;  /* 0x0000d500ff007a0c */ /* 0x000fc60003f65330 */
[----:B------:R-:W-:-:S04]  /*0430*/  @P2 IMAD.WIDE R8, R40, R26, c[0x0][0x370] ;  /* 0x0000dc0028082625 */ /* 0x000fc800078e021a */
[----:B------:R-:W-:Y:S01]  /*0440*/  @P1 IMAD.WIDE R6, R40, R26, c[0x0][0x360] ;  /* 0x0000d80028061625 */ /* 0x000fe200078e021a */
[----:B------:R2:W5:Y:S04]  /*0450*/  @P2 LDG.E R11, [R8.64] ;  /* 0x00000004080b2981 */ /* 0x000568000c1e1900 */
[----:B------:R2:W5:Y:S04]  /*0460*/  @P1 LDG.E R13, [R6.64] ;  /* 0x00000004060d1981 */ /* 0x000568000c1e1900 */
[----:B------:R2:W5:Y:S04]  /*0470*/  @P0 LDG.E R10, [R4.64] ;  /* 0x00000004040a0981 */ /* 0x000568000c1e1900 */
[----:B------:R2:W5:Y:S01]  /*0480*/  @P3 LDG.E R12, [R2.64] ;  /* 0x00000004020c3981 */ /* 0x000562000c1e1900 */
[----:B-1----:R-:W-:Y:S01]  /*0490*/  IMAD.MOV.U32 R0, RZ, RZ, c[0x0][0x1d0] ;  /* 0x00007400ff007624 */ /* 0x002fe200078e00ff */
[----:B------:R-:W-:Y:S05]  /*04a0*/  @P1 BRA `(.L_x_19) ;  /* 0x0000004000001947 */ /* 0x000fea0003800000 */
[----:B------:R-:W-:Y:S05]  /*04b0*/  @!P0 BRA `(.L_x_19) ;  /* 0x0000003000008947 */ /* 0x000fea0003800000 */
[----:B--2---:R1:W2:Y:S04]  /*04c0*/  LDG.E R6, [R4.64] ;  /* 0x0000000404067981 */ /* 0x0042a8000c1e1900 */
[----:B-1----:R-:W2:Y:S02]  /*04d0*/  LDG.E R4, [R4.64+0x4] ;  /* 0x0000040404047981 */ /* 0x002ea4000c1e1900 */
[----:B--2--5:R-:W-:-:S02]  /*04e0*/  IADD3 R13, -R6, R4, RZ ;  /* 0x00000004060d7210 */ /* 0x024fc40007ffe1ff */
.L_x_19:
[----:B------:R-:W-:-:S04]  /*04f0*/  ISETP.NE.U32.AND P1, PT, RZ, c[0x0][0x368], PT ;  /* 0x0000da00ff007a0c */ /* 0x000fc80003f25070 */
[----:B------:R-:W-:-:S13]  /*0500*/  ISETP.NE.AND.EX P1, PT, RZ, c[0x0][0x36c], PT, P1 ;  /* 0x0000db00ff007a0c */ /* 0x000fda0003f25310 */
[----:B------:R-:W-:Y:S05]  /*0510*/  @!P1 BRA `(.L_x_20) ;  /* 0x0000003000009947 */ /* 0x000fea0003800000 */
[----:B--2---:R-:W-:-:S05]  /*0520*/  IMAD.WIDE R2, R40, R26, c[0x0][0x368] ;  /* 0x0000da0028027625 */ /* 0x004fca00078e021a */
[----:B------:R1:W5:Y:S01]  /*0530*/  LDG.E R0, [R2.64] ;  /* 0x0000000402007981 */ /* 0x000362000c1e1900 */
[----:B------:R-:W-:Y:S05]  /*0540*/  BRA `(.L_x_21) ;  /* 0x0000004000007947 */ /* 0x000fea0003800000 */
.L_x_20:
[----:B------:R-:W-:Y:S05]  /*0550*/  @!P3 BRA `(.L_x_21) ;  /* 0x000000300000b947 */ /* 0x000fea0003800000 */
[----:B------:R1:W3:Y:S04]  /*0560*/  LDG.E R0, [R2.64] ;  /* 0x0000000402007981 */ /* 0x0002e8000c1e1900 */
[----:B-12---:R-:W3:Y:S02]  /*0570*/  LDG.E R2, [R2.64+0x4] ;  /* 0x0000040402027981 */ /* 0x006ee4000c1e1900 */
[----:B---3--:R-:W-:-:S05]  /*0580*/  IADD3 R0, -R0, R2, RZ ;  /* 0x0000000200007210 */ /* 0x008fca0007ffe1ff */
.L_x_21:
[--C-:B-----5:R-:W-:Y:S01]  /*0590*/  IMAD.IADD R121, R0, 0x1, -R11.reuse ;  /* 0x0000000100797824 */ /* 0x120fe200078e0a0b */
[----:B------:R-:W-:Y:S01]  /*05a0*/  PLOP3.LUT P2, PT, PT, PT, PT, 0x80, 0x0 ;  /* 0x000000000000781c */ /* 0x000fe20003f4f070 */
[----:B------:R-:W-:Y:S01]  /*05b0*/  IMAD.IADD R16, R12, 0x1, R11 ;  /* 0x000000010c107824 */ /* 0x000fe200078e020b */
[----:B------:R-:W-:Y:S01]  /*05c0*/  CS2R R98, SRZ ;  /* 0x0000000000627805 */ /* 0x000fe2000001ff00 */
[----:B------:R-:W-:Y:S01]  /*05d0*/  CS2R R14, SRZ ;  /* 0x00000000000e7805 */ /* 0x000fe2000001ff00 */
[C---:B------:R-:W-:Y:S01]  /*05e0*/  IADD3 R0, R121.reuse, 0x5f, RZ ;  /* 0x0000005f79007810 */ /* 0x040fe20007ffe0ff */
[----:B------:R-:W-:Y:S01]  /*05f0*/  IMAD.MOV.U32 R94, RZ, RZ, RZ ;  /* 0x000000ffff5e7224 */ /* 0x000fe200078e00ff */
[----:B------:R-:W-:Y:S01]  /*0600*/  ISETP.GE.AND P1, PT, R121, 0x1, PT ;  /* 0x000000017900780c */ /* 0x000fe20003f26270 */
[----:B--2---:R-:W-:Y:S01]  /*0610*/  CS2R R8, SRZ ;  /* 0x0000000000087805 */ /* 0x004fe2000001ff00 */
[----:B------:R-:W-:Y:S01]  /*0620*/  MOV R96, RZ ;  /* 0x000000ff00607202 */ /* 0x000fe20000000f00 */
[----:B------:R-:W-:Y:S01]  /*0630*/  IMAD.HI R0, R0, 0x2aaaaaab, RZ ;  /* 0x2aaaaaab00007827 */ /* 0x000fe200078e02ff */
[----:B------:R-:W-:Y:S01]  /*0640*/  MOV R11, RZ ;  /* 0x000000ff000b7202 */ /* 0x000fe20000000f00 */
[----:B------:R-:W-:Y:S01]  /*0650*/  CS2R R86, SRZ ;  /* 0x0000000000567805 */ /* 0x000fe2000001ff00 */
[----:B------:R-:W-:Y:S01]  /*0660*/  MOV R12, RZ ;  /* 0x000000ff000c7202 */ /* 0x000fe20000000f00 */
[----:B------:R-:W-:Y:S01]  /*0670*/  IMAD.MOV.U32 R92, RZ, RZ, RZ ;  /* 0x000000ffff5c7224 */ /* 0x000fe200078e00ff */
[----:B-1----:R-:W-:Y:S01]  /*0680*/  SHF.R.U32.HI R2, RZ, 0x1f, R0 ;  /* 0x0000001fff027819 */ /* 0x002fe20000011600 */
[----:B------:R-:W-:Y:S01]  /*0690*/  IMAD.MOV.U32 R90, RZ, RZ, RZ ;  /* 0x000000ffff5a7224 */ /* 0x000fe200078e00ff */
[----:B------:R-:W-:Y:S01]  /*06a0*/  CS2R R84, SRZ ;  /* 0x0000000000547805 */ /* 0x000fe2000001ff00 */
[----:B------:R-:W-:Y:S01]  /*06b0*/  IMAD.MOV.U32 R88, RZ, RZ, RZ ;  /* 0x000000ffff587224 */ /* 0x000fe200078e00ff */
[----:B------:R-:W-:Y:S01]  /*06c0*/  LEA.HI.SX32 R129, R0, R2, 0x1c ;  /* 0x0000000200817211 */ /* 0x000fe200078fe2ff */
[----:B------:R-:W-:Y:S01]  /*06d0*/  IMAD.MOV.U32 R82, RZ, RZ, RZ ;  /* 0x000000ffff527224 */ /* 0x000fe200078e00ff */
[----:B------:R-:W-:Y:S01]  /*06e0*/  MOV R17, RZ ;  /* 0x000000ff00117202 */ /* 0x000fe20000000f00 */
[----:B------:R-:W-:Y:S01]  /*06f0*/  CS2R R18, SRZ ;  /* 0x0000000000127805 */ /* 0x000fe2000001ff00 */
[----:B------:R-:W-:Y:S01]  /*0700*/  MOV R80, RZ ;  /* 0x000000ff00507202 */ /* 0x000fe20000000f00 */
[----:B------:R1:W-:Y:S01]  /*0710*/  STL [R1+0x30], R129 ;  /* 0x0000308101007387 */ /* 0x0003e20000100800 */
[----:B------:R-:W-:Y:S01]  /*0720*/  IMAD.MOV.U32 R78, RZ, RZ, RZ ;  /* 0x000000ffff4e7224 */ /* 0x000fe200078e00ff */
[----:B------:R-:W-:Y:S01]  /*0730*/  CS2R R20, SRZ ;  /* 0x0000000000147805 */ /* 0x000fe2000001ff00 */
[----:B------:R-:W-:Y:S01]  /*0740*/  MOV R76, RZ ;  /* 0x000000ff004c7202 */ /* 0x000fe20000000f00 */
[----:B------:R-:W-:Y:S01]  /*0750*/  IMAD.MOV.U32 R74, RZ, RZ, RZ ;  /* 0x000000ffff4a7224 */ /* 0x000fe200078e00ff */
[----:B------:R-:W-:Y:S01]  /*0760*/  CS2R R22, SRZ ;  /* 0x0000000000167805 */ /* 0x000fe2000001ff00 */
[----:B------:R-:W-:Y:S01]  /*0770*/  MOV R72, RZ ;  /* 0x000000ff00487202 */ /* 0x000fe20000000f00 */
[----:B------:R-:W-:Y:S01]  /*0780*/  IMAD.MOV.U32 R70, RZ, RZ, RZ ;  /* 0x000000ffff467224 */ /* 0x000fe200078e00ff */
[----:B------:R-:W-:Y:S01]  /*0790*/  CS2R R24, SRZ ;  /* 0x0000000000187805 */ /* 0x000fe2000001ff00 */
[----:B------:R-:W-:Y:S01]  /*07a0*/  MOV R68, RZ ;  /* 0x000000ff00447202 */ /* 0x000fe20000000f00 */
[----:B------:R-:W-:Y:S01]  /*07b0*/  CS2R R66, SRZ ;  /* 0x0000000000427805 */ /* 0x000fe2000001ff00 */
[----:B------:R-:W-:Y:S01]  /*07c0*/  IMAD.MOV.U32 R64, RZ, RZ, RZ ;  /* 0x000000ffff407224 */ /* 0x000fe200078e00ff */
[----:B------:R-:W-:Y:S01]  /*07d0*/  CS2R R62, SRZ ;  /* 0x00000000003e7805 */ /* 0x000fe2000001ff00 */
[----:B------:R-:W-:Y:S01]  /*07e0*/  MOV R27, RZ ;  /* 0x000000ff001b7202 */ /* 0x000fe20000000f00 */
[----:B------:R-:W-:Y:S01]  /*07f0*/  IMAD.MOV.U32 R60, RZ, RZ, RZ ;  /* 0x000000ffff3c7224 */ /* 0x000fe200078e00ff */
[----:B------:R-:W-:Y:S01]  /*0800*/  CS2R R58, SRZ ;  /* 0x00000000003a7805 */ /* 0x000fe2000001ff00 */
[----:B------:R-:W-:Y:S01]  /*0810*/  CS2R R28, SRZ ;  /* 0x00000000001c7805 */ /* 0x000fe2000001ff00 */
[----:B------:R-:W-:Y:S01]  /*0820*/  MOV R56, RZ ;  /* 0x000000ff00387202 */ /* 0x000fe20000000f00 */
[----:B------:R-:W-:Y:S01]  /*0830*/  CS2R R54, SRZ ;  /* 0x0000000000367805 */ /* 0x000fe2000001ff00 */
        /* <DEDUP_REMOVED lines=23> */
[----:B------:R-:W-:Y:S01]  /*09b0*/  CS2R R114, SRZ ;  /* 0x0000000000727805 */ /* 0x000fe2000001ff00 */
[----:B------:R-:W-:Y:S01]  /*09c0*/  MOV R38, RZ ;  /* 0x000000ff00267202 */ /* 0x000fe20000000f00 */
[----:B------:R-:W-:Y:S01]  /*09d0*/  IMAD.MOV.U32 R112, RZ, RZ, RZ ;  /* 0x000000ffff707224 */ /* 0x000fe200078e00ff */
[----:B------:R-:W-:Y:S01]  /*09e0*/  CS2R R110, SRZ ;  /* 0x00000000006e7805 */ /* 0x000fe2000001ff00 */
[----:B------:R-:W-:Y:S01]  /*09f0*/  CS2R R108, SRZ ;  /* 0x00000000006c7805 */ /* 0x000fe2000001ff00 */
[----:B------:R-:W-:Y:S01]  /*0a00*/  CS2R R106, SRZ ;  /* 0x00000000006a7805 */ /* 0x000fe2000001ff00 */
[----:B------:R-:W-:Y:S01]  /*0a10*/  MOV R104, RZ ;  /* 0x000000ff00687202 */ /* 0x000fe20000000f00 */
[----:B------:R-:W-:Y:S01]  /*0a20*/  IMAD.MOV.U32 R42, RZ, RZ, RZ ;  /* 0x000000ffff2a7224 */ /* 0x000fe200078e00ff */
[----:B------:R-:W-:Y:S01]  /*0a30*/  MOV R41, RZ ;  /* 0x000000ff00297202 */ /* 0x000fe20000000f00 */
[----:B------:R-:W-:Y:S05]  /*0a40*/  @!P1 BRA `(.L_x_22) ;  /* 0x0000ac0000009947 */ /* 0x000fea0003800000 */
[----:B-1----:R-:W-:-:S04]  /*0a50*/  ISETP.NE.U32.AND P2, PT, RZ, c[0x0][0x340], PT ;  /* 0x0000d000ff007a0c */ /* 0x002fc80003f45070 */
[----:B------:R-:W-:-:S13]  /*0a60*/  ISETP.NE.AND.EX P2, PT, RZ, c[0x0][0x344], PT, P2 ;  /* 0x0000d100ff007a0c */ /* 0x000fda0003f45320 */
[----:B------:R-:W-:-:S05]  /*0a70*/  @P2 IMAD.WIDE R2, R40, R26, c[0x0][0x340] ;  /* 0x0000d00028022625 */ /* 0x000fca00078e021a */
[----:B------:R1:W2:Y:S01]  /*0a80*/  @P2 LDG.E R14, [R2.64] ;  /* 0x00000004020e2981 */ /* 0x0002a2000c1e1900 */
[----:B------:R-:W-:Y:S01]  /*0a90*/  SHF.R.S32.HI R33, RZ, 0x1f, R125 ;  /* 0x0000001fff217819 */ /* 0x000fe2000001147d */
[----:B------:R-:W-:Y:S01]  /*0aa0*/  IMAD.MOV.U32 R4, RZ, RZ, c[0x0][0x2c4] ;  /* 0x0000b100ff047624 */ /* 0x000fe200078e00ff */
[----:B------:R-:W-:Y:S01]  /*0ab0*/  SHF.R.S32.HI R0, RZ, 0x1f, R10 ;  /* 0x0000001fff007819 */ /* 0x000fe2000001140a */
[----:B------:R-:W3:Y:S01]  /*0ac0*/  S2R R37, SR_CTAID.Y ;  /* 0x0000000000257919 */ /* 0x000ee20000002600 */
[----:B------:R-:W-:Y:S01]  /*0ad0*/  LEA.HI R30, R33, R125, RZ, 0x3 ;  /* 0x0000007d211e7211 */ /* 0x000fe200078f18ff */
[----:B------:R-:W-:Y:S01]  /*0ae0*/  IMAD.MOV.U32 R120, RZ, RZ, 0x60 ;  /* 0x00000060ff787424 */ /* 0x000fe200078e00ff */
[----:B------:R-:W-:Y:S01]  /*0af0*/  ISETP.NE.AND P1, PT, R4, 0x1, PT ;  /* 0x000000010400780c */ /* 0x000fe20003f25270 */
[----:B------:R-:W-:Y:S01]  /*0b00*/  IMAD R0, R0, c[0x0][0x178], RZ ;  /* 0x00005e0000007a24 */ /* 0x000fe200078e02ff */
[----:B------:R-:W-:Y:S01]  /*0b10*/  LOP3.LUT R4, R30, 0xfffffff8, RZ, 0xc0, !PT ;  /* 0xfffffff81e047812 */ /* 0x000fe200078ec0ff */
[----:B------:R-:W-:Y:S01]  /*0b20*/  IMAD.WIDE.U32 R34, R120, c[0x0][0x208], RZ ;  /* 0x0000820078227a25 */ /* 0x000fe200078e00ff */
[----:B------:R-:W-:-:S02]  /*0b30*/  SHF.R.S32.HI R26, RZ, 0x3, R30 ;  /* 0x00000003ff1a7819 */ /* 0x000fc4000001141e */
[----:B------:R-:W-:Y:S01]  /*0b40*/  SHF.R.S32.HI R12, RZ, 0x1f, R40 ;  /* 0x0000001fff0c7819 */ /* 0x000fe20000011428 */
[----:B------:R-:W-:Y:S01]  /*0b50*/  IMAD.IADD R36, R125, 0x1, -R4 ;  /* 0x000000017d247824 */ /* 0x000fe200078e0a04 */
[----:B------:R-:W-:Y:S01]  /*0b60*/  IADD3 R31, R129, -0x1, RZ ;  /* 0xffffffff811f7810 */ /* 0x000fe20007ffe0ff */
[----:B------:R-:W-:Y:S01]  /*0b70*/  IMAD R0, R10, c[0x0][0x17c], R0 ;  /* 0x00005f000a007a24 */ /* 0x000fe200078e0200 */
[----:B------:R-:W-:Y:S01]  /*0b80*/  SEL R5, R12, RZ, !P0 ;  /* 0x000000ff0c057207 */ /* 0x000fe20004000000 */
[--C-:B------:R-:W-:Y:S01]  /*0b90*/  IMAD R4, R36, 0x20, R26.reuse ;  /* 0x0000002024047824 */ /* 0x100fe200078e021a */
[----:B------:R-:W-:Y:S01]  /*0ba0*/  SHF.R.S32.HI R8, RZ, 0x1f, R31 ;  /* 0x0000001fff087819 */ /* 0x000fe2000001141f */
[----:B------:R-:W-:Y:S01]  /*0bb0*/  IMAD R11, R39, 0x80, R26 ;  /* 0x00000080270b7824 */ /* 0x000fe200078e021a */
[-C--:B------:R-:W-:Y:S01]  /*0bc0*/  LEA.HI R29, R33, R125.reuse, RZ, 0x4 ;  /* 0x0000007d211d7211 */ /* 0x080fe200078f20ff */
[----:B------:R-:W-:Y:S01]  /*0bd0*/  IMAD R7, R39, 0x80, R4 ;  /* 0x0000008027077824 */ /* 0x000fe200078e0204 */
[----:B------:R-:W-:Y:S01]  /*0be0*/  SEL R4, R40, RZ, !P0 ;  /* 0x000000ff28047207 */ /* 0x000fe20004000000 */
[----:B------:R-:W-:Y:S01]  /*0bf0*/  IMAD R5, R5, c[0x0][0x1c0], RZ ;  /* 0x0000700005057a24 */ /* 0x000fe200078e02ff */
[----:B------:R-:W-:Y:S01]  /*0c00*/  IADD3 R9, R11, 0x20, RZ ;  /* 0x000000200b097810 */ /* 0x000fe20007ffe0ff */
[----:B-1----:R-:W-:Y:S01]  /*0c10*/  IMAD.WIDE.U32 R2, R10, c[0x0][0x178], RZ ;  /* 0x00005e000a027a25 */ /* 0x002fe200078e00ff */
[----:B------:R-:W-:-:S02]  /*0c20*/  LEA.HI R10, R33, R125, RZ, 0x6 ;  /* 0x0000007d210a7211 */ /* 0x000fc400078f30ff */
[----:B---3--:R-:W-:Y:S01]  /*0c30*/  SHF.R.S32.HI R38, RZ, 0x1f, R37 ;  /* 0x0000001fff267819 */ /* 0x008fe20000011425 */
[----:B------:R-:W-:Y:S01]  /*0c40*/  IMAD.IADD R3, R3, 0x1, R0 ;  /* 0x0000000103037824 */ /* 0x000fe200078e0200 */
[----:B------:R-:W-:Y:S01]  /*0c50*/  LEA.HI R122, R33, R125, RZ, 0x5 ;  /* 0x0000007d217a7211 */ /* 0x000fe200078f28ff */
[----:B------:R-:W-:-:S04]  /*0c60*/  @P1 IMAD.HI.U32 R6, R7, c[0x0][0x2c8], RZ ;  /* 0x0000b20007061a27 */ /* 0x000fc800078e00ff */
[----:B------:R-:W-:Y:S02]  /*0c70*/  IMAD R0, R38, c[0x0][0x1b8], RZ ;  /* 0x00006e0026007a24 */ /* 0x000fe400078e02ff */
[----:B------:R-:W-:-:S04]  /*0c80*/  IMAD.WIDE.U32 R2, R37, c[0x0][0x1b8], R2 ;  /* 0x00006e0025027a25 */ /* 0x000fc800078e0002 */
[----:B------:R-:W-:Y:S02]  /*0c90*/  IMAD R0, R37, c[0x0][0x1bc], R0 ;  /* 0x00006f0025007a24 */ /* 0x000fe400078e0200 */
[C---:B------:R-:W-:Y:S02]  /*0ca0*/  IMAD R5, R4.reuse, c[0x0][0x1c4], R5 ;  /* 0x0000710004057a24 */ /* 0x040fe400078e0205 */
[----:B------:R-:W-:Y:S02]  /*0cb0*/  IMAD.IADD R3, R3, 0x1, R0 ;  /* 0x0000000103037824 */ /* 0x000fe400078e0200 */
[----:B------:R-:W-:Y:S01]  /*0cc0*/  IMAD.MOV.U32 R0, RZ, RZ, R7 ;  /* 0x000000ffff007224 */ /* 0x000fe200078e0007 */
[----:B------:R-:W-:Y:S01]  /*0cd0*/  @P1 SHF.R.U32.HI R0, RZ, c[0x0][0x2cc], R6 ;  /* 0x0000b300ff001a19 */ /* 0x000fe20000011606 */
[----:B------:R-:W-:-:S03]  /*0ce0*/  IMAD.WIDE.U32 R2, R4, c[0x0][0x1c0], R2 ;  /* 0x0000700004027a25 */ /* 0x000fc600078e0002 */
[----:B------:R-:W-:Y:S01]  /*0cf0*/  SHF.R.S32.HI R4, RZ, 0x1f, R0 ;  /* 0x0000001fff047819 */ /* 0x000fe20000011400 */
[----:B------:R-:W-:Y:S02]  /*0d00*/  IMAD.IADD R3, R3, 0x1, R5 ;  /* 0x0000000103037824 */ /* 0x000fe400078e0205 */
[----:B------:R-:W-:Y:S02]  /*0d10*/  IMAD R6, R120, c[0x0][0x20c], RZ ;  /* 0x0000830078067a24 */ /* 0x000fe400078e02ff */
[----:B------:R-:W-:Y:S02]  /*0d20*/  IMAD R4, R4, c[0x0][0x1b0], RZ ;  /* 0x00006c0004047a24 */ /* 0x000fe400078e02ff */
[----:B------:R-:W-:-:S04]  /*0d30*/  IMAD.WIDE.U32 R2, R0, c[0x0][0x1b0], R2 ;  /* 0x00006c0000027a25 */ /* 0x000fc800078e0002 */
[----:B------:R-:W-:Y:S02]  /*0d40*/  IMAD R4, R0, c[0x0][0x1b4], R4 ;  /* 0x00006d0000047a24 */ /* 0x000fe400078e0204 */
[----:B------:R-:W-:Y:S02]  /*0d50*/  IMAD.MOV R0, RZ, RZ, -R0 ;  /* 0x000000ffff007224 */ /* 0x000fe400078e0a00 */
[----:B------:R-:W-:Y:S02]  /*0d60*/  IMAD.IADD R3, R3, 0x1, R4 ;  /* 0x0000000103037824 */ /* 0x000fe400078e0204 */
[----:B------:R-:W-:Y:S02]  /*0d70*/  IMAD R0, R0, c[0x0][0x2c4], R7 ;  /* 0x0000b10000007a24 */ /* 0x000fe400078e0207 */
[----:B------:R-:W-:Y:S02]  /*0d80*/  IMAD.IADD R6, R35, 0x1, R6 ;  /* 0x0000000123067824 */ /* 0x000fe400078e0206 */
[----:B------:R-:W-:Y:S01]  /*0d90*/  IMAD R7, R120, c[0x0][0x1e4], RZ ;  /* 0x0000790078077a24 */ /* 0x000fe200078e02ff */
[----:B------:R-:W-:Y:S01]  /*0da0*/  SHF.R.S32.HI R4, RZ, 0x1f, R0 ;  /* 0x0000001fff047819 */ /* 0x000fe20000011400 */
[----:B------:R-:W-:-:S02]  /*0db0*/  IMAD R6, R6, R31, RZ ;  /* 0x0000001f06067224 */ /* 0x000fc400078e02ff */
[----:B------:R-:W-:-:S04]  /*0dc0*/  IMAD.WIDE.U32 R126, R120, c[0x0][0x1e0], RZ ;  /* 0x00007800787e7a25 */ /* 0x000fc800078e00ff */
[----:B------:R-:W-:Y:S02]  /*0dd0*/  IMAD R4, R4, c[0x0][0x1a8], RZ ;  /* 0x00006a0004047a24 */ /* 0x000fe400078e02ff */
[----:B------:R-:W-:-:S04]  /*0de0*/  IMAD.WIDE.U32 R2, R0, c[0x0][0x1a8], R2 ;  /* 0x00006a0000027a25 */ /* 0x000fc800078e0002 */
[----:B------:R-:W-:Y:S01]  /*0df0*/  IMAD R4, R0, c[0x0][0x1ac], R4 ;  /* 0x00006b0000047a24 */ /* 0x000fe200078e0204 */
[----:B------:R-:W-:Y:S01]  /*0e00*/  LEA R17, P0, R2, c[0x0][0x160], 0x1 ;  /* 0x0000580002117a11 */ /* 0x000fe200078008ff */
[----:B------:R-:W-:Y:S01]  /*0e10*/  IMAD R32, R8, R34, R6 ;  /* 0x0000002208207224 */ /* 0x000fe200078e0206 */
[----:B------:R-:W-:Y:S01]  /*0e20*/  IADD3 R6, R11, 0x40, RZ ;  /* 0x000000400b067810 */ /* 0x000fe20007ffe0ff */
[----:B------:R-:W-:Y:S02]  /*0e30*/  IMAD R5, R13, c[0x0][0x2c4], RZ ;  /* 0x0000b1000d057a24 */ /* 0x000fe400078e02ff */
[----:B------:R-:W-:Y:S02]  /*0e40*/  IMAD.IADD R123, R127, 0x1, R7 ;  /* 0x000000017f7b7824 */ /* 0x000fe400078e0207 */
[----:B------:R-:W-:Y:S01]  /*0e50*/  IMAD.IADD R0, R3, 0x1, R4 ;  /* 0x0000000103007824 */ /* 0x000fe200078e0204 */
[----:B------:R-:W-:Y:S01]  /*0e60*/  ISETP.GE.AND P6, PT, R6, R5, PT ;  /* 0x000000050600720c */ /* 0x000fe20003fc6270 */
[----:B------:R-:W-:Y:S01]  /*0e70*/  IMAD.SHL.U32 R3, R26, 0x40, RZ ;  /* 0x000000401a037824 */ /* 0x000fe200078e00ff */
[----:B------:R-:W1:Y:S01]  /*0e80*/  SHFL.IDX PT, R6, R17, RZ, 0x181f ;  /* 0x00181fff11067589 */ /* 0x000e6200000e0000 */
[----:B------:R-:W-:Y:S01]  /*0e90*/  IMAD R7, R123, R31, RZ ;  /* 0x0000001f7b077224 */ /* 0x000fe200078e02ff */
[----:B------:R-:W-:Y:S01]  /*0ea0*/  LEA.HI.X R18, R2, c[0x0][0x164], R0, 0x1, P0 ;  /* 0x0000590002127a11 */ /* 0x000fe200000f0c00 */
[----:B------:R-:W-:Y:S01]  /*0eb0*/  IMAD.SHL.U32 R2, R36, 0x8, RZ ;  /* 0x0000000824027824 */ /* 0x000fe200078e00ff */
[----:B------:R-:W-:Y:S01]  /*0ec0*/  ISETP.GE.AND P5, PT, R9, R5, PT ;  /* 0x000000050900720c */ /* 0x000fe20003fa6270 */
[----:B------:R-:W-:Y:S01]  /*0ed0*/  IMAD R28, R8, R126, R7 ;  /* 0x0000007e081c7224 */ /* 0x000fe200078e0207 */
[----:B------:R-:W-:Y:S01]  /*0ee0*/  LOP3.LUT R0, R3, 0x1c0, RZ, 0xc0, !PT ;  /* 0x000001c003007812 */ /* 0x000fe200078ec0ff */
[----:B------:R-:W3:Y:S01]  /*0ef0*/  SHFL.IDX PT, R7, R18, RZ, 0x181f ;  /* 0x00181fff12077589 */ /* 0x000ee200000e0000 */
[----:B------:R-:W-:Y:S01]  /*0f00*/  SHF.R.S32.HI R9, RZ, 0x4, R29 ;  /* 0x00000004ff097819 */ /* 0x000fe2000001141d */
[----:B------:R-:W-:Y:S01]  /*0f10*/  IMAD R120, R129, -0x60, R120 ;  /* 0xffffffa081787824 */ /* 0x000fe200078e0278 */
[----:B------:R-:W-:Y:S01]  /*0f20*/  LOP3.LUT R4, R0, 0x38, R2, 0xf8, !PT ;  /* 0x0000003800047812 */ /* 0x000fe200078ef802 */
[----:B------:R-:W-:Y:S01]  /*0f30*/  IMAD.MOV.U32 R124, RZ, RZ, c[0x0][0x1e0] ;  /* 0x00007800ff7c7624 */ /* 0x000fe200078e00ff */
[----:B------:R-:W-:Y:S01]  /*0f40*/  SHF.R.U32.HI R3, RZ, 0x3, R0 ;  /* 0x00000003ff037819 */ /* 0x000fe20000011600 */
[----:B------:R-:W-:Y:S01]  /*0f50*/  IMAD.MOV.U32 R128, RZ, RZ, c[0x0][0x1e4] ;  /* 0x00007900ff807624 */ /* 0x000fe200078e00ff */
[----:B------:R-:W-:Y:S01]  /*0f60*/  LEA.HI R8, R29, R9, RZ, 0x1 ;  /* 0x000000091d087211 */ /* 0x000fe200078f08ff */
[----:B------:R-:W-:Y:S01]  /*0f70*/  IMAD.SHL.U32 R208, R122, 0x20, RZ ;  /* 0x000000207ad07824 */ /* 0x000fe200078e00ff */
[----:B------:R-:W-:Y:S01]  /*0f80*/  LOP3.LUT R4, R4, R3, RZ, 0x3c, !PT ;  /* 0x0000000304047212 */ /* 0x000fe200078e3cff */
[----:B------:R-:W-:Y:S01]  /*0f90*/  BAR.SYNC.DEFER_BLOCKING 0x0 ;  /* 0x0000000000007b1d */ /* 0x000fe20000010000 */
[----:B------:R-:W-:-:S02]  /*0fa0*/  ISETP.GE.AND P4, PT, R11, R5, PT ;  /* 0x000000050b00720c */ /* 0x000fc40003f86270 */
[----:B------:R-:W-:Y:S01]  /*0fb0*/  LOP3.LUT R3, R8, 0xfffffffe, RZ, 0xc0, !PT ;  /* 0xfffffffe08037812 */ /* 0x000fe200078ec0ff */
[----:B------:R-:W-:Y:S01]  /*0fc0*/  IMAD.SHL.U32 R8, R10, 0x8, RZ ;  /* 0x000000080a087824 */ /* 0x000fe200078e00ff */
[----:B------:R-:W-:Y:S02]  /*0fd0*/  IADD3 R0, R11, 0x60, RZ ;  /* 0x000000600b007810 */ /* 0x000fe40007ffe0ff */
[----:B------:R-:W-:Y:S01]  /*0fe0*/  IADD3 R22, R2, 0x40, RZ ;  /* 0x0000004002167810 */ /* 0x000fe20007ffe0ff */
[----:B------:R-:W-:Y:S01]  /*0ff0*/  IMAD.IADD R27, R9, 0x1, -R3 ;  /* 0x00000001091b7824 */ /* 0x000fe200078e0a03 */
[----:B------:R-:W-:Y:S02]  /*1000*/  ISETP.GE.AND P0, PT, R0, R5, PT ;  /* 0x000000050000720c */ /* 0x000fe40003f06270 */
[----:B------:R-:W-:Y:S02]  /*1010*/  LOP3.LUT R249, R4, 0xfffffe00, R8, 0xf8, !PT ;  /* 0xfffffe0004f97812 */ /* 0x000fe400078ef808 */
[----:B------:R-:W-:-:S02]  /*1020*/  IADD3 R23, R2, 0x80, RZ ;  /* 0x0000008002177810 */ /* 0x000fc40007ffe0ff */
[----:B------:R-:W-:Y:S01]  /*1030*/  SHF.R.S32.HI R0, RZ, 0x1f, R16 ;  /* 0x0000001fff007819 */ /* 0x000fe20000011410 */
[----:B------:R-:W-:Y:S01]  /*1040*/  IMAD.SHL.U32 R249, R249, 0x2, RZ ;  /* 0x00000002f9f97824 */ /* 0x000fe200078e00ff */
[----:B------:R-:W-:Y:S02]  /*1050*/  IADD3 R16, P1, R16, R26, RZ ;  /* 0x0000001a10107210 */ /* 0x000fe40007f3e0ff */
[----:B------:R-:W-:Y:S02]  /*1060*/  @!P4 SHF.R.S32.HI R11, RZ, 0x1f, R22 ;  /* 0x0000001fff0bc819 */ /* 0x000fe40000011416 */
[--C-:B------:R-:W-:Y:S02]  /*1070*/  SHF.R.S32.HI R3, RZ, 0x1f, R2.reuse ;  /* 0x0000001fff037819 */ /* 0x100fe40000011402 */
[----:B------:R-:W-:Y:S02]  /*1080*/  @!P4 SHF.R.S32.HI R10, RZ, 0x1f, R23 ;  /* 0x0000001fff0ac819 */ /* 0x000fe40000011417 */
[----:B------:R-:W-:Y:S01]  /*1090*/  LEA.HI.X.SX32 R19, R26, R0, 0x1, P1 ;  /* 0x000000001a137211 */ /* 0x000fe200008f0eff */
[----:B------:R-:W-:Y:S01]  /*10a0*/  IMAD.WIDE.U32 R20, R16, c[0x0][0x208], R2 ;  /* 0x0000820010147a25 */ /* 0x000fe200078e0002 */
[----:B------:R-:W-:-:S02]  /*10b0*/  @!P5 SHF.R.S32.HI R0, RZ, 0x1f, R22 ;  /* 0x0000001fff00d819 */ /* 0x000fc40000011416 */
[----:B------:R-:W-:Y:S02]  /*10c0*/  @!P4 LEA.HI R11, R11, R22, RZ, 0x3 ;  /* 0x000000160b0bc211 */ /* 0x000fe400078f18ff */
[----:B------:R-:W-:Y:S02]  /*10d0*/  ISETP.GE.AND P1, PT, R22, c[0x0][0x198], PT ;  /* 0x0000660016007a0c */ /* 0x000fe40003f26270 */
[----:B------:R-:W-:Y:S02]  /*10e0*/  @!P4 LOP3.LUT R11, R11, 0xfffffff8, RZ, 0xc0, !PT ;  /* 0xfffffff80b0bc812 */ /* 0x000fe400078ec0ff */
[----:B------:R-:W-:Y:S02]  /*10f0*/  @!P5 SHF.R.S32.HI R13, RZ, 0x1f, R23 ;  /* 0x0000001fff0dd819 */ /* 0x000fe40000011417 */
[----:B------:R-:W-:Y:S02]  /*1100*/  LOP3.LUT R208, R208, 0x7ffffc00, RZ, 0xc0, !PT ;  /* 0x7ffffc00d0d07812 */ /* 0x000fe400078ec0ff */
[--C-:B--2---:R-:W-:Y:S01]  /*1110*/  @P2 SHF.R.S32.HI R5, RZ, 0x1f, R14.reuse ;  /* 0x0000001fff052819 */ /* 0x104fe2000001140e */
[----:B------:R-:W-:-:S02]  /*1120*/  @P2 IMAD.MOV.U32 R4, RZ, RZ, R14 ;  /* 0x000000ffff042224 */ /* 0x000fc400078e000e */
[----:B------:R-:W-:Y:S02]  /*1130*/  @!P2 IMAD.MOV.U32 R4, RZ, RZ, R40 ;  /* 0x000000ffff04a224 */ /* 0x000fe400078e0028 */
[----:B------:R-:W-:Y:S01]  /*1140*/  @!P2 IMAD.MOV.U32 R5, RZ, RZ, R12 ;  /* 0x000000ffff05a224 */ /* 0x000fe200078e000c */
[----:B-1----:R-:W-:Y:S02]  /*1150*/  @!P4 LEA R8, P2, R2, R6, 0x1 ;  /* 0x000000060208c211 */ /* 0x002fe400078408ff */
[----:B------:R-:W-:Y:S02]  /*1160*/  SEL R25, R4, RZ, !P3 ;  /* 0x000000ff04197207 */ /* 0x000fe40005800000 */
[----:B------:R-:W-:Y:S01]  /*1170*/  SEL R24, R5, RZ, !P3 ;  /* 0x000000ff05187207 */ /* 0x000fe20005800000 */
[----:B------:R-:W-:Y:S01]  /*1180*/  SHFL.IDX PT, R4, R17, 0x1, 0x181f ;  /* 0x00381f0011047f89 */ /* 0x000fe200000e0000 */
[C---:B------:R-:W-:Y:S02]  /*1190*/  ISETP.GE.AND P3, PT, R2.reuse, c[0x0][0x198], PT ;  /* 0x0000660002007a0c */ /* 0x040fe40003f66270 */
[----:B---3--:R-:W-:Y:S01]  /*11a0*/  @!P4 LEA.HI.X R9, R2, R7, R3, 0x1, P2 ;  /* 0x000000070209c211 */ /* 0x008fe200010f0c03 */
[----:B------:R-:W1:Y:S01]  /*11b0*/  SHFL.IDX PT, R5, R18, 0x1, 0x181f ;  /* 0x00381f0012057f89 */ /* 0x000e6200000e0000 */
[----:B------:R-:W-:-:S02]  /*11c0*/  @!P4 LEA.HI R12, R10, R23, RZ, 0x3 ;  /* 0x000000170a0cc211 */ /* 0x000fc400078f18ff */
[----:B------:R-:W-:Y:S02]  /*11d0*/  ISETP.GE.AND P2, PT, R23, c[0x0][0x198], PT ;  /* 0x0000660017007a0c */ /* 0x000fe40003f46270 */
[----:B------:R-:W-:Y:S02]  /*11e0*/  @!P5 LEA.HI R10, R0, R22, RZ, 0x3 ;  /* 0x00000016000ad211 */ /* 0x000fe400078f18ff */
[----:B------:R-:W-:Y:S02]  /*11f0*/  @!P4 LOP3.LUT R12, R12, 0xfffffff8, RZ, 0xc0, !PT ;  /* 0xfffffff80c0cc812 */ /* 0x000fe400078ec0ff */
[----:B------:R-:W-:Y:S01]  /*1200*/  @!P5 LOP3.LUT R14, R10, 0xfffffff8, RZ, 0xc0, !PT ;  /* 0xfffffff80a0ed812 */ /* 0x000fe200078ec0ff */
[--C-:B------:R-:W-:Y:S01]  /*1210*/  @!P4 IMAD.WIDE R10, R11, 0x2, R6.reuse ;  /* 0x000000020b0ac825 */ /* 0x100fe200078e0206 */
[----:B------:R-:W-:Y:S01]  /*1220*/  @!P5 LEA.HI R0, R13, R23, RZ, 0x3 ;  /* 0x000000170d00d211 */ /* 0x000fe200078f18ff */
[----:B------:R-:W-:Y:S01]  /*1230*/  @!PT LDS RZ, [RZ] ;  /* 0x00000000fffff984 */ /* 0x000fe20000000800 */
[----:B------:R2:W-:Y:S02]  /*1240*/  @!P4 LDGSTS.E.BYPASS.LTC128B.128 [R249+0x100], [R8.64], !P3 ;  /* 0x0010000008f9cfae */ /* 0x0005e4000d901d44 */
[----:B------:R-:W-:Y:S01]  /*1250*/  @!P4 IMAD.WIDE R6, R12, 0x2, R6 ;  /* 0x000000020c06c825 */ /* 0x000fe200078e0206 */
[----:B------:R-:W-:Y:S01]  /*1260*/  @!P5 LOP3.LUT R0, R0, 0xfffffff8, RZ, 0xc0, !PT ;  /* 0xfffffff80000d812 */ /* 0x000fe200078ec0ff */
[----:B------:R3:W-:Y:S04]  /*1270*/  @!P4 LDGSTS.E.BYPASS.LTC128B.128 [R249+0x4100], [R10.64], !P1 ;  /* 0x041000000af9cfae */ /* 0x0007e8000c901d44 */
[----:B------:R4:W-:Y:S01]  /*1280*/  @!P4 LDGSTS.E.BYPASS.LTC128B.128 [R249+0x8100], [R6.64], !P2 ;  /* 0x0810000006f9cfae */ /* 0x0009e2000d101d44 */
[----:B-1----:R-:W-:-:S04]  /*1290*/  @!P5 IMAD.WIDE R14, R14, 0x2, R4 ;  /* 0x000000020e0ed825 */ /* 0x002fc800078e0204 */
[----:B------:R-:W-:Y:S01]  /*12a0*/  @!P5 IMAD.WIDE R12, R0, 0x2, R4 ;  /* 0x00000002000cd825 */ /* 0x000fe200078e0204 */
[----:B------:R-:W-:-:S03]  /*12b0*/  @!P5 LEA R4, P4, R2, R4, 0x1 ;  /* 0x000000040204d211 */ /* 0x000fc600078808ff */
[----:B------:R-:W-:Y:S01]  /*12c0*/  IMAD R0, R19, c[0x0][0x208], RZ ;  /* 0x0000820013007a24 */ /* 0x000fe200078e02ff */
[----:B------:R-:W-:-:S05]  /*12d0*/  @!P5 LEA.HI.X R5, R2, R5, R3, 0x1, P4 ;  /* 0x000000050205d211 */ /* 0x000fca00020f0c03 */
[----:B------:R1:W-:Y:S01]  /*12e0*/  @!P5 LDGSTS.E.BYPASS.LTC128B.128 [R249+0x1100], [R4.64], !P3 ;  /* 0x0110000004f9dfae */ /* 0x0003e2000d901d44 */
[----:B--2---:R-:W-:Y:S02]  /*12f0*/  IMAD R8, R19, c[0x0][0x1e0], RZ ;  /* 0x0000780013087a24 */ /* 0x004fe400078e02ff */
[C---:B------:R-:W-:Y:S01]  /*1300*/  IMAD R19, R16.reuse, c[0x0][0x20c], R0 ;  /* 0x0000830010137a24 */ /* 0x040fe200078e0200 */
[----:B------:R-:W-:Y:S01]  /*1310*/  @!P6 SHF.R.S32.HI R0, RZ, 0x1f, R22 ;  /* 0x0000001fff00e819 */ /* 0x000fe20000011416 */
[----:B------:R2:W-:Y:S01]  /*1320*/  @!P5 LDGSTS.E.BYPASS.LTC128B.128 [R249+0x5100], [R14.64], !P1 ;  /* 0x051000000ef9dfae */ /* 0x0005e2000c901d44 */
[C---:B---3--:R-:W-:Y:S01]  /*1330*/  IMAD R10, R16.reuse, c[0x0][0x1e4], R8 ;  /* 0x00007900100a7a24 */ /* 0x048fe200078e0208 */
[----:B------:R-:W-:Y:S01]  /*1340*/  @!P0 SHF.R.S32.HI R11, RZ, 0x1f, R22 ;  /* 0x0000001fff0b8819 */ /* 0x000fe20000011416 */
[----:B------:R-:W-:Y:S01]  /*1350*/  IMAD.WIDE.U32 R8, R16, c[0x0][0x1e0], R2 ;  /* 0x0000780010087a25 */ /* 0x000fe200078e0002 */
[----:B----4-:R-:W3:Y:S01]  /*1360*/  SHFL.IDX PT, R6, R17, 0x2, 0x181f ;  /* 0x00581f0011067f89 */ /* 0x010ee200000e0000 */
[----:B------:R-:W-:-:S02]  /*1370*/  IADD3 R16, R120, R121, -R26 ;  /* 0x0000007978107210 */ /* 0x000fc40007ffe81a */
[----:B------:R-:W-:Y:S01]  /*1380*/  IMAD.IADD R9, R9, 0x1, R10 ;  /* 0x0000000109097824 */ /* 0x000fe200078e020a */
[----:B------:R-:W4:Y:S04]  /*1390*/  SHFL.IDX PT, R7, R18, 0x2, 0x181f ;  /* 0x00581f0012077f89 */ /* 0x000f2800000e0000 */
[----:B------:R5:W-:Y:S01]  /*13a0*/  @!P5 LDGSTS.E.BYPASS.LTC128B.128 [R249+0x9100], [R12.64], !P2 ;  /* 0x091000000cf9dfae */ /* 0x000be2000d101d44 */
[----:B------:R-:W-:Y:S02]  /*13b0*/  ISETP.GE.AND P5, PT, R22, c[0x0][0x1d4], PT ;  /* 0x0000750016007a0c */ /* 0x000fe40003fa6270 */
[----:B-1----:R-:W-:Y:S01]  /*13c0*/  @!P6 SHF.R.S32.HI R5, RZ, 0x1f, R23 ;  /* 0x0000001fff05e819 */ /* 0x002fe20000011417 */
[----:B------:R-:W1:Y:S01]  /*13d0*/  SHFL.IDX PT, R4, R17, 0x3, 0x181f ;  /* 0x00781f0011047f89 */ /* 0x000e6200000e0000 */
[----:B--2---:R-:W-:-:S02]  /*13e0*/  @!P0 LEA.HI R14, R11, R22, RZ, 0x3 ;  /* 0x000000160b0e8211 */ /* 0x004fc400078f18ff */
[----:B---3--:R-:W-:-:S04]  /*13f0*/  @!P6 LEA R10, P4, R2, R6, 0x1 ;  /* 0x00000006020ae211 */ /* 0x008fc800078808ff */
[----:B----4-:R-:W-:-:S05]  /*1400*/  @!P6 LEA.HI.X R11, R2, R7, R3, 0x1, P4 ;  /* 0x00000007020be211 */ /* 0x010fca00020f0c03 */
[----:B------:R2:W-:Y:S01]  /*1410*/  @!P6 LDGSTS.E.BYPASS.LTC128B.128 [R249+0x2100], [R10.64], !P3 ;  /* 0x021000000af9efae */ /* 0x0005e2000d901d44 */
[----:B-----5:R-:W-:Y:S02]  /*1420*/  @!P6 LEA.HI R12, R0, R22, RZ, 0x3 ;  /* 0x00000016000ce211 */ /* 0x020fe400078f18ff */
[----:B------:R-:W-:Y:S02]  /*1430*/  @!P6 LEA.HI R0, R5, R23, RZ, 0x3 ;  /* 0x000000170500e211 */ /* 0x000fe400078f18ff */
[----:B------:R-:W3:Y:S01]  /*1440*/  SHFL.IDX PT, R5, R18, 0x3, 0x181f ;  /* 0x00781f0012057f89 */ /* 0x000ee200000e0000 */
[----:B------:R-:W-:Y:S02]  /*1450*/  @!P6 LOP3.LUT R12, R12, 0xfffffff8, RZ, 0xc0, !PT ;  /* 0xfffffff80c0ce812 */ /* 0x000fe400078ec0ff */
[----:B------:R-:W-:-:S03]  /*1460*/  @!P6 LOP3.LUT R0, R0, 0xfffffff8, RZ, 0xc0, !PT ;  /* 0xfffffff80000e812 */ /* 0x000fc600078ec0ff */
[----:B------:R-:W-:-:S04]  /*1470*/  @!P6 IMAD.WIDE R12, R12, 0x2, R6 ;  /* 0x000000020c0ce825 */ /* 0x000fc800078e0206 */
[----:B------:R-:W-:Y:S01]  /*1480*/  @!P6 IMAD.WIDE R6, R0, 0x2, R6 ;  /* 0x000000020006e825 */ /* 0x000fe200078e0206 */
[----:B------:R4:W-:Y:S03]  /*1490*/  @!P6 LDGSTS.E.BYPASS.LTC128B.128 [R249+0x6100], [R12.64], !P1 ;  /* 0x061000000cf9efae */ /* 0x0009e6000c901d44 */
[----:B------:R-:W-:Y:S01]  /*14a0*/  IMAD.SHL.U32 R0, R36, 0x40, RZ ;  /* 0x0000004024007824 */ /* 0x000fe200078e00ff */
[----:B------:R5:W-:Y:S01]  /*14b0*/  @!P6 LDGSTS.E.BYPASS.LTC128B.128 [R249+0xa100], [R6.64], !P2 ;  /* 0x0a10000006f9efae */ /* 0x000be2000d101d44 */
[----:B------:R-:W-:-:S03]  /*14c0*/  ISETP.GE.AND P6, PT, R2, c[0x0][0x1d4], PT ;  /* 0x0000750002007a0c */ /* 0x000fc60003fc6270 */
[----:B------:R-:W-:Y:S01]  /*14d0*/  LOP3.LUT R0, R0, 0x1c0, RZ, 0xc0, !PT ;  /* 0x000001c000007812 */ /* 0x000fe200078ec0ff */
[----:B--2---:R-:W-:-:S03]  /*14e0*/  IMAD R10, R38, c[0x0][0x1e8], RZ ;  /* 0x00007a00260a7a24 */ /* 0x004fc600078e02ff */
[----:B------:R-:W-:Y:S01]  /*14f0*/  SHF.R.U32.HI R11, RZ, 0x3, R0 ;  /* 0x00000003ff0b7819 */ /* 0x000fe20000011600 */
[C---:B------:R-:W-:Y:S01]  /*1500*/  IMAD R10, R37.reuse, c[0x0][0x1ec], R10 ;  /* 0x00007b00250a7a24 */ /* 0x040fe200078e020a */
[----:B----4-:R-:W-:Y:S01]  /*1510*/  LOP3.LUT R12, R0, 0x8, R30, 0xf8, !PT ;  /* 0x00000008000c7812 */ /* 0x010fe200078ef81e */
[----:B------:R-:W-:Y:S01]  /*1520*/  IMAD.SHL.U32 R13, R128, 0x40, RZ ;  /* 0x00000040800d7824 */ /* 0x000fe200078e00ff */
[----:B------:R-:W-:Y:S01]  /*1530*/  @!P0 SHF.R.S32.HI R0, RZ, 0x1f, R23 ;  /* 0x0000001fff008819 */ /* 0x000fe20000011417 */
[----:B-----5:R-:W-:Y:S01]  /*1540*/  IMAD.WIDE.U32 R6, R37, c[0x0][0x1e8], R8 ;  /* 0x00007a0025067a25 */ /* 0x020fe200078e0008 */
[----:B-1----:R-:W-:Y:S02]  /*1550*/  @!P0 LEA R8, P4, R2, R4, 0x1 ;  /* 0x0000000402088211 */ /* 0x002fe400078808ff */
[----:B------:R-:W-:Y:S01]  /*1560*/  @!P0 LEA.HI R0, R0, R23, RZ, 0x3 ;  /* 0x0000001700008211 */ /* 0x000fe200078f18ff */
[----:B------:R-:W-:Y:S01]  /*1570*/  IMAD.IADD R7, R7, 0x1, R10 ;  /* 0x0000000107077824 */ /* 0x000fe200078e020a */
[----:B---3--:R-:W-:Y:S01]  /*1580*/  @!P0 LEA.HI.X R9, R2, R5, R3, 0x1, P4 ;  /* 0x0000000502098211 */ /* 0x008fe200020f0c03 */
[----:B------:R-:W-:Y:S01]  /*1590*/  IMAD R10, R24, c[0x0][0x1f0], RZ ;  /* 0x00007c00180a7a24 */ /* 0x000fe200078e02ff */
[----:B------:R-:W-:Y:S01]  /*15a0*/  @!P0 LOP3.LUT R2, R14, 0xfffffff8, RZ, 0xc0, !PT ;  /* 0xfffffff80e028812 */ /* 0x000fe200078ec0ff */
[----:B------:R-:W-:Y:S01]  /*15b0*/  IMAD.WIDE.U32 R40, R25, c[0x0][0x1f0], R6 ;  /* 0x00007c0019287a25 */ /* 0x000fe200078e0006 */
[----:B------:R-:W-:Y:S01]  /*15c0*/  @!P0 LOP3.LUT R0, R0, 0xfffffff8, RZ, 0xc0, !PT ;  /* 0xfffffff800008812 */ /* 0x000fe200078ec0ff */
[----:B------:R1:W-:Y:S01]  /*15d0*/  @!P0 LDGSTS.E.BYPASS.LTC128B.128 [R249+0x3100], [R8.64], !P3 ;  /* 0x0310000008f98fae */ /* 0x0003e2000d901d44 */
[----:B------:R-:W-:Y:S01]  /*15e0*/  ISETP.GE.AND P3, PT, R16, 0x1, PT ;  /* 0x000000011000780c */ /* 0x000fe20003f66270 */
[--C-:B------:R-:W-:Y:S01]  /*15f0*/  @!P0 IMAD.WIDE R2, R2, 0x2, R4.reuse ;  /* 0x0000000202028825 */ /* 0x100fe200078e0204 */
[----:B------:R-:W-:Y:S01]  /*1600*/  ISETP.GE.AND P4, PT, R23, c[0x0][0x1d4], PT ;  /* 0x0000750017007a0c */ /* 0x000fe20003f86270 */
[----:B------:R2:W-:Y:S01]  /*1610*/  STL.64 [R1+0x18], R40 ;  /* 0x0000182801007387 */ /* 0x0005e20000100a00 */
[----:B------:R-:W-:Y:S01]  /*1620*/  LOP3.LUT R17, R12, R11, RZ, 0x3c, !PT ;  /* 0x0000000b0c117212 */ /* 0x000fe200078e3cff */
[----:B------:R-:W-:Y:S01]  /*1630*/  @!P0 IMAD.WIDE R4, R0, 0x2, R4 ;  /* 0x0000000200048825 */ /* 0x000fe200078e0204 */
[----:B------:R-:W-:Y:S01]  /*1640*/  LOP3.LUT R0, R29, 0xfffffff0, RZ, 0xc0, !PT ;  /* 0xfffffff01d007812 */ /* 0x000fe200078ec0ff */
[----:B------:R3:W-:Y:S01]  /*1650*/  @!P0 LDGSTS.E.BYPASS.LTC128B.128 [R249+0x7100], [R2.64], !P1 ;  /* 0x0710000002f98fae */ /* 0x0007e2000c901d44 */
[C---:B------:R-:W-:Y:S01]  /*1660*/  ISETP.GE.AND P1, PT, R16.reuse, 0x41, PT ;  /* 0x000000411000780c */ /* 0x040fe20003f26270 */
[----:B------:R-:W-:Y:S01]  /*1670*/  IMAD R10, R25, c[0x0][0x1f4], R10 ;  /* 0x00007d00190a7a24 */ /* 0x000fe200078e020a */
[----:B------:R-:W-:Y:S01]  /*1680*/  SEL R11, RZ, 0x1, P6 ;  /* 0x00000001ff0b7807 */ /* 0x000fe20003000000 */
[----:B------:R4:W-:Y:S01]  /*1690*/  @!P0 LDGSTS.E.BYPASS.LTC128B.128 [R249+0xb100], [R4.64], !P2 ;  /* 0x0b10000004f98fae */ /* 0x0009e2000d101d44 */
[----:B------:R-:W-:Y:S01]  /*16a0*/  IMAD.MOV.U32 R130, RZ, RZ, R40 ;  /* 0x000000ffff827224 */ /* 0x000fe200078e0028 */
[----:B------:R-:W-:Y:S01]  /*16b0*/  ISETP.GE.AND P2, PT, R16, 0x21, PT ;  /* 0x000000211000780c */ /* 0x000fe20003f46270 */
[----:B------:R-:W-:Y:S01]  /*16c0*/  IMAD.IADD R131, R41, 0x1, R10 ;  /* 0x0000000129837824 */ /* 0x000fe200078e020a */
[----:B------:R-:W0:Y:S01]  /*16d0*/  LDGDEPBAR ;  /* 0x00000000000079af */ /* 0x000e220000000000 */
[----:B------:R-:W-:-:S02]  /*16e0*/  IMAD.IADD R0, R125, 0x1, -R0 ;  /* 0x000000017d007824 */ /* 0x000fc400078e0a00 */
[----:B------:R-:W-:Y:S01]  /*16f0*/  IMAD R10, R38, c[0x0][0x210], RZ ;  /* 0x00008400260a7a24 */ /* 0x000fe200078e02ff */
[----:B------:R-:W-:Y:S03]  /*1700*/  STL.64 [R1+0x10], R130 ;  /* 0x0000108201007387 */ /* 0x000fe60000100a00 */
[----:B------:R-:W-:Y:S02]  /*1710*/  IMAD R10, R37, c[0x0][0x214], R10 ;  /* 0x00008500250a7a24 */ /* 0x000fe400078e020a */
[----:B---3--:R-:W-:-:S04]  /*1720*/  IMAD.WIDE.U32 R2, R31, R126, R130 ;  /* 0x0000007e1f027225 */ /* 0x008fc800078e0082 */
[----:B------:R-:W-:Y:S01]  /*1730*/  IMAD.IADD R3, R3, 0x1, R28 ;  /* 0x0000000103037824 */ /* 0x000fe200078e021c */
[----:B------:R-:W-:Y:S01]  /*1740*/  @P3 LEA R6, P0, R2, c[0x0][0x1c8], 0x1 ;  /* 0x0000720002063a11 */ /* 0x000fe200078008ff */
[----:B----4-:R-:W-:Y:S01]  /*1750*/  IMAD.IADD R5, R21, 0x1, R19 ;  /* 0x0000000115057824 */ /* 0x010fe200078e0213 */
[----:B------:R-:W-:Y:S01]  /*1760*/  SHF.R.S32.HI R4, RZ, 0x1f, R0 ;  /* 0x0000001fff047819 */ /* 0x000fe20000011400 */
[----:B------:R-:W-:Y:S01]  /*1770*/  IMAD.WIDE.U32 R18, R124, 0x40, RZ ;  /* 0x000000407c127825 */ /* 0x000fe200078e00ff */
[----:B------:R-:W-:Y:S02]  /*1780*/  @P3 LEA.HI.X R7, R2, c[0x0][0x1cc], R3, 0x1, P0 ;  /* 0x0000730002073a11 */ /* 0x000fe400000f0c03 */
[----:B-1----:R-:W-:Y:S02]  /*1790*/  @P2 LEA R8, P0, R124, R2, 0x5 ;  /* 0x000000027c082211 */ /* 0x002fe400078028ff */
[----:B------:R-:W-:Y:S01]  /*17a0*/  LEA.HI R15, R4, R0, RZ, 0x3 ;  /* 0x00000000040f7211 */ /* 0x000fe200078f18ff */
[----:B------:R1:W-:Y:S01]  /*17b0*/  @P3 LDGSTS.E.BYPASS.LTC128B.128 [R249+0xc100], [R6.64], !P6 ;  /* 0x0c10000006f93fae */ /* 0x0003e2000f101d44 */
[----:B------:R-:W-:-:S02]  /*17c0*/  @P2 LEA.HI.X R14, R124, R3, R128, 0x5, P0 ;  /* 0x000000037c0e2211 */ /* 0x000fc400000f2c80 */
[----:B------:R-:W-:Y:S01]  /*17d0*/  @P1 IADD3 R9, P0, R2, R18, RZ ;  /* 0x0000001202091210 */ /* 0x000fe20007f1e0ff */
[----:B------:R1:W-:Y:S01]  /*17e0*/  @P3 LDGSTS.E.BYPASS.LTC128B.128 [R249+0xf100], [R6.64+0x80], !P5 ;  /* 0x0f10008006f93fae */ /* 0x0003e2000e901d44 */
[----:B------:R-:W-:Y:S02]  /*17f0*/  LOP3.LUT R4, R15, 0xfffffff8, RZ, 0xc0, !PT ;  /* 0xfffffff80f047812 */ /* 0x000fe400078ec0ff */
[----:B------:R-:W-:Y:S01]  /*1800*/  @P1 IADD3.X R13, R3, R19, R13, P0, !PT ;  /* 0x00000013030d1210 */ /* 0x000fe200007fe40d */
[----:B------:R1:W-:Y:S01]  /*1810*/  @P3 LDGSTS.E.BYPASS.LTC128B.128 [R249+0x12100], [R6.64+0x100], !P4 ;  /* 0x1210010006f93fae */ /* 0x0003e2000e101d44 */
[----:B------:R-:W-:Y:S01]  /*1820*/  @P2 LEA R2, P0, R8, c[0x0][0x1c8], 0x1 ;  /* 0x0000720008022a11 */ /* 0x000fe200078008ff */
[----:B------:R-:W-:Y:S01]  /*1830*/  IMAD.IADD R12, R0, 0x1, -R4 ;  /* 0x00000001000c7824 */ /* 0x000fe200078e0a04 */
[----:B------:R-:W-:Y:S01]  /*1840*/  SEL R0, RZ, 0xffffffff, P5 ;  /* 0xffffffffff007807 */ /* 0x000fe20002800000 */
[----:B------:R-:W-:Y:S01]  /*1850*/  IMAD.MOV.U32 R4, RZ, RZ, R20 ;  /* 0x000000ffff047224 */ /* 0x000fe200078e0014 */
[----:B------:R-:W-:-:S02]  /*1860*/  @P2 LEA.HI.X R3, R8, c[0x0][0x1cc], R14, 0x1, P0 ;  /* 0x0000730008032a11 */ /* 0x000fc400000f0c0e */
[C---:B------:R-:W-:Y:S01]  /*1870*/  @P1 LEA R8, P0, R9.reuse, c[0x0][0x1c8], 0x1 ;  /* 0x0000720009081a11 */ /* 0x040fe200078008ff */
[----:B------:R-:W-:Y:S01]  /*1880*/  IMAD.SHL.U32 R0, R0, 0x2, RZ ;  /* 0x0000000200007824 */ /* 0x000fe200078e00ff */
[----:B------:R-:W-:Y:S01]  /*1890*/  LOP3.LUT P3, RZ, R12, 0x4, RZ, 0xc0, !PT ;  /* 0x000000040cff7812 */ /* 0x000fe2000786c0ff */
[----:B------:R3:W-:Y:S01]  /*18a0*/  @P2 LDGSTS.E.BYPASS.LTC128B.128 [R249+0xd100], [R2.64], !P6 ;  /* 0x0d10000002f92fae */ /* 0x0007e2000f101d44 */
[----:B------:R-:W-:Y:S01]  /*18b0*/  @P1 LEA.HI.X R9, R9, c[0x0][0x1cc], R13, 0x1, P0 ;  /* 0x0000730009091a11 */ /* 0x000fe200000f0c0d */
[----:B------:R-:W-:Y:S01]  /*18c0*/  IMAD.WIDE.U32 R4, R37, c[0x0][0x210], R4 ;  /* 0x0000840025047a25 */ /* 0x000fe200078e0004 */
[----:B------:R-:W-:Y:S01]  /*18d0*/  LOP3.LUT R11, R0, 0x2, R11, 0xe2, !PT ;  /* 0x00000002000b7812 */ /* 0x000fe200078ee20b */
[----:B------:R3:W-:Y:S01]  /*18e0*/  @P2 LDGSTS.E.BYPASS.LTC128B.128 [R249+0x10100], [R2.64+0x80], !P5 ;  /* 0x1010008002f92fae */ /* 0x0007e2000e901d44 */
[----:B------:R-:W-:Y:S01]  /*18f0*/  LOP3.LUT P0, RZ, R36, 0x2, RZ, 0xc0, !PT ;  /* 0x0000000224ff7812 */ /* 0x000fe2000780c0ff */
[----:B------:R-:W-:Y:S02]  /*1900*/  IMAD R0, R24, c[0x0][0x218], RZ ;  /* 0x0000860018007a24 */ /* 0x000fe400078e02ff */
[----:B------:R3:W-:Y:S01]  /*1910*/  @P2 LDGSTS.E.BYPASS.LTC128B.128 [R249+0x13100], [R2.64+0x100], !P4 ;  /* 0x1310010002f92fae */ /* 0x0007e2000e101d44 */
[----:B------:R-:W-:Y:S01]  /*1920*/  IMAD.IADD R5, R5, 0x1, R10 ;  /* 0x0000000105057824 */ /* 0x000fe200078e020a */
[----:B------:R-:W-:Y:S01]  /*1930*/  LOP3.LUT P2, RZ, R12, 0x2, RZ, 0xc0, !PT ;  /* 0x000000020cff7812 */ /* 0x000fe2000784c0ff */
[----:B------:R-:W-:Y:S01]  /*1940*/  IMAD R10, R25, c[0x0][0x21c], R0 ;  /* 0x00008700190a7a24 */ /* 0x000fe200078e0200 */
[----:B------:R4:W-:Y:S01]  /*1950*/  @P1 LDGSTS.E.BYPASS.LTC128B.128 [R249+0xe100], [R8.64], !P6 ;  /* 0x0e10000008f91fae */ /* 0x0009e2000f101d44 */
[----:B------:R-:W-:-:S02]  /*1960*/  IMAD R0, R27, 0x200, R17 ;  /* 0x000002001b007824 */ /* 0x000fc400078e0211 */
[----:B--2---:R-:W-:Y:S01]  /*1970*/  IMAD.WIDE.U32 R40, R25, c[0x0][0x218], R4 ;  /* 0x0000860019287a25 */ /* 0x004fe200078e0004 */
[----:B------:R4:W-:Y:S01]  /*1980*/  @P1 LDGSTS.E.BYPASS.LTC128B.128 [R249+0x11100], [R8.64+0x80], !P5 ;  /* 0x1110008008f91fae */ /* 0x0009e2000e901d44 */
[----:B------:R-:W-:Y:S02]  /*1990*/  SEL R4, RZ, 0x4, P4 ;  /* 0x00000004ff047807 */ /* 0x000fe40002000000 */
[----:B------:R-:W-:Y:S01]  /*19a0*/  IMAD.SHL.U32 R224, R0, 0x2, RZ ;  /* 0x0000000200e07824 */ /* 0x000fe200078e00ff */
[----:B------:R4:W-:Y:S01]  /*19b0*/  @P1 LDGSTS.E.BYPASS.LTC128B.128 [R249+0x14100], [R8.64+0x100], !P4 ;  /* 0x1410010008f91fae */ /* 0x0009e2000e101d44 */
[----:B------:R-:W-:Y:S02]  /*19c0*/  IMAD.IADD R23, R41, 0x1, R10 ;  /* 0x0000000129177824 */ /* 0x000fe400078e020a */
[----:B------:R-:W-:Y:S01]  /*19d0*/  IMAD.MOV.U32 R22, RZ, RZ, R40 ;  /* 0x000000ffff167224 */ /* 0x000fe200078e0028 */
[----:B------:R-:W0:Y:S01]  /*19e0*/  LDGDEPBAR ;  /* 0x00000000000079af */ /* 0x000e220000000000 */
[----:B------:R-:W-:-:S02]  /*19f0*/  IADD3 R0, R224, 0xc100, RZ ;  /* 0x0000c100e0007810 */ /* 0x000fc40007ffe0ff */
[----:B------:R-:W-:Y:S01]  /*1a00*/  IADD3 R231, R224, 0xc120, RZ ;  /* 0x0000c120e0e77810 */ /* 0x000fe20007ffe0ff */
[----:B------:R-:W-:Y:S01]  /*1a10*/  STL.64 [R1+0x38], R40 ;  /* 0x0000382801007387 */ /* 0x000fe20000100a00 */
[----:B------:R-:W-:-:S03]  /*1a20*/  @P0 IADD3 R231, R0, -0x20, RZ ;  /* 0xffffffe000e70810 */ /* 0x000fc60007ffe0ff */
[----:B------:R-:W-:Y:S01]  /*1a30*/  STL.64 [R1+0x28], R22 ;  /* 0x0000281601007387 */ /* 0x000fe20000100a00 */
[----:B------:R-:W-:Y:S01]  /*1a40*/  IADD3 R248, R231, 0x800, RZ ;  /* 0x00000800e7f87810 */ /* 0x000fe20007ffe0ff */
[----:B---3--:R-:W-:Y:S01]  /*1a50*/  IMAD.SHL.U32 R2, R12, 0x40, RZ ;  /* 0x000000400c027824 */ /* 0x008fe200078e00ff */
[----:B------:R-:W-:Y:S01]  /*1a60*/  LOP3.LUT R12, R11, R4, RZ, 0xfc, !PT ;  /* 0x000000040b0c7212 */ /* 0x000fe200078efcff */
[----:B------:R-:W-:Y:S01]  /*1a70*/  IMAD.SHL.U32 R3, R27, 0x8, RZ ;  /* 0x000000081b037824 */ /* 0x000fe200078e00ff */
[----:B------:R-:W-:Y:S01]  /*1a80*/  IADD3 R247, R231, 0x1000, RZ ;  /* 0x00001000e7f77810 */ /* 0x000fe20007ffe0ff */
[----:B------:R-:W-:Y:S01]  /*1a90*/  IMAD.SHL.U32 R4, R15, 0x40, RZ ;  /* 0x000000400f047824 */ /* 0x000fe200078e00ff */
[----:B------:R-:W-:Y:S02]  /*1aa0*/  LOP3.LUT R2, R2, 0x1c0, RZ, 0xc0, !PT ;  /* 0x000001c002027812 */ /* 0x000fe400078ec0ff */
[----:B------:R-:W-:Y:S02]  /*1ab0*/  IADD3 R246, R231, 0x1800, RZ ;  /* 0x00001800e7f67810 */ /* 0x000fe40007ffe0ff */
[----:B------:R-:W-:-:S02]  /*1ac0*/  LOP3.LUT R3, R2, 0x8, R3, 0xf8, !PT ;  /* 0x0000000802037812 */ /* 0x000fc400078ef803 */
[----:B------:R-:W-:Y:S01]  /*1ad0*/  SHF.R.U32.HI R2, RZ, 0x3, R2 ;  /* 0x00000003ff027819 */ /* 0x000fe20000011602 */
[----:B------:R-:W-:-:S04]  /*1ae0*/  DEPBAR.LE SB0, 0x1 ;  /* 0x000080400000791a */ /* 0x000fc80000000000 */
[----:B------:R-:W-:Y:S01]  /*1af0*/  LOP3.LUT R5, R3, R2, RZ, 0x3c, !PT ;  /* 0x0000000203057212 */ /* 0x000fe200078e3cff */
[----:B------:R-:W-:Y:S01]  /*1b00*/  IMAD.WIDE.U32 R2, R31, R34, R22 ;  /* 0x000000221f027225 */ /* 0x000fe200078e0016 */
[----:B------:R-:W-:Y:S01]  /*1b10*/  BAR.SYNC.DEFER_BLOCKING 0x0 ;  /* 0x0000000000007b1d */ /* 0x000fe20000010000 */
[----:B------:R-:W-:Y:S02]  /*1b20*/  IADD3 R245, R231, 0x2000, RZ ;  /* 0x00002000e7f57810 */ /* 0x000fe40007ffe0ff */
[----:B------:R-:W-:Y:S01]  /*1b30*/  LOP3.LUT R4, R5, 0xfffffe00, R4, 0xf8, !PT ;  /* 0xfffffe0005047812 */ /* 0x000fe200078ef804 */
[----:B------:R-:W-:Y:S01]  /*1b40*/  IMAD.IADD R0, R3, 0x1, R32 ;  /* 0x0000000103007824 */ /* 0x000fe200078e0220 */
[----:B-1----:R-:W-:Y:S01]  /*1b50*/  LEA R6, P0, R2, c[0x0][0x1f8], 0x1 ;  /* 0x00007e0002067a11 */ /* 0x002fe200078008ff */
[----:B------:R-:W-:Y:S01]  /*1b60*/  IMAD.MOV.U32 R5, RZ, RZ, 0x10 ;  /* 0x00000010ff057424 */ /* 0x000fe200078e00ff */
[----:B------:R-:W-:Y:S01]  /*1b70*/  IADD3 R244, R231, 0x2800, RZ ;  /* 0x00002800e7f47810 */ /* 0x000fe20007ffe0ff */
[----:B------:R-:W-:Y:S01]  /*1b80*/  IMAD.IADD R208, R4, 0x1, R208 ;  /* 0x0000000104d07824 */ /* 0x000fe200078e02d0 */
[----:B------:R-:W-:Y:S01]  /*1b90*/  LEA.HI.X R7, R2, c[0x0][0x1fc], R0, 0x1, P0 ;  /* 0x00007f0002077a11 */ /* 0x000fe200000f0c00 */
[----:B------:R-:W-:Y:S01]  /*1ba0*/  IMAD.MOV.U32 R0, RZ, RZ, c[0x0][0x208] ;  /* 0x00008200ff007624 */ /* 0x000fe200078e00ff */
[----:B------:R-:W-:Y:S01]  /*1bb0*/  SEL R5, R5, 0xfffffff0, !P2 ;  /* 0xfffffff005057807 */ /* 0x000fe20005000000 */
[----:B------:R-:W-:Y:S01]  /*1bc0*/  IMAD.MOV.U32 R2, RZ, RZ, 0x6 ;  /* 0x00000006ff027424 */ /* 0x000fe200078e00ff */
[----:B------:R-:W-:Y:S01]  /*1bd0*/  LEA R216, R208, 0x100, 0x1 ;  /* 0x00000100d0d87811 */ /* 0x000fe200078e08ff */
[----:B------:R-:W-:Y:S01]  /*1be0*/  IMAD.MOV.U32 R3, RZ, RZ, 0x20 ;  /* 0x00000020ff037424 */ /* 0x000fe200078e00ff */
[----:B------:R-:W-:Y:S01]  /*1bf0*/  IADD3 R243, R231, 0x3000, RZ ;  /* 0x00003000e7f37810 */ /* 0x000fe20007ffe0ff */
[C---:B------:R-:W-:Y:S01]  /*1c00*/  IMAD.SHL.U32 R17, R0.reuse, 0x40, RZ ;  /* 0x0000004000117824 */ /* 0x040fe200078e00ff */
[----:B------:R-:W-:Y:S01]  /*1c10*/  SHF.L.U64.HI R13, R0, R2, c[0x0][0x20c] ;  /* 0x00008300000d7619 */ /* 0x000fe20000010202 */
[----:B------:R-:W-:Y:S01]  /*1c20*/  IMAD R212, R5, 0x2, R216 ;  /* 0x0000000205d47824 */ /* 0x000fe200078e02d8 */
[----:B------:R-:W-:Y:S01]  /*1c30*/  SEL R0, R3, 0xffffffe0, !P3 ;  /* 0xffffffe003007807 */ /* 0x000fe20005800000 */
[----:B------:R-:W-:Y:S01]  /*1c40*/  IMAD.SHL.U32 R208, R208, 0x2, RZ ;  /* 0x00000002d0d07824 */ /* 0x000fe200078e00ff */
[----:B------:R-:W-:-:S02]  /*1c50*/  IADD3 R14, P1, P0, R17, 0x80, R6 ;  /* 0x00000080110e7810 */ /* 0x000fc4000783e006 */
[----:B------:R-:W-:Y:S01]  /*1c60*/  LOP3.LUT R3, R12, 0x1, RZ, 0xc0, !PT ;  /* 0x000000010c037812 */ /* 0x000fe200078ec0ff */
[C---:B------:R-:W-:Y:S01]  /*1c70*/  IMAD R216, R0.reuse, 0x2, R216 ;  /* 0x0000000200d87824 */ /* 0x040fe200078e02d8 */
[----:B------:R-:W-:Y:S01]  /*1c80*/  LDSM.16.M88.4 R156, [R208+0x100] ;  /* 0x00010000d09c783b */ /* 0x000fe20000000200 */
[----:B------:R-:W-:Y:S01]  /*1c90*/  IMAD R220, R0, 0x2, R212 ;  /* 0x0000000200dc7824 */ /* 0x000fe200078e02d4 */
[----:B------:R-:W-:Y:S02]  /*1ca0*/  IADD3.X R15, R13, RZ, R7, P1, P0 ;  /* 0x000000ff0d0f7210 */ /* 0x000fe40000fe0407 */
[----:B------:R-:W-:Y:S01]  /*1cb0*/  LDSM.16.M88.4 R192, [R208+0x4100] ;  /* 0x00410000d0c0783b */ /* 0x000fe20000000200 */
[C---:B------:R-:W-:Y:S02]  /*1cc0*/  IADD3 R10, P1, P0, R17.reuse, 0x100, R6 ;  /* 0x00000100110a7810 */ /* 0x040fe4000783e006 */
[----:B------:R-:W-:Y:S01]  /*1cd0*/  IADD3 R2, P2, R17, R6, RZ ;  /* 0x0000000611027210 */ /* 0x000fe20007f5e0ff */
[----:B------:R-:W-:Y:S01]  /*1ce0*/  LDSM.16.M88.4 R160, [R212] ;  /* 0x00000000d4a0783b */ /* 0x000fe20000000200 */
[----:B------:R-:W-:-:S02]  /*1cf0*/  ISETP.NE.U32.AND P3, PT, R3, 0x1, PT ;  /* 0x000000010300780c */ /* 0x000fc40003f65070 */
[C-C-:B------:R-:W-:Y:S01]  /*1d00*/  IADD3.X R11, R13.reuse, RZ, R7.reuse, P1, P0 ;  /* 0x000000ff0d0b7210 */ /* 0x140fe20000fe0407 */
[----:B------:R-:W-:Y:S01]  /*1d10*/  LDSM.16.M88.4 R196, [R212+0x4000] ;  /* 0x00400000d4c4783b */ /* 0x000fe20000000200 */
[----:B----4-:R-:W-:Y:S01]  /*1d20*/  IADD3 R8, P0, R2, R17, RZ ;  /* 0x0000001102087210 */ /* 0x010fe20007f1e0ff */
[----:B------:R-:W-:Y:S01]  /*1d30*/  IMAD.X R3, R13, 0x1, R7, P2 ;  /* 0x000000010d037824 */ /* 0x000fe200010e0607 */
[----:B------:R-:W-:Y:S01]  /*1d40*/  LOP3.LUT P1, RZ, R12, 0x2, RZ, 0xc0, !PT ;  /* 0x000000020cff7812 */ /* 0x000fe2000782c0ff */
[----:B------:R-:W-:Y:S01]  /*1d50*/  LDSM.16.M88.4 R184, [R216] ;  /* 0x00000000d8b8783b */ /* 0x000fe20000000200 */
[C---:B------:R-:W-:Y:S01]  /*1d60*/  ISETP.LT.OR P2, PT, R16.reuse, 0x1, P3 ;  /* 0x000000011000780c */ /* 0x040fe20001f41670 */
[----:B------:R-:W-:Y:S01]  /*1d70*/  IMAD.X R9, R3, 0x1, R13, P0 ;  /* 0x0000000103097824 */ /* 0x000fe200000e060d */
[----:B------:R-:W-:Y:S01]  /*1d80*/  ISETP.LT.OR P0, PT, R16, 0x1, !P1 ;  /* 0x000000011000780c */ /* 0x000fe20004f01670 */
[----:B------:R-:W-:Y:S01]  /*1d90*/  LDSM.16.M88.4 R200, [R216+0x4000] ;  /* 0x00400000d8c8783b */ /* 0x000fe20000000200 */
[----:B------:R-:W-:-:S02]  /*1da0*/  IADD3 R242, R231, 0x3800, RZ ;  /* 0x00003800e7f27810 */ /* 0x000fc40007ffe0ff */
[C---:B------:R-:W-:Y:S01]  /*1db0*/  IADD3 R241, R231.reuse, 0x4000, RZ ;  /* 0x00004000e7f17810 */ /* 0x040fe20007ffe0ff */
[----:B------:R-:W-:Y:S01]  /*1dc0*/  LDSM.16.M88.4 R188, [R220] ;  /* 0x00000000dcbc783b */ /* 0x000fe20000000200 */
[C---:B------:R-:W-:Y:S02]  /*1dd0*/  IADD3 R240, R231.reuse, 0x4800, RZ ;  /* 0x00004800e7f07810 */ /* 0x040fe40007ffe0ff */
[C---:B------:R-:W-:Y:S01]  /*1de0*/  IADD3 R239, R231.reuse, 0x5000, RZ ;  /* 0x00005000e7ef7810 */ /* 0x040fe20007ffe0ff */
[----:B------:R-:W-:Y:S01]  /*1df0*/  LDSM.16.M88.4 R204, [R220+0x4000] ;  /* 0x00400000dccc783b */ /* 0x000fe20000000200 */
[C---:B------:R-:W-:Y:S02]  /*1e00*/  IADD3 R238, R231.reuse, 0x5800, RZ ;  /* 0x00005800e7ee7810 */ /* 0x040fe40007ffe0ff */
[C---:B------:R-:W-:Y:S01]  /*1e10*/  IADD3 R237, R231.reuse, 0x6000, RZ ;  /* 0x00006000e7ed7810 */ /* 0x040fe20007ffe0ff */
[----:B------:R-:W-:Y:S01]  /*1e20*/  LDSM.16.M88.4 R208, [R208+0x8100] ;  /* 0x00810000d0d0783b */ /* 0x000fe20000000200 */
[----:B------:R-:W-:-:S02]  /*1e30*/  IADD3 R236, R231, 0x6800, RZ ;  /* 0x00006800e7ec7810 */ /* 0x000fc40007ffe0ff */
[C---:B------:R-:W-:Y:S01]  /*1e40*/  IADD3 R235, R231.reuse, 0x7000, RZ ;  /* 0x00007000e7eb7810 */ /* 0x040fe20007ffe0ff */
[----:B------:R-:W-:Y:S01]  /*1e50*/  LDSM.16.M88.4 R212, [R212+0x8000] ;  /* 0x00800000d4d4783b */ /* 0x000fe20000000200 */
[C---:B------:R-:W-:Y:S02]  /*1e60*/  IADD3 R234, R231.reuse, 0x7800, RZ ;  /* 0x00007800e7ea7810 */ /* 0x040fe40007ffe0ff */
[C---:B------:R-:W-:Y:S01]  /*1e70*/  IADD3 R233, R231.reuse, 0x8000, RZ ;  /* 0x00008000e7e97810 */ /* 0x040fe20007ffe0ff */
[----:B------:R-:W-:Y:S01]  /*1e80*/  LDSM.16.M88.4 R216, [R216+0x8000] ;  /* 0x00800000d8d8783b */ /* 0x000fe20000000200 */
[----:B------:R-:W-:-:S03]  /*1e90*/  IADD3 R232, R231, 0x8800, RZ ;  /* 0x00008800e7e87810 */ /* 0x000fc60007ffe0ff */
[----:B------:R-:W-:Y:S04]  /*1ea0*/  LDSM.16.M88.4 R220, [R220+0x8000] ;  /* 0x00800000dcdc783b */ /* 0x000fe80000000200 */
[----:B------:R-:W-:Y:S06]  /*1eb0*/  BAR.SYNC.DEFER_BLOCKING 0x0 ;  /* 0x0000000000007b1d */ /* 0x000fec0000010000 */
[----:B------:R-:W-:-:S04]  /*1ec0*/  DEPBAR.LE SB0, 0x0 ;  /* 0x000080000000791a */ /* 0x000fc80000000000 */
[----:B------:R-:W-:Y:S06]  /*1ed0*/  BAR.SYNC.DEFER_BLOCKING 0x0 ;  /* 0x0000000000007b1d */ /* 0x000fec0000010000 */
[----:B------:R-:W1:Y:S04]  /*1ee0*/  LDSM.16.M88.4 R20, [R224+0xc100] ;  /* 0x00c10000e014783b */ /* 0x000e680000000200 */
[----:B------:R-:W2:Y:S04]  /*1ef0*/  LDSM.16.M88.4 R28, [R224+0xc900] ;  /* 0x00c90000e01c783b */ /* 0x000ea80000000200 */
[----:B------:R-:W-:Y:S04]  /*1f00*/  LDSM.16.M88.4 R52, [R224+0xd100] ;  /* 0x00d10000e034783b */ /* 0x000fe80000000200 */
[----:B------:R-:W-:Y:S04]  /*1f10*/  LDSM.16.M88.4 R56, [R224+0xd900] ;  /* 0x00d90000e038783b */ /* 0x000fe80000000200 */
[----:B------:R-:W-:Y:S04]  /*1f20*/  LDSM.16.M88.4 R60, [R224+0xe100] ;  /* 0x00e10000e03c783b */ /* 0x000fe80000000200 */
[----:B------:R-:W-:Y:S04]  /*1f30*/  LDSM.16.M88.4 R64, [R224+0xe900] ;  /* 0x00e90000e040783b */ /* 0x000fe80000000200 */
[----:B------:R-:W3:Y:S04]  /*1f40*/  LDSM.16.M88.4 R48, [R231] ;  /* 0x00000000e730783b */ /* 0x000ee80000000200 */
[----:B------:R-:W4:Y:S04]  /*1f50*/  LDSM.16.M88.4 R44, [R231+0x800] ;  /* 0x00080000e72c783b */ /* 0x000f280000000200 */
[----:B------:R-:W-:Y:S04]  /*1f60*/  LDSM.16.M88.4 R76, [R231+0x1000] ;  /* 0x00100000e74c783b */ /* 0x000fe80000000200 */
[----:B------:R-:W5:Y:S04]  /*1f70*/  LDSM.16.M88.4 R88, [R231+0x1800] ;  /* 0x00180000e758783b */ /* 0x000f680000000200 */
[----:B------:R-:W4:Y:S01]  /*1f80*/  LDSM.16.M88.4 R112, [R231+0x2000] ;  /* 0x00200000e770783b */ /* 0x000f220000000200 */
[C---:B-1----:R-:W-:Y:S03]  /*1f90*/  HMMA.16816.F32 R32, R156.reuse, R22, RZ ;  /* 0x000000169c20723c */ /* 0x042fe600000018ff */
[----:B------:R-:W1:Y:S04]  /*1fa0*/  LDSM.16.M88.4 R116, [R231+0x2800] ;  /* 0x00280000e774783b */ /* 0x000e680000000200 */
[----:B------:R-:W-:Y:S01]  /*1fb0*/  @!PT LDS RZ, [RZ] ;  /* 0x00000000fffff984 */ /* 0x000fe20000000800 */
[----:B------:R-:W-:Y:S01]  /*1fc0*/  @!PT LDS RZ, [RZ] ;  /* 0x00000000fffff984 */ /* 0x000fe20000000800 */
[----:B------:R-:W-:Y:S01]  /*1fd0*/  @!PT LDS RZ, [RZ] ;  /* 0x00000000fffff984 */ /* 0x000fe20000000800 */
[----:B------:R1:W-:Y:S01]  /*1fe0*/  LDGSTS.E.BYPASS.LTC128B.128 [R249+0x100], [R6.64], !P2 ;  /* 0x0010000006f97fae */ /* 0x0003e2000d101d44 */
[----:B------:R-:W-:Y:S01]  /*1ff0*/  LOP3.LUT P2, RZ, R12, 0x4, RZ, 0xc0, !PT ;  /* 0x000000040cff7812 */ /* 0x000fe2000784c0ff */
[----:B--2---:R-:W-:Y:S02]  /*2000*/  HMMA.16816.F32 R24, R156, R28, RZ ;  /* 0x0000001c9c18723c */ /* 0x004fe400000018ff */
[----:B------:R2:W-:Y:S01]  /*2010*/  LDGSTS.E.BYPASS.LTC128B.128 [R249+0x3100], [R6.64+0x80], !P0 ;  /* 0x0310008006f97fae */ /* 0x0005e2000c101d44 */
[----:B------:R-:W-:-:S05]  /*2020*/  ISETP.LT.OR P0, PT, R16, 0x1, !P2 ;  /* 0x000000011000780c */ /* 0x000fca0005701670 */
[C---:B------:R-:W-:Y:S08]  /*2030*/  HMMA.16816.F32 R40, R156.reuse, R20, RZ ;  /* 0x000000149c28723c */ /* 0x040ff000000018ff */
[----:B------:R2:W-:Y:S01]  /*2040*/  LDGSTS.E.BYPASS.LTC128B.128 [R249+0x6100], [R6.64+0x100], !P0 ;  /* 0x0610010006f97fae */ /* 0x0005e2000c101d44 */
[C---:B------:R-:W-:Y:S01]  /*2050*/  ISETP.LT.OR P0, PT, R16.reuse, 0x21, P3 ;  /* 0x000000211000780c */ /* 0x040fe20001f01670 */
[----:B------:R-:W-:Y:S01]  /*2060*/  HMMA.16816.F32 R20, R156, R30, RZ ;  /* 0x0000001e9c14723c */ /* 0x000fe200000018ff */
[----:B------:R-:W-:-:S07]  /*2070*/  ISETP.LT.OR P3, PT, R16, 0x41, P3 ;  /* 0x000000411000780c */ /* 0x000fce0001f61670 */
[C---:B---3--:R-:W-:Y:S04]  /*2080*/  HMMA.16816.F32 R92, R160.reuse, R50, R32 ;  /* 0x00000032a05c723c */ /* 0x048fe80000001820 */
[----:B------:R3:W-:Y:S01]  /*2090*/  LDGSTS.E.BYPASS.LTC128B.128 [R249+0x1100], [R2.64], !P0 ;  /* 0x0110000002f97fae */ /* 0x0007e2000c101d44 */
[C---:B------:R-:W-:Y:S02]  /*20a0*/  ISETP.LT.OR P0, PT, R16.reuse, 0x21, !P1 ;  /* 0x000000211000780c */ /* 0x040fe40004f01670 */
[C---:B------:R-:W-:Y:S01]  /*20b0*/  ISETP.LT.OR P1, PT, R16.reuse, 0x41, !P1 ;  /* 0x000000411000780c */ /* 0x040fe20004f21670 */
[----:B----4-:R-:W-:Y:S08]  /*20c0*/  HMMA.16816.F32 R96, R160, R44, R24 ;  /* 0x0000002ca060723c */ /* 0x010ff00000001818 */
[----:B------:R-:W-:Y:S02]  /*20d0*/  HMMA.16816.F32 R28, R156, R56, RZ ;  /* 0x000000389c1c723c */ /* 0x000fe400000018ff */
[----:B------:R4:W-:Y:S01]  /*20e0*/  LDGSTS.E.BYPASS.LTC128B.128 [R249+0x4100], [R14.64], !P0 ;  /* 0x041000000ef97fae */ /* 0x0009e2000c101d44 */
[----:B------:R-:W-:-:S02]  /*20f0*/  ISETP.LT.OR P0, PT, R16, 0x21, !P2 ;  /* 0x000000211000780c */ /* 0x000fc40005701670 */
[----:B------:R-:W-:-:S03]  /*2100*/  ISETP.LT.OR P2, PT, R16, 0x41, !P2 ;  /* 0x000000411000780c */ /* 0x000fc60005741670 */
[----:B------:R-:W-:Y:S01]  /*2110*/  HMMA.16816.F32 R24, R156, R52, RZ ;  /* 0x000000349c18723c */ /* 0x000fe200000018ff */
[----:B---3--:R-:W-:-:S07]  /*2120*/  IMAD.MOV.U32 R2, RZ, RZ, 0x40 ;  /* 0x00000040ff027424 */ /* 0x008fce00078e00ff */
[----:B------:R3:W-:Y:S01]  /*2130*/  LDGSTS.E.BYPASS.LTC128B.128 [R249+0x7100], [R10.64], !P0 ;  /* 0x071000000af97fae */ /* 0x0007e2000c101d44 */
[----:B------:R-:W-:Y:S01]  /*2140*/  LOP3.LUT P0, RZ, R36, 0x4, RZ, 0xc0, !PT ;  /* 0x0000000424ff7812 */ /* 0x000fe2000780c0ff */
[C---:B------:R-:W-:Y:S02]  /*2150*/  HMMA.16816.F32 R32, R156.reuse, R54, RZ ;  /* 0x000000369c20723c */ /* 0x040fe400000018ff */
[----:B------:R3:W-:Y:S01]  /*2160*/  LDGSTS.E.BYPASS.LTC128B.128 [R249+0x2100], [R8.64], !P3 ;  /* 0x0210000008f97fae */ /* 0x0007e2000d901d44 */
[----:B------:R-:W-:Y:S02]  /*2170*/  SEL R2, R2, 0xffffffc0, !P0 ;  /* 0xffffffc002027807 */ /* 0x000fe40004000000 */
[----:B------:R-:W-:Y:S01]  /*2180*/  ISETP.GE.AND P0, PT, R121, 0x61, PT ;  /* 0x000000617900780c */ /* 0x000fe20003f06270 */
[----:B------:R3:W-:Y:S02]  /*2190*/  LDGSTS.E.BYPASS.LTC128B.128 [R249+0x5100], [R8.64+0x80], !P1 ;  /* 0x0510008008f97fae */ /* 0x0007e4000c901d44 */
[----:B------:R-:W-:Y:S01]  /*21a0*/  IMAD.IADD R230, R224, 0x1, R2 ;  /* 0x00000001e0e67824 */ /* 0x000fe200078e0202 */
[----:B------:R-:W-:Y:S01]  /*21b0*/  HMMA.16816.F32 R16, R156, R60, RZ ;  /* 0x0000003c9c10723c */ /* 0x000fe200000018ff */
[----:B------:R3:W-:Y:S01]  /*21c0*/  LDGSTS.E.BYPASS.LTC128B.128 [R249+0x8100], [R8.64+0x100], !P2 ;  /* 0x0810010008f97fae */ /* 0x0007e2000d101d44 */
[----:B------:R-:W-:-:S03]  /*21d0*/  IMAD.IADD R227, R2, 0x1, R231 ;  /* 0x0000000102e37824 */ /* 0x000fc600078e02e7 */
[----:B------:R-:W-:Y:S03]  /*21e0*/  LDSM.16.M88.4 R68, [R230+0xd900] ;  /* 0x00d90000e644783b */ /* 0x000fe60000000200 */
[----:B----4-:R-:W-:Y:S01]  /*21f0*/  HMMA.16816.F32 R12, R156, R62, RZ ;  /* 0x0000003e9c0c723c */ /* 0x010fe200000018ff */
[----:B------:R-:W4:Y:S04]  /*2200*/  LDSM.16.M88.4 R60, [R230+0xc900] ;  /* 0x00c90000e63c783b */ /* 0x000f280000000200 */
[----:B------:R-:W-:Y:S03]  /*2210*/  LDSM.16.M88.4 R72, [R230+0xd100] ;  /* 0x00d10000e648783b */ /* 0x000fe60000000200 */
[----:B------:R-:W-:Y:S01]  /*2220*/  HMMA.16816.F32 R100, R160, R48, R40 ;  /* 0x00000030a064723c */ /* 0x000fe20000001828 */
[----:B------:R-:W1:Y:S04]  /*2230*/  LDSM.16.M88.4 R48, [R230+0xc100] ;  /* 0x00c10000e630783b */ /* 0x000e680000000200 */
[----:B------:R-:W1:Y:S03]  /*2240*/  LDSM.16.M88.4 R80, [R230+0xe100] ;  /* 0x00e10000e650783b */ /* 0x000e660000000200 */
[----:B------:R-:W-:Y:S01]  /*2250*/  HMMA.16816.F32 R40, R156, R66, RZ ;  /* 0x000000429c28723c */ /* 0x000fe200000018ff */
[----:B------:R-:W1:Y:S04]  /*2260*/  LDSM.16.M88.4 R104, [R230+0xe900] ;  /* 0x00e90000e668783b */ /* 0x000e680000000200 */
[----:B------:R-:W1:Y:S03]  /*2270*/  LDSM.16.M88.4 R108, [R227] ;  /* 0x00000000e36c783b */ /* 0x000e660000000200 */
[----:B------:R-:W-:Y:S01]  /*2280*/  HMMA.16816.F32 R84, R160, R46, R20 ;  /* 0x0000002ea054723c */ /* 0x000fe20000001814 */
[----:B------:R-:W0:Y:S07]  /*2290*/  LDGDEPBAR ;  /* 0x00000000000079af */ /* 0x000e2e0000000000 */
[C---:B------:R-:W-:Y:S08]  /*22a0*/  HMMA.16816.F32 R20, R156.reuse, R58, RZ ;  /* 0x0000003a9c14723c */ /* 0x040ff000000018ff */
[----:B---3--:R-:W-:Y:S08]  /*22b0*/  HMMA.16816.F32 R8, R156, R64, RZ ;  /* 0x000000409c08723c */ /* 0x008ff000000018ff */
[C---:B-----5:R-:W-:Y:S08]  /*22c0*/  HMMA.16816.F32 R52, R160.reuse, R88, R28 ;  /* 0x00000058a034723c */ /* 0x060ff0000000181c */
[C---:B------:R-:W-:Y:S08]  /*22d0*/  HMMA.16816.F32 R64, R160.reuse, R76, R24 ;  /* 0x0000004ca040723c */ /* 0x040ff00000001818 */
[C---:B------:R-:W-:Y:S01]  /*22e0*/  HMMA.16816.F32 R56, R160.reuse, R78, R32 ;  /* 0x0000004ea038723c */ /* 0x040fe20000001820 */
[----:B------:R-:W3:Y:S07]  /*22f0*/  LDSM.16.M88.4 R76, [R227+0x800] ;  /* 0x00080000e34c783b */ /* 0x000eee0000000200 */
[C---:B------:R-:W-:Y:S08]  /*2300*/  HMMA.16816.F32 R32, R160.reuse, R114, R12 ;  /* 0x00000072a020723c */ /* 0x040ff0000000180c */
[C---:B-1----:R-:W-:Y:S08]  /*2310*/  HMMA.16816.F32 R24, R160.reuse, R118, R40 ;  /* 0x00000076a018723c */ /* 0x042ff00000001828 */
[C---:B------:R-:W-:Y:S08]  /*2320*/  HMMA.16816.F32 R44, R160.reuse, R90, R20 ;  /* 0x0000005aa02c723c */ /* 0x040ff00000001814 */
[----:B------:R-:W-:Y:S01]  /*2330*/  HMMA.16816.F32 R28, R160, R116, R8 ;  /* 0x00000074a01c723c */ /* 0x000fe20000001808 */
[----:B------:R-:W-:Y:S07]  /*2340*/  LDSM.16.M88.4 R116, [R231+0x3800] ;  /* 0x00380000e774783b */ /* 0x000fee0000000200 */
[----:B----4-:R-:W-:Y:S01]  /*2350*/  HMMA.16816.F32 R12, R184, R60, R96 ;  /* 0x0000003cb80c723c */ /* 0x010fe20000001860 */
[----:B------:R-:W1:Y:S07]  /*2360*/  LDSM.16.M88.4 R96, [R227+0x1000] ;  /* 0x00100000e360783b */ /* 0x000e6e0000000200 */
[----:B------:R-:W-:Y:S01]  /*2370*/  HMMA.16816.F32 R36, R160, R112, R16 ;  /* 0x00000070a024723c */ /* 0x000fe20000001810 */
[----:B------:R-:W-:Y:S07]  /*2380*/  LDSM.16.M88.4 R112, [R230+0xf100] ;  /* 0x00f10000e670783b */ /* 0x000fee0000000200 */
[C---:B------:R-:W-:Y:S01]  /*2390*/  HMMA.16816.F32 R20, R184.reuse, R48, R100 ;  /* 0x00000030b814723c */ /* 0x040fe20000001864 */
[----:B------:R-:W-:Y:S07]  /*23a0*/  LDSM.16.M88.4 R100, [R231+0x5800] ;  /* 0x00580000e764783b */ /* 0x000fee0000000200 */
[C---:B------:R-:W-:Y:S08]  /*23b0*/  HMMA.16816.F32 R8, R184.reuse, R62, R84 ;  /* 0x0000003eb808723c */ /* 0x040ff00000001854 */
[C---:B------:R-:W-:Y:S01]  /*23c0*/  HMMA.16816.F32 R84, R184.reuse, R68, R52 ;  /* 0x00000044b854723c */ /* 0x040fe20000001834 */
[----:B------:R-:W4:Y:S07]  /*23d0*/  LDSM.16.M88.4 R52, [R227+0x1800] ;  /* 0x00180000e334783b */ /* 0x000f2e0000000200 */
[C---:B------:R-:W-:Y:S08]  /*23e0*/  HMMA.16816.F32 R16, R184.reuse, R50, R92 ;  /* 0x00000032b810723c */ /* 0x040ff0000000185c */
[C---:B------:R-:W-:Y:S08]  /*23f0*/  HMMA.16816.F32 R88, R184.reuse, R72, R64 ;  /* 0x00000048b858723c */ /* 0x040ff00000001840 */
[C---:B------:R-:W-:Y:S08]  /*2400*/  HMMA.16816.F32 R92, R184.reuse, R74, R56 ;  /* 0x0000004ab85c723c */ /* 0x040ff00000001838 */
[C---:B------:R-:W-:Y:S01]  /*2410*/  HMMA.16816.F32 R64, R184.reuse, R82, R32 ;  /* 0x00000052b840723c */ /* 0x040fe20000001820 */
[----:B------:R-:W5:Y:S07]  /*2420*/  LDSM.16.M88.4 R32, [R227+0x2800] ;  /* 0x00280000e320783b */ /* 0x000f6e0000000200 */
[C---:B------:R-:W-:Y:S01]  /*2430*/  HMMA.16816.F32 R56, R184.reuse, R106, R24 ;  /* 0x0000006ab838723c */ /* 0x040fe20000001818 */
[----:B------:R-:W1:Y:S07]  /*2440*/  LDSM.16.M88.4 R24, [R224+0xf900] ;  /* 0x00f90000e018783b */ /* 0x000e6e0000000200 */
[C---:B------:R-:W-:Y:S01]  /*2450*/  HMMA.16816.F32 R72, R184.reuse, R70, R44 ;  /* 0x00000046b848723c */ /* 0x040fe2000000182c */
[----:B------:R-:W1:Y:S07]  /*2460*/  LDSM.16.M88.4 R44, [R227+0x2000] ;  /* 0x00200000e32c783b */ /* 0x000e6e0000000200 */
[C---:B------:R-:W-:Y:S01]  /*2470*/  HMMA.16816.F32 R60, R184.reuse, R104, R28 ;  /* 0x00000068b83c723c */ /* 0x040fe2000000181c */
[----:B------:R-:W1:Y:S04]  /*2480*/  LDSM.16.M88.4 R28, [R224+0xf100] ;  /* 0x00f10000e01c783b */ /* 0x000e680000000200 */
[----:B------:R-:W-:Y:S03]  /*2490*/  LDSM.16.M88.4 R104, [R224+0x11900] ;  /* 0x01190000e068783b */ /* 0x000fe60000000200 */
[----:B------:R-:W-:Y:S08]  /*24a0*/  HMMA.16816.F32 R68, R184, R80, R36 ;  /* 0x00000050b844723c */ /* 0x000ff00000001824 */
[C---:B------:R-:W-:Y:S01]  /*24b0*/  HMMA.16816.F32 R48, R188.reuse, R108, R20 ;  /* 0x0000006cbc30723c */ /* 0x040fe20000001814 */
[----:B------:R-:W2:Y:S07]  /*24c0*/  LDSM.16.M88.4 R20, [R224+0x10100] ;  /* 0x01010000e014783b */ /* 0x000eae0000000200 */
[C---:B---3--:R-:W-:Y:S08]  /*24d0*/  HMMA.16816.F32 R36, R188.reuse, R76, R12 ;  /* 0x0000004cbc24723c */ /* 0x048ff0000000180c */
[C---:B------:R-:W-:Y:S01]  /*24e0*/  HMMA.16816.F32 R40, R188.reuse, R110, R16 ;  /* 0x0000006ebc28723c */ /* 0x040fe20000001810 */
[----:B------:R-:W-:Y:S07]  /*24f0*/  LDSM.16.M88.4 R108, [R231+0x3000] ;  /* 0x00300000e76c783b */ /* 0x000fee0000000200 */
[C---:B------:R-:W-:Y:S08]  /*2500*/  HMMA.16816.F32 R16, R188.reuse, R78, R8 ;  /* 0x0000004ebc10723c */ /* 0x040ff00000001808 */
[C---:B-1----:R-:W-:Y:S08]  /*2510*/  HMMA.16816.F32 R12, R188.reuse, R96, R88 ;  /* 0x00000060bc0c723c */ /* 0x042ff00000001858 */
[C---:B------:R-:W-:Y:S01]  /*2520*/  HMMA.16816.F32 R8, R188.reuse, R98, R92 ;  /* 0x00000062bc08723c */ /* 0x040fe2000000185c */
[----:B------:R-:W1:Y:S04]  /*2530*/  LDSM.16.M88.4 R96, [R224+0x10900] ;  /* 0x01090000e060783b */ /* 0x000e680000000200 */
[----:B------:R-:W3:Y:S03]  /*2540*/  LDSM.16.M88.4 R92, [R224+0x11100] ;  /* 0x01110000e05c783b */ /* 0x000ee60000000200 */
[C---:B----4-:R-:W-:Y:S08]  /*2550*/  HMMA.16816.F32 R88, R188.reuse, R52, R84 ;  /* 0x00000034bc58723c */ /* 0x050ff00000001854 */
[C---:B------:R-:W-:Y:S08]  /*2560*/  HMMA.16816.F32 R84, R188.reuse, R54, R72 ;  /* 0x00000036bc54723c */ /* 0x040ff00000001848 */
[----:B-----5:R-:W-:Y:S08]  /*2570*/  HMMA.16816.F32 R72, R188, R32, R60 ;  /* 0x00000020bc48723c */ /* 0x020ff0000000183c */
[----:B------:R-:W-:Y:S01]  /*2580*/  HMMA.16816.F32 R60, R192, R24, R36 ;  /* 0x00000018c03c723c */ /* 0x000fe20000001824 */
[----:B------:R-:W4:Y:S07]  /*2590*/  LDSM.16.M88.4 R36, [R231+0x4000] ;  /* 0x00400000e724783b */ /* 0x000f2e0000000200 */
[C---:B------:R-:W-:Y:S08]  /*25a0*/  HMMA.16816.F32 R80, R188.reuse, R44, R68 ;  /* 0x0000002cbc50723c */ /* 0x040ff00000001844 */
[C---:B------:R-:W-:Y:S08]  /*25b0*/  HMMA.16816.F32 R76, R188.reuse, R46, R64 ;  /* 0x0000002ebc4c723c */ /* 0x040ff00000001840 */
[----:B------:R-:W-:Y:S01]  /*25c0*/  HMMA.16816.F32 R68, R188, R34, R56 ;  /* 0x00000022bc44723c */ /* 0x000fe20000001838 */
[----:B------:R-:W5:Y:S07]  /*25d0*/  LDSM.16.M88.4 R32, [R231+0x4800] ;  /* 0x00480000e720783b */ /* 0x000f6e0000000200 */
[C---:B------:R-:W-:Y:S08]  /*25e0*/  HMMA.16816.F32 R56, R192.reuse, R28, R48 ;  /* 0x0000001cc038723c */ /* 0x040ff00000001830 */
[C---:B------:R-:W-:Y:S01]  /*25f0*/  HMMA.16816.F32 R64, R192.reuse, R30, R40 ;  /* 0x0000001ec040723c */ /* 0x040fe20000001828 */
[----:B------:R-:W4:Y:S07]  /*2600*/  LDSM.16.M88.4 R28, [R231+0x5000] ;  /* 0x00500000e71c783b */ /* 0x000f2e0000000200 */
[C---:B------:R-:W-:Y:S08]  /*2610*/  HMMA.16816.F32 R52, R192.reuse, R26, R16 ;  /* 0x0000001ac034723c */ /* 0x040ff00000001810 */
[C---:B--2---:R-:W-:Y:S08]  /*2620*/  HMMA.16816.F32 R24, R192.reuse, R22, R8 ;  /* 0x00000016c018723c */ /* 0x044ff00000001808 */
[C---:B------:R-:W-:Y:S08]  /*2630*/  HMMA.16816.F32 R44, R192.reuse, R20, R12 ;  /* 0x00000014c02c723c */ /* 0x040ff0000000180c */
[C---:B-1----:R-:W-:Y:S01]  /*2640*/  HMMA.16816.F32 R20, R192.reuse, R96, R88 ;  /* 0x00000060c014723c */ /* 0x042fe20000001858 */
[----:B------:R-:W-:Y:S07]  /*2650*/  LDSM.16.M88.4 R88, [R230+0xf900] ;  /* 0x00f90000e658783b */ /* 0x000fee0000000200 */
[----:B---3--:R-:W-:Y:S08]  /*2660*/  HMMA.16816.F32 R8, R192, R94, R76 ;  /* 0x0000005ec008723c */ /* 0x008ff0000000184c */
[----:B------:R-:W-:Y:S08]  /*2670*/  HMMA.16816.F32 R56, R196, R108, R56 ;  /* 0x0000006cc438723c */ /* 0x000ff00000001838 */
[C---:B------:R-:W-:Y:S01]  /*2680*/  HMMA.16816.F32 R16, R192.reuse, R98, R84 ;  /* 0x00000062c010723c */ /* 0x040fe20000001854 */
[----:B------:R-:W-:Y:S07]  /*2690*/  LDSM.16.M88.4 R96, [R230+0x10900] ;  /* 0x01090000e660783b */ /* 0x000fee0000000200 */
[----:B------:R-:W-:Y:S01]  /*26a0*/  HMMA.16816.F32 R12, R192, R92, R80 ;  /* 0x0000005cc00c723c */ /* 0x000fe20000001850 */
[----:B------:R-:W-:Y:S07]  /*26b0*/  LDSM.16.M88.4 R92, [R230+0x10100] ;  /* 0x01010000e65c783b */ /* 0x000fee0000000200 */
[----:B------:R-:W-:Y:S08]  /*26c0*/  HMMA.16816.F32 R84, R196, R116, R60 ;  /* 0x00000074c454723c */ /* 0x000ff0000000183c */
[----:B------:R-:W-:Y:S08]  /*26d0*/  HMMA.16816.F32 R48, R192, R106, R68 ;  /* 0x0000006ac030723c */ /* 0x000ff00000001844 */
[----:B----4-:R-:W-:Y:S01]  /*26e0*/  HMMA.16816.F32 R60, R196, R38, R24 ;  /* 0x00000026c43c723c */ /* 0x010fe20000001818 */
[----:B------:R-:W1:Y:S07]  /*26f0*/  LDSM.16.M88.4 R24, [R227+0x3000] ;  /* 0x00300000e318783b */ /* 0x000e6e0000000200 */
[----:B------:R-:W-:Y:S01]  /*2700*/  HMMA.16816.F32 R40, R192, R104, R72 ;  /* 0x00000068c028723c */ /* 0x000fe20000001848 */
[----:B------:R-:W-:Y:S07]  /*2710*/  LDSM.16.M88.4 R104, [R230+0x11100] ;  /* 0x01110000e668783b */ /* 0x000fee0000000200 */
[C---:B------:R-:W-:Y:S01]  /*2720*/  HMMA.16816.F32 R72, R196.reuse, R110, R64 ;  /* 0x0000006ec448723c */ /* 0x040fe20000001840 */
[----:B------:R-:W2:Y:S07]  /*2730*/  LDSM.16.M88.4 R108, [R230+0x11900] ;  /* 0x01190000e66c783b */ /* 0x000eae0000000200 */
[C---:B-----5:R-:W-:Y:S08]  /*2740*/  HMMA.16816.F32 R68, R196.reuse, R32, R20 ;  /* 0x00000020c444723c */ /* 0x060ff00000001814 */
[----:B------:R-:W-:Y:S08]  /*2750*/  HMMA.16816.F32 R20, R196, R30, R8 ;  /* 0x0000001ec414723c */ /* 0x000ff00000001808 */
[----:B------:R-:W-:Y:S01]  /*2760*/  HMMA.16816.F32 R8, R200, R112, R56 ;  /* 0x00000070c808723c */ /* 0x000fe20000001838 */
[----:B------:R-:W3:Y:S07]  /*2770*/  LDSM.16.M88.4 R56, [R224+0x12100] ;  /* 0x01210000e038783b */ /* 0x000eee0000000200 */
[C---:B------:R-:W-:Y:S08]  /*2780*/  HMMA.16816.F32 R80, R196.reuse, R118, R52 ;  /* 0x00000076c450723c */ /* 0x040ff00000001834 */
[C---:B------:R-:W-:Y:S08]  /*2790*/  HMMA.16816.F32 R52, R196.reuse, R28, R12 ;  /* 0x0000001cc434723c */ /* 0x040ff0000000180c */
[C---:B------:R-:W-:Y:S01]  /*27a0*/  HMMA.16816.F32 R12, R196.reuse, R102, R48 ;  /* 0x00000066c40c723c */ /* 0x040fe20000001830 */
[----:B------:R-:W-:Y:S07]  /*27b0*/  LDSM.16.M88.4 R48, [R227+0x4000] ;  /* 0x00400000e330783b */ /* 0x000fee0000000200 */
[C---:B------:R-:W-:Y:S01]  /*27c0*/  HMMA.16816.F32 R76, R196.reuse, R36, R44 ;  /* 0x00000024c44c723c */ /* 0x040fe2000000182c */
[----:B------:R-:W4:Y:S07]  /*27d0*/  LDSM.16.M88.4 R44, [R227+0x3800] ;  /* 0x00380000e32c783b */ /* 0x000f2e0000000200 */
[C---:B------:R-:W-:Y:S08]  /*27e0*/  HMMA.16816.F32 R64, R196.reuse, R34, R16 ;  /* 0x00000022c440723c */ /* 0x040ff00000001810 */
[----:B------:R-:W-:Y:S08]  /*27f0*/  HMMA.16816.F32 R16, R196, R100, R40 ;  /* 0x00000064c410723c */ /* 0x000ff00000001828 */
[----:B------:R-:W-:Y:S08]  /*2800*/  HMMA.16816.F32 R28, R200, R114, R72 ;  /* 0x00000072c81c723c */ /* 0x000ff00000001848 */
[----:B-1----:R-:W-:Y:S08]  /*2810*/  HMMA.16816.F32 R8, R204, R24, R8 ;  /* 0x00000018cc08723c */ /* 0x002ff00000001808 */
[C---:B------:R-:W-:Y:S08]  /*2820*/  HMMA.16816.F32 R40, R200.reuse, R88, R84 ;  /* 0x00000058c828723c */ /* 0x040ff00000001854 */
[C---:B------:R-:W-:Y:S08]  /*2830*/  HMMA.16816.F32 R36, R200.reuse, R90, R80 ;  /* 0x0000005ac824723c */ /* 0x040ff00000001850 */
[C---:B--2---:R-:W-:Y:S01]  /*2840*/  HMMA.16816.F32 R88, R200.reuse, R110, R12 ;  /* 0x0000006ec858723c */ /* 0x044fe2000000180c */
[----:B------:R-:W1:Y:S07]  /*2850*/  LDSM.16.M88.4 R12, [R231+0x6000] ;  /* 0x00600000e70c783b */ /* 0x000e6e0000000200 */
[C---:B------:R-:W-:Y:S01]  /*2860*/  HMMA.16816.F32 R84, R200.reuse, R104, R52 ;  /* 0x00000068c854723c */ /* 0x040fe20000001834 */
[----:B------:R-:W2:Y:S07]  /*2870*/  LDSM.16.M88.4 R52, [R227+0x4800] ;  /* 0x00480000e334783b */ /* 0x000eae0000000200 */
[C---:B------:R-:W-:Y:S08]  /*2880*/  HMMA.16816.F32 R32, R200.reuse, R92, R76 ;  /* 0x0000005cc820723c */ /* 0x040ff0000000184c */
[C---:B------:R-:W-:Y:S08]  /*2890*/  HMMA.16816.F32 R60, R200.reuse, R94, R60 ;  /* 0x0000005ec83c723c */ /* 0x040ff0000000183c */
[----:B------:R-:W-:Y:S08]  /*28a0*/  HMMA.16816.F32 R92, R200, R108, R16 ;  /* 0x0000006cc85c723c */ /* 0x000ff00000001810 */
[----:B------:R-:W-:Y:S01]  /*28b0*/  HMMA.16816.F32 R16, R204, R26, R28 ;  /* 0x0000001acc10723c */ /* 0x000fe2000000181c */
[----:B------:R-:W5:Y:S07]  /*28c0*/  LDSM.16.M88.4 R28, [R224+0x12900] ;  /* 0x01290000e01c783b */ /* 0x000f6e0000000200 */
[----:B---3--:R-:W-:Y:S08]  /*28d0*/  HMMA.16816.F32 R8, R208, R56, R8 ;  /* 0x00000038d008723c */ /* 0x008ff00000001808 */
[----:B------:R-:W-:Y:S08]  /*28e0*/  HMMA.16816.F32 R64, R200, R98, R64 ;  /* 0x00000062c840723c */ /* 0x000ff00000001840 */
[C---:B----4-:R-:W-:Y:S01]  /*28f0*/  HMMA.16816.F32 R72, R204.reuse, R46, R36 ;  /* 0x0000002ecc48723c */ /* 0x050fe20000001824 */
[----:B------:R-:W3:Y:S07]  /*2900*/  LDSM.16.M88.4 R36, [R230+0x12100] ;  /* 0x01210000e624783b */ /* 0x000eee0000000200 */
[----:B------:R-:W-:Y:S01]  /*2910*/  HMMA.16816.F32 R24, R204, R44, R40 ;  /* 0x0000002ccc18723c */ /* 0x000fe20000001828 */
[----:B------:R-:W-:Y:S07]  /*2920*/  LDSM.16.M88.4 R40, [R224+0x13100] ;  /* 0x01310000e028783b */ /* 0x000fee0000000200 */
[----:B------:R-:W-:Y:S01]  /*2930*/  HMMA.16816.F32 R80, R200, R106, R20 ;  /* 0x0000006ac850723c */ /* 0x000fe20000001814 */
[----:B------:R-:W4:Y:S07]  /*2940*/  LDSM.16.M88.4 R20, [R227+0x5000] ;  /* 0x00500000e314783b */ /* 0x000f2e0000000200 */
[----:B------:R-:W-:Y:S01]  /*2950*/  HMMA.16816.F32 R16, R208, R58, R16 ;  /* 0x0000003ad010723c */ /* 0x000fe20000001810 */
[----:B------:R-:W-:Y:S07]  /*2960*/  LDSM.16.M88.4 R56, [R230+0x12900] ;  /* 0x01290000e638783b */ /* 0x000fee0000000200 */
[C---:B------:R-:W-:Y:S01]  /*2970*/  HMMA.16816.F32 R44, R204.reuse, R48, R32 ;  /* 0x00000030cc2c723c */ /* 0x040fe20000001820 */
[----:B------:R-:W3:Y:S07]  /*2980*/  LDSM.16.M88.4 R32, [R227+0x5800] ;  /* 0x00580000e320783b */ /* 0x000eee0000000200 */
[----:B------:R-:W-:Y:S01]  /*2990*/  HMMA.16816.F32 R76, R204, R50, R60 ;  /* 0x00000032cc4c723c */ /* 0x000fe2000000183c */
[----:B------:R-:W3:Y:S04]  /*29a0*/  LDSM.16.M88.4 R48, [R231+0x6800] ;  /* 0x00680000e730783b */ /* 0x000ee80000000200 */
[----:B------:R-:W-:Y:S03]  /*29b0*/  LDSM.16.M88.4 R60, [R224+0x13900] ;  /* 0x01390000e03c783b */ /* 0x000fe60000000200 */
[----:B-1----:R-:W-:Y:S08]  /*29c0*/  HMMA.16816.F32 R8, R212, R12, R8 ;  /* 0x0000000cd408723c */ /* 0x002ff00000001808 */
[----:B------:R-:W-:Y:S08]  /*29d0*/  HMMA.16816.F32 R68, R200, R96, R68 ;  /* 0x00000060c844723c */ /* 0x000ff00000001844 */
[----:B--2---:R-:W-:Y:S01]  /*29e0*/  HMMA.16816.F32 R96, R204, R54, R64 ;  /* 0x00000036cc60723c */ /* 0x004fe20000001840 */
[----:B------:R-:W1:Y:S07]  /*29f0*/  LDSM.16.M88.4 R64, [R227+0x6000] ;  /* 0x00600000e340783b */ /* 0x000e6e0000000200 */
[----:B-----5:R-:W-:Y:S08]  /*2a00*/  HMMA.16816.F32 R24, R208, R28, R24 ;  /* 0x0000001cd018723c */ /* 0x020ff00000001818 */
[----:B------:R-:W-:Y:S08]  /*2a10*/  HMMA.16816.F32 R16, R212, R14, R16 ;  /* 0x0000000ed410723c */ /* 0x000ff00000001810 */
[----:B---3--:R-:W-:Y:S08]  /*2a20*/  HMMA.16816.F32 R12, R216, R36, R8 ;  /* 0x00000024d80c723c */ /* 0x008ff00000001808 */
[C---:B------:R-:W-:Y:S08]  /*2a30*/  HMMA.16816.F32 R68, R204.reuse, R52, R68 ;  /* 0x00000034cc44723c */ /* 0x040ff00000001844 */
[C---:B----4-:R-:W-:Y:S08]  /*2a40*/  HMMA.16816.F32 R84, R204.reuse, R20, R84 ;  /* 0x00000014cc54723c */ /* 0x050ff00000001854 */
[----:B------:R-:W-:Y:S08]  /*2a50*/  HMMA.16816.F32 R80, R204, R22, R80 ;  /* 0x00000016cc50723c */ /* 0x000ff00000001850 */
[----:B------:R-:W-:Y:S08]  /*2a60*/  HMMA.16816.F32 R20, R208, R30, R72 ;  /* 0x0000001ed014723c */ /* 0x000ff00000001848 */
[C---:B------:R-:W-:Y:S08]  /*2a70*/  HMMA.16816.F32 R92, R204.reuse, R32, R92 ;  /* 0x00000020cc5c723c */ /* 0x040ff0000000185c */
[----:B------:R-:W-:Y:S01]  /*2a80*/  HMMA.16816.F32 R88, R204, R34, R88 ;  /* 0x00000022cc58723c */ /* 0x000fe20000001858 */
[----:B------:R-:W2:Y:S07]  /*2a90*/  LDSM.16.M88.4 R32, [R231+0x7000] ;  /* 0x00700000e720783b */ /* 0x000eae0000000200 */
[----:B------:R-:W-:Y:S08]  /*2aa0*/  HMMA.16816.F32 R24, R212, R48, R24 ;  /* 0x00000030d418723c */ /* 0x000ff00000001818 */
[----:B------:R-:W-:Y:S01]  /*2ab0*/  HMMA.16816.F32 R8, R216, R38, R16 ;  /* 0x00000026d808723c */ /* 0x000fe20000001810 */
[----:B------:R-:W-:Y:S07]  /*2ac0*/  LDSM.16.M88.4 R36, [R230+0x13100] ;  /* 0x01310000e624783b */ /* 0x000fee0000000200 */
[----:B------:R-:W-:Y:S01]  /*2ad0*/  HMMA.16816.F32 R52, R208, R40, R44 ;  /* 0x00000028d034723c */ /* 0x000fe2000000182c */
[----:B------:R-:W-:Y:S07]  /*2ae0*/  LDSM.16.M88.4 R44, [R227+0x6800] ;  /* 0x00680000e32c783b */ /* 0x000fee0000000200 */
[----:B-1----:R-:W-:Y:S08]  /*2af0*/  HMMA.16816.F32 R28, R220, R64, R12 ;  /* 0x00000040dc1c723c */ /* 0x002ff0000000180c */
[----:B------:R-:W-:Y:S01]  /*2b00*/  HMMA.16816.F32 R72, R208, R60, R68 ;  /* 0x0000003cd048723c */ /* 0x000fe20000001844 */
[----:B------:R-:W1:Y:S07]  /*2b10*/  LDSM.16.M88.4 R68, [R224+0x14100] ;  /* 0x01410000e044783b */ /* 0x000e6e0000000200 */
[----:B------:R-:W-:Y:S01]  /*2b20*/  HMMA.16816.F32 R12, R212, R50, R20 ;  /* 0x00000032d40c723c */ /* 0x000fe20000001814 */
[----:B------:R-:W-:Y:S07]  /*2b30*/  LDSM.16.M88.4 R48, [R227+0x7000] ;  /* 0x00700000e330783b */ /* 0x000fee0000000200 */
[----:B------:R-:W-:Y:S01]  /*2b40*/  HMMA.16816.F32 R20, R216, R56, R24 ;  /* 0x00000038d814723c */ /* 0x000fe20000001818 */
[----:B------:R-:W-:-:S04]  /*2b50*/  FMUL.FTZ R2, R28, c[0x0][0x320] ;  /* 0x0000c8001c027a20 */ /* 0x000fc80000410000 */
[----:B------:R3:W4:Y:S03]  /*2b60*/  MUFU.TANH R100, R2 ;  /* 0x0000000200647308 */ /* 0x0007260000002400 */
[----:B------:R-:W-:Y:S08]  /*2b70*/  HMMA.16816.F32 R8, R220, R66, R8 ;  /* 0x00000042dc08723c */ /* 0x000ff00000001808 */
[----:B------:R-:W-:Y:S01]  /*2b80*/  HMMA.16816.F32 R40, R208, R42, R76 ;  /* 0x0000002ad028723c */ /* 0x000fe2000000184c */
[----:B---3--:R-:W-:-:S07]  /*2b90*/  FMUL.FTZ R2, R29, c[0x0][0x320] ;  /* 0x0000c8001d027a20 */ /* 0x008fce0000410000 */
[----:B------:R-:W-:Y:S01]  /*2ba0*/  HMMA.16816.F32 R76, R208, R62, R96 ;  /* 0x0000003ed04c723c */ /* 0x000fe20000001860 */
[----:B------:R-:W3:Y:S01]  /*2bb0*/  LDSM.16.M88.4 R60, [R231+0x7800] ;  /* 0x00780000e73c783b */ /* 0x000ee20000000200 */
[----:B------:R5:W1:Y:S06]  /*2bc0*/  MUFU.TANH R99, R2 ;  /* 0x0000000200637308 */ /* 0x000a6c0000002400 */
[----:B--2---:R-:W-:Y:S08]  /*2bd0*/  HMMA.16816.F32 R16, R212, R32, R52 ;  /* 0x00000020d410723c */ /* 0x004ff00000001834 */
[----:B------:R-:W-:Y:S01]  /*2be0*/  HMMA.16816.F32 R12, R216, R58, R12 ;  /* 0x0000003ad80c723c */ /* 0x000fe2000000180c */
[----:B------:R-:W-:Y:S01]  /*2bf0*/  LDSM.16.M88.4 R56, [R224+0x14900] ;  /* 0x01490000e038783b */ /* 0x000fe20000000200 */
[----:B-----5:R-:W-:-:S04]  /*2c00*/  FMUL.FTZ R2, R30, c[0x0][0x320] ;  /* 0x0000c8001e027a20 */ /* 0x020fc80000410000 */
[----:B------:R2:W2:Y:S02]  /*2c10*/  MUFU.TANH R98, R2 ;  /* 0x0000000200627308 */ /* 0x0004a40000002400 */
[----:B------:R-:W-:Y:S01]  /*2c20*/  HMMA.16816.F32 R24, R212, R34, R40 ;  /* 0x00000022d418723c */ /* 0x000fe20000001828 */
[----:B------:R-:W5:Y:S04]  /*2c30*/  LDSM.16.M88.4 R32, [R230+0x13900] ;  /* 0x01390000e620783b */ /* 0x000f680000000200 */
[----:B------:R-:W-:Y:S03]  /*2c40*/  LDSM.16.M88.4 R40, [R227+0x7800] ;  /* 0x00780000e328783b */ /* 0x000fe60000000200 */
[----:B-1----:R-:W-:Y:S01]  /*2c50*/  HMMA.16816.F32 R64, R208, R68, R84 ;  /* 0x00000044d040723c */ /* 0x002fe20000001854 */
[----:B--2---:R-:W-:-:S07]  /*2c60*/  FMUL.FTZ R2, R31, c[0x0][0x320] ;  /* 0x0000c8001f027a20 */ /* 0x004fce0000410000 */
[----:B------:R-:W-:Y:S01]  /*2c70*/  HMMA.16816.F32 R28, R220, R44, R20 ;  /* 0x0000002cdc1c723c */ /* 0x000fe20000001814 */
[----:B------:R1:W2:Y:S07]  /*2c80*/  MUFU.TANH R97, R2 ;  /* 0x0000000200617308 */ /* 0x0002ae0000002400 */
[----:B------:R-:W-:Y:S08]  /*2c90*/  HMMA.16816.F32 R20, R216, R36, R16 ;  /* 0x00000024d814723c */ /* 0x000ff00000001810 */
[----:B---3--:R-:W-:Y:S01]  /*2ca0*/  HMMA.16816.F32 R16, R212, R60, R72 ;  /* 0x0000003cd410723c */ /* 0x008fe20000001848 */
[----:B-1----:R-:W-:-:S04]  /*2cb0*/  FMUL.FTZ R2, R8, c[0x0][0x320] ;  /* 0x0000c80008027a20 */ /* 0x002fc80000410000 */
[----:B------:R1:W3:Y:S03]  /*2cc0*/  MUFU.TANH R96, R2 ;  /* 0x0000000200607308 */ /* 0x0002e60000002400 */
[----:B------:R-:W-:Y:S01]  /*2cd0*/  HMMA.16816.F32 R52, R208, R70, R80 ;  /* 0x00000046d034723c */ /* 0x000fe20000001850 */
[----:B-1----:R-:W-:-:S04]  /*2ce0*/  FMUL.FTZ R2, R9, c[0x0][0x320] ;  /* 0x0000c80009027a20 */ /* 0x002fc80000410000 */
[----:B------:R1:W1:Y:S02]  /*2cf0*/  MUFU.TANH R87, R2 ;  /* 0x0000000200577308 */ /* 0x0002640000002400 */
[----:B-1----:R-:W-:-:S06]  /*2d00*/  FMUL.FTZ R2, R10, c[0x0][0x320] ;  /* 0x0000c8000a027a20 */ /* 0x002fcc0000410000 */
[----:B------:R1:W1:Y:S02]  /*2d10*/  MUFU.TANH R86, R2 ;  /* 0x0000000200567308 */ /* 0x0002640000002400 */
[----:B-1----:R-:W-:Y:S02]  /*2d20*/  FMUL.FTZ R2, R11, c[0x0][0x320] ;  /* 0x0000c8000b027a20 */ /* 0x002fe40000410000 */
[----:B------:R-:W-:Y:S01]  /*2d30*/  HMMA.16816.F32 R8, R220, R46, R12 ;  /* 0x0000002edc08723c */ /* 0x000fe2000000180c */
[----:B------:R-:W-:Y:S03]  /*2d40*/  LDSM.16.M88.4 R44, [R231+0x8800] ;  /* 0x00880000e72c783b */ /* 0x000fe60000000200 */
[----:B------:R1:W1:Y:S04]  /*2d50*/  MUFU.TANH R85, R2 ;  /* 0x0000000200557308 */ /* 0x0002680000002400 */
[----:B------:R-:W-:Y:S01]  /*2d60*/  HMMA.16816.F32 R12, R216, R38, R24 ;  /* 0x00000026d80c723c */ /* 0x000fe20000001818 */
[----:B------:R-:W2:Y:S07]  /*2d70*/  LDSM.16.M88.4 R36, [R231+0x8000] ;  /* 0x00800000e724783b */ /* 0x000eae0000000200 */
        /* <DEDUP_REMOVED lines=8> */
[----:B------:R-:W-:Y:S04]  /*2e00*/  HMMA.16816.F32 R28, R220, R48, R20 ;  /* 0x00000030dc1c723c */ /* 0x000fe80000001814 */
[----:B------:R1:W1:Y:S04]  /*2e10*/  MUFU.TANH R73, R2 ;  /* 0x0000000200497308 */ /* 0x0002680000002400 */
[----:B-----5:R-:W-:Y:S08]  /*2e20*/  HMMA.16816.F32 R20, R216, R32, R16 ;  /* 0x00000020d814723c */ /* 0x020ff00000001810 */
[----:B--2---:R-:W-:Y:S01]  /*2e30*/  HMMA.16816.F32 R16, R212, R36, R64 ;  /* 0x00000024d410723c */ /* 0x004fe20000001840 */
[----:B-1----:R-:W-:-:S04]  /*2e40*/  FMUL.FTZ R2, R8, c[0x0][0x320] ;  /* 0x0000c80008027a20 */ /* 0x002fc80000410000 */
[----:B------:R1:W2:Y:S02]  /*2e50*/  MUFU.TANH R72, R2 ;  /* 0x0000000200487308 */ /* 0x0002a40000002400 */
        /* <DEDUP_REMOVED lines=8> */
[----:B------:R-:W-:Y:S08]  /*2ee0*/  HMMA.16816.F32 R12, R216, R34, R24 ;  /* 0x00000022d80c723c */ /* 0x000ff00000001818 */
[----:B------:R-:W-:Y:S01]  /*2ef0*/  HMMA.16816.F32 R32, R212, R38, R52 ;  /* 0x00000026d420723c */ /* 0x000fe20000001834 */
[----:B------:R-:W-:Y:S01]  /*2f00*/  LDSM.16.M88.4 R36, [R230+0x14900] ;  /* 0x01490000e624783b */ /* 0x000fe20000000200 */
[----:B-----5:R-:W-:-:S03]  /*2f10*/  FMUL.FTZ R2, R28, c[0x0][0x320] ;  /* 0x0000c8001c027a20 */ /* 0x020fc60000410000 */
[----:B------:R-:W5:Y:S01]  /*2f20*/  LDSM.16.M88.4 R52, [R227+0x8000] ;  /* 0x00800000e334783b */ /* 0x000f620000000200 */
[----:B------:R2:W1:Y:S10]  /*2f30*/  MUFU.TANH R68, R2 ;  /* 0x0000000200447308 */ /* 0x0004740000002400 */
[----:B------:R-:W-:Y:S01]  /*2f40*/  HMMA.16816.F32 R12, R220, R42, R12 ;  /* 0x0000002adc0c723c */ /* 0x000fe2000000180c */
[----:B--2---:R-:W-:-:S07]  /*2f50*/  FMUL.FTZ R2, R29, c[0x0][0x320] ;  /* 0x0000c8001d027a20 */ /* 0x004fce0000410000 */
[----:B-1----:R-:W-:Y:S01]  /*2f60*/  HMMA.16816.F32 R24, R216, R48, R16 ;  /* 0x00000030d818723c */ /* 0x002fe20000001810 */
[----:B------:R1:W2:Y:S11]  /*2f70*/  MUFU.TANH R66, R2 ;  /* 0x0000000200427308 */ /* 0x0002b60000002400 */
[----:B------:R-:W-:Y:S04]  /*2f80*/  @!UPT UIADD3 URZ, URZ, URZ, URZ ;  /* 0x0000003f3f3ff290 */ /* 0x000fe8000fffe03f */
[----:B------:R-:W-:Y:S02]  /*2f90*/  FMUL.FTZ R12, R12, c[0x0][0x320] ;  /* 0x0000c8000c0c7a20 */ /* 0x000fe40000410000 */
[----:B-1----:R-:W-:Y:S02]  /*2fa0*/  FMUL.FTZ R2, R30, c[0x0][0x320] ;  /* 0x0000c8001e027a20 */ /* 0x002fe40000410000 */
[----:B------:R-:W-:Y:S02]  /*2fb0*/  FMUL.FTZ R13, R13, c[0x0][0x320] ;  /* 0x0000c8000d0d7a20 */ /* 0x000fe40000410000 */
[----:B------:R1:W1:Y:S01]  /*2fc0*/  MUFU.TANH R65, R2 ;  /* 0x0000000200417308 */ /* 0x0002620000002400 */
[----:B------:R-:W-:Y:S02]  /*2fd0*/  FMUL.FTZ R14, R14, c[0x0][0x320] ;  /* 0x0000c8000e0e7a20 */ /* 0x000fe40000410000 */
[----:B------:R-:W-:Y:S01]  /*2fe0*/  FMUL.FTZ R15, R15, c[0x0][0x320] ;  /* 0x0000c8000f0f7a20 */ /* 0x000fe20000410000 */
[----:B-----5:R-:W-:Y:S04]  /*2ff0*/  HMMA.16816.F32 R24, R220, R52, R24 ;  /* 0x00000034dc18723c */ /* 0x020fe80000001818 */
[----:B------:R-:W2:Y:S01]  /*3000*/  MUFU.TANH R43, R14 ;  /* 0x0000000e002b7308 */ /* 0x000ea20000002400 */
[----:B-1----:R-:W-:-:S07]  /*3010*/  FMUL.FTZ R2, R31, c[0x0][0x320] ;  /* 0x0000c8001f027a20 */ /* 0x002fce0000410000 */
[----:B------:R-:W1:Y:S01]  /*3020*/  MUFU.TANH R42, R15 ;  /* 0x0000000f002a7308 */ /* 0x000e620000002400 */
[----:B------:R-:W-:Y:S07]  /*3030*/  HMMA.16816.F32 R28, R220, R40, R20 ;  /* 0x00000028dc1c723c */ /* 0x000fee0000001814 */
[----:B------:R5:W1:Y:S01]  /*3040*/  MUFU.TANH R64, R2 ;  /* 0x0000000200407308 */ /* 0x000a620000002400 */
[----:B------:R-:W-:Y:S03]  /*3050*/  HMMA.16816.F32 R20, R208, R56, R92 ;  /* 0x00000038d014723c */ /* 0x000fe6000000185c */
[----:B------:R-:W-:-:S02]  /*3060*/  FMUL.FTZ R24, R24, c[0x0][0x320] ;  /* 0x0000c80018187a20 */ /* 0x000fc40000410000 */
[----:B------:R-:W-:Y:S02]  /*3070*/  FMUL.FTZ R25, R25, c[0x0][0x320] ;  /* 0x0000c80019197a20 */ /* 0x000fe40000410000 */
[----:B------:R-:W-:Y:S01]  /*3080*/  FMUL.FTZ R26, R26, c[0x0][0x320] ;  /* 0x0000c8001a1a7a20 */ /* 0x000fe20000410000 */
[----:B------:R-:W1:Y:S01]  /*3090*/  MUFU.TANH R41, R24 ;  /* 0x0000001800297308 */ /* 0x000e620000002400 */
[----:B------:R-:W-:Y:S02]  /*30a0*/  FMUL.FTZ R27, R27, c[0x0][0x320] ;  /* 0x0000c8001b1b7a20 */ /* 0x000fe40000410000 */
[----:B-----5:R-:W-:-:S05]  /*30b0*/  FMUL.FTZ R2, R8, c[0x0][0x320] ;  /* 0x0000c80008027a20 */ /* 0x020fca0000410000 */
[----:B------:R-:W1:Y:S01]  /*30c0*/  MUFU.TANH R40, R25 ;  /* 0x0000001900287308 */ /* 0x000e620000002400 */
[----:B------:R-:W-:Y:S02]  /*30d0*/  FMUL.FTZ R29, R29, c[0x0][0x320] ;  /* 0x0000c8001d1d7a20 */ /* 0x000fe40000410000 */
[----:B------:R-:W-:Y:S02]  /*30e0*/  FMUL.FTZ R30, R30, c[0x0][0x320] ;  /* 0x0000c8001e1e7a20 */ /* 0x000fe40000410000 */
[----:B------:R-:W-:-:S03]  /*30f0*/  FMUL.FTZ R31, R31, c[0x0][0x320] ;  /* 0x0000c8001f1f7a20 */ /* 0x000fc60000410000 */
[----:B------:R5:W1:Y:S01]  /*3100*/  MUFU.TANH R63, R2 ;  /* 0x00000002003f7308 */ /* 0x000a620000002400 */
[----:B------:R-:W-:Y:S07]  /*3110*/  HMMA.16816.F32 R16, R212, R44, R20 ;  /* 0x0000002cd410723c */ /* 0x000fee0000001814 */
[----:B------:R-:W1:Y:S01]  /*3120*/  MUFU.TANH R56, R29 ;  /* 0x0000001d00387308 */ /* 0x000e620000002400 */
[----:B------:R-:W-:Y:S01]  /*3130*/  HMMA.16816.F32 R20, R216, R50, R32 ;  /* 0x00000032d814723c */ /* 0x000fe20000001820 */
[----:B-----5:R-:W-:-:S06]  /*3140*/  FMUL.FTZ R2, R9, c[0x0][0x320] ;  /* 0x0000c80009027a20 */ /* 0x020fcc0000410000 */
[----:B------:R-:W1:Y:S08]  /*3150*/  MUFU.TANH R49, R30 ;  /* 0x0000001e00317308 */ /* 0x000e700000002400 */
[----:B------:R5:W1:Y:S01]  /*3160*/  MUFU.TANH R62, R2 ;  /* 0x00000002003e7308 */ /* 0x000a620000002400 */
[----:B------:R-:W-:Y:S07]  /*3170*/  HMMA.16816.F32 R16, R216, R36, R16 ;  /* 0x00000024d810723c */ /* 0x000fee0000001810 */
[----:B------:R-:W1:Y:S01]  /*3180*/  MUFU.TANH R48, R31 ;  /* 0x0000001f00307308 */ /* 0x000e620000002400 */
[----:B------:R-:W-:Y:S01]  /*3190*/  HMMA.16816.F32 R20, R220, R54, R20 ;  /* 0x00000036dc14723c */ /* 0x000fe20000001814 */
[----:B-----5:R-:W-:-:S06]  /*31a0*/  FMUL.FTZ R2, R10, c[0x0][0x320] ;  /* 0x0000c8000a027a20 */ /* 0x020fcc0000410000 */
[----:B------:R-:W1:Y:S08]  /*31b0*/  MUFU.TANH R45, R12 ;  /* 0x0000000c002d7308 */ /* 0x000e700000002400 */
[----:B------:R5:W1:Y:S08]  /*31c0*/  MUFU.TANH R61, R2 ;  /* 0x00000002003d7308 */ /* 0x000a700000002400 */
[----:B------:R-:W1:Y:S01]  /*31d0*/  MUFU.TANH R44, R13 ;  /* 0x0000000d002c7308 */ /* 0x000e620000002400 */
[----:B------:R-:W-:-:S02]  /*31e0*/  FMUL.FTZ R20, R20, c[0x0][0x320] ;  /* 0x0000c80014147a20 */ /* 0x000fc40000410000 */
[----:B------:R-:W-:Y:S02]  /*31f0*/  FMUL.FTZ R21, R21, c[0x0][0x320] ;  /* 0x0000c80015157a20 */ /* 0x000fe40000410000 */
[----:B------:R-:W-:Y:S02]  /*3200*/  FMUL.FTZ R22, R22, c[0x0][0x320] ;  /* 0x0000c80016167a20 */ /* 0x000fe40000410000 */
[----:B------:R-:W-:Y:S01]  /*3210*/  FMUL.FTZ R23, R23, c[0x0][0x320] ;  /* 0x0000c80017177a20 */ /* 0x000fe20000410000 */
[----:B------:R-:W1:Y:S01]  /*3220*/  MUFU.TANH R35, R20 ;  /* 0x0000001400237308 */ /* 0x000e620000002400 */
[----:B-----5:R-:W-:Y:S02]  /*3230*/  FMUL.FTZ R2, R11, c[0x0][0x320] ;  /* 0x0000c8000b027a20 */ /* 0x020fe40000410000 */
[----:B------:R-:W-:Y:S05]  /*3240*/  HMMA.16816.F32 R8, R208, R58, R88 ;  /* 0x0000003ad008723c */ /* 0x000fea0000001858 */
[----:B------:R5:W1:Y:S08]  /*3250*/  MUFU.TANH R60, R2 ;  /* 0x00000002003c7308 */ /* 0x000a700000002400 */
[----:B------:R1:W1:Y:S01]  /*3260*/  MUFU.TANH R34, R21 ;  /* 0x0000001500227308 */ /* 0x0002620000002400 */
[----:B-----5:R-:W-:-:S07]  /*3270*/  FMUL.FTZ R2, R28, c[0x0][0x320] ;  /* 0x0000c8001c027a20 */ /* 0x020fce0000410000 */
[----:B------:R1:W1:Y:S01]  /*3280*/  MUFU.TANH R32, R22 ;  /* 0x0000001600207308 */ /* 0x0002620000002400 */
[----:B------:R-:W5:Y:S02]  /*3290*/  LDSM.16.M88.4 R28, [R227+0x8800] ;  /* 0x00880000e31c783b */ /* 0x000f640000000200 */
[----:B------:R-:W-:Y:S01]  /*32a0*/  HMMA.16816.F32 R8, R212, R46, R8 ;  /* 0x0000002ed408723c */ /* 0x000fe20000001808 */
[----:B------:R-:W-:-:S04]  /*32b0*/  DEPBAR.LE SB0, 0x0 ;  /* 0x000080000000791a */ /* 0x000fc80000000000 */
[----:B------:R1:W1:Y:S08]  /*32c0*/  MUFU.TANH R57, R2 ;  /* 0x0000000200397308 */ /* 0x0002700000002400 */
[----:B------:R1:W1:Y:S08]  /*32d0*/  MUFU.TANH R37, R26 ;  /* 0x0000001a00257308 */ /* 0x0002700000002400 */
[----:B------:R1:W1:Y:S03]  /*32e0*/  MUFU.TANH R33, R27 ;  /* 0x0000001b00217308 */ /* 0x0002660000002400 */
[----:B------:R-:W-:Y:S08]  /*32f0*/  HMMA.16816.F32 R8, R216, R38, R8 ;  /* 0x00000026d808723c */ /* 0x000ff00000001808 */
[C---:B-----5:R-:W-:Y:S01]  /*3300*/  HMMA.16816.F32 R12, R220.reuse, R28, R16 ;  /* 0x0000001cdc0c723c */ /* 0x060fe20000001810 */
[----:B------:R1:W1:Y:S11]  /*3310*/  MUFU.TANH R29, R23 ;  /* 0x00000017001d7308 */ /* 0x0002760000002400 */
[----:B------:R-:W-:Y:S04]  /*3320*/  @!UPT UIADD3 URZ, URZ, URZ, URZ ;  /* 0x0000003f3f3ff290 */ /* 0x000fe8000fffe03f */
[----:B------:R-:W-:Y:S08]  /*3330*/  HMMA.16816.F32 R8, R220, R30, R8 ;  /* 0x0000001edc08723c */ /* 0x000ff00000001808 */
[----:B------:R-:W-:Y:S02]  /*3340*/  FMUL.FTZ R12, R12, c[0x0][0x320] ;  /* 0x0000c8000c0c7a20 */ /* 0x000fe40000410000 */
[----:B------:R-:W-:-:S02]  /*3350*/  FMUL.FTZ R13, R13, c[0x0][0x320] ;  /* 0x0000c8000d0d7a20 */ /* 0x000fc40000410000 */
[----:B------:R-:W-:Y:S01]  /*3360*/  FMUL.FTZ R14, R14, c[0x0][0x320] ;  /* 0x0000c8000e0e7a20 */ /* 0x000fe20000410000 */
[----:B------:R1:W1:Y:S01]  /*3370*/  MUFU.TANH R28, R12 ;  /* 0x0000000c001c7308 */ /* 0x0002620000002400 */
[----:B------:R-:W-:-:S10]  /*3380*/  FMUL.FTZ R15, R15, c[0x0][0x320] ;  /* 0x0000c8000f0f7a20 */ /* 0x000fd40000410000 */
[----:B------:R-:W-:Y:S02]  /*3390*/  FMUL.FTZ R8, R8, c[0x0][0x320] ;  /* 0x0000c80008087a20 */ /* 0x000fe40000410000 */
        /* <DEDUP_REMOVED lines=14> */
[----:B------:R-:W-:-:S02]  /*3480*/  SHF.L.U64.HI R9, R124, 0x6, R128 ;  /* 0x000000067c097819 */ /* 0x000fc40000010280 */
[----:B------:R-:W-:Y:S01]  /*3490*/  SHF.R.S32.HI R2, RZ, 0x1f, R6 ;  /* 0x0000001fff027819 */ /* 0x000fe20000011406 */
[----:B------:R-:W-:Y:S02]  /*34a0*/  IMAD R3, R123, R6, RZ ;  /* 0x000000067b037224 */ /* 0x000fe400078e02ff */
        /* <DEDUP_REMOVED lines=25> */
.L_x_23:
[----:B-1234-:R-:W-:Y:S01]  /*3640*/  LOP3.LUT R2, R122, 0xffffffe0, RZ, 0xc0, !PT ;  /* 0xffffffe07a027812 */ /* 0x01efe200078ec0ff */
[----:B------:R-:W-:Y:S01]  /*3650*/  IMAD.IADD R6, R121, 0x1, R120 ;  /* 0x0000000179067824 */ /* 0x000fe200078e0278 */
[----:B------:R-:W-:Y:S01]  /*3660*/  STL [R1+0x64], R185 ;  /* 0x000064b901007387 */ /* 0x000fe20000100800 */
[----:B------:R-:W-:-:S02]  /*3670*/  IMAD.SHL.U32 R225, R4, 0x2, RZ ;  /* 0x0000000204e17824 */ /* 0x000fc400078e00ff */
[----:B------:R-:W-:Y:S01]  /*3680*/  IMAD.IADD R2, R125, 0x1, -R2 ;  /* 0x000000017d027824 */ /* 0x000fe200078e0a02 */
[----:B------:R-:W-:Y:S01]  /*3690*/  STL [R1+0x60], R184 ;  /* 0x000060b801007387 */ /* 0x000fe20000100800 */
[----:B------:R-:W-:Y:S01]  /*36a0*/  IMAD R226, R5, 0x2, R225 ;  /* 0x0000000205e27824 */ /* 0x000fe200078e02e1 */
[C---:B------:R-:W-:Y:S02]  /*36b0*/  LEA R229, R0.reuse, R225, 0x1 ;  /* 0x000000e100e57211 */ /* 0x040fe400078e08ff */
[----:B------:R-:W-:Y:S01]  /*36c0*/  SHF.R.S32.HI R3, RZ, 0x1f, R2 ;  /* 0x0000001fff037819 */ /* 0x000fe20000011402 */
[----:B------:R1:W-:Y:S01]  /*36d0*/  STL [R1+0x5c], R163 ;  /* 0x00005ca301007387 */ /* 0x0003e20000100800 */
[----:B------:R-:W-:Y:S02]  /*36e0*/  IMAD R228, R0, 0x2, R226 ;  /* 0x0000000200e47824 */ /* 0x000fe400078e02e2 */
[----:B------:R-:W-:Y:S01]  /*36f0*/  LEA.HI R3, R3, R2, RZ, 0x2 ;  /* 0x0000000203037211 */ /* 0x000fe200078f10ff */
[----:B------:R-:W-:Y:S03]  /*3700*/  STL [R1+0x58], R162 ;  /* 0x000058a201007387 */ /* 0x000fe60000100800 */
[----:B------:R-:W-:Y:S01]  /*3710*/  LOP3.LUT R3, R3, 0x7ffffffc, RZ, 0xc0, !PT ;  /* 0x7ffffffc03037812 */ /* 0x000fe200078ec0ff */
[----:B------:R-:W-:Y:S03]  /*3720*/  STL [R1+0x54], R161 ;  /* 0x000054a101007387 */ /* 0x000fe60000100800 */
[----:B------:R-:W-:Y:S01]  /*3730*/  IADD3 R2, R2, -R3, RZ ;  /* 0x8000000302027210 */ /* 0x000fe20007ffe0ff */
[----:B------:R-:W-:Y:S04]  /*3740*/  STL [R1+0x50], R160 ;  /* 0x000050a001007387 */ /* 0x000fe80000100800 */
[----:B------:R-:W-:Y:S01]  /*3750*/  IMAD R2, R2, -0x2, R6 ;  /* 0xfffffffe02027824 */ /* 0x000fe200078e0206 */
[----:B------:R-:W-:Y:S04]  /*3760*/  STL [R1+0x4c], R159 ;  /* 0x00004c9f01007387 */ /* 0x000fe80000100800 */
[C---:B------:R-:W-:Y:S01]  /*3770*/  ISETP.GT.AND P3, PT, R2.reuse, RZ, PT ;  /* 0x000000ff0200720c */ /* 0x040fe20003f64270 */
[----:B------:R-:W-:Y:S01]  /*3780*/  STL [R1+0x48], R158 ;  /* 0x0000489e01007387 */ /* 0x000fe20000100800 */
[----:B------:R-:W-:-:S02]  /*3790*/  ISETP.GT.AND P2, PT, R2, 0x1, PT ;  /* 0x000000010200780c */ /* 0x000fc40003f44270 */
[----:B------:R-:W-:Y:S01]  /*37a0*/  ISETP.GT.AND P1, PT, R2, 0x8, PT ;  /* 0x000000080200780c */ /* 0x000fe20003f24270 */
[----:B------:R-:W-:Y:S01]  /*37b0*/  STL [R1+0x44], R157 ;  /* 0x0000449d01007387 */ /* 0x000fe20000100800 */
[----:B------:R-:W-:Y:S02]  /*37c0*/  FSEL R7, R100, -INF , P3 ;  /* 0xff80000064077808 */ /* 0x000fe40001800000 */
[----:B------:R-:W-:Y:S01]  /*37d0*/  FSEL R8, R99, -INF , P2 ;  /* 0xff80000063087808 */ /* 0x000fe20001000000 */
[----:B------:R2:W-:Y:S01]  /*37e0*/  STL [R1+0x40], R156 ;  /* 0x0000409c01007387 */ /* 0x0005e20000100800 */
[----:B------:R-:W-:Y:S02]  /*37f0*/  FSEL R16, R98, -INF , P3 ;  /* 0xff80000062107808 */ /* 0x000fe40001800000 */
[----:B------:R-:W-:Y:S01]  /*3800*/  ISETP.GT.AND P3, PT, R2, 0x9, PT ;  /* 0x000000090200780c */ /* 0x000fe20003f64270 */
[----:B------:R-:W-:Y:S01]  /*3810*/  LDSM.16.MT88.4 R52, [R225+0x900] ;  /* 0x00090000e134783b */ /* 0x000fe20000004200 */
[----:B------:R-:W-:-:S02]  /*3820*/  FSEL R9, R96, -INF , P1 ;  /* 0xff80000060097808 */ /* 0x000fc40000800000 */
[----:B------:R-:W-:Y:S01]  /*3830*/  FMNMX.FTZ R100, R7, R8, !PT ;  /* 0x0000000807647209 */ /* 0x000fe20007810000 */
[----:B------:R-:W-:Y:S01]  /*3840*/  LDSM.16.MT88.4 R80, [R229+0x3900] ;  /* 0x00390000e550783b */ /* 0x000fe20000004200 */
[----:B------:R-:W-:Y:S02]  /*3850*/  FSEL R17, R97, -INF , P2 ;  /* 0xff80000061117808 */ /* 0x000fe40001000000 */
[----:B------:R-:W-:Y:S01]  /*3860*/  ISETP.GT.AND P2, PT, R2, 0x10, PT ;  /* 0x000000100200780c */ /* 0x000fe20003f44270 */
[----:B------:R-:W0:Y:S01]  /*3870*/  LDGDEPBAR ;  /* 0x00000000000079af */ /* 0x000e220000000000 */
        /* <DEDUP_REMOVED lines=23> */
[----:B------:R-:W-:Y:S02]  /*39f0*/  FSEL R27, R69, -INF , P2 ;  /* 0xff800000451b7808 */ /* 0x000fe40001000000 */
[----:B------:R-:W-:Y:S01]  /*3a00*/  ISETP.GT.AND P2, PT, R2, 0x28, PT ;  /* 0x000000280200780c */ /* 0x000fe20003f44270 */
[----:B------:R-:W-:Y:S01]  /*3a10*/  LDSM.16.MT88.4 R68, [R228+0x900] ;  /* 0x00090000e444783b */ /* 0x000fe20000004200 */
[----:B------:R-:W-:Y:S02]  /*3a20*/  FSEL R103, R66, -INF , P3 ;  /* 0xff80000042677808 */ /* 0x000fe40001800000 */
[----:B------:R-:W-:Y:S02]  /*3a30*/  FMNMX.FTZ R100, R124, R100, !PT ;  /* 0x000000647c647209 */ /* 0x000fe40007810000 */
[----:B------:R-:W-:-:S02]  /*3a40*/  FSEL R127, R65, -INF , P1 ;  /* 0xff800000417f7808 */ /* 0x000fc40000800000 */
[----:B------:R-:W-:Y:S02]  /*3a50*/  ISETP.GT.AND P1, PT, R2, 0x29, PT ;  /* 0x000000290200780c */ /* 0x000fe40003f24270 */
[----:B------:R-:W-:Y:S02]  /*3a60*/  FSEL R102, R63, -INF , P2 ;  /* 0xff8000003f667808 */ /* 0x000fe40001000000 */
[----:B------:R-:W-:Y:S02]  /*3a70*/  FMNMX.FTZ R100, R103, R100, !PT ;  /* 0x0000006467647209 */ /* 0x000fe40007810000 */
[----:B------:R-:W-:Y:S02]  /*3a80*/  FSEL R126, R64, -INF , P3 ;  /* 0xff800000407e7808 */ /* 0x000fe40001800000 */
[----:B------:R-:W-:Y:S01]  /*3a90*/  ISETP.GT.AND P3, PT, R2, 0x30, PT ;  /* 0x000000300200780c */ /* 0x000fe20003f64270 */
[----:B------:R-:W-:Y:S01]  /*3aa0*/  LDSM.16.MT88.4 R64, [R226+0x3100] ;  /* 0x00310000e240783b */ /* 0x000fe20000004200 */
[----:B------:R-:W-:-:S02]  /*3ab0*/  FSEL R101, R62, -INF , P1 ;  /* 0xff8000003e657808 */ /* 0x000fc40000800000 */
[----:B------:R-:W-:Y:S02]  /*3ac0*/  FMNMX.FTZ R100, R102, R100, !PT ;  /* 0x0000006466647209 */ /* 0x000fe40007810000 */
[----:B------:R-:W-:Y:S02]  /*3ad0*/  FSEL R125, R61, -INF , P2 ;  /* 0xff8000003d7d7808 */ /* 0x000fe40001000000 */
[----:B------:R-:W-:Y:S02]  /*3ae0*/  ISETP.GT.AND P2, PT, R2, 0x31, PT ;  /* 0x000000310200780c */ /* 0x000fe40003f44270 */
[----:B------:R-:W-:Y:S02]  /*3af0*/  FSEL R94, R57, -INF , P3 ;  /* 0xff800000395e7808 */ /* 0x000fe40001800000 */
[----:B------:R-:W-:Y:S02]  /*3b00*/  FMNMX.FTZ R3, R16, R17, !PT ;  /* 0x0000001110037209 */ /* 0x000fe40007810000 */
[----:B------:R-:W-:-:S02]  /*3b10*/  FMNMX.FTZ R100, R101, R100, !PT ;  /* 0x0000006465647209 */ /* 0x000fc40007810000 */
[----:B------:R-:W-:Y:S02]  /*3b20*/  FSEL R128, R60, -INF , P1 ;  /* 0xff8000003c807808 */ /* 0x000fe40000800000 */
[----:B------:R-:W-:Y:S01]  /*3b30*/  ISETP.GT.AND P1, PT, R2, 0x38, PT ;  /* 0x000000380200780c */ /* 0x000fe20003f24270 */
[----:B------:R-:W-:Y:S01]  /*3b40*/  LDSM.16.MT88.4 R60, [R225+0x3100] ;  /* 0x00310000e13c783b */ /* 0x000fe20000004200 */
[----:B------:R-:W-:Y:S02]  /*3b50*/  FSEL R252, R56, -INF , P2 ;  /* 0xff80000038fc7808 */ /* 0x000fe40001000000 */
[----:B------:R-:W-:Y:S01]  /*3b60*/  FMNMX.FTZ R3, R18, R3, !PT ;  /* 0x0000000312037209 */ /* 0x000fe20007810000 */
[----:B------:R-:W-:Y:S01]  /*3b70*/  LDSM.16.MT88.4 R56, [R228+0x100] ;  /* 0x00010000e438783b */ /* 0x000fe20000004200 */
[----:B------:R-:W-:Y:S02]  /*3b80*/  FMNMX.FTZ R100, R94, R100, !PT ;  /* 0x000000645e647209 */ /* 0x000fe40007810000 */
[----:B------:R-:W-:-:S02]  /*3b90*/  FSEL R89, R49, -INF , P3 ;  /* 0xff80000031597808 */ /* 0x000fc40001800000 */
[----:B------:R-:W-:Y:S02]  /*3ba0*/  ISETP.GT.AND P3, PT, R2, 0x39, PT ;  /* 0x000000390200780c */ /* 0x000fe40003f64270 */
[----:B------:R-:W-:Y:S02]  /*3bb0*/  FSEL R251, R45, -INF , P1 ;  /* 0xff8000002dfb7808 */ /* 0x000fe40000800000 */
[----:B------:R-:W-:Y:S02]  /*3bc0*/  FMNMX.FTZ R3, R19, R3, !PT ;  /* 0x0000000313037209 */ /* 0x000fe40007810000 */
[----:B------:R-:W-:Y:S02]  /*3bd0*/  FMNMX.FTZ R100, R252, R100, !PT ;  /* 0x00000064fc647209 */ /* 0x000fe40007810000 */
[----:B------:R-:W-:Y:S02]  /*3be0*/  FSEL R108, R48, -INF , P2 ;  /* 0xff800000306c7808 */ /* 0x000fe40001000000 */
[----:B------:R-:W-:Y:S01]  /*3bf0*/  ISETP.GT.AND P2, PT, R2, 0x40, PT ;  /* 0x000000400200780c */ /* 0x000fe20003f44270 */
[----:B------:R-:W-:Y:S01]  /*3c00*/  LDSM.16.MT88.4 R48, [R226+0x900] ;  /* 0x00090000e230783b */ /* 0x000fe20000004200 */
[----:B------:R-:W-:-:S02]  /*3c10*/  FSEL R250, R44, -INF , P3 ;  /* 0xff8000002cfa7808 */ /* 0x000fc40001800000 */
[----:B------:R-:W-:Y:S01]  /*3c20*/  FMNMX.FTZ R3, R24, R3, !PT ;  /* 0x0000000318037209 */ /* 0x000fe20007810000 */
[----:B------:R-:W-:Y:S01]  /*3c30*/  LDSM.16.MT88.4 R44, [R229+0x900] ;  /* 0x00090000e52c783b */ /* 0x000fe20000004200 */
[----:B------:R-:W-:Y:S02]  /*3c40*/  FMNMX.FTZ R100, R251, R100, !PT ;  /* 0x00000064fb647209 */ /* 0x000fe40007810000 */
[----:B------:R-:W-:Y:S02]  /*3c50*/  FSEL R95, R43, -INF , P1 ;  /* 0xff8000002b5f7808 */ /* 0x000fe40000800000 */
[----:B------:R-:W-:Y:S02]  /*3c60*/  ISETP.GT.AND P1, PT, R2, 0x41, PT ;  /* 0x000000410200780c */ /* 0x000fe40003f24270 */
[----:B-1----:R-:W-:Y:S02]  /*3c70*/  FSEL R163, R41, -INF , P2 ;  /* 0xff80000029a37808 */ /* 0x002fe40001000000 */
[----:B------:R-:W-:-:S02]  /*3c80*/  FMNMX.FTZ R3, R25, R3, !PT ;  /* 0x0000000319037209 */ /* 0x000fc40007810000 */
[----:B------:R-:W-:Y:S02]  /*3c90*/  FMNMX.FTZ R100, R250, R100, !PT ;  /* 0x00000064fa647209 */ /* 0x000fe40007810000 */
[----:B------:R-:W-:Y:S02]  /*3ca0*/  FSEL R130, R42, -INF , P3 ;  /* 0xff8000002a827808 */ /* 0x000fe40001800000 */
[----:B------:R-:W-:Y:S02]  /*3cb0*/  ISETP.GT.AND P3, PT, R2, 0x48, PT ;  /* 0x000000480200780c */ /* 0x000fe40003f64270 */
[----:B------:R-:W-:Y:S02]  /*3cc0*/  FSEL R107, R40, -INF , P1 ;  /* 0xff800000286b7808 */ /* 0x000fe40000800000 */
[----:B------:R-:W-:Y:S02]  /*3cd0*/  FMNMX.FTZ R3, R26, R3, !PT ;  /* 0x000000031a037209 */ /* 0x000fe40007810000 */
[----:B------:R-:W-:-:S02]  /*3ce0*/  FMNMX.FTZ R100, R163, R100, !PT ;  /* 0x00000064a3647209 */ /* 0x000fc40007810000 */
[----:B------:R-:W-:Y:S02]  /*3cf0*/  FSEL R98, R37, -INF , P2 ;  /* 0xff80000025627808 */ /* 0x000fe40001000000 */
[----:B------:R-:W-:Y:S02]  /*3d00*/  ISETP.GT.AND P2, PT, R2, 0x49, PT ;  /* 0x000000490200780c */ /* 0x000fe40003f44270 */
        /* <DEDUP_REMOVED lines=25> */
[----:B------:R-:W-:Y:S01]  /*3ea0*/  FMNMX.FTZ R2, R89, R2, !PT ;  /* 0x0000000259027209 */ /* 0x000fe20007810000 */
[----:B------:R-:W-:Y:S01]  /*3eb0*/  LDSM.16.MT88.4 R20, [R225+0x100] ;  /* 0x00010000e114783b */ /* 0x000fe20000004200 */
[----:B------:R-:W-:Y:S02]  /*3ec0*/  FMNMX.FTZ R100, R110, R100, !PT ;  /* 0x000000646e647209 */ /* 0x000fe40007810000 */
[----:B------:R-:W-:Y:S02]  /*3ed0*/  FMNMX.FTZ R2, R108, R2, !PT ;  /* 0x000000026c027209 */ /* 0x000fe40007810000 */
[----:B------:R-:W-:Y:S02]  /*3ee0*/  FMNMX.FTZ R100, R93, R100, !PT ;  /* 0x000000645d647209 */ /* 0x000fe40007810000 */
[----:B------:R-:W-:-:S02]  /*3ef0*/  FMNMX.FTZ R2, R95, R2, !PT ;  /* 0x000000025f027209 */ /* 0x000fc40007810000 */
[----:B--2---:R-:W-:Y:S01]  /*3f00*/  FSEL R156, R36, -INF , P3 ;  /* 0xff800000249c7808 */ /* 0x004fe20001800000 */
[----:B------:R-:W1:Y:S01]  /*3f10*/  SHFL.BFLY PT, R3, R100, 0x2, 0x1f ;  /* 0x0c401f0064037f89 */ /* 0x000e6200000e0000 */
[----:B------:R-:W-:Y:S02]  /*3f20*/  FMNMX.FTZ R2, R130, R2, !PT ;  /* 0x0000000282027209 */ /* 0x000fe40007810000 */
[----:B------:R-:W-:Y:S02]  /*3f30*/  FSEL R162, R30, -INF , P2 ;  /* 0xff8000001ea27808 */ /* 0x000fe40001000000 */
[----:B------:R-:W-:Y:S02]  /*3f40*/  FMNMX.FTZ R2, R98, R2, !PT ;  /* 0x0000000262027209 */ /* 0x000fe40007810000 */
[----:B------:R-:W-:Y:S02]  /*3f50*/  FSEL R111, R31, -INF , P1 ;  /* 0xff8000001f6f7808 */ /* 0x000fe40000800000 */
        /* <DEDUP_REMOVED lines=16> */
[----:B------:R-:W1:Y:S02]  /*4060*/  SHFL.BFLY PT, R6, R3, 0x1, 0x1f ;  /* 0x0c201f0003067f89 */ /* 0x000e6400000e0000 */
[----:B------:R2:W-:Y:S02]  /*4070*/  MUFU.EX2 R96, R2 ;  /* 0x0000000200607308 */ /* 0x0005e40000000800 */
[----:B--2---:R-:W-:-:S06]  /*4080*/  FFMA.FTZ R2, R8, c[0x0][0x2d0], -R12 ;  /* 0x0000b40008027a23 */ /* 0x004fcc000001080c */
[----:B------:R2:W3:Y:S01]  /*4090*/  MUFU.EX2 R157, R2 ;  /* 0x00000002009d7308 */ /* 0x0004e20000000800 */
[----:B-1----:R-:W-:Y:S01]  /*40a0*/  FMNMX.FTZ R3, R3, R6, !PT ;  /* 0x0000000603037209 */ /* 0x002fe20007810000 */
[----:B------:R-:W-:-:S03]  /*40b0*/  FFMA.FTZ R6, R14, c[0x0][0x2d0], -R12 ;  /* 0x0000b4000e067a23 */ /* 0x000fc6000001080c */
[----:B------:R-:W-:-:S03]  /*40c0*/  FSETP.NEU.FTZ.AND P1, PT, R3, -INF , PT ;  /* 0xff8000000300780b */ /* 0x000fc60003f3d000 */
[----:B------:R1:W-:Y:S01]  /*40d0*/  MUFU.EX2 R161, R6 ;  /* 0x0000000600a17308 */ /* 0x0003e20000000800 */
[----:B--2---:R-:W-:Y:S01]  /*40e0*/  FFMA.FTZ R2, R9, c[0x0][0x2d0], -R12 ;  /* 0x0000b40009027a23 */ /* 0x004fe2000001080c */
[----:B---3--:R-:W-:-:S06]  /*40f0*/  F2FP.PACK_AB R8, R157, R96 ;  /* 0x000000609d08723e */ /* 0x008fcc00000000ff */
[----:B------:R2:W-:Y:S01]  /*4100*/  MUFU.EX2 R131, R2 ;  /* 0x0000000200837308 */ /* 0x0005e20000000800 */
[----:B-1----:R-:W-:-:S07]  /*4110*/  FFMA.FTZ R6, R15, c[0x0][0x2d0], -R12 ;  /* 0x0000b4000f067a23 */ /* 0x002fce000001080c */
[----:B------:R-:W-:Y:S01]  /*4120*/  MUFU.EX2 R87, R6 ;  /* 0x0000000600577308 */ /* 0x000fe20000000800 */
[----:B--2---:R-:W-:-:S07]  /*4130*/  FFMA.FTZ R2, R10, c[0x0][0x2d0], -R12 ;  /* 0x0000b4000a027a23 */ /* 0x004fce000001080c */
[----:B------:R1:W2:Y:S02]  /*4140*/  MUFU.EX2 R97, R2 ;  /* 0x0000000200617308 */ /* 0x0002a40000000800 */
[----:B-1----:R-:W-:Y:S01]  /*4150*/  FFMA.FTZ R2, R11, c[0x0][0x2d0], -R12 ;  /* 0x0000b4000b027a23 */ /* 0x002fe2000001080c */
[----:B--2---:R-:W-:-:S05]  /*4160*/  F2FP.PACK_AB R10, R97, R131 ;  /* 0x00000083610a723e */ /* 0x004fca00000000ff */
[----:B------:R1:W-:Y:S02]  /*4170*/  MUFU.EX2 R158, R2 ;  /* 0x00000002009e7308 */ /* 0x0003e40000000800 */
[----:B-1----:R-:W-:-:S06]  /*4180*/  FFMA.FTZ R2, R13, c[0x0][0x2d0], -R12 ;  /* 0x0000b4000d027a23 */ /* 0x002fcc000001080c */
[----:B------:R1:W-:Y:S02]  /*4190*/  MUFU.EX2 R160, R2 ;  /* 0x0000000200a07308 */ /* 0x0003e40000000800 */
[----:B-1----:R-:W-:-:S05]  /*41a0*/  FMUL.FTZ R2, R3, c[0x0][0x2d0] ;  /* 0x0000b40003027a20 */ /* 0x002fca0000410000 */
[----:B------:R-:W-:-:S05]  /*41b0*/  FSEL R2, R2, RZ, P1 ;  /* 0x000000ff02027208 */ /* 0x000fca0000800000 */
[--C-:B------:R-:W-:Y:S02]  /*41c0*/  FFMA.FTZ R6, R16, c[0x0][0x2d0], -R2.reuse ;  /* 0x0000b40010067a23 */ /* 0x100fe40000010802 */
[--C-:B------:R-:W-:Y:S02]  /*41d0*/  FFMA.FTZ R4, R18, c[0x0][0x2d0], -R2.reuse ;  /* 0x0000b40012047a23 */ /* 0x100fe40000010802 */
[----:B------:R1:W-:Y:S01]  /*41e0*/  MUFU.EX2 R15, R6 ;  /* 0x00000006000f7308 */ /* 0x0003e20000000800 */
[----:B------:R-:W-:-:S07]  /*41f0*/  FFMA.FTZ R0, R27, c[0x0][0x2d0], -R2 ;  /* 0x0000b4001b007a23 */ /* 0x000fce0000010802 */
[----:B------:R2:W-:Y:S01]  /*4200*/  MUFU.EX2 R13, R4 ;  /* 0x00000004000d7308 */ /* 0x0005e20000000800 */
[----:B-1----:R-:W-:-:S07]  /*4210*/  FFMA.FTZ R6, R17, c[0x0][0x2d0], -R2 ;  /* 0x0000b40011067a23 */ /* 0x002fce0000010802 */
[----:B------:R-:W-:Y:S01]  /*4220*/  MUFU.EX2 R185, R0 ;  /* 0x0000000000b97308 */ /* 0x000fe20000000800 */
[----:B--2---:R-:W-:-:S07]  /*4230*/  FFMA.FTZ R4, R19, c[0x0][0x2d0], -R2 ;  /* 0x0000b40013047a23 */ /* 0x004fce0000010802 */
[----:B------:R-:W1:Y:S01]  /*4240*/  MUFU.EX2 R14, R6 ;  /* 0x00000006000e7308 */ /* 0x000e620000000800 */
[----:B------:R-:W2:Y:S07]  /*4250*/  LDSM.16.MT88.4 R16, [R226+0x100] ;  /* 0x00010000e210783b */ /* 0x000eae0000004200 */
[----:B------:R3:W4:Y:S01]  /*4260*/  MUFU.EX2 R129, R4 ;  /* 0x0000000400817308 */ /* 0x0007220000000800 */
[----:B-1----:R-:W-:Y:S02]  /*4270*/  F2FP.PACK_AB R9, R14, R15 ;  /* 0x0000000f0e09723e */ /* 0x002fe400000000ff */
[----:B------:R-:W-:Y:S01]  /*4280*/  F2FP.PACK_AB R6, R87, R161 ;  /* 0x000000a15706723e */ /* 0x000fe200000000ff */
[----:B---3--:R-:W-:Y:S01]  /*4290*/  FFMA.FTZ R4, R24, c[0x0][0x2d0], -R2 ;  /* 0x0000b40018047a23 */ /* 0x008fe20000010802 */
[----:B----4-:R-:W-:-:S03]  /*42a0*/  F2FP.PACK_AB R11, R129, R13 ;  /* 0x0000000d810b723e */ /* 0x010fc600000000ff */
[----:B------:R1:W-:Y:S04]  /*42b0*/  MUFU.EX2 R159, R4 ;  /* 0x00000004009f7308 */ /* 0x0003e80000000800 */
[C---:B------:R-:W-:Y:S08]  /*42c0*/  HMMA.16816.F32 R40, R8.reuse, R20, RZ ;  /* 0x000000140828723c */ /* 0x040ff000000018ff */
[----:B------:R-:W-:Y:S01]  /*42d0*/  HMMA.16816.F32 R36, R8, R22, RZ ;  /* 0x000000160824723c */ /* 0x000fe200000018ff */
[----:B-1----:R-:W-:-:S04]  /*42e0*/  FFMA.FTZ R4, R25, c[0x0][0x2d0], -R2 ;  /* 0x0000b40019047a23 */ /* 0x002fc80000010802 */
[----:B------:R1:W3:Y:S03]  /*42f0*/  MUFU.EX2 R88, R4 ;  /* 0x0000000400587308 */ /* 0x0002e60000000800 */
[C---:B--2---:R-:W-:Y:S08]  /*4300*/  HMMA.16816.F32 R28, R8.reuse, R16, RZ ;  /* 0x00000010081c723c */ /* 0x044ff000000018ff */
[----:B------:R-:W-:Y:S01]  /*4310*/  HMMA.16816.F32 R20, R8, R32, RZ ;  /* 0x000000200814723c */ /* 0x000fe200000018ff */
[----:B-1----:R-:W-:Y:S01]  /*4320*/  FFMA.FTZ R4, R26, c[0x0][0x2d0], -R2 ;  /* 0x0000b4001a047a23 */ /* 0x002fe20000010802 */
[----:B---3--:R-:W-:-:S06]  /*4330*/  F2FP.PACK_AB R5, R88, R159 ;  /* 0x0000009f5805723e */ /* 0x008fcc00000000ff */
[C---:B------:R-:W-:Y:S01]  /*4340*/  HMMA.16816.F32 R24, R8.reuse, R18, RZ ;  /* 0x000000120818723c */ /* 0x040fe200000018ff */
[----:B------:R1:W2:Y:S07]  /*4350*/  MUFU.EX2 R105, R4 ;  /* 0x0000000400697308 */ /* 0x0002ae0000000800 */
[C---:B------:R-:W-:Y:S08]  /*4360*/  HMMA.16816.F32 R16, R8.reuse, R34, RZ ;  /* 0x000000220810723c */ /* 0x040ff000000018ff */
[----:B------:R-:W-:Y:S01]  /*4370*/  HMMA.16816.F32 R32, R8, R58, RZ ;  /* 0x0000003a0820723c */ /* 0x000fe200000018ff */
[----:B-1----:R-:W-:-:S02]  /*4380*/  F2FP.PACK_AB R4, R160, R158 ;  /* 0x0000009ea004723e */ /* 0x002fc400000000ff */
[----:B--2---:R-:W-:-:S07]  /*4390*/  F2FP.PACK_AB R7, R185, R105 ;  /* 0x00000069b907723e */ /* 0x004fce00000000ff */
[C---:B------:R-:W-:Y:S01]  /*43a0*/  HMMA.16816.F32 R76, R4.reuse, R52, R40 ;  /* 0x00000034044c723c */ /* 0x040fe20000001828 */
[----:B------:R-:W1:Y:S07]  /*43b0*/  LDSM.16.MT88.4 R40, [R225+0x3900] ;  /* 0x00390000e128783b */ /* 0x000e6e0000004200 */
[----:B------:R-:W-:Y:S08]  /*43c0*/  HMMA.16816.F32 R152, R4, R46, R16 ;  /* 0x0000002e0498723c */ /* 0x000ff00000001810 */
[----:B------:R-:W-:Y:S01]  /*43d0*/  HMMA.16816.F32 R16, R8, R56, RZ ;  /* 0x000000380810723c */ /* 0x000fe200000018ff */
[----:B------:R-:W-:Y:S07]  /*43e0*/  LDSM.16.MT88.4 R56, [R226+0x6100] ;  /* 0x00610000e238783b */ /* 0x000fee0000004200 */
[----:B------:R-:W-:Y:S01]  /*43f0*/  HMMA.16816.F32 R180, R4, R54, R36 ;  /* 0x0000003604b4723c */ /* 0x000fe20000001824 */
[----:B------:R-:W2:Y:S01]  /*4400*/  LDSM.16.MT88.4 R36, [R226+0x3900] ;  /* 0x00390000e224783b */ /* 0x000ea20000004200 */
[----:B------:R-:W-:Y:S01]  /*4410*/  IMAD.MOV.U32 R86, RZ, RZ, R76 ;  /* 0x000000ffff567224 */ /* 0x000fe200078e004c */
[----:B------:R-:W-:Y:S01]  /*4420*/  MOV R85, R77 ;  /* 0x0000004d00557202 */ /* 0x000fe20000000f00 */
[----:B------:R-:W-:Y:S01]  /*4430*/  IMAD.MOV.U32 R84, RZ, RZ, R78 ;  /* 0x000000ffff547224 */ /* 0x000fe200078e004e */
[----:B------:R-:W-:Y:S01]  /*4440*/  LDSM.16.MT88.4 R52, [R225+0x6100] ;  /* 0x00610000e134783b */ /* 0x000fe20000004200 */
[----:B------:R-:W-:-:S02]  /*4450*/  IMAD.MOV.U32 R0, RZ, RZ, R79 ;  /* 0x000000ffff007224 */ /* 0x000fc400078e004f */
[C---:B------:R-:W-:Y:S01]  /*4460*/  HMMA.16816.F32 R164, R4.reuse, R44, R20 ;  /* 0x0000002c04a4723c */ /* 0x040fe20000001814 */
[----:B------:R-:W3:Y:S04]  /*4470*/  LDSM.16.MT88.4 R44, [R229+0x3100] ;  /* 0x00310000e52c783b */ /* 0x000ee80000004200 */
[----:B------:R-:W-:Y:S03]  /*4480*/  LDSM.16.MT88.4 R76, [R228+0x3900] ;  /* 0x00390000e44c783b */ /* 0x000fe60000004200 */
[C---:B------:R-:W-:Y:S08]  /*4490*/  HMMA.16816.F32 R176, R4.reuse, R48, R28 ;  /* 0x0000003004b0723c */ /* 0x040ff0000000181c */
[C---:B------:R-:W-:Y:S01]  /*44a0*/  HMMA.16816.F32 R172, R4.reuse, R50, R24 ;  /* 0x0000003204ac723c */ /* 0x040fe20000001818 */
[----:B------:R-:W4:Y:S07]  /*44b0*/  LDSM.16.MT88.4 R48, [R228+0x3100] ;  /* 0x00310000e430783b */ /* 0x000f2e0000004200 */
[----:B------:R-:W-:Y:S08]  /*44c0*/  HMMA.16816.F32 R168, R4, R68, R16 ;  /* 0x0000004404a8723c */ /* 0x000ff00000001810 */
[C---:B------:R-:W-:Y:S08]  /*44d0*/  HMMA.16816.F32 R28, R8.reuse, R60, RZ ;  /* 0x0000003c081c723c */ /* 0x040ff000000018ff */
[C---:B------:R-:W-:Y:S08]  /*44e0*/  HMMA.16816.F32 R20, R8.reuse, R64, RZ ;  /* 0x000000400814723c */ /* 0x040ff000000018ff */
[----:B------:R-:W-:Y:S01]  /*44f0*/  HMMA.16816.F32 R16, R8, R66, RZ ;  /* 0x000000420810723c */ /* 0x000fe200000018ff */
[----:B------:R-:W3:Y:S07]  /*4500*/  LDSM.16.MT88.4 R64, [R229+0x6100] ;  /* 0x00610000e540783b */ /* 0x000eee0000004200 */
[----:B------:R-:W-:Y:S01]  /*4510*/  HMMA.16816.F32 R148, R4, R70, R32 ;  /* 0x000000460494723c */ /* 0x000fe20000001820 */
[----:B------:R-:W4:Y:S07]  /*4520*/  LDSM.16.MT88.4 R68, [R225+0x6900] ;  /* 0x00690000e144783b */ /* 0x000f2e0000004200 */
[----:B------:R-:W-:Y:S08]  /*4530*/  HMMA.16816.F32 R24, R8, R62, RZ ;  /* 0x0000003e0818723c */ /* 0x000ff000000018ff */
[C---:B-1----:R-:W-:Y:S08]  /*4540*/  HMMA.16816.F32 R144, R4.reuse, R40, R28 ;  /* 0x000000280490723c */ /* 0x042ff0000000181c */
[C---:B--2---:R-:W-:Y:S08]  /*4550*/  HMMA.16816.F32 R136, R4.reuse, R36, R20 ;  /* 0x000000240488723c */ /* 0x044ff00000001814 */
[----:B------:R-:W-:Y:S08]  /*4560*/  HMMA.16816.F32 R132, R4, R38, R16 ;  /* 0x000000260484723c */ /* 0x000ff00000001810 */
[C---:B---3--:R-:W-:Y:S08]  /*4570*/  HMMA.16816.F32 R32, R8.reuse, R46, RZ ;  /* 0x0000002e0820723c */ /* 0x048ff000000018ff */
[C---:B------:R-:W-:Y:S08]  /*4580*/  HMMA.16816.F32 R36, R8.reuse, R44, RZ ;  /* 0x0000002c0824723c */ /* 0x040ff000000018ff */
[C---:B----4-:R-:W-:Y:S08]  /*4590*/  HMMA.16816.F32 R28, R8.reuse, R48, RZ ;  /* 0x00000030081c723c */ /* 0x050ff000000018ff */
[C---:B------:R-:W-:Y:S08]  /*45a0*/  HMMA.16816.F32 R16, R8.reuse, R54, RZ ;  /* 0x000000360810723c */ /* 0x040ff000000018ff */
[----:B------:R-:W-:Y:S08]  /*45b0*/  HMMA.16816.F32 R20, R8, R52, RZ ;  /* 0x000000340814723c */ /* 0x000ff000000018ff */
[----:B------:R-:W-:Y:S08]  /*45c0*/  HMMA.16816.F32 R140, R4, R42, R24 ;  /* 0x0000002a048c723c */ /* 0x000ff00000001818 */
[C---:B------:R-:W-:Y:S08]  /*45d0*/  HMMA.16816.F32 R24, R8.reuse, R50, RZ ;  /* 0x000000320818723c */ /* 0x040ff000000018ff */
[----:B------:R-:W-:Y:S07]  /*45e0*/  HMMA.16816.F32 R48, R8, R66, RZ ;  /* 0x000000420830723c */ /* 0x000fee00000018ff */
[----:B------:R-:W-:Y:S01]  /*45f0*/  MOV R66, R95 ;  /* 0x0000005f00427202 */ /* 0x000fe20000000f00 */
[----:B------:R-:W-:Y:S01]  /*4600*/  HMMA.16816.F32 R116, R4, R82, R32 ;  /* 0x000000520474723c */ /* 0x000fe20000001820 */
[----:B------:R-:W-:-:S06]  /*4610*/  IMAD.MOV.U32 R67, RZ, RZ, R108 ;  /* 0x000000ffff437224 */ /* 0x000fcc00078e006c */
[----:B------:R-:W-:Y:S01]  /*4620*/  IMAD.MOV.U32 R35, RZ, RZ, R94 ;  /* 0x000000ffff237224 */ /* 0x000fe200078e005e */
[----:B------:R-:W-:Y:S01]  /*4630*/  HMMA.16816.F32 R120, R4, R80, R36 ;  /* 0x000000500478723c */ /* 0x000fe20000001824 */
[----:B------:R-:W-:Y:S01]  /*4640*/  IMAD.MOV.U32 R34, RZ, RZ, R93 ;  /* 0x000000ffff227224 */ /* 0x000fe200078e005d */
[----:B------:R-:W-:Y:S01]  /*4650*/  MOV R33, R92 ;  /* 0x0000005c00217202 */ /* 0x000fe20000000f00 */
[----:B------:R-:W-:-:S04]  /*4660*/  IMAD.MOV.U32 R32, RZ, RZ, R91 ;  /* 0x000000ffff207224 */ /* 0x000fc800078e005b */
[----:B------:R-:W-:Y:S01]  /*4670*/  IMAD.MOV.U32 R39, RZ, RZ, R97 ;  /* 0x000000ffff277224 */ /* 0x000fe200078e0061 */
[----:B------:R-:W-:Y:S01]  /*4680*/  HMMA.16816.F32 R112, R4, R76, R28 ;  /* 0x0000004c0470723c */ /* 0x000fe2000000181c */
[----:B------:R-:W-:Y:S01]  /*4690*/  IMAD.MOV.U32 R38, RZ, RZ, R98 ;  /* 0x000000ffff267224 */ /* 0x000fe200078e0062 */
[----:B------:R-:W-:Y:S01]  /*46a0*/  MOV R37, R162 ;  /* 0x000000a200257202 */ /* 0x000fe20000000f00 */
[----:B------:R-:W-:-:S04]  /*46b0*/  IMAD.MOV.U32 R36, RZ, RZ, R163 ;  /* 0x000000ffff247224 */ /* 0x000fc800078e00a3 */
[----:B------:R-:W-:Y:S01]  /*46c0*/  IMAD.MOV.U32 R31, RZ, RZ, R96 ;  /* 0x000000ffff1f7224 */ /* 0x000fe200078e0060 */
[----:B------:R-:W-:Y:S01]  /*46d0*/  MOV R30, R99 ;  /* 0x00000063001e7202 */ /* 0x000fe20000000f00 */
[----:B------:R-:W-:Y:S01]  /*46e0*/  HMMA.16816.F32 R92, R4, R70, R16 ;  /* 0x00000046045c723c */ /* 0x000fe20000001810 */
[----:B------:R-:W1:Y:S01]  /*46f0*/  LDSM.16.MT88.4 R16, [R229+0x6900] ;  /* 0x00690000e510783b */ /* 0x000e620000004200 */
[----:B------:R-:W-:Y:S01]  /*4700*/  IMAD.MOV.U32 R76, RZ, RZ, R86 ;  /* 0x000000ffff4c7224 */ /* 0x000fe200078e0056 */
[----:B------:R-:W-:Y:S01]  /*4710*/  MOV R77, R85 ;  /* 0x00000055004d7202 */ /* 0x000fe20000000f00 */
[----:B------:R-:W-:Y:S01]  /*4720*/  IMAD.MOV.U32 R29, RZ, RZ, R111 ;  /* 0x000000ffff1d7224 */ /* 0x000fe200078e006f */
[----:B------:R-:W-:-:S03]  /*4730*/  MOV R28, R110 ;  /* 0x0000006e001c7202 */ /* 0x000fc60000000f00 */
[----:B------:R-:W-:Y:S08]  /*4740*/  HMMA.16816.F32 R60, R8, R56, RZ ;  /* 0x00000038083c723c */ /* 0x000ff000000018ff */
[----:B------:R-:W-:Y:S01]  /*4750*/  HMMA.16816.F32 R96, R4, R68, R20 ;  /* 0x000000440460723c */ /* 0x000fe20000001814 */
[----:B------:R-:W2:Y:S06]  /*4760*/  LDSM.16.MT88.4 R20, [R226+0x6900] ;  /* 0x00690000e214783b */ /* 0x000eac0000004200 */
[----:B------:R-:W-:Y:S01]  /*4770*/  IMAD.MOV.U32 R69, RZ, RZ, R88 ;  /* 0x000000ffff457224 */ /* 0x000fe200078e0058 */
[C---:B------:R-:W-:Y:S08]  /*4780*/  HMMA.16816.F32 R56, R8.reuse, R58, RZ ;  /* 0x0000003a0838723c */ /* 0x040ff000000018ff */
[C---:B------:R-:W-:Y:S07]  /*4790*/  HMMA.16816.F32 R52, R8.reuse, R64, RZ ;  /* 0x000000400834723c */ /* 0x040fee00000018ff */
[----:B------:R-:W-:Y:S01]  /*47a0*/  IMAD.MOV.U32 R64, RZ, RZ, R90 ;  /* 0x000000ffff407224 */ /* 0x000fe200078e005a */
[----:B------:R-:W-:Y:S01]  /*47b0*/  HMMA.16816.F32 R44, R8, R72, RZ ;  /* 0x00000048082c723c */ /* 0x000fe200000018ff */
[----:B------:R-:W-:-:S06]  /*47c0*/  MOV R65, R89 ;  /* 0x0000005900417202 */ /* 0x000fcc0000000f00 */
[----:B------:R-:W-:Y:S01]  /*47d0*/  MOV R73, R107 ;  /* 0x0000006b00497202 */ /* 0x000fe20000000f00 */
[----:B------:R-:W-:Y:S01]  /*47e0*/  HMMA.16816.F32 R40, R8, R74, RZ ;  /* 0x0000004a0828723c */ /* 0x000fe200000018ff */
[----:B------:R-:W3:Y:S01]  /*47f0*/  LDSM.16.MT88.4 R8, [R228+0x6900] ;  /* 0x00690000e408783b */ /* 0x000ee20000004200 */
[----:B------:R-:W-:-:S05]  /*4800*/  IMAD.MOV.U32 R72, RZ, RZ, R106 ;  /* 0x000000ffff487224 */ /* 0x000fca00078e006a */
[----:B------:R-:W-:Y:S01]  /*4810*/  IMAD.MOV.U32 R75, RZ, RZ, R105 ;  /* 0x000000ffff4b7224 */ /* 0x000fe200078e0069 */
[----:B------:R-:W-:Y:S01]  /*4820*/  MOV R74, R104 ;  /* 0x00000068004a7202 */ /* 0x000fe20000000f00 */
[C---:B-1----:R-:W-:Y:S08]  /*4830*/  HMMA.16816.F32 R80, R4.reuse, R18, R48 ;  /* 0x000000120450723c */ /* 0x042ff00000001830 */
[C---:B------:R-:W-:Y:S07]  /*4840*/  HMMA.16816.F32 R104, R4.reuse, R78, R24 ;  /* 0x0000004e0468723c */ /* 0x040fee0000001818 */
[----:B------:R-:W-:Y:S01]  /*4850*/  IMAD.MOV.U32 R79, RZ, RZ, R0 ;  /* 0x000000ffff4f7224 */ /* 0x000fe200078e0000 */
[----:B--2---:R-:W-:Y:S01]  /*4860*/  HMMA.16816.F32 R88, R4, R22, R56 ;  /* 0x000000160458723c */ /* 0x004fe20000001838 */
[----:B------:R-:W-:-:S02]  /*4870*/  FFMA.FTZ R0, R124, c[0x0][0x2d0], -R12 ;  /* 0x0000b4007c007a23 */ /* 0x000fc4000001080c */
[----:B------:R-:W-:Y:S02]  /*4880*/  IMAD.MOV.U32 R27, RZ, RZ, R87 ;  /* 0x000000ffff1b7224 */ /* 0x000fe400078e0057 */
[----:B------:R1:W-:Y:S01]  /*4890*/  MUFU.EX2 R24, R0 ;  /* 0x0000000000187308 */ /* 0x0003e20000000800 */
[----:B------:R-:W-:Y:S02]  /*48a0*/  IMAD.MOV.U32 R78, RZ, RZ, R84 ;  /* 0x000000ffff4e7224 */ /* 0x000fe400078e0054 */
[----:B------:R-:W-:Y:S01]  /*48b0*/  IMAD.MOV.U32 R26, RZ, RZ, R109 ;  /* 0x000000ffff1a7224 */ /* 0x000fe200078e006d */
[C---:B------:R-:W-:Y:S01]  /*48c0*/  HMMA.16816.F32 R84, R4.reuse, R16, R52 ;  /* 0x000000100454723c */ /* 0x040fe20000001834 */
[----:B------:R-:W2:Y:S07]  /*48d0*/  LDSM.16.MT88.4 R16, [R226+0x1100] ;  /* 0x00110000e210783b */ /* 0x000eae0000004200 */
[----:B------:R-:W-:Y:S01]  /*48e0*/  HMMA.16816.F32 R108, R4, R20, R60 ;  /* 0x00000014046c723c */ /* 0x000fe2000000183c */
[----:B------:R-:W4:Y:S01]  /*48f0*/  LDSM.16.MT88.4 R20, [R225+0x1100] ;  /* 0x00110000e114783b */ /* 0x000f220000004200 */
[----:B-1----:R-:W-:Y:S01]  /*4900*/  FFMA.FTZ R0, R103, c[0x0][0x2d0], -R12 ;  /* 0x0000b40067007a23 */ /* 0x002fe2000001080c */
[----:B------:R-:W-:-:S03]  /*4910*/  MOV R103, R69 ;  /* 0x0000004500677202 */ /* 0x000fc60000000f00 */
[----:B------:R1:W1:Y:S02]  /*4920*/  MUFU.EX2 R163, R0 ;  /* 0x0000000000a37308 */ /* 0x0002640000000800 */
[C---:B---3--:R-:W-:Y:S08]  /*4930*/  HMMA.16816.F32 R60, R4.reuse, R8, R44 ;  /* 0x00000008043c723c */ /* 0x048ff0000000182c */
[----:B------:R-:W-:Y:S01]  /*4940*/  HMMA.16816.F32 R40, R4, R10, R40 ;  /* 0x0000000a0428723c */ /* 0x000fe20000001828 */
[----:B------:R-:W3:Y:S01]  /*4950*/  LDSM.16.MT88.4 R8, [R229+0x1100] ;  /* 0x00110000e508783b */ /* 0x000ee20000004200 */
[----:B-1----:R-:W-:-:S05]  /*4960*/  FFMA.FTZ R0, R102, c[0x0][0x2d0], -R12 ;  /* 0x0000b40066007a23 */ /* 0x002fca000001080c */
[----:B------:R-:W-:Y:S01]  /*4970*/  F2FP.PACK_AB R4, R163, R24 ;  /* 0x00000018a304723e */ /* 0x000fe200000000ff */
[----:B------:R1:W-:Y:S02]  /*4980*/  MUFU.EX2 R162, R0 ;  /* 0x0000000000a27308 */ /* 0x0003e40000000800 */
[----:B-1----:R-:W-:-:S06]  /*4990*/  FFMA.FTZ R0, R101, c[0x0][0x2d0], -R12 ;  /* 0x0000b40065007a23 */ /* 0x002fcc000001080c */
[----:B------:R1:W1:Y:S02]  /*49a0*/  MUFU.EX2 R101, R0 ;  /* 0x0000000000657308 */ /* 0x0002640000000800 */
[----:B-1----:R-:W-:Y:S01]  /*49b0*/  FFMA.FTZ R0, R127, c[0x0][0x2d0], -R2 ;  /* 0x0000b4007f007a23 */ /* 0x002fe20000010802 */
[----:B------:R-:W-:-:S05]  /*49c0*/  F2FP.PACK_AB R6, R101, R162 ;  /* 0x000000a26506723e */ /* 0x000fca00000000ff */
[----:B------:R1:W-:Y:S02]  /*49d0*/  MUFU.EX2 R102, R0 ;  /* 0x0000000000667308 */ /* 0x0003e40000000800 */
[----:B-1----:R-:W-:Y:S02]  /*49e0*/  FFMA.FTZ R0, R126, c[0x0][0x2d0], -R2 ;  /* 0x0000b4007e007a23 */ /* 0x002fe40000010802 */
[----:B------:R-:W-:-:S04]  /*49f0*/  IMAD.MOV.U32 R126, RZ, RZ, R74 ;  /* 0x000000ffff7e7224 */ /* 0x000fc800078e004a */
[----:B------:R1:W1:Y:S02]  /*4a00*/  MUFU.EX2 R25, R0 ;  /* 0x0000000000197308 */ /* 0x0002640000000800 */
[----:B-1----:R-:W-:Y:S01]  /*4a10*/  FFMA.FTZ R0, R125, c[0x0][0x2d0], -R2 ;  /* 0x0000b4007d007a23 */ /* 0x002fe20000010802 */
[----:B------:R-:W-:Y:S01]  /*4a20*/  F2FP.PACK_AB R5, R25, R102 ;  /* 0x000000661905723e */ /* 0x000fe200000000ff */
[----:B------:R-:W-:-:S04]  /*4a30*/  IMAD.MOV.U32 R125, RZ, RZ, R38 ;  /* 0x000000ffff7d7224 */ /* 0x000fc800078e0026 */
[----:B------:R1:W-:Y:S02]  /*4a40*/  MUFU.EX2 R127, R0 ;  /* 0x00000000007f7308 */ /* 0x0003e40000000800 */
[----:B-1----:R-:W-:-:S06]  /*4a50*/  FFMA.FTZ R0, R128, c[0x0][0x2d0], -R2 ;  /* 0x0000b40080007a23 */ /* 0x002fcc0000010802 */
[----:B------:R-:W1:Y:S02]  /*4a60*/  MUFU.EX2 R124, R0 ;  /* 0x00000000007c7308 */ /* 0x000e640000000800 */
[----:B-1----:R-:W-:Y:S01]  /*4a70*/  F2FP.PACK_AB R7, R124, R127 ;  /* 0x0000007f7c07723e */ /* 0x002fe200000000ff */
[----:B------:R-:W-:-:S04]  /*4a80*/  IMAD.MOV.U32 R0, RZ, RZ, R35 ;  /* 0x000000ffff007224 */ /* 0x000fc800078e0023 */
[----:B------:R-:W-:Y:S02]  /*4a90*/  FFMA.FTZ R0, R0, c[0x0][0x2d0], -R12 ;  /* 0x0000b40000007a23 */ /* 0x000fe4000001080c */
[C---:B--2---:R-:W-:Y:S07]  /*4aa0*/  HMMA.16816.F32 R48, R4.reuse, R18, R172 ;  /* 0x000000120430723c */ /* 0x044fee00000018ac */
[----:B------:R-:W-:Y:S01]  /*4ab0*/  IMAD.MOV.U32 R175, RZ, RZ, R36 ;  /* 0x000000ffffaf7224 */ /* 0x000fe200078e0024 */
[----:B----4-:R-:W-:Y:S01]  /*4ac0*/  HMMA.16816.F32 R76, R4, R20, R76 ;  /* 0x00000014044c723c */ /* 0x010fe2000000184c */
[----:B------:R-:W-:Y:S01]  /*4ad0*/  IMAD.MOV.U32 R173, RZ, RZ, R37 ;  /* 0x000000ffffad7224 */ /* 0x000fe200078e0025 */
[----:B------:R-:W-:-:S02]  /*4ae0*/  MOV R172, R39 ;  /* 0x0000002700ac7202 */ /* 0x000fc40000000f00 */
[----:B------:R-:W-:-:S04]  /*4af0*/  MOV R174, R24 ;  /* 0x0000001800ae7202 */ /* 0x000fc80000000f00 */
[C---:B------:R-:W-:Y:S01]  /*4b00*/  HMMA.16816.F32 R68, R4.reuse, R22, R180 ;  /* 0x000000160444723c */ /* 0x040fe200000018b4 */
[----:B------:R-:W1:Y:S06]  /*4b10*/  LDSM.16.MT88.4 R20, [R228+0x1100] ;  /* 0x00110000e414783b */ /* 0x000e6c0000004200 */
[----:B------:R-:W-:Y:S01]  /*4b20*/  IMAD.MOV.U32 R180, RZ, RZ, R64 ;  /* 0x000000ffffb47224 */ /* 0x000fe200078e0040 */
[----:B------:R-:W-:Y:S01]  /*4b30*/  HMMA.16816.F32 R56, R4, R16, R176 ;  /* 0x000000100438723c */ /* 0x000fe200000018b0 */
[----:B------:R-:W2:Y:S01]  /*4b40*/  LDSM.16.MT88.4 R16, [R225+0x4100] ;  /* 0x00410000e110783b */ /* 0x000ea20000004200 */
[----:B------:R-:W-:Y:S01]  /*4b50*/  MOV R182, R33 ;  /* 0x0000002100b67202 */ /* 0x000fe20000000f00 */
[----:B------:R-:W-:-:S02]  /*4b60*/  IMAD.MOV.U32 R183, RZ, RZ, R34 ;  /* 0x000000ffffb77224 */ /* 0x000fc400078e0022 */
[----:B------:R-:W-:Y:S02]  /*4b70*/  IMAD.MOV.U32 R181, RZ, RZ, R131 ;  /* 0x000000ffffb57224 */ /* 0x000fe400078e0083 */
[----:B------:R-:W-:Y:S01]  /*4b80*/  MOV R177, R28 ;  /* 0x0000001c00b17202 */ /* 0x000fe20000000f00 */
[----:B---3--:R-:W-:Y:S01]  /*4b90*/  HMMA.16816.F32 R36, R4, R8, R164 ;  /* 0x000000080424723c */ /* 0x008fe200000018a4 */
[----:B------:R-:W-:Y:S02]  /*4ba0*/  IMAD.MOV.U32 R176, RZ, RZ, R29 ;  /* 0x000000ffffb07224 */ /* 0x000fe400078e001d */
[----:B------:R-:W-:Y:S02]  /*4bb0*/  IMAD.MOV.U32 R179, RZ, RZ, R26 ;  /* 0x000000ffffb37224 */ /* 0x000fe400078e001a */
[----:B------:R-:W-:Y:S02]  /*4bc0*/  IMAD.MOV.U32 R178, RZ, RZ, R25 ;  /* 0x000000ffffb27224 */ /* 0x000fe400078e0019 */
[----:B------:R-:W-:Y:S01]  /*4bd0*/  IMAD.MOV.U32 R165, RZ, RZ, R30 ;  /* 0x000000ffffa57224 */ /* 0x000fe200078e001e */
[----:B------:R-:W-:Y:S01]  /*4be0*/  MOV R166, R66 ;  /* 0x0000004200a67202 */ /* 0x000fe20000000f00 */
[----:B------:R-:W-:-:S02]  /*4bf0*/  IMAD.MOV.U32 R164, RZ, RZ, R31 ;  /* 0x000000ffffa47224 */ /* 0x000fc400078e001f */
[----:B------:R-:W-:Y:S01]  /*4c00*/  HMMA.16816.F32 R28, R4, R10, R152 ;  /* 0x0000000a041c723c */ /* 0x000fe20000001898 */
[----:B------:R-:W3:Y:S01]  /*4c10*/  LDSM.16.MT88.4 R8, [R226+0x4100] ;  /* 0x00410000e208783b */ /* 0x000ee20000004200 */
[----:B------:R-:W-:-:S05]  /*4c20*/  IMAD.MOV.U32 R167, RZ, RZ, R67 ;  /* 0x000000ffffa77224 */ /* 0x000fca00078e0043 */
[----:B------:R-:W-:Y:S01]  /*4c30*/  IMAD.MOV.U32 R154, RZ, RZ, R75 ;  /* 0x000000ffff9a7224 */ /* 0x000fe200078e004b */
[----:B------:R-:W-:Y:S01]  /*4c40*/  MOV R153, R72 ;  /* 0x0000004800997202 */ /* 0x000fe20000000f00 */
[----:B------:R-:W-:Y:S01]  /*4c50*/  IMAD.MOV.U32 R152, RZ, RZ, R73 ;  /* 0x000000ffff987224 */ /* 0x000fe200078e0049 */
[----:B------:R-:W-:Y:S01]  /*4c60*/  MOV R155, R27 ;  /* 0x0000001b009b7202 */ /* 0x000fe20000000f00 */
[C---:B-1----:R-:W-:Y:S07]  /*4c70*/  HMMA.16816.F32 R72, R4.reuse, R20, R168 ;  /* 0x000000140448723c */ /* 0x042fee00000018a8 */
[----:B------:R-:W-:Y:S01]  /*4c80*/  MOV R168, R65 ;  /* 0x0000004100a87202 */ /* 0x000fe20000000f00 */
[----:B------:R-:W-:Y:S01]  /*4c90*/  IMAD.MOV.U32 R171, RZ, RZ, R32 ;  /* 0x000000ffffab7224 */ /* 0x000fe200078e0020 */
[----:B------:R-:W-:Y:S01]  /*4ca0*/  HMMA.16816.F32 R64, R4, R22, R148 ;  /* 0x000000160440723c */ /* 0x000fe20000001894 */
[----:B------:R-:W1:Y:S01]  /*4cb0*/  LDSM.16.MT88.4 R20, [R229+0x4100] ;  /* 0x00410000e514783b */ /* 0x000e620000004200 */
[----:B------:R-:W-:Y:S01]  /*4cc0*/  IMAD.MOV.U32 R169, RZ, RZ, R130 ;  /* 0x000000ffffa97224 */ /* 0x000fe200078e0082 */
[----:B------:R-:W-:-:S04]  /*4cd0*/  MOV R170, R129 ;  /* 0x0000008100aa7202 */ /* 0x000fc80000000f00 */
[----:B------:R-:W-:Y:S01]  /*4ce0*/  IMAD.MOV.U32 R151, RZ, RZ, R168 ;  /* 0x000000ffff977224 */ /* 0x000fe200078e00a8 */
[C---:B--2---:R-:W-:Y:S01]  /*4cf0*/  HMMA.16816.F32 R52, R4.reuse, R16, R144 ;  /* 0x000000100434723c */ /* 0x044fe20000001890 */
[----:B------:R-:W-:Y:S01]  /*4d00*/  IMAD.MOV.U32 R168, RZ, RZ, R169 ;  /* 0x000000ffffa87224 */ /* 0x000fe200078e00a9 */
[----:B------:R-:W-:Y:S01]  /*4d10*/  MOV R169, R170 ;  /* 0x000000aa00a97202 */ /* 0x000fe20000000f00 */
[----:B------:R-:W-:Y:S02]  /*4d20*/  IMAD.MOV.U32 R170, RZ, RZ, R171 ;  /* 0x000000ffffaa7224 */ /* 0x000fe400078e00ab */
[----:B------:R-:W-:Y:S01]  /*4d30*/  IMAD.MOV.U32 R171, RZ, RZ, R152 ;  /* 0x000000ffffab7224 */ /* 0x000fe200078e0098 */
[----:B------:R-:W-:Y:S01]  /*4d40*/  MOV R152, R153 ;  /* 0x0000009900987202 */ /* 0x000fe20000000f00 */
[----:B------:R-:W-:Y:S01]  /*4d50*/  IMAD.MOV.U32 R153, RZ, RZ, R154 ;  /* 0x000000ffff997224 */ /* 0x000fe200078e009a */
[----:B------:R-:W-:Y:S01]  /*4d60*/  HMMA.16816.F32 R44, R4, R18, R140 ;  /* 0x00000012042c723c */ /* 0x000fe2000000188c */
[----:B------:R-:W2:Y:S01]  /*4d70*/  LDSM.16.MT88.4 R16, [R228+0x4100] ;  /* 0x00410000e410783b */ /* 0x000ea20000004200 */
[----:B------:R-:W-:Y:S01]  /*4d80*/  IMAD.MOV.U32 R154, RZ, RZ, R155 ;  /* 0x000000ffff9a7224 */ /* 0x000fe200078e009b */
[----:B------:R-:W-:Y:S01]  /*4d90*/  MOV R155, R164 ;  /* 0x000000a4009b7202 */ /* 0x000fe20000000f00 */
[----:B------:R-:W-:-:S02]  /*4da0*/  IMAD.MOV.U32 R164, RZ, RZ, R165 ;  /* 0x000000ffffa47224 */ /* 0x000fc400078e00a5 */
[----:B------:R-:W-:Y:S01]  /*4db0*/  IMAD.MOV.U32 R165, RZ, RZ, R172 ;  /* 0x000000ffffa57224 */ /* 0x000fe200078e00ac */
[----:B------:R-:W-:Y:S01]  /*4dc0*/  MOV R172, R173 ;  /* 0x000000ad00ac7202 */ /* 0x000fe20000000f00 */
[C---:B---3--:R-:W-:Y:S01]  /*4dd0*/  HMMA.16816.F32 R32, R4.reuse, R8, R136 ;  /* 0x000000080420723c */ /* 0x048fe20000001888 */
[----:B------:R-:W-:Y:S02]  /*4de0*/  IMAD.MOV.U32 R173, RZ, RZ, R174 ;  /* 0x000000ffffad7224 */ /* 0x000fe400078e00ae */
[----:B------:R-:W-:Y:S01]  /*4df0*/  IMAD.MOV.U32 R174, RZ, RZ, R175 ;  /* 0x000000ffffae7224 */ /* 0x000fe200078e00af */
[----:B------:R-:W-:Y:S01]  /*4e00*/  MOV R175, R176 ;  /* 0x000000b000af7202 */ /* 0x000fe20000000f00 */
[----:B------:R-:W-:Y:S02]  /*4e10*/  IMAD.MOV.U32 R176, RZ, RZ, R177 ;  /* 0x000000ffffb07224 */ /* 0x000fe400078e00b1 */
[----:B------:R-:W-:Y:S01]  /*4e20*/  IMAD.MOV.U32 R177, RZ, RZ, R178 ;  /* 0x000000ffffb17224 */ /* 0x000fe200078e00b2 */
[----:B------:R-:W-:Y:S01]  /*4e30*/  HMMA.16816.F32 R24, R4, R10, R132 ;  /* 0x0000000a0418723c */ /* 0x000fe20000001884 */
[----:B------:R-:W3:Y:S01]  /*4e40*/  LDSM.16.MT88.4 R8, [R225+0x7100] ;  /* 0x00710000e108783b */ /* 0x000ee20000004200 */
[----:B------:R-:W-:Y:S01]  /*4e50*/  MOV R178, R179 ;  /* 0x000000b300b27202 */ /* 0x000fe20000000f00 */
[----:B------:R-:W-:-:S02]  /*4e60*/  IMAD.MOV.U32 R179, RZ, RZ, R103 ;  /* 0x000000ffffb37224 */ /* 0x000fc400078e0067 */
[----:B------:R4:W-:Y:S03]  /*4e70*/  MUFU.EX2 R103, R0 ;  /* 0x0000000000677308 */ /* 0x0009e60000000800 */
[C---:B-1----:R-:W-:Y:S08]  /*4e80*/  HMMA.16816.F32 R144, R4.reuse, R20, R120 ;  /* 0x000000140490723c */ /* 0x042ff00000001878 */
[----:B------:R-:W-:Y:S01]  /*4e90*/  HMMA.16816.F32 R128, R4, R22, R116 ;  /* 0x000000160480723c */ /* 0x000fe20000001874 */
[----:B------:R-:W1:Y:S01]  /*4ea0*/  LDSM.16.MT88.4 R20, [R226+0x7100] ;  /* 0x00710000e214783b */ /* 0x000e620000004200 */
[----:B----4-:R-:W-:-:S04]  /*4eb0*/  FFMA.FTZ R0, R252, c[0x0][0x2d0], -R12 ;  /* 0x0000b400fc007a23 */ /* 0x010fc8000001080c */
[----:B------:R4:W1:Y:S02]  /*4ec0*/  MUFU.EX2 R252, R0 ;  /* 0x0000000000fc7308 */ /* 0x0008640000000800 */
[C---:B--2---:R-:W-:Y:S08]  /*4ed0*/  HMMA.16816.F32 R116, R4.reuse, R16, R112 ;  /* 0x000000100474723c */ /* 0x044ff00000001870 */
[----:B------:R-:W-:Y:S01]  /*4ee0*/  HMMA.16816.F32 R112, R4, R18, R104 ;  /* 0x000000120470723c */ /* 0x000fe20000001868 */
[----:B------:R-:W2:Y:S01]  /*4ef0*/  LDSM.16.MT88.4 R16, [R229+0x7100] ;  /* 0x00710000e510783b */ /* 0x000ea20000004200 */
[----:B----4-:R-:W-:-:S06]  /*4f00*/  FFMA.FTZ R0, R251, c[0x0][0x2d0], -R12 ;  /* 0x0000b400fb007a23 */ /* 0x010fcc000001080c */
[C---:B---3--:R-:W-:Y:S01]  /*4f10*/  HMMA.16816.F32 R96, R4.reuse, R8, R96 ;  /* 0x000000080460723c */ /* 0x048fe20000001860 */
[----:B------:R3:W-:Y:S07]  /*4f20*/  MUFU.EX2 R251, R0 ;  /* 0x0000000000fb7308 */ /* 0x0007ee0000000800 */
[C---:B------:R-:W-:Y:S01]  /*4f30*/  HMMA.16816.F32 R92, R4.reuse, R10, R92 ;  /* 0x0000000a045c723c */ /* 0x040fe2000000185c */
[----:B------:R-:W4:Y:S07]  /*4f40*/  LDSM.16.MT88.4 R8, [R228+0x7100] ;  /* 0x00710000e408783b */ /* 0x000f2e0000004200 */
[----:B-1----:R-:W-:Y:S01]  /*4f50*/  HMMA.16816.F32 R120, R4, R22, R88 ;  /* 0x000000160478723c */ /* 0x002fe20000001858 */
[----:B---3--:R-:W-:-:S07]  /*4f60*/  FFMA.FTZ R0, R250, c[0x0][0x2d0], -R12 ;  /* 0x0000b400fa007a23 */ /* 0x008fce000001080c */
[C---:B------:R-:W-:Y:S01]  /*4f70*/  HMMA.16816.F32 R140, R4.reuse, R20, R108 ;  /* 0x00000014048c723c */ /* 0x040fe2000000186c */
[----:B------:R-:W1:Y:S07]  /*4f80*/  LDSM.16.MT88.4 R20, [R225+0x1900] ;  /* 0x00190000e114783b */ /* 0x000e6e0000004200 */
[C---:B--2---:R-:W-:Y:S08]  /*4f90*/  HMMA.16816.F32 R108, R4.reuse, R16, R84 ;  /* 0x00000010046c723c */ /* 0x044ff00000001854 */
[C---:B------:R-:W-:Y:S01]  /*4fa0*/  HMMA.16816.F32 R104, R4.reuse, R18, R80 ;  /* 0x000000120468723c */ /* 0x040fe20000001850 */
[----:B------:R-:W-:Y:S07]  /*4fb0*/  LDSM.16.MT88.4 R16, [R226+0x1900] ;  /* 0x00190000e210783b */ /* 0x000fee0000004200 */
[C---:B----4-:R-:W-:Y:S01]  /*4fc0*/  HMMA.16816.F32 R88, R4.reuse, R8, R60 ;  /* 0x000000080458723c */ /* 0x050fe2000000183c */
[----:B------:R2:W3:Y:S07]  /*4fd0*/  MUFU.EX2 R60, R0 ;  /* 0x00000000003c7308 */ /* 0x0004ee0000000800 */
[----:B------:R-:W-:Y:S01]  /*4fe0*/  HMMA.16816.F32 R84, R4, R10, R40 ;  /* 0x0000000a0454723c */ /* 0x000fe20000001828 */
[----:B------:R-:W4:Y:S06]  /*4ff0*/  LDSM.16.MT88.4 R8, [R229+0x1900] ;  /* 0x00190000e508783b */ /* 0x000f2c0000004200 */
[----:B------:R-:W-:Y:S01]  /*5000*/  F2FP.PACK_AB R4, R252, R103 ;  /* 0x00000067fc04723e */ /* 0x000fe200000000ff */
[----:B--2---:R-:W-:Y:S01]  /*5010*/  FFMA.FTZ R0, R151, c[0x0][0x2d0], -R2 ;  /* 0x0000b40097007a23 */ /* 0x004fe20000010802 */
[----:B---3--:R-:W-:Y:S01]  /*5020*/  F2FP.PACK_AB R6, R60, R251 ;  /* 0x000000fb3c06723e */ /* 0x008fe200000000ff */
[----:B------:R-:W-:Y:S01]  /*5030*/  IMAD.MOV.U32 R151, RZ, RZ, R168 ;  /* 0x000000ffff977224 */ /* 0x000fe200078e00a8 */
[----:B------:R-:W-:Y:S01]  /*5040*/  MOV R168, R169 ;  /* 0x000000a900a87202 */ /* 0x000fe20000000f00 */
[----:B------:R-:W-:-:S02]  /*5050*/  IMAD.MOV.U32 R169, RZ, RZ, R170 ;  /* 0x000000ffffa97224 */ /* 0x000fc400078e00aa */
[----:B------:R-:W-:Y:S01]  /*5060*/  IMAD.MOV.U32 R170, RZ, RZ, R171 ;  /* 0x000000ffffaa7224 */ /* 0x000fe200078e00ab */
[----:B------:R-:W-:Y:S01]  /*5070*/  MOV R171, R152 ;  /* 0x0000009800ab7202 */ /* 0x000fe20000000f00 */
[----:B------:R-:W-:Y:S01]  /*5080*/  IMAD.MOV.U32 R152, RZ, RZ, R153 ;  /* 0x000000ffff987224 */ /* 0x000fe200078e0099 */
[----:B------:R-:W-:Y:S01]  /*5090*/  MOV R43, R168 ;  /* 0x000000a8002b7202 */ /* 0x000fe20000000f00 */
[----:B------:R-:W-:Y:S01]  /*50a0*/  IMAD.MOV.U32 R153, RZ, RZ, R154 ;  /* 0x000000ffff997224 */ /* 0x000fe200078e009a */
[----:B------:R-:W-:Y:S01]  /*50b0*/  MOV R154, R155 ;  /* 0x0000009b009a7202 */ /* 0x000fe20000000f00 */
[----:B------:R-:W-:Y:S02]  /*50c0*/  IMAD.MOV.U32 R155, RZ, RZ, R164 ;  /* 0x000000ffff9b7224 */ /* 0x000fe400078e00a4 */
[----:B------:R-:W-:Y:S01]  /*50d0*/  IMAD.MOV.U32 R164, RZ, RZ, R165 ;  /* 0x000000ffffa47224 */ /* 0x000fe200078e00a5 */
[----:B------:R-:W-:Y:S01]  /*50e0*/  MOV R150, R154 ;  /* 0x0000009a00967202 */ /* 0x000fe20000000f00 */
[----:B------:R2:W-:Y:S01]  /*50f0*/  MUFU.EX2 R165, R0 ;  /* 0x0000000000a57308 */ /* 0x0005e20000000800 */
[----:B------:R-:W-:-:S02]  /*5100*/  IMAD.MOV.U32 R168, RZ, RZ, R169 ;  /* 0x000000ffffa87224 */ /* 0x000fc400078e00a9 */
[----:B------:R-:W-:Y:S01]  /*5110*/  IMAD.MOV.U32 R169, RZ, RZ, R170 ;  /* 0x000000ffffa97224 */ /* 0x000fe200078e00aa */
[----:B------:R-:W-:Y:S01]  /*5120*/  MOV R170, R171 ;  /* 0x000000ab00aa7202 */ /* 0x000fe20000000f00 */
[----:B------:R-:W-:Y:S02]  /*5130*/  IMAD.MOV.U32 R171, RZ, RZ, R152 ;  /* 0x000000ffffab7224 */ /* 0x000fe400078e0098 */
[----:B------:R-:W-:Y:S01]  /*5140*/  IMAD.MOV.U32 R149, RZ, RZ, R153 ;  /* 0x000000ffff957224 */ /* 0x000fe200078e0099 */
[----:B------:R-:W-:Y:S01]  /*5150*/  MOV R153, R172 ;  /* 0x000000ac00997202 */ /* 0x000fe20000000f00 */
[----:B------:R-:W-:Y:S01]  /*5160*/  IMAD.MOV.U32 R152, RZ, RZ, R164 ;  /* 0x000000ffff987224 */ /* 0x000fe200078e00a4 */
[----:B------:R-:W-:Y:S01]  /*5170*/  MOV R164, R175 ;  /* 0x000000af00a47202 */ /* 0x000fe20000000f00 */
[----:B------:R-:W-:Y:S02]  /*5180*/  IMAD.MOV.U32 R154, RZ, RZ, R173 ;  /* 0x000000ffff9a7224 */ /* 0x000fe400078e00ad */
[----:B------:R-:W-:-:S02]  /*5190*/  IMAD.MOV.U32 R172, RZ, RZ, R176 ;  /* 0x000000ffffac7224 */ /* 0x000fc400078e00b0 */
[----:B------:R-:W-:Y:S02]  /*51a0*/  IMAD.MOV.U32 R173, RZ, RZ, R177 ;  /* 0x000000ffffad7224 */ /* 0x000fe400078e00b1 */
[--C-:B--2---:R-:W-:Y:S02]  /*51b0*/  FFMA.FTZ R0, R167, c[0x0][0x2d0], -R2.reuse ;  /* 0x0000b400a7007a23 */ /* 0x104fe40000010802 */
[----:B------:R-:W-:Y:S02]  /*51c0*/  IMAD.MOV.U32 R175, RZ, RZ, R179 ;  /* 0x000000ffffaf7224 */ /* 0x000fe400078e00b3 */
[----:B------:R2:W3:Y:S02]  /*51d0*/  MUFU.EX2 R167, R0 ;  /* 0x0000000000a77308 */ /* 0x0004e40000000800 */
[----:B--2---:R-:W-:Y:S01]  /*51e0*/  FFMA.FTZ R0, R166, c[0x0][0x2d0], -R2 ;  /* 0x0000b400a6007a23 */ /* 0x004fe20000010802 */
[----:B---3--:R-:W-:-:S05]  /*51f0*/  F2FP.PACK_AB R5, R167, R165 ;  /* 0x000000a5a705723e */ /* 0x008fca00000000ff */
[----:B------:R2:W-:Y:S02]  /*5200*/  MUFU.EX2 R166, R0 ;  /* 0x0000000000a67308 */ /* 0x0005e40000000800 */
[----:B--2---:R-:W-:Y:S02]  /*5210*/  FFMA.FTZ R0, R151, c[0x0][0x2d0], -R2 ;  /* 0x0000b40097007a23 */ /* 0x004fe40000010802 */
[----:B------:R-:W-:-:S04]  /*5220*/  IMAD.MOV.U32 R151, RZ, RZ, R155 ;  /* 0x000000ffff977224 */ /* 0x000fc800078e009b */
[----:B------:R-:W2:Y:S01]  /*5230*/  MUFU.EX2 R250, R0 ;  /* 0x0000000000fa7308 */ /* 0x000ea20000000800 */
[----:B------:R-:W-:Y:S01]  /*5240*/  IMAD.MOV.U32 R155, RZ, RZ, R174 ;  /* 0x000000ffff9b7224 */ /* 0x000fe200078e00ae */
[----:B------:R-:W-:Y:S02]  /*5250*/  MOV R174, R178 ;  /* 0x000000b200ae7202 */ /* 0x000fe40000000f00 */
[----:B--2---:R-:W-:Y:S01]  /*5260*/  F2FP.PACK_AB R7, R250, R166 ;  /* 0x000000a6fa07723e */ /* 0x004fe200000000ff */
[----:B------:R-:W-:Y:S02]  /*5270*/  IMAD.MOV.U32 R0, RZ, RZ, R155 ;  /* 0x000000ffff007224 */ /* 0x000fe400078e009b */
[----:B------:R-:W-:Y:S02]  /*5280*/  IMAD.MOV.U32 R155, RZ, RZ, R181 ;  /* 0x000000ffff9b7224 */ /* 0x000fe400078e00b5 */
[----:B------:R-:W-:Y:S02]  /*5290*/  FFMA.FTZ R0, R0, c[0x0][0x2d0], -R12 ;  /* 0x0000b40000007a23 */ /* 0x000fe4000001080c */
[C---:B-1----:R-:W-:Y:S08]  /*52a0*/  HMMA.16816.F32 R76, R4.reuse, R20, R76 ;  /* 0x00000014044c723c */ /* 0x042ff0000000184c */
[C---:B----4-:R-:W-:Y:S07]  /*52b0*/  HMMA.16816.F32 R136, R4.reuse, R8, R36 ;  /* 0x000000080488723c */ /* 0x050fee0000001824 */
[----:B------:R-:W-:Y:S01]  /*52c0*/  MOV R39, R125 ;  /* 0x0000007d00277202 */ /* 0x000fe20000000f00 */
[----:B------:R-:W-:Y:S01]  /*52d0*/  IMAD.MOV.U32 R36, RZ, RZ, R126 ;  /* 0x000000ffff247224 */ /* 0x000fe200078e007e */
[----:B------:R-:W-:Y:S01]  /*52e0*/  MOV R38, R124 ;  /* 0x0000007c00267202 */ /* 0x000fe20000000f00 */
[----:B------:R-:W-:Y:S01]  /*52f0*/  IMAD.MOV.U32 R37, RZ, RZ, R127 ;  /* 0x000000ffff257224 */ /* 0x000fe200078e007f */
[C---:B------:R-:W-:Y:S05]  /*5300*/  HMMA.16816.F32 R176, R4.reuse, R22, R68 ;  /* 0x0000001604b0723c */ /* 0x040fea0000001844 */
[----:B------:R-:W-:Y:S01]  /*5310*/  IMAD.MOV.U32 R20, RZ, RZ, R76 ;  /* 0x000000ffff147224 */ /* 0x000fe200078e004c */
[----:B------:R-:W-:Y:S01]  /*5320*/  MOV R42, R79 ;  /* 0x0000004f002a7202 */ /* 0x000fe20000000f00 */
[----:B------:R-:W-:Y:S01]  /*5330*/  IMAD.MOV.U32 R70, RZ, RZ, R169 ;  /* 0x000000ffff467224 */ /* 0x000fe200078e00a9 */
[----:B------:R-:W-:Y:S01]  /*5340*/  HMMA.16816.F32 R124, R4, R10, R28 ;  /* 0x0000000a047c723c */ /* 0x000fe2000000181c */
[----:B------:R-:W-:Y:S01]  /*5350*/  MOV R71, R168 ;  /* 0x000000a800477202 */ /* 0x000fe20000000f00 */
[----:B------:R-:W-:Y:S01]  /*5360*/  IMAD.MOV.U32 R69, RZ, RZ, R170 ;  /* 0x000000ffff457224 */ /* 0x000fe200078e00aa */
[----:B------:R-:W-:Y:S01]  /*5370*/  MOV R68, R171 ;  /* 0x000000ab00447202 */ /* 0x000fe20000000f00 */
[----:B------:R-:W1:Y:S01]  /*5380*/  LDSM.16.MT88.4 R8, [R226+0x4900] ;  /* 0x00490000e208783b */ /* 0x000e620000004200 */
[----:B------:R-:W-:-:S02]  /*5390*/  IMAD.MOV.U32 R41, RZ, RZ, R77 ;  /* 0x000000ffff297224 */ /* 0x000fc400078e004d */
[----:B------:R-:W-:Y:S01]  /*53a0*/  MOV R30, R20 ;  /* 0x00000014001e7202 */ /* 0x000fe20000000f00 */
[----:B------:R-:W-:Y:S01]  /*53b0*/  HMMA.16816.F32 R168, R4, R16, R56 ;  /* 0x0000001004a8723c */ /* 0x000fe20000001838 */
[----:B------:R-:W2:Y:S01]  /*53c0*/  LDSM.16.MT88.4 R20, [R228+0x1900] ;  /* 0x00190000e414783b */ /* 0x000ea20000004200 */
[----:B------:R-:W-:Y:S02]  /*53d0*/  IMAD.MOV.U32 R28, RZ, RZ, R182 ;  /* 0x000000ffff1c7224 */ /* 0x000fe400078e00b6 */
[----:B------:R-:W-:Y:S02]  /*53e0*/  IMAD.MOV.U32 R29, RZ, RZ, R183 ;  /* 0x000000ffff1d7224 */ /* 0x000fe400078e00b7 */
[----:B------:R-:W-:Y:S01]  /*53f0*/  IMAD.MOV.U32 R31, RZ, RZ, R60 ;  /* 0x000000ffff1f7224 */ /* 0x000fe200078e003c */
[----:B------:R-:W-:Y:S01]  /*5400*/  MOV R57, R151 ;  /* 0x0000009700397202 */ /* 0x000fe20000000f00 */
[----:B------:R-:W-:Y:S02]  /*5410*/  IMAD.MOV.U32 R59, RZ, RZ, R149 ;  /* 0x000000ffff3b7224 */ /* 0x000fe400078e0095 */
[----:B------:R-:W-:-:S02]  /*5420*/  IMAD.MOV.U32 R58, RZ, RZ, R150 ;  /* 0x000000ffff3a7224 */ /* 0x000fc400078e0096 */
[----:B------:R-:W-:Y:S01]  /*5430*/  HMMA.16816.F32 R148, R4, R18, R48 ;  /* 0x000000120494723c */ /* 0x000fe20000001830 */
[----:B------:R-:W3:Y:S01]  /*5440*/  LDSM.16.MT88.4 R16, [R225+0x4900] ;  /* 0x00490000e110783b */ /* 0x000ee20000004200 */
[----:B------:R-:W-:Y:S01]  /*5450*/  IMAD.MOV.U32 R56, RZ, RZ, R152 ;  /* 0x000000ffff387224 */ /* 0x000fe200078e0098 */
[----:B------:R-:W-:Y:S01]  /*5460*/  MOV R152, R175 ;  /* 0x000000af00987202 */ /* 0x000fe20000000f00 */
[----:B------:R-:W-:-:S03]  /*5470*/  IMAD.MOV.U32 R40, RZ, RZ, R78 ;  /* 0x000000ffff287224 */ /* 0x000fc600078e004e */
[----:B------:R-:W-:Y:S01]  /*5480*/  IMAD.MOV.U32 R51, RZ, RZ, R153 ;  /* 0x000000ffff337224 */ /* 0x000fe200078e0099 */
[----:B------:R-:W-:Y:S01]  /*5490*/  MOV R50, R154 ;  /* 0x0000009a00327202 */ /* 0x000fe20000000f00 */
[----:B------:R-:W-:Y:S01]  /*54a0*/  IMAD.MOV.U32 R153, RZ, RZ, R164 ;  /* 0x000000ffff997224 */ /* 0x000fe200078e00a4 */
[----:B------:R-:W-:Y:S01]  /*54b0*/  MOV R154, R172 ;  /* 0x000000ac009a7202 */ /* 0x000fe20000000f00 */
[----:B------:R-:W-:Y:S02]  /*54c0*/  IMAD.MOV.U32 R164, RZ, RZ, R173 ;  /* 0x000000ffffa47224 */ /* 0x000fe400078e00ad */
[----:B------:R-:W-:Y:S02]  /*54d0*/  IMAD.MOV.U32 R48, RZ, RZ, R174 ;  /* 0x000000ffff307224 */ /* 0x000fe400078e00ae */
[----:B------:R-:W-:Y:S01]  /*54e0*/  IMAD.MOV.U32 R49, RZ, RZ, R180 ;  /* 0x000000ffff317224 */ /* 0x000fe200078e00b4 */
[C---:B-1----:R-:W-:Y:S08]  /*54f0*/  HMMA.16816.F32 R60, R4.reuse, R8, R32 ;  /* 0x00000008043c723c */ /* 0x042ff00000001820 */
[C---:B--2---:R-:W-:Y:S07]  /*5500*/  HMMA.16816.F32 R180, R4.reuse, R20, R72 ;  /* 0x0000001404b4723c */ /* 0x044fee0000001848 */
[----:B------:R-:W-:Y:S01]  /*5510*/  IMAD.MOV.U32 R72, RZ, RZ, R49 ;  /* 0x000000ffff487224 */ /* 0x000fe200078e0031 */
[----:B------:R-:W-:Y:S01]  /*5520*/  HMMA.16816.F32 R172, R4, R22, R64 ;  /* 0x0000001604ac723c */ /* 0x000fe20000001840 */
[----:B------:R-:W1:Y:S01]  /*5530*/  LDSM.16.MT88.4 R20, [R229+0x4900] ;  /* 0x00490000e514783b */ /* 0x000e620000004200 */
[----:B------:R-:W-:Y:S01]  /*5540*/  IMAD.MOV.U32 R73, RZ, RZ, R50 ;  /* 0x000000ffff497224 */ /* 0x000fe200078e0032 */
[----:B------:R-:W-:Y:S01]  /*5550*/  MOV R74, R51 ;  /* 0x00000033004a7202 */ /* 0x000fe20000000f00 */
[----:B------:R-:W-:-:S03]  /*5560*/  IMAD.MOV.U32 R75, RZ, RZ, R56 ;  /* 0x000000ffff4b7224 */ /* 0x000fc600078e0038 */
[----:B------:R-:W-:Y:S01]  /*5570*/  MOV R64, R36 ;  /* 0x0000002400407202 */ /* 0x000fe20000000f00 */
[C---:B---3--:R-:W-:Y:S01]  /*5580*/  HMMA.16816.F32 R132, R4.reuse, R16, R52 ;  /* 0x000000100484723c */ /* 0x048fe20000001834 */
[----:B------:R-:W-:Y:S01]  /*5590*/  IMAD.MOV.U32 R65, RZ, RZ, R37 ;  /* 0x000000ffff417224 */ /* 0x000fe200078e0025 */
[----:B------:R-:W-:Y:S01]  /*55a0*/  MOV R67, R48 ;  /* 0x0000003000437202 */ /* 0x000fe20000000f00 */
[----:B------:R-:W-:Y:S01]  /*55b0*/  IMAD.MOV.U32 R66, RZ, RZ, R38 ;  /* 0x000000ffff427224 */ /* 0x000fe200078e0026 */
[----:B------:R-:W-:Y:S01]  /*55c0*/  MOV R38, R69 ;  /* 0x0000004500267202 */ /* 0x000fe20000000f00 */
[----:B------:R-:W-:Y:S02]  /*55d0*/  IMAD.MOV.U32 R36, RZ, RZ, R70 ;  /* 0x000000ffff247224 */ /* 0x000fe400078e0046 */
[----:B------:R-:W-:Y:S01]  /*55e0*/  IMAD.MOV.U32 R55, RZ, RZ, R31 ;  /* 0x000000ffff377224 */ /* 0x000fe200078e001f */
[----:B------:R-:W-:Y:S01]  /*55f0*/  HMMA.16816.F32 R80, R4, R18, R44 ;  /* 0x000000120450723c */ /* 0x000fe2000000182c */
[----:B------:R-:W2:Y:S01]  /*5600*/  LDSM.16.MT88.4 R16, [R228+0x4900] ;  /* 0x00490000e410783b */ /* 0x000ea20000004200 */
[----:B------:R-:W-:-:S02]  /*5610*/  IMAD.MOV.U32 R31, RZ, RZ, R68 ;  /* 0x000000ffff1f7224 */ /* 0x000fc400078e0044 */
[----:B------:R-:W-:Y:S02]  /*5620*/  IMAD.MOV.U32 R37, RZ, RZ, R71 ;  /* 0x000000ffff257224 */ /* 0x000fe400078e0047 */
[----:B------:R-:W-:Y:S02]  /*5630*/  IMAD.MOV.U32 R54, RZ, RZ, R30 ;  /* 0x000000ffff367224 */ /* 0x000fe400078e001e */
[----:B------:R-:W-:Y:S01]  /*5640*/  HMMA.16816.F32 R32, R4, R10, R24 ;  /* 0x0000000a0420723c */ /* 0x000fe20000001818 */
[----:B------:R-:W3:Y:S01]  /*5650*/  LDSM.16.MT88.4 R8, [R225+0x7900] ;  /* 0x00790000e108783b */ /* 0x000ee20000004200 */
[----:B------:R-:W-:-:S06]  /*5660*/  IMAD.MOV.U32 R30, RZ, RZ, R59 ;  /* 0x000000ffff1e7224 */ /* 0x000fcc00078e003b */
[C---:B-1----:R-:W-:Y:S07]  /*5670*/  HMMA.16816.F32 R76, R4.reuse, R20, R144 ;  /* 0x00000014044c723c */ /* 0x042fee0000001890 */
[----:B------:R-:W-:Y:S01]  /*5680*/  IMAD.MOV.U32 R147, RZ, RZ, R28 ;  /* 0x000000ffff937224 */ /* 0x000fe200078e001c */
[----:B------:R-:W-:Y:S01]  /*5690*/  HMMA.16816.F32 R68, R4, R22, R128 ;  /* 0x000000160444723c */ /* 0x000fe20000001880 */
[----:B------:R-:W1:Y:S01]  /*56a0*/  LDSM.16.MT88.4 R20, [R226+0x7900] ;  /* 0x00790000e214783b */ /* 0x000e620000004200 */
[----:B------:R-:W-:Y:S01]  /*56b0*/  MOV R146, R29 ;  /* 0x0000001d00927202 */ /* 0x000fe20000000f00 */
[----:B------:R-:W-:Y:S01]  /*56c0*/  IMAD.MOV.U32 R28, RZ, RZ, R57 ;  /* 0x000000ffff1c7224 */ /* 0x000fe200078e0039 */
[----:B------:R-:W-:Y:S01]  /*56d0*/  MOV R29, R58 ;  /* 0x0000003a001d7202 */ /* 0x000fe20000000f00 */
[----:B------:R-:W-:-:S02]  /*56e0*/  IMAD.MOV.U32 R144, RZ, RZ, R30 ;  /* 0x000000ffff907224 */ /* 0x000fc400078e001e */
[----:B------:R-:W-:Y:S01]  /*56f0*/  MOV R129, R73 ;  /* 0x0000004900817202 */ /* 0x000fe20000000f00 */
[----:B--2---:R-:W-:Y:S01]  /*5700*/  HMMA.16816.F32 R56, R4, R16, R116 ;  /* 0x000000100438723c */ /* 0x004fe20000001874 */
[----:B------:R-:W-:Y:S01]  /*5710*/  MOV R145, R29 ;  /* 0x0000001d00917202 */ /* 0x000fe20000000f00 */
[----:B------:R-:W-:Y:S01]  /*5720*/  IMAD.MOV.U32 R128, RZ, RZ, R74 ;  /* 0x000000ffff807224 */ /* 0x000fe200078e004a */
[----:B------:R-:W-:Y:S01]  /*5730*/  MOV R130, R55 ;  /* 0x0000003700827202 */ /* 0x000fe20000000f00 */
[----:B------:R-:W-:-:S03]  /*5740*/  IMAD.MOV.U32 R131, RZ, RZ, R64 ;  /* 0x000000ffff837224 */ /* 0x000fc600078e0040 */
[----:B------:R-:W-:Y:S01]  /*5750*/  MOV R117, R43 ;  /* 0x0000002b00757202 */ /* 0x000fe20000000f00 */
[----:B------:R-:W-:Y:S01]  /*5760*/  HMMA.16816.F32 R48, R4, R18, R112 ;  /* 0x000000120430723c */ /* 0x000fe20000001870 */
[----:B------:R-:W-:Y:S01]  /*5770*/  IMAD.MOV.U32 R116, RZ, RZ, R42 ;  /* 0x000000ffff747224 */ /* 0x000fe200078e002a */
[----:B------:R-:W-:Y:S01]  /*5780*/  MOV R119, R75 ;  /* 0x0000004b00777202 */ /* 0x000fe20000000f00 */
[----:B------:R-:W2:Y:S01]  /*5790*/  LDSM.16.MT88.4 R16, [R229+0x7900] ;  /* 0x00790000e510783b */ /* 0x000ea20000004200 */
[----:B------:R-:W-:-:S03]  /*57a0*/  IMAD.MOV.U32 R118, RZ, RZ, R66 ;  /* 0x000000ffff767224 */ /* 0x000fc600078e0042 */
[----:B------:R-:W-:Y:S01]  /*57b0*/  IMAD.MOV.U32 R114, RZ, RZ, R41 ;  /* 0x000000ffff727224 */ /* 0x000fe200078e0029 */
[----:B------:R-:W-:Y:S02]  /*57c0*/  MOV R115, R40 ;  /* 0x0000002800737202 */ /* 0x000fe40000000f00 */
[----:B---3--:R-:W-:Y:S01]  /*57d0*/  HMMA.16816.F32 R40, R4, R8, R96 ;  /* 0x000000080428723c */ /* 0x008fe20000001860 */
[----:B------:R-:W-:Y:S02]  /*57e0*/  MOV R113, R31 ;  /* 0x0000001f00717202 */ /* 0x000fe40000000f00 */
[----:B------:R-:W-:-:S04]  /*57f0*/  MOV R112, R65 ;  /* 0x0000004100707202 */ /* 0x000fc80000000f00 */
[----:B------:R-:W-:Y:S01]  /*5800*/  IMAD.MOV.U32 R98, RZ, RZ, R28 ;  /* 0x000000ffff627224 */ /* 0x000fe200078e001c */
[----:B------:R-:W-:Y:S01]  /*5810*/  MOV R96, R67 ;  /* 0x0000004300607202 */ /* 0x000fe20000000f00 */
[----:B------:R-:W-:Y:S01]  /*5820*/  HMMA.16816.F32 R28, R4, R10, R92 ;  /* 0x0000000a041c723c */ /* 0x000fe2000000185c */
[----:B------:R-:W-:Y:S01]  /*5830*/  IMAD.MOV.U32 R97, RZ, RZ, R72 ;  /* 0x000000ffff617224 */ /* 0x000fe200078e0048 */
[----:B------:R-:W3:Y:S01]  /*5840*/  LDSM.16.MT88.4 R8, [R228+0x7900] ;  /* 0x00790000e408783b */ /* 0x000ee20000004200 */
[----:B------:R-:W-:-:S04]  /*5850*/  IMAD.MOV.U32 R99, RZ, RZ, R54 ;  /* 0x000000ffff637224 */ /* 0x000fc800078e0036 */
[----:B------:R-:W-:Y:S01]  /*5860*/  MOV R93, R37 ;  /* 0x00000025005d7202 */ /* 0x000fe20000000f00 */
[----:B-1----:R-:W-:Y:S01]  /*5870*/  HMMA.16816.F32 R72, R4, R20, R140 ;  /* 0x000000140448723c */ /* 0x002fe2000000188c */
[----:B------:R-:W-:Y:S01]  /*5880*/  MOV R95, R39 ;  /* 0x00000027005f7202 */ /* 0x000fe20000000f00 */
[----:B------:R-:W-:Y:S02]  /*5890*/  IMAD.MOV.U32 R92, RZ, RZ, R36 ;  /* 0x000000ffff5c7224 */ /* 0x000fe400078e0024 */
        /* <DEDUP_REMOVED lines=17> */
[----:B------:R-:W-:Y:S01]  /*59b0*/  IMAD.MOV.U32 R147, RZ, RZ, R185 ;  /* 0x000000ffff937224 */ /* 0x000fe200078e00b9 */
[----:B------:R-:W-:Y:S01]  /*59c0*/  MOV R143, R93 ;  /* 0x0000005d008f7202 */ /* 0x000fe20000000f00 */
[----:B------:R-:W-:Y:S01]  /*59d0*/  HMMA.16816.F32 R64, R4, R22, R120 ;  /* 0x000000160440723c */ /* 0x000fe20000001878 */
[----:B------:R-:W-:Y:S01]  /*59e0*/  MOV R93, R95 ;  /* 0x0000005f005d7202 */ /* 0x000fe20000000f00 */
[----:B------:R4:W5:Y:S01]  /*59f0*/  LDL.LU R185, [R1+0x64] ;  /* 0x0000640001b97983 */ /* 0x0009620000300800 */
[----:B------:R-:W-:-:S05]  /*5a00*/  MOV R95, R97 ;  /* 0x00000061005f7202 */ /* 0x000fca0000000f00 */
[----:B--2---:R-:W-:Y:S01]  /*5a10*/  HMMA.16816.F32 R52, R4, R16, R108 ;  /* 0x000000100434723c */ /* 0x004fe2000000186c */
[----:B-1----:R-:W-:Y:S02]  /*5a20*/  FFMA.FTZ R0, R142, c[0x0][0x2d0], -R12 ;  /* 0x0000b4008e007a23 */ /* 0x002fe4000001080c */
[----:B------:R-:W-:Y:S02]  /*5a30*/  IMAD.MOV.U32 R142, RZ, RZ, R92 ;  /* 0x000000ffff8e7224 */ /* 0x000fe400078e005c */
[----:B------:R-:W-:-:S03]  /*5a40*/  IMAD.MOV.U32 R92, RZ, RZ, R94 ;  /* 0x000000ffff5c7224 */ /* 0x000fc600078e005e */
[C---:B------:R-:W-:Y:S01]  /*5a50*/  HMMA.16816.F32 R44, R4.reuse, R18, R104 ;  /* 0x00000012042c723c */ /* 0x040fe20000001868 */
        /* <DEDUP_REMOVED lines=12> */
[----:B------:R1:W2:Y:S01]  /*5b20*/  MUFU.EX2 R153, R0 ;  /* 0x0000000000997308 */ /* 0x0002a20000000800 */
[----:B------:R-:W-:Y:S01]  /*5b30*/  MOV R92, R94 ;  /* 0x0000005e005c7202 */ /* 0x000fe20000000f00 */
[----:B------:R-:W-:Y:S01]  /*5b40*/  LDSM.16.MT88.4 R16, [R226+0x2100] ;  /* 0x00210000e210783b */ /* 0x000fe20000004200 */
[----:B------:R-:W-:Y:S01]  /*5b50*/  MOV R94, R96 ;  /* 0x00000060005e7202 */ /* 0x000fe20000000f00 */
[----:B---3--:R-:W-:Y:S01]  /*5b60*/  HMMA.16816.F32 R36, R4, R8, R88 ;  /* 0x000000080424723c */ /* 0x008fe20000001858 */
[----:B------:R-:W-:Y:S01]  /*5b70*/  MOV R96, R98 ;  /* 0x0000006200607202 */ /* 0x000fe20000000f00 */
[----:B------:R4:W5:Y:S01]  /*5b80*/  LDL.LU R184, [R1+0x60] ;  /* 0x0000600001b87983 */ /* 0x0009620000300800 */
[----:B------:R-:W-:Y:S01]  /*5b90*/  MOV R98, R146 ;  /* 0x0000009200627202 */ /* 0x000fe20000000f00 */
[----:B------:R-:W-:Y:S01]  /*5ba0*/  IMAD.MOV.U32 R146, RZ, RZ, R147 ;  /* 0x000000ffff927224 */ /* 0x000fe200078e0093 */
[----:B------:R-:W-:-:S03]  /*5bb0*/  MOV R147, R154 ;  /* 0x0000009a00937202 */ /* 0x000fc60000000f00 */
[----:B------:R-:W-:Y:S01]  /*5bc0*/  HMMA.16816.F32 R24, R4, R10, R84 ;  /* 0x0000000a0418723c */ /* 0x000fe20000001854 */
[----:B------:R-:W-:Y:S01]  /*5bd0*/  LDSM.16.MT88.4 R8, [R229+0x2100] ;  /* 0x00210000e508783b */ /* 0x000fe20000004200 */
[--C-:B-1----:R-:W-:Y:S02]  /*5be0*/  FFMA.FTZ R0, R141, c[0x0][0x2d0], -R12.reuse ;  /* 0x0000b4008d007a23 */ /* 0x102fe4000001080c */
[----:B------:R-:W-:Y:S02]  /*5bf0*/  IMAD.MOV.U32 R141, RZ, RZ, R143 ;  /* 0x000000ffff8d7224 */ /* 0x000fe400078e008f */
[----:B------:R1:W-:Y:S01]  /*5c00*/  MUFU.EX2 R154, R0 ;  /* 0x00000000009a7308 */ /* 0x0003e20000000800 */
[----:B------:R-:W-:Y:S02]  /*5c10*/  IMAD.MOV.U32 R143, RZ, RZ, R93 ;  /* 0x000000ffff8f7224 */ /* 0x000fe400078e005d */
[----:B------:R-:W-:Y:S01]  /*5c20*/  IMAD.MOV.U32 R93, RZ, RZ, R95 ;  /* 0x000000ffff5d7224 */ /* 0x000fe200078e005f */
[----:B------:R-:W-:Y:S01]  /*5c30*/  MOV R21, R141 ;  /* 0x0000008d00157202 */ /* 0x000fe20000000f00 */
[----:B------:R-:W-:Y:S01]  /*5c40*/  IMAD.MOV.U32 R95, RZ, RZ, R97 ;  /* 0x000000ffff5f7224 */ /* 0x000fe200078e0061 */
[----:B------:R-:W-:Y:S01]  /*5c50*/  MOV R141, R143 ;  /* 0x0000008f008d7202 */ /* 0x000fe20000000f00 */
[----:B------:R-:W-:Y:S01]  /*5c60*/  IMAD.MOV.U32 R97, RZ, RZ, R99 ;  /* 0x000000ffff617224 */ /* 0x000fe200078e0063 */
[----:B------:R-:W-:Y:S01]  /*5c70*/  MOV R143, R93 ;  /* 0x0000005d008f7202 */ /* 0x000fe20000000f00 */
[----:B-1----:R-:W-:-:S02]  /*5c80*/  FFMA.FTZ R0, R140, c[0x0][0x2d0], -R12 ;  /* 0x0000b4008c007a23 */ /* 0x002fc4000001080c */
[----:B------:R-:W-:Y:S02]  /*5c90*/  IMAD.MOV.U32 R140, RZ, RZ, R142 ;  /* 0x000000ffff8c7224 */ /* 0x000fe400078e008e */
[----:B------:R-:W-:Y:S02]  /*5ca0*/  IMAD.MOV.U32 R142, RZ, RZ, R92 ;  /* 0x000000ffff8e7224 */ /* 0x000fe400078e005c */
[----:B------:R-:W-:Y:S02]  /*5cb0*/  IMAD.MOV.U32 R92, RZ, RZ, R94 ;  /* 0x000000ffff5c7224 */ /* 0x000fe400078e005e */
[----:B------:R-:W-:Y:S02]  /*5cc0*/  IMAD.MOV.U32 R94, RZ, RZ, R96 ;  /* 0x000000ffff5e7224 */ /* 0x000fe400078e0060 */
[----:B------:R-:W-:Y:S01]  /*5cd0*/  IMAD.MOV.U32 R96, RZ, RZ, R98 ;  /* 0x000000ffff607224 */ /* 0x000fe200078e0062 */
[----:B------:R-:W-:Y:S02]  /*5ce0*/  MOV R98, R164 ;  /* 0x000000a400627202 */ /* 0x000fe40000000f00 */
[----:B------:R1:W3:Y:S01]  /*5cf0*/  MUFU.EX2 R164, R0 ;  /* 0x0000000000a47308 */ /* 0x0002e20000000800 */
[----:B------:R-:W-:-:S02]  /*5d00*/  MOV R93, R95 ;  /* 0x0000005f005d7202 */ /* 0x000fc40000000f00 */
[----:B------:R-:W-:Y:S01]  /*5d10*/  MOV R95, R97 ;  /* 0x00000061005f7202 */ /* 0x000fe20000000f00 */
        /* <DEDUP_REMOVED lines=12> */
[----:B------:R1:W-:Y:S02]  /*5de0*/  MUFU.EX2 R101, R0 ;  /* 0x0000000000657308 */ /* 0x0003e40000000800 */
[----:B-1----:R-:W-:Y:S02]  /*5df0*/  FFMA.FTZ R0, R21, c[0x0][0x2d0], -R2 ;  /* 0x0000b40015007a23 */ /* 0x002fe40000010802 */
        /* <DEDUP_REMOVED lines=10> */
[----:B------:R-:W-:-:S02]  /*5ea0*/  IMAD.MOV.U32 R118, RZ, RZ, R103 ;  /* 0x000000ffff767224 */ /* 0x000fc400078e0067 */
[----:B------:R1:W1:Y:S01]  /*5eb0*/  MUFU.EX2 R103, R0 ;  /* 0x0000000000677308 */ /* 0x0002620000000800 */
[----:B------:R-:W-:Y:S01]  /*5ec0*/  MOV R122, R140 ;  /* 0x0000008c007a7202 */ /* 0x000fe20000000f00 */
[----:B------:R-:W-:Y:S01]  /*5ed0*/  IMAD.MOV.U32 R123, RZ, RZ, R141 ;  /* 0x000000ffff7b7224 */ /* 0x000fe200078e008d */
[----:B------:R-:W-:Y:S01]  /*5ee0*/  MOV R140, R142 ;  /* 0x0000008e008c7202 */ /* 0x000fe20000000f00 */
[----:B------:R-:W-:Y:S01]  /*5ef0*/  IMAD.MOV.U32 R141, RZ, RZ, R143 ;  /* 0x000000ffff8d7224 */ /* 0x000fe200078e008f */
[----:B------:R-:W-:Y:S01]  /*5f00*/  MOV R142, R92 ;  /* 0x0000005c008e7202 */ /* 0x000fe20000000f00 */
[----:B-1----:R-:W-:Y:S02]  /*5f10*/  FFMA.FTZ R0, R21, c[0x0][0x2d0], -R2 ;  /* 0x0000b40015007a23 */ /* 0x002fe40000010802 */
[----:B------:R-:W1:Y:S01]  /*5f20*/  LDSM.16.MT88.4 R20, [R225+0x2100] ;  /* 0x00210000e114783b */ /* 0x000e620000004200 */
[----:B------:R-:W-:Y:S01]  /*5f30*/  MOV R92, R94 ;  /* 0x0000005e005c7202 */ /* 0x000fe20000000f00 */
[----:B------:R-:W-:Y:S01]  /*5f40*/  IMAD.MOV.U32 R143, RZ, RZ, R93 ;  /* 0x000000ffff8f7224 */ /* 0x000fe200078e005d */
[----:B------:R-:W-:-:S02]  /*5f50*/  MOV R94, R112 ;  /* 0x00000070005e7202 */ /* 0x000fc40000000f00 */
[----:B------:R-:W-:Y:S02]  /*5f60*/  MOV R112, R152 ;  /* 0x0000009800707202 */ /* 0x000fe40000000f00 */
[----:B------:R2:W-:Y:S02]  /*5f70*/  MUFU.EX2 R152, R0 ;  /* 0x0000000000987308 */ /* 0x0005e40000000800 */
[----:B--2---:R-:W-:Y:S01]  /*5f80*/  FFMA.FTZ R0, R122, c[0x0][0x2d0], -R2 ;  /* 0x0000b4007a007a23 */ /* 0x004fe20000010802 */
[----:B------:R-:W-:Y:S02]  /*5f90*/  MOV R122, R143 ;  /* 0x0000008f007a7202 */ /* 0x000fe40000000f00 */
[----:B------:R-:W-:-:S03]  /*5fa0*/  MOV R143, R155 ;  /* 0x0000009b008f7202 */ /* 0x000fc60000000f00 */
[----:B------:R-:W2:Y:S01]  /*5fb0*/  MUFU.EX2 R155, R0 ;  /* 0x00000000009b7308 */ /* 0x000ea20000000800 */
[----:B------:R-:W-:Y:S01]  /*5fc0*/  MOV R110, R141 ;  /* 0x0000008d006e7202 */ /* 0x000fe20000000f00 */
[----:B------:R-:W-:Y:S01]  /*5fd0*/  IMAD.MOV.U32 R109, RZ, RZ, R140 ;  /* 0x000000ffff6d7224 */ /* 0x000fe200078e008c */
[----:B------:R-:W-:Y:S01]  /*5fe0*/  MOV R108, R123 ;  /* 0x0000007b006c7202 */ /* 0x000fe20000000f00 */
[----:B------:R-:W-:Y:S01]  /*5ff0*/  IMAD.MOV.U32 R111, RZ, RZ, R142 ;  /* 0x000000ffff6f7224 */ /* 0x000fe200078e008e */
[----:B------:R-:W-:Y:S01]  /*6000*/  F2FP.PACK_AB R4, R153, R102 ;  /* 0x000000669904723e */ /* 0x000fe200000000ff */
[----:B------:R-:W-:Y:S01]  /*6010*/  IMAD.MOV.U32 R141, RZ, RZ, R119 ;  /* 0x000000ffff8d7224 */ /* 0x000fe200078e0077 */
[----:B---3--:R-:W-:Y:S02]  /*6020*/  F2FP.PACK_AB R6, R164, R154 ;  /* 0x0000009aa406723e */ /* 0x008fe400000000ff */
[----:B------:R-:W-:Y:S02]  /*6030*/  F2FP.PACK_AB R5, R103, R101 ;  /* 0x000000656705723e */ /* 0x000fe400000000ff */
[----:B------:R-:W-:Y:S01]  /*6040*/  MOV R142, R128 ;  /* 0x00000080008e7202 */ /* 0x000fe20000000f00 */
[----:B------:R-:W-:Y:S01]  /*6050*/  IMAD.MOV.U32 R123, RZ, RZ, R112 ;  /* 0x000000ffff7b7224 */ /* 0x000fe200078e0070 */
[----:B--2---:R-:W-:Y:S01]  /*6060*/  F2FP.PACK_AB R7, R155, R152 ;  /* 0x000000989b07723e */ /* 0x004fe200000000ff */
[----:B------:R-:W-:Y:S01]  /*6070*/  IMAD.MOV.U32 R93, RZ, RZ, R95 ;  /* 0x000000ffff5d7224 */ /* 0x000fe200078e005f */
[----:B------:R-:W-:Y:S01]  /*6080*/  MOV R0, R141 ;  /* 0x0000008d00007202 */ /* 0x000fe20000000f00 */
[----:B------:R-:W-:-:S02]  /*6090*/  IMAD.MOV.U32 R112, RZ, RZ, R160 ;  /* 0x000000ffff707224 */ /* 0x000fc400078e00a0 */
[----:B------:R-:W-:Y:S02]  /*60a0*/  IMAD.MOV.U32 R95, RZ, RZ, R118 ;  /* 0x000000ffff5f7224 */ /* 0x000fe400078e0076 */
[----:B------:R-:W-:Y:S01]  /*60b0*/  IMAD.MOV.U32 R141, RZ, RZ, R142 ;  /* 0x000000ffff8d7224 */ /* 0x000fe200078e008e */
[----:B-1----:R-:W-:Y:S01]  /*60c0*/  HMMA.16816.F32 R104, R4, R20, R108 ;  /* 0x000000140468723c */ /* 0x002fe2000000186c */
[----:B------:R-:W-:Y:S01]  /*60d0*/  MOV R142, R143 ;  /* 0x0000008f008e7202 */ /* 0x000fe20000000f00 */
[----:B------:R-:W-:-:S05]  /*60e0*/  IMAD.MOV.U32 R143, RZ, RZ, R112 ;  /* 0x000000ffff8f7224 */ /* 0x000fca00078e0070 */
[----:B------:R-:W-:Y:S01]  /*60f0*/  MOV R108, R113 ;  /* 0x00000071006c7202 */ /* 0x000fe20000000f00 */
[C---:B------:R-:W-:Y:S01]  /*6100*/  HMMA.16816.F32 R84, R4.reuse, R22, R176 ;  /* 0x000000160454723c */ /* 0x040fe200000018b0 */
[----:B------:R-:W-:Y:S01]  /*6110*/  IMAD.MOV.U32 R111, RZ, RZ, R122 ;  /* 0x000000ffff6f7224 */ /* 0x000fe200078e007a */
[----:B------:R-:W-:Y:S01]  /*6120*/  MOV R110, R123 ;  /* 0x0000007b006e7202 */ /* 0x000fe20000000f00 */
[----:B------:R-:W1:Y:S04]  /*6130*/  LDSM.16.MT88.4 R20, [R228+0x2100] ;  /* 0x00210000e414783b */ /* 0x000e680000004200 */
[----:B------:R-:W-:Y:S01]  /*6140*/  IMAD.MOV.U32 R178, RZ, RZ, R114 ;  /* 0x000000ffffb27224 */ /* 0x000fe200078e0072 */
[----:B------:R-:W-:Y:S01]  /*6150*/  MOV R179, R115 ;  /* 0x0000007300b37202 */ /* 0x000fe20000000f00 */
[C---:B------:R-:W-:Y:S07]  /*6160*/  HMMA.16816.F32 R88, R4.reuse, R18, R148 ;  /* 0x000000120458723c */ /* 0x040fee0000001894 */
[----:B------:R-:W-:Y:S01]  /*6170*/  IMAD.MOV.U32 R151, RZ, RZ, R92 ;  /* 0x000000ffff977224 */ /* 0x000fe200078e005c */
[C---:B------:R-:W-:Y:S01]  /*6180*/  HMMA.16816.F32 R112, R4.reuse, R16, R168 ;  /* 0x000000100470723c */ /* 0x040fe200000018a8 */
[----:B------:R-:W-:Y:S01]  /*6190*/  MOV R150, R93 ;  /* 0x0000005d00967202 */ /* 0x000fe20000000f00 */
[----:B------:R-:W-:Y:S01]  /*61a0*/  IMAD.MOV.U32 R149, RZ, RZ, R94 ;  /* 0x000000ffff957224 */ /* 0x000fe200078e005e */
[----:B------:R-:W-:Y:S01]  /*61b0*/  MOV R148, R95 ;  /* 0x0000005f00947202 */ /* 0x000fe20000000f00 */
[----:B------:R-:W2:Y:S04]  /*61c0*/  LDSM.16.MT88.4 R16, [R225+0x5100] ;  /* 0x00510000e110783b */ /* 0x000ea80000004200 */
[C---:B------:R-:W-:Y:S08]  /*61d0*/  HMMA.16816.F32 R120, R4.reuse, R8, R136 ;  /* 0x000000080478723c */ /* 0x040ff00000001888 */
[----:B------:R-:W-:Y:S01]  /*61e0*/  HMMA.16816.F32 R92, R4, R10, R124 ;  /* 0x0000000a045c723c */ /* 0x000fe2000000187c */
[----:B------:R-:W3:Y:S01]  /*61f0*/  LDSM.16.MT88.4 R8, [R226+0x5100] ;  /* 0x00510000e208783b */ /* 0x000ee20000004200 */
[----:B------:R-:W-:-:S05]  /*6200*/  IMAD.MOV.U32 R118, RZ, RZ, R161 ;  /* 0x000000ffff767224 */ /* 0x000fca00078e00a1 */
        /* <DEDUP_REMOVED lines=16> */
[C---:B-1----:R-:W-:Y:S07]  /*6310*/  HMMA.16816.F32 R128, R4.reuse, R20, R180 ;  /* 0x000000140480723c */ /* 0x042fee00000018b4 */
[----:B------:R-:W-:Y:S01]  /*6320*/  IMAD.MOV.U32 R182, RZ, RZ, R144 ;  /* 0x000000ffffb67224 */ /* 0x000fe200078e0090 */
[----:B--2---:R-:W-:Y:S01]  /*6330*/  HMMA.16816.F32 R136, R4, R16, R132 ;  /* 0x000000100488723c */ /* 0x004fe20000001884 */
[----:B------:R-:W-:-:S06]  /*6340*/  MOV R183, R145 ;  /* 0x0000009100b77202 */ /* 0x000fcc0000000f00 */
[----:B------:R-:W-:Y:S01]  /*6350*/  IMAD.MOV.U32 R134, RZ, RZ, R146 ;  /* 0x000000ffff867224 */ /* 0x000fe200078e0092 */
[----:B------:R-:W-:Y:S01]  /*6360*/  MOV R135, R147 ;  /* 0x0000009300877202 */ /* 0x000fe20000000f00 */
[C---:B---3--:R-:W-:Y:S08]  /*6370*/  HMMA.16816.F32 R32, R4.reuse, R10, R32 ;  /* 0x0000000a0420723c */ /* 0x048ff00000001820 */
[C---:B------:R-:W-:Y:S01]  /*6380*/  HMMA.16816.F32 R144, R4.reuse, R8, R60 ;  /* 0x000000080490723c */ /* 0x040fe2000000183c */
[----:B------:R-:W1:Y:S07]  /*6390*/  LDSM.16.MT88.4 R8, [R225+0x8100] ;  /* 0x00810000e108783b */ /* 0x000e6e0000004200 */
[C---:B------:R-:W-:Y:S01]  /*63a0*/  HMMA.16816.F32 R172, R4.reuse, R22, R172 ;  /* 0x0000001604ac723c */ /* 0x040fe200000018ac */
[----:B------:R-:W2:Y:S07]  /*63b0*/  LDSM.16.MT88.4 R20, [R229+0x5100] ;  /* 0x00510000e514783b */ /* 0x000eae0000004200 */
[C---:B------:R-:W-:Y:S01]  /*63c0*/  HMMA.16816.F32 R80, R4.reuse, R18, R80 ;  /* 0x000000120450723c */ /* 0x040fe20000001850 */
[----:B------:R-:W3:Y:S07]  /*63d0*/  LDSM.16.MT88.4 R16, [R228+0x5100] ;  /* 0x00510000e410783b */ /* 0x000eee0000004200 */
[C---:B-1----:R-:W-:Y:S08]  /*63e0*/  HMMA.16816.F32 R40, R4.reuse, R8, R40 ;  /* 0x000000080428723c */ /* 0x042ff00000001828 */
[C---:B------:R-:W-:Y:S01]  /*63f0*/  HMMA.16816.F32 R28, R4.reuse, R10, R28 ;  /* 0x0000000a041c723c */ /* 0x040fe2000000181c */
[----:B------:R-:W1:Y:S07]  /*6400*/  LDSM.16.MT88.4 R8, [R228+0x8100] ;  /* 0x00810000e408783b */ /* 0x000e6e0000004200 */
[C---:B--2---:R-:W-:Y:S08]  /*6410*/  HMMA.16816.F32 R76, R4.reuse, R20, R76 ;  /* 0x00000014044c723c */ /* 0x044ff0000000184c */
[C---:B------:R-:W-:Y:S01]  /*6420*/  HMMA.16816.F32 R68, R4.reuse, R22, R68 ;  /* 0x000000160444723c */ /* 0x040fe20000001844 */
[----:B------:R-:W2:Y:S07]  /*6430*/  LDSM.16.MT88.4 R20, [R226+0x8100] ;  /* 0x00810000e214783b */ /* 0x000eae0000004200 */
[C---:B---3--:R-:W-:Y:S08]  /*6440*/  HMMA.16816.F32 R60, R4.reuse, R16, R56 ;  /* 0x00000010043c723c */ /* 0x048ff00000001838 */
[----:B------:R-:W-:Y:S01]  /*6450*/  HMMA.16816.F32 R48, R4, R18, R48 ;  /* 0x000000120430723c */ /* 0x000fe20000001830 */
[----:B------:R-:W3:Y:S01]  /*6460*/  LDSM.16.MT88.4 R16, [R229+0x8100] ;  /* 0x00810000e510783b */ /* 0x000ee20000004200 */
[----:B------:R-:W-:-:S06]  /*6470*/  FFMA.FTZ R0, R0, c[0x0][0x2d0], -R12 ;  /* 0x0000b40000007a23 */ /* 0x000fcc000001080c */
[----:B-1----:R-:W-:Y:S01]  /*6480*/  HMMA.16816.F32 R24, R4, R10, R24 ;  /* 0x0000000a0418723c */ /* 0x002fe20000001818 */
[----:B------:R1:W-:Y:S01]  /*6490*/  MUFU.EX2 R11, R0 ;  /* 0x00000000000b7308 */ /* 0x0003e20000000800 */
[----:B------:R-:W-:Y:S01]  /*64a0*/  IMAD.MOV.U32 R180, RZ, RZ, R178 ;  /* 0x000000ffffb47224 */ /* 0x000fe200078e00b2 */
[----:B------:R-:W-:-:S05]  /*64b0*/  MOV R181, R179 ;  /* 0x000000b300b57202 */ /* 0x000fca0000000f00 */
[----:B------:R-:W-:Y:S01]  /*64c0*/  HMMA.16816.F32 R36, R4, R8, R36 ;  /* 0x000000080424723c */ /* 0x000fe20000001824 */
[----:B-1----:R-:W-:-:S04]  /*64d0*/  FFMA.FTZ R0, R134, c[0x0][0x2d0], -R12 ;  /* 0x0000b40086007a23 */ /* 0x002fc8000001080c */
[----:B------:R1:W1:Y:S03]  /*64e0*/  MUFU.EX2 R10, R0 ;  /* 0x00000000000a7308 */ /* 0x0002660000000800 */
[----:B--2---:R-:W-:Y:S01]  /*64f0*/  HMMA.16816.F32 R168, R4, R20, R72 ;  /* 0x0000001404a8723c */ /* 0x004fe20000001848 */
[----:B-1----:R-:W-:-:S07]  /*6500*/  FFMA.FTZ R0, R135, c[0x0][0x2d0], -R12 ;  /* 0x0000b40087007a23 */ /* 0x002fce000001080c */
[----:B------:R-:W-:Y:S01]  /*6510*/  HMMA.16816.F32 R20, R4, R22, R64 ;  /* 0x000000160414723c */ /* 0x000fe20000001840 */
[----:B------:R-:W-:Y:S01]  /*6520*/  IMAD.MOV.U32 R74, RZ, RZ, R183 ;  /* 0x000000ffff4a7224 */ /* 0x000fe200078e00b7 */
[----:B------:R-:W-:Y:S01]  /*6530*/  MOV R57, R116 ;  /* 0x0000007400397202 */ /* 0x000fe20000000f00 */
[----:B------:R1:W-:Y:S01]  /*6540*/  MUFU.EX2 R9, R0 ;  /* 0x0000000000097308 */ /* 0x0003e20000000800 */
[----:B------:R-:W-:-:S04]  /*6550*/  IMAD.MOV.U32 R58, RZ, RZ, R117 ;  /* 0x000000ffff3a7224 */ /* 0x000fc800078e0075 */
[----:B---3--:R-:W-:Y:S01]  /*6560*/  HMMA.16816.F32 R176, R4, R16, R52 ;  /* 0x0000001004b0723c */ /* 0x008fe20000001834 */
[----:B------:R-:W-:-:S07]  /*6570*/  IMAD.MOV.U32 R59, RZ, RZ, R119 ;  /* 0x000000ffff3b7224 */ /* 0x000fce00078e0077 */
[----:B------:R-:W-:Y:S01]  /*6580*/  HMMA.16816.F32 R44, R4, R18, R44 ;  /* 0x00000012042c723c */ /* 0x000fe2000000182c */
[----:B------:R-:W-:Y:S01]  /*6590*/  MOV R73, R124 ;  /* 0x0000007c00497202 */ /* 0x000fe20000000f00 */
[----:B------:R-:W-:Y:S01]  /*65a0*/  IMAD.MOV.U32 R75, RZ, RZ, R125 ;  /* 0x000000ffff4b7224 */ /* 0x000fe200078e007d */
[----:B------:R-:W-:Y:S01]  /*65b0*/  MOV R56, R127 ;  /* 0x0000007f00387202 */ /* 0x000fe20000000f00 */
[----:B-1----:R-:W-:Y:S01]  /*65c0*/  FFMA.FTZ R0, R180, c[0x0][0x2d0], -R12 ;  /* 0x0000b400b4007a23 */ /* 0x002fe2000001080c */
[----:B------:R-:W-:Y:S03]  /*65d0*/  LDSM.16.MT88.4 R132, [R228+0x2900] ;  /* 0x00290000e484783b */ /* 0x000fe60000004200 */
[----:B------:R1:W2:Y:S01]  /*65e0*/  MUFU.EX2 R8, R0 ;  /* 0x0000000000087308 */ /* 0x0002a20000000800 */
[----:B------:R-:W-:Y:S01]  /*65f0*/  MOV R183, R118 ;  /* 0x0000007600b77202 */ /* 0x000fe20000000f00 */
[----:B------:R-:W-:Y:S01]  /*6600*/  IMAD.MOV.U32 R99, RZ, RZ, R163 ;  /* 0x000000ffff637224 */ /* 0x000fe200078e00a3 */
[----:B------:R-:W3:Y:S01]  /*6610*/  LDSM.16.MT88.4 R116, [R226+0x2900] ;  /* 0x00290000e274783b */ /* 0x000ee20000004200 */
[----:B------:R-:W-:-:S02]  /*6620*/  IMAD.MOV.U32 R180, RZ, RZ, R150 ;  /* 0x000000ffffb47224 */ /* 0x000fc400078e0096 */
[----:B------:R-:W-:Y:S01]  /*6630*/  IMAD.MOV.U32 R97, RZ, RZ, R162 ;  /* 0x000000ffff617224 */ /* 0x000fe200078e00a2 */
[----:B------:R-:W-:Y:S01]  /*6640*/  MOV R17, R96 ;  /* 0x0000006000117202 */ /* 0x000fe20000000f00 */
[----:B------:R-:W-:Y:S01]  /*6650*/  LDSM.16.MT88.4 R64, [R228+0x5900] ;  /* 0x00590000e440783b */ /* 0x000fe20000004200 */
[--C-:B-1----:R-:W-:Y:S01]  /*6660*/  FFMA.FTZ R0, R181, c[0x0][0x2d0], -R2.reuse ;  /* 0x0000b400b5007a23 */ /* 0x102fe20000010802 */
[----:B------:R-:W-:Y:S02]  /*6670*/  MOV R19, R98 ;  /* 0x0000006200137202 */ /* 0x000fe40000000f00 */
[----:B------:R4:W5:Y:S01]  /*6680*/  LDL.LU R163, [R1+0x5c] ;  /* 0x00005c0001a37983 */ /* 0x0009620000300800 */
[----:B------:R1:W-:Y:S01]  /*6690*/  MUFU.EX2 R7, R0 ;  /* 0x0000000000077308 */ /* 0x0003e20000000800 */
[----:B------:R-:W-:Y:S01]  /*66a0*/  MOV R181, R149 ;  /* 0x0000009500b57202 */ /* 0x000fe20000000f00 */
[----:B------:R-:W-:Y:S01]  /*66b0*/  IMAD.MOV.U32 R150, RZ, RZ, R109 ;  /* 0x000000ffff967224 */ /* 0x000fe200078e006d */
[----:B------:R-:W-:Y:S01]  /*66c0*/  MOV R149, R110 ;  /* 0x0000006e00957202 */ /* 0x000fe20000000f00 */
[----:B------:R-:W-:Y:S01]  /*66d0*/  IMAD.MOV.U32 R16, RZ, RZ, R97 ;  /* 0x000000ffff107224 */ /* 0x000fe200078e0061 */
[----:B------:R-:W-:Y:S01]  /*66e0*/  F2FP.PACK_AB R96, R10, R11 ;  /* 0x0000000b0a60723e */ /* 0x000fe200000000ff */
[----:B------:R-:W-:Y:S01]  /*66f0*/  IMAD.MOV.U32 R18, RZ, RZ, R99 ;  /* 0x000000ffff127224 */ /* 0x000fe200078e0063 */
[----:B--2---:R-:W-:Y:S01]  /*6700*/  F2FP.PACK_AB R98, R8, R9 ;  /* 0x000000090862723e */ /* 0x004fe200000000ff */
[----:B------:R4:W5:Y:S04]  /*6710*/  LDL.LU R162, [R1+0x58] ;  /* 0x0000580001a27983 */ /* 0x0009680000300800 */
[----:B------:R4:W5:Y:S01]  /*6720*/  LDL.LU R161, [R1+0x54] ;  /* 0x0000540001a17983 */ /* 0x0009620000300800 */
[----:B-1----:R-:W-:-:S03]  /*6730*/  FFMA.FTZ R0, R182, c[0x0][0x2d0], -R2 ;  /* 0x0000b400b6007a23 */ /* 0x002fc60000010802 */
[----:B------:R4:W5:Y:S01]  /*6740*/  LDL.LU R160, [R1+0x50] ;  /* 0x0000500001a07983 */ /* 0x0009620000300800 */
[----:B------:R-:W-:Y:S01]  /*6750*/  IMAD.MOV.U32 R182, RZ, RZ, R148 ;  /* 0x000000ffffb67224 */ /* 0x000fe200078e0094 */
[----:B------:R1:W2:Y:S01]  /*6760*/  MUFU.EX2 R6, R0 ;  /* 0x0000000000067308 */ /* 0x0002a20000000800 */
[----:B------:R-:W-:Y:S01]  /*6770*/  IMAD.MOV.U32 R148, RZ, RZ, R111 ;  /* 0x000000ffff947224 */ /* 0x000fe200078e006f */
[----:B------:R4:W5:Y:S04]  /*6780*/  LDL.LU R159, [R1+0x4c] ;  /* 0x00004c00019f7983 */ /* 0x0009680000300800 */
[----:B------:R4:W5:Y:S04]  /*6790*/  LDL.LU R158, [R1+0x48] ;  /* 0x00004800019e7983 */ /* 0x0009680000300800 */
[----:B------:R4:W5:Y:S04]  /*67a0*/  LDL.LU R157, [R1+0x44] ;  /* 0x00004400019d7983 */ /* 0x0009680000300800 */
[----:B------:R4:W5:Y:S01]  /*67b0*/  LDL.LU R156, [R1+0x40] ;  /* 0x00004000019c7983 */ /* 0x0009620000300800 */
[----:B-1----:R-:W-:-:S02]  /*67c0*/  FFMA.FTZ R0, R126, c[0x0][0x2d0], -R2 ;  /* 0x0000b4007e007a23 */ /* 0x002fc40000010802 */
[----:B------:R-:W-:Y:S01]  /*67d0*/  FFMA.FTZ R2, R151, c[0x0][0x2d0], -R2 ;  /* 0x0000b40097027a23 */ /* 0x000fe20000010802 */
[----:B------:R-:W-:Y:S01]  /*67e0*/  MOV R151, R108 ;  /* 0x0000006c00977202 */ /* 0x000fe20000000f00 */
[----:B------:R-:W1:Y:S04]  /*67f0*/  LDSM.16.MT88.4 R124, [R229+0x2900] ;  /* 0x00290000e57c783b */ /* 0x000e680000004200 */
[----:B------:R-:W1:Y:S01]  /*6800*/  LDSM.16.MT88.4 R108, [R225+0x2900] ;  /* 0x00290000e16c783b */ /* 0x000e620000004200 */
[----:B------:R3:W-:Y:S08]  /*6810*/  MUFU.EX2 R5, R0 ;  /* 0x0000000000057308 */ /* 0x0007f00000000800 */
[----:B------:R-:W4:Y:S01]  /*6820*/  MUFU.EX2 R4, R2 ;  /* 0x0000000200047308 */ /* 0x000f220000000800 */
[----:B--2---:R-:W-:Y:S01]  /*6830*/  F2FP.PACK_AB R97, R6, R7 ;  /* 0x000000070661723e */ /* 0x004fe200000000ff */
[----:B---3--:R-:W-:-:S04]  /*6840*/  FADD.FTZ R0, R74, R73 ;  /* 0x000000494a007221 */ /* 0x008fc80000010000 */
[----:B------:R-:W-:Y:S02]  /*6850*/  FADD.FTZ R0, R75, R0 ;  /* 0x000000004b007221 */ /* 0x000fe40000010000 */
[----:B------:R-:W-:Y:S01]  /*6860*/  LDSM.16.MT88.4 R72, [R225+0x8900] ;  /* 0x00890000e148783b */ /* 0x000fe20000004200 */
[----:B----4-:R-:W-:Y:S01]  /*6870*/  F2FP.PACK_AB R99, R4, R5 ;  /* 0x000000050463723e */ /* 0x010fe200000000ff */
[----:B------:R-:W-:Y:S02]  /*6880*/  FADD.FTZ R2, R15, R14 ;  /* 0x0000000e0f027221 */ /* 0x000fe40000010000 */
[----:B------:R-:W-:Y:S02]  /*6890*/  FADD.FTZ R12, R56, R0 ;  /* 0x00000000380c7221 */ /* 0x000fe40000010000 */
[----:B------:R-:W-:Y:S02]  /*68a0*/  FADD.FTZ R2, R13, R2 ;  /* 0x000000020d027221 */ /* 0x000fe40000010000 */
[----:B------:R-:W-:Y:S01]  /*68b0*/  IMAD.MOV.U32 R0, RZ, RZ, R58 ;  /* 0x000000ffff007224 */ /* 0x000fe200078e003a */
[----:B------:R-:W-:Y:S03]  /*68c0*/  HMMA.16816.F32 R112, R96, R116, R112 ;  /* 0x000000746070723c */ /* 0x000fe60000001870 */
[----:B------:R-:W-:-:S05]  /*68d0*/  FADD.FTZ R0, R0, R2 ;  /* 0x0000000200007221 */ /* 0x000fca0000010000 */
[C---:B------:R-:W-:Y:S07]  /*68e0*/  HMMA.16816.F32 R116, R96.reuse, R118, R88 ;  /* 0x000000766074723c */ /* 0x040fee0000001858 */
[----:B------:R-:W-:Y:S01]  /*68f0*/  MOV R90, R141 ;  /* 0x0000008d005a7202 */ /* 0x000fe20000000f00 */
[----:B------:R-:W-:Y:S01]  /*6900*/  IMAD.MOV.U32 R91, RZ, RZ, R142 ;  /* 0x000000ffff5b7224 */ /* 0x000fe200078e008e */
[----:B-1----:R-:W-:Y:S03]  /*6910*/  HMMA.16816.F32 R120, R96, R124, R120 ;  /* 0x0000007c6078723c */ /* 0x002fe60000001878 */
[----:B------:R-:W-:-:S02]  /*6920*/  FADD.FTZ R2, R90, R12 ;  /* 0x0000000c5a027221 */ /* 0x000fc40000010000 */
[----:B------:R-:W-:-:S03]  /*6930*/  FADD.FTZ R0, R91, R0 ;  /* 0x000000005b007221 */ /* 0x000fc60000010000 */
[C---:B------:R-:W-:Y:S01]  /*6940*/  HMMA.16816.F32 R104, R96.reuse, R108, R104 ;  /* 0x0000006c6068723c */ /* 0x040fe20000001868 */
[----:B------:R-:W-:Y:S01]  /*6950*/  IMAD.MOV.U32 R13, RZ, RZ, R150 ;  /* 0x000000ffff0d7224 */ /* 0x000fe200078e0096 */
[----:B------:R-:W-:Y:S01]  /*6960*/  MOV R15, R151 ;  /* 0x00000097000f7202 */ /* 0x000fe20000000f00 */
[----:B------:R-:W-:Y:S01]  /*6970*/  IMAD.MOV.U32 R14, RZ, RZ, R140 ;  /* 0x000000ffff0e7224 */ /* 0x000fe200078e008c */
[----:B------:R-:W-:Y:S04]  /*6980*/  LDSM.16.MT88.4 R88, [R229+0x8900] ;  /* 0x00890000e558783b */ /* 0x000fe80000004200 */
[C---:B------:R-:W-:Y:S07]  /*6990*/  HMMA.16816.F32 R124, R96.reuse, R126, R92 ;  /* 0x0000007e607c723c */ /* 0x040fee000000185c */
[----:B------:R-:W-:Y:S01]  /*69a0*/  MOV R95, R143 ;  /* 0x0000008f005f7202 */ /* 0x000fe20000000f00 */
[----:B------:R-:W-:Y:S01]  /*69b0*/  HMMA.16816.F32 R108, R96, R110, R84 ;  /* 0x0000006e606c723c */ /* 0x000fe20000001854 */
[----:B------:R-:W-:Y:S06]  /*69c0*/  LDSM.16.MT88.4 R140, [R225+0x5900] ;  /* 0x00590000e18c783b */ /* 0x000fec0000004200 */
[----:B------:R-:W-:Y:S01]  /*69d0*/  MOV R84, R149 ;  /* 0x0000009500547202 */ /* 0x000fe20000000f00 */
[----:B------:R-:W-:-:S04]  /*69e0*/  FADD.FTZ R2, R95, R2 ;  /* 0x000000025f027221 */ /* 0x000fc80000010000 */
[----:B------:R-:W-:Y:S02]  /*69f0*/  FADD.FTZ R0, R84, R0 ;  /* 0x0000000054007221 */ /* 0x000fe40000010000 */
[----:B------:R-:W-:Y:S02]  /*6a00*/  FADD.FTZ R2, R13, R2 ;  /* 0x000000020d027221 */ /* 0x000fe40000010000 */
[----:B------:R-:W-:Y:S02]  /*6a10*/  IMAD.MOV.U32 R85, RZ, RZ, R148 ;  /* 0x000000ffff557224 */ /* 0x000fe400078e0094 */
[----:B------:R-:W-:Y:S01]  /*6a20*/  FADD.FTZ R0, R15, R0 ;  /* 0x000000000f007221 */ /* 0x000fe20000010000 */
[----:B------:R-:W-:Y:S01]  /*6a30*/  MOV R86, R59 ;  /* 0x0000003b00567202 */ /* 0x000fe20000000f00 */
[----:B------:R-:W-:Y:S01]  /*6a40*/  FADD.FTZ R2, R14, R2 ;  /* 0x000000020e027221 */ /* 0x000fe20000010000 */
[----:B------:R-:W-:Y:S01]  /*6a50*/  MOV R87, R57 ;  /* 0x0000003900577202 */ /* 0x000fe20000000f00 */
[----:B------:R-:W-:Y:S01]  /*6a60*/  FADD.FTZ R0, R85, R0 ;  /* 0x0000000055007221 */ /* 0x000fe20000010000 */
[----:B------:R-:W1:Y:S01]  /*6a70*/  LDSM.16.MT88.4 R12, [R228+0x8900] ;  /* 0x00890000e40c783b */ /* 0x000e620000004200 */
[----:B------:R-:W-:-:S02]  /*6a80*/  FADD.FTZ R2, R86, R2 ;  /* 0x0000000256027221 */ /* 0x000fc40000010000 */
[----:B------:R-:W-:Y:S01]  /*6a90*/  FADD.FTZ R0, R87, R0 ;  /* 0x0000000057007221 */ /* 0x000fe20000010000 */
[----:B------:R-:W2:Y:S01]  /*6aa0*/  LDSM.16.MT88.4 R56, [R229+0x5900] ;  /* 0x00590000e538783b */ /* 0x000ea20000004200 */
[----:B------:R-:W-:Y:S02]  /*6ab0*/  FADD.FTZ R2, R18, R2 ;  /* 0x0000000212027221 */ /* 0x000fe40000010000 */
[----:B------:R-:W-:Y:S01]  /*6ac0*/  FADD.FTZ R0, R19, R0 ;  /* 0x0000000013007221 */ /* 0x000fe20000010000 */
[----:B------:R-:W3:Y:S01]  /*6ad0*/  LDSM.16.MT88.4 R148, [R226+0x5900] ;  /* 0x00590000e294783b */ /* 0x000ee20000004200 */
        /* <DEDUP_REMOVED lines=15> */
[----:B------:R-:W-:Y:S01]  /*6bd0*/  FADD.FTZ R0, R103, R0 ;  /* 0x0000000067007221 */ /* 0x000fe20000010000 */
[C---:B-1----:R-:W-:Y:S07]  /*6be0*/  HMMA.16816.F32 R92, R96.reuse, R12, R36 ;  /* 0x0000000c605c723c */ /* 0x042fee0000001824 */
[----:B------:R-:W-:Y:S01]  /*6bf0*/  FADD.FTZ R12, R154, R2 ;  /* 0x000000029a0c7221 */ /* 0x000fe20000010000 */
[----:B------:R-:W-:Y:S01]  /*6c00*/  HMMA.16816.F32 R136, R96, R140, R136 ;  /* 0x0000008c6088723c */ /* 0x000fe20000001888 */
[----:B------:R-:W-:-:S02]  /*6c10*/  FADD.FTZ R2, R152, R0 ;  /* 0x0000000098027221 */ /* 0x000fc40000010000 */
[----:B------:R-:W-:-:S05]  /*6c20*/  FADD.FTZ R0, R164, R12 ;  /* 0x0000000ca4007221 */ /* 0x000fca0000010000 */
[----:B------:R-:W-:Y:S01]  /*6c30*/  HMMA.16816.F32 R140, R96, R142, R80 ;  /* 0x0000008e608c723c */ /* 0x000fe20000001850 */
[----:B------:R-:W1:Y:S01]  /*6c40*/  LDSM.16.MT88.4 R80, [R226+0x8900] ;  /* 0x00890000e250783b */ /* 0x000e620000004200 */
        /* <DEDUP_REMOVED lines=8> */
[----:B------:R-:W-:-:S05]  /*6cd0*/  FADD.FTZ R0, R4, R5 ;  /* 0x0000000504007221 */ /* 0x000fca0000010000 */
[----:B------:R4:W-:Y:S04]  /*6ce0*/  STL [R1+0x4], R0 ;  /* 0x0000040001007387 */ /* 0x0009e80000100800 */
[----:B------:R4:W-:Y:S01]  /*6cf0*/  STL [R1], R2 ;  /* 0x0000000201007387 */ /* 0x0009e20000100800 */
[C---:B--2---:R-:W-:Y:S08]  /*6d00*/  HMMA.16816.F32 R52, R96.reuse, R56, R76 ;  /* 0x000000386034723c */ /* 0x044ff0000000184c */
[C---:B------:R-:W-:Y:S08]  /*6d10*/  HMMA.16816.F32 R56, R96.reuse, R58, R68 ;  /* 0x0000003a6038723c */ /* 0x040ff00000001844 */
[C---:B------:R-:W-:Y:S08]  /*6d20*/  HMMA.16816.F32 R128, R96.reuse, R132, R128 ;  /* 0x000000846080723c */ /* 0x040ff00000001880 */
[C---:B---3--:R-:W-:Y:S08]  /*6d30*/  HMMA.16816.F32 R144, R96.reuse, R148, R144 ;  /* 0x000000946090723c */ /* 0x048ff00000001890 */
[C---:B------:R-:W-:Y:S08]  /*6d40*/  HMMA.16816.F32 R60, R96.reuse, R64, R60 ;  /* 0x00000040603c723c */ /* 0x040ff0000000183c */
[C---:B------:R-:W-:Y:S08]  /*6d50*/  HMMA.16816.F32 R68, R96.reuse, R72, R40 ;  /* 0x000000486044723c */ /* 0x040ff00000001828 */
        /* <DEDUP_REMOVED lines=10> */
[----:B----4-:R-:W2:Y:S01]  /*6e00*/  LDL.LU R183, [R1+0x30] ;  /* 0x0000300001b77983 */ /* 0x010ea20000300800 */
[----:B------:R-:W-:-:S02]  /*6e10*/  IMAD.MOV.U32 R102, RZ, RZ, R3 ;  /* 0x000000ffff667224 */ /* 0x000fc400078e0003 */
[----:B------:R-:W-:Y:S01]  /*6e20*/  IMAD.MOV.U32 R101, RZ, RZ, R100 ;  /* 0x000000ffff657224 */ /* 0x000fe200078e0064 */
[----:B------:R-:W3:Y:S01]  /*6e30*/  LDL.LU.64 R180, [R1+0x28] ;  /* 0x0000280001b47983 */ /* 0x000ee20000300a00 */
[----:B--2---:R-:W-:-:S03]  /*6e40*/  IADD3 R250, R183, -0x2, RZ ;  /* 0xfffffffeb7fa7810 */ /* 0x004fc60007ffe0ff */
[----:B------:R-:W2:Y:S01]  /*6e50*/  LDL.LU.64 R182, [R1+0x38] ;  /* 0x0000380001b67983 */ /* 0x000ea20000300a00 */
[----:B---3--:R-:W-:Y:S02]  /*6e60*/  MOV R3, R181 ;  /* 0x000000b500037202 */ /* 0x008fe40000000f00 */
[----:B--2---:R-:W-:-:S05]  /*6e70*/  MOV R2, R182 ;  /* 0x000000b600027202 */ /* 0x004fca0000000f00 */
[----:B------:R1:W-:Y:S02]  /*6e80*/  STL.64 [R1+0x8], R2 ;  /* 0x0000080201007387 */ /* 0x0003e40000100a00 */
.L_x_25:
[----:B------:R-:W2:Y:S01]  /*6e90*/  LDL.64 R20, [R1+0x8] ;  /* 0x0000080001147983 */ /* 0x000ea20000100a00 */
[----:B------:R-:W-:Y:S04]  /*6ea0*/  DEPBAR.LE SB0, 0x0 ;  /* 0x000080000000791a */ /* 0x000fe80000000000 */
[----:B----4-:R-:W-:Y:S01]  /*6eb0*/  SHF.R.S32.HI R0, RZ, 0x1f, R250 ;  /* 0x0000001fff007819 */ /* 0x010fe200000114fa */
[----:B------:R-:W-:Y:S01]  /*6ec0*/  BAR.SYNC.DEFER_BLOCKING 0x0 ;  /* 0x0000000000007b1d */ /* 0x000fe20000010000 */
[----:B-1----:R-:W-:Y:S01]  /*6ed0*/  IMAD.WIDE.U32 R2, R250, c[0x0][0x208], RZ ;  /* 0x00008200fa027a25 */ /* 0x002fe200078e00ff */
[----:B------:R-:W-:Y:S02]  /*6ee0*/  MOV R44, c[0x0][0x208] ;  /* 0x00008200002c7a02 */ /* 0x000fe40000000f00 */
[----:B------:R-:W-:Y:S01]  /*6ef0*/  MOV R100, 0x6 ;  /* 0x0000000600647802 */ /* 0x000fe20000000f00 */
[----:B------:R-:W-:Y:S01]  /*6f00*/  IMAD R0, R0, c[0x0][0x208], RZ ;  /* 0x0000820000007a24 */ /* 0x000fe200078e02ff */
[----:B------:R-:W-:Y:S02]  /*6f10*/  SHF.L.U32 R44, R44, 0x6, RZ ;  /* 0x000000062c2c7819 */ /* 0x000fe400000006ff */
[----:B------:R-:W-:Y:S01]  /*6f20*/  MOV R37, c[0x0][0x208] ;  /* 0x0000820000257a02 */ /* 0x000fe20000000f00 */
[----:B------:R-:W-:Y:S01]  /*6f30*/  IMAD R0, R250, c[0x0][0x20c], R0 ;  /* 0x00008300fa007a24 */ /* 0x000fe200078e0200 */
[----:B-----5:R-:W-:Y:S02]  /*6f40*/  STL [R1+0x40], R231 ;  /* 0x000040e701007387 */ /* 0x020fe40000100800 */
[----:B------:R-:W-:Y:S02]  /*6f50*/  SHF.L.U64.HI R37, R37, R100, c[0x0][0x20c] ;  /* 0x0000830025257619 */ /* 0x000fe40000010264 */
[----:B------:R-:W-:Y:S01]  /*6f60*/  IADD3 R0, R3, R0, RZ ;  /* 0x0000000003007210 */ /* 0x000fe20007ffe0ff */
[----:B------:R-:W-:Y:S04]  /*6f70*/  STL [R1+0x44], R248 ;  /* 0x000044f801007387 */ /* 0x000fe80000100800 */
        /* <DEDUP_REMOVED lines=19> */
[----:B------:R-:W-:Y:S04]  /*70b0*/  STL [R1+0x50], R245 ;  /* 0x000050f501007387 */ /* 0x000fe80000100800 */
        /* <DEDUP_REMOVED lines=24> */
[----:B--2---:R-:W-:Y:S04]  /*7240*/  IADD3 R2, P2, R2, R44, RZ ;  /* 0x0000002c02027210 */ /* 0x004fe80007f5e0ff */
[----:B------:R-:W-:Y:S02]  /*7250*/  IADD3.X R3, R3, R37, RZ, P2, !PT ;  /* 0x0000002503037210 */ /* 0x000fe400017fe4ff */
[----:B------:R-:W-:Y:S03]  /*7260*/  IADD3 R44, P0, R44, R2, RZ ;  /* 0x000000022c2c7210 */ /* 0x000fe60007f1e0ff */
[----:B------:R2:W-:Y:S01]  /*7270*/  LDGSTS.E.BYPASS.LTC128B.128 [R249+0x1100], [R2.64], !P6 ;  /* 0x0110000002f97fae */ /* 0x0005e2000f101d44 */
[----:B------:R-:W-:Y:S02]  /*7280*/  IADD3.X R45, R37, R3, RZ, P0, !PT ;  /* 0x00000003252d7210 */ /* 0x000fe400007fe4ff */
[C---:B----4-:R-:W-:Y:S01]  /*7290*/  HMMA.16816.F32 R36, R156.reuse, R40, RZ ;  /* 0x000000289c24723c */ /* 0x050fe200000018ff */
[C---:B------:R-:W-:Y:S02]  /*72a0*/  ISETP.GT.AND P0, PT, R250.reuse, RZ, PT ;  /* 0x000000fffa00720c */ /* 0x040fe40003f04270 */
[----:B------:R-:W-:Y:S02]  /*72b0*/  IADD3 R250, R250, -0x1, RZ ;  /* 0xfffffffffafa7810 */ /* 0x000fe40007ffe0ff */
[----:B------:R2:W-:Y:S03]  /*72c0*/  LDGSTS.E.BYPASS.LTC128B.128 [R249+0x4100], [R2.64+0x80], !P5 ;  /* 0x0410008002f97fae */ /* 0x0005e6000e901d44 */
[C---:B------:R-:W-:Y:S05]  /*72d0*/  HMMA.16816.F32 R40, R156.reuse, R42, RZ ;  /* 0x0000002a9c28723c */ /* 0x040fea00000018ff */
        /* <DEDUP_REMOVED lines=231> */
[----:B------:R-:W-:Y:S05]  /*8150*/  FMUL.FTZ R20, R20, c[0x0][0x320] ;  /* 0x0000c80014147a20 */ /* 0x000fea0000410000 */
[----:B------:R-:W1:Y:S01]  /*8160*/  MUFU.TANH R174, R16 ;  /* 0x0000001000ae7308 */ /* 0x000e620000002400 */
[----:B------:R-:W-:Y:S02]  /*8170*/  FMUL.FTZ R21, R21, c[0x0][0x320] ;  /* 0x0000c80015157a20 */ /* 0x000fe40000410000 */
[----:B------:R-:W-:Y:S01]  /*8180*/  FMUL.FTZ R22, R22, c[0x0][0x320] ;  /* 0x0000c80016167a20 */ /* 0x000fe20000410000 */
[----:B--2---:R-:W-:Y:S01]  /*8190*/  FMNMX.FTZ R2, R176, R2, !PT ;  /* 0x00000002b0027209 */ /* 0x004fe20007810000 */
[----:B------:R-:W-:Y:S02]  /*81a0*/  FMUL.FTZ R23, R23, c[0x0][0x320] ;  /* 0x0000c80017177a20 */ /* 0x000fe40000410000 */
[----:B------:R-:W-:Y:S02]  /*81b0*/  FMUL.FTZ R26, R26, c[0x0][0x320] ;  /* 0x0000c8001a1a7a20 */ /* 0x000fe40000410000 */
[----:B------:R-:W-:Y:S01]  /*81c0*/  FMUL.FTZ R27, R27, c[0x0][0x320] ;  /* 0x0000c8001b1b7a20 */ /* 0x000fe20000410000 */
[----:B------:R-:W2:Y:S01]  /*81d0*/  MUFU.TANH R175, R17 ;  /* 0x0000001100af7308 */ /* 0x000ea20000002400 */
[----:B------:R-:W-:Y:S02]  /*81e0*/  FMUL.FTZ R24, R24, c[0x0][0x320] ;  /* 0x0000c80018187a20 */ /* 0x000fe40000410000 */
[----:B------:R-:W-:Y:S01]  /*81f0*/  FMUL.FTZ R25, R25, c[0x0][0x320] ;  /* 0x0000c80019197a20 */ /* 0x000fe20000410000 */
[----:B---3--:R-:W-:Y:S01]  /*8200*/  FMNMX.FTZ R2, R178, R2, !PT ;  /* 0x00000002b2027209 */ /* 0x008fe20007810000 */
[C---:B-1----:R-:W-:Y:S05]  /*8210*/  HMMA.16816.F32 R28, R220.reuse, R8, R28 ;  /* 0x00000008dc1c723c */ /* 0x042fea000000181c */
[----:B------:R-:W1:Y:S03]  /*8220*/  MUFU.TANH R177, R18 ;  /* 0x0000001200b17308 */ /* 0x000e660000002400 */
[C---:B------:R-:W-:Y:S01]  /*8230*/  HMMA.16816.F32 R32, R220.reuse, R10, R32 ;  /* 0x0000000adc20723c */ /* 0x040fe20000001820 */
[----:B------:R-:W3:Y:S01]  /*8240*/  LDSM.16.M88.4 R8, [R227+0x8800] ;  /* 0x00880000e308783b */ /* 0x000ee20000000200 */
[----:B------:R-:W-:Y:S04]  /*8250*/  DEPBAR.LE SB0, 0x0 ;  /* 0x000080000000791a */ /* 0x000fe80000000000 */
[----:B------:R-:W-:Y:S01]  /*8260*/  FMNMX.FTZ R0, R174, R0, !PT ;  /* 0x00000000ae007209 */ /* 0x000fe20007810000 */
[----:B------:R-:W1:Y:S01]  /*8270*/  MUFU.TANH R183, R20 ;  /* 0x0000001400b77308 */ /* 0x000e620000002400 */
[C---:B------:R-:W-:Y:S01]  /*8280*/  HMMA.16816.F32 R36, R220.reuse, R4, R36 ;  /* 0x00000004dc24723c */ /* 0x040fe20000001824 */
[----:B------:R-:W-:Y:S04]  /*8290*/  BAR.SYNC.DEFER_BLOCKING 0x0 ;  /* 0x0000000000007b1d */ /* 0x000fe80000010000 */
[----:B--2---:R-:W-:Y:S03]  /*82a0*/  FMNMX.FTZ R0, R175, R0, !PT ;  /* 0x00000000af007209 */ /* 0x004fe60007810000 */
[C---:B------:R-:W-:Y:S04]  /*82b0*/  HMMA.16816.F32 R40, R220.reuse, R6, R40 ;  /* 0x00000006dc28723c */ /* 0x040fe80000001828 */
[----:B------:R-:W-:Y:S01]  /*82c0*/  FMUL.FTZ R28, R28, c[0x0][0x320] ;  /* 0x0000c8001c1c7a20 */ /* 0x000fe20000410000 */
[----:B-1----:R-:W-:Y:S01]  /*82d0*/  FMNMX.FTZ R2, R177, R2, !PT ;  /* 0x00000002b1027209 */ /* 0x002fe20007810000 */
[----:B------:R-:W-:Y:S02]  /*82e0*/  FMUL.FTZ R29, R29, c[0x0][0x320] ;  /* 0x0000c8001d1d7a20 */ /* 0x000fe40000410000 */
[----:B------:R-:W-:Y:S04]  /*82f0*/  FMUL.FTZ R30, R30, c[0x0][0x320] ;  /* 0x0000c8001e1e7a20 */ /* 0x000fe80000410000 */
[----:B------:R-:W-:Y:S02]  /*8300*/  FMUL.FTZ R31, R31, c[0x0][0x320] ;  /* 0x0000c8001f1f7a20 */ /* 0x000fe40000410000 */
[----:B------:R-:W-:Y:S01]  /*8310*/  @P0 IMAD.WIDE.U32 R6, R250, c[0x0][0x1e0], RZ ;  /* 0x00007800fa060a25 */ /* 0x000fe200078e00ff */
[----:B------:R-:W-:Y:S03]  /*8320*/  FMNMX.FTZ R0, R183, R0, !PT ;  /* 0x00000000b7007209 */ /* 0x000fe60007810000 */
[----:B------:R-:W-:Y:S01]  /*8330*/  FMUL.FTZ R36, R36, c[0x0][0x320] ;  /* 0x0000c80024247a20 */ /* 0x000fe20000410000 */
[----:B------:R-:W-:Y:S01]  /*8340*/  MUFU.TANH R18, R28 ;  /* 0x0000001c00127308 */ /* 0x000fe20000002400 */
[----:B------:R-:W-:Y:S02]  /*8350*/  FMUL.FTZ R37, R37, c[0x0][0x320] ;  /* 0x0000c80025257a20 */ /* 0x000fe40000410000 */
[----:B------:R-:W-:Y:S02]  /*8360*/  FMUL.FTZ R38, R38, c[0x0][0x320] ;  /* 0x0000c80026267a20 */ /* 0x000fe40000410000 */
[----:B------:R-:W-:Y:S01]  /*8370*/  FMUL.FTZ R39, R39, c[0x0][0x320] ;  /* 0x0000c80027277a20 */ /* 0x000fe20000410000 */
[C---:B---3--:R-:W-:Y:S03]  /*8380*/  HMMA.16816.F32 R44, R220.reuse, R8, R44 ;  /* 0x00000008dc2c723c */ /* 0x048fe6000000182c */
        /* <DEDUP_REMOVED lines=18> */
[----:B------:R-:W-:Y:S01]  /*84b0*/  MUFU.TANH R20, R43 ;  /* 0x0000002b00147308 */ /* 0x000fe20000002400 */
[----:B------:R-:W-:Y:S02]  /*84c0*/  FMUL.FTZ R49, R49, c[0x0][0x320] ;  /* 0x0000c80031317a20 */ /* 0x000fe40000410000 */
[----:B------:R-:W-:Y:S01]  /*84d0*/  FMUL.FTZ R50, R50, c[0x0][0x320] ;  /* 0x0000c80032327a20 */ /* 0x000fe20000410000 */
[----:B-1----:R-:W-:Y:S06]  /*84e0*/  FMNMX.FTZ R0, R182, R0, !PT ;  /* 0x00000000b6007209 */ /* 0x002fec0007810000 */
[----:B------:R-:W1:Y:S01]  /*84f0*/  MUFU.TANH R251, R22 ;  /* 0x0000001600fb7308 */ /* 0x000e620000002400 */
[----:B---3--:R-:W-:Y:S09]  /*8500*/  FMNMX.FTZ R2, R179, R2, !PT ;  /* 0x00000002b3027209 */ /* 0x008ff20007810000 */
[----:B------:R-:W3:Y:S10]  /*8510*/  MUFU.TANH R246, R23 ;  /* 0x0000001700f67308 */ /* 0x000ef40000002400 */
[----:B------:R-:W3:Y:S01]  /*8520*/  MUFU.TANH R181, R24 ;  /* 0x0000001800b57308 */ /* 0x000ee20000002400 */
[----:B-1----:R-:W-:Y:S09]  /*8530*/  FMNMX.FTZ R2, R251, R2, !PT ;  /* 0x00000002fb027209 */ /* 0x002ff20007810000 */
[----:B------:R-:W1:Y:S01]  /*8540*/  MUFU.TANH R180, R25 ;  /* 0x0000001900b47308 */ /* 0x000e620000002400 */
[----:B---3--:R-:W-:Y:S04]  /*8550*/  MOV R43, R246 ;  /* 0x000000f6002b7202 */ /* 0x008fe80000000f00 */
[----:B------:R-:W-:Y:S05]  /*8560*/  FMNMX.FTZ R2, R43, R2, !PT ;  /* 0x000000022b027209 */ /* 0x000fea0007810000 */
[----:B------:R-:W3:Y:S01]  /*8570*/  MUFU.TANH R252, R26 ;  /* 0x0000001a00fc7308 */ /* 0x000ee20000002400 */
[----:B------:R-:W-:Y:S09]  /*8580*/  FMNMX.FTZ R0, R181, R0, !PT ;  /* 0x00000000b5007209 */ /* 0x000ff20007810000 */
[----:B------:R-:W3:Y:S01]  /*8590*/  MUFU.TANH R245, R27 ;  /* 0x0000001b00f57308 */ /* 0x000ee20000002400 */
[----:B-1----:R-:W-:Y:S04]  /*85a0*/  FMNMX.FTZ R0, R180, R0, !PT ;  /* 0x00000000b4007209 */ /* 0x002fe80007810000 */
[----:B------:R-:W-:Y:S05]  /*85b0*/  FMNMX.FTZ R0, R18, R0, !PT ;  /* 0x0000000012007209 */ /* 0x000fea0007810000 */
[----:B------:R1:W-:Y:S01]  /*85c0*/  MUFU.TANH R247, R41 ;  /* 0x0000002900f77308 */ /* 0x0003e20000002400 */
[----:B------:R-:W-:Y:S02]  /*85d0*/  FMNMX.FTZ R0, R155, R0, !PT ;  /* 0x000000009b007209 */ /* 0x000fe40007810000 */
[----:B---3--:R-:W-:Y:S07]  /*85e0*/  FMNMX.FTZ R2, R252, R2, !PT ;  /* 0x00000002fc027209 */ /* 0x008fee0007810000 */
        /* <DEDUP_REMOVED lines=8> */
[----:B------:R-:W-:Y:S10]  /*8670*/  MUFU.TANH R159, R49 ;  /* 0x00000031009f7308 */ /* 0x000ff40000002400 */
[----:B------:R-:W3:Y:S01]  /*8680*/  MUFU.TANH R154, R32 ;  /* 0x00000020009a7308 */ /* 0x000ee20000002400 */
[----:B-1----:R-:W-:Y:S04]  /*8690*/  MOV R42, R231 ;  /* 0x000000e7002a7202 */ /* 0x002fe80000000f00 */
[----:B------:R-:W-:Y:S05]  /*86a0*/  FMNMX.FTZ R2, R42, R2, !PT ;  /* 0x000000022a027209 */ /* 0x000fea0007810000 */
[----:B------:R-:W1:Y:S10]  /*86b0*/  MUFU.TANH R100, R33 ;  /* 0x0000002100647308 */ /* 0x000e740000002400 */
[----:B------:R-:W1:Y:S01]  /*86c0*/  MUFU.TANH R244, R34 ;  /* 0x0000002200f47308 */ /* 0x000e620000002400 */
[----:B---3--:R-:W-:Y:S09]  /*86d0*/  FMNMX.FTZ R0, R154, R0, !PT ;  /* 0x000000009a007209 */ /* 0x008ff20007810000 */
[----:B------:R3:W-:Y:S01]  /*86e0*/  MUFU.TANH R19, R40 ;  /* 0x0000002800137308 */ /* 0x0007e20000002400 */
[----:B-1----:R-:W-:Y:S04]  /*86f0*/  MOV R49, R100 ;  /* 0x0000006400317202 */ /* 0x002fe80000000f00 */
[----:B------:R-:W-:Y:S05]  /*8700*/  FMNMX.FTZ R0, R49, R0, !PT ;  /* 0x0000000031007209 */ /* 0x000fea0007810000 */
[----:B------:R-:W1:Y:S10]  /*8710*/  MUFU.TANH R17, R36 ;  /* 0x0000002400117308 */ /* 0x000e740000002400 */
[----:B------:R-:W-:Y:S01]  /*8720*/  MUFU.TANH R16, R37 ;  /* 0x0000002500107308 */ /* 0x000fe20000002400 */
[----:B---3--:R-:W-:Y:S04]  /*8730*/  MOV R40, R244 ;  /* 0x000000f400287202 */ /* 0x008fe80000000f00 */
[----:B------:R-:W-:Y:S05]  /*8740*/  FMNMX.FTZ R2, R40, R2, !PT ;  /* 0x0000000228027209 */ /* 0x000fea0007810000 */
[----:B------:R-:W3:Y:S01]  /*8750*/  MUFU.TANH R24, R35 ;  /* 0x0000002300187308 */ /* 0x000ee20000002400 */
[----:B-1----:R-:W-:Y:S02]  /*8760*/  FMNMX.FTZ R0, R17, R0, !PT ;  /* 0x0000000011007209 */ /* 0x002fe40007810000 */
[----:B----4-:R-:W-:Y:S02]  /*8770*/  @P0 MOV R5, R13 ;  /* 0x0000000d00050202 */ /* 0x010fe40000000f00 */
[----:B------:R-:W-:Y:S05]  /*8780*/  MOV R12, c[0x0][0x1e0] ;  /* 0x00007800000c7a02 */ /* 0x000fea0000000f00 */
[----:B------:R-:W-:Y:S01]  /*8790*/  MUFU.TANH R27, R44 ;  /* 0x0000002c001b7308 */ /* 0x000fe20000002400 */
[----:B------:R-:W-:Y:S09]  /*87a0*/  MOV R13, c[0x0][0x1e4] ;  /* 0x00007900000d7a02 */ /* 0x000ff20000000f00 */
[----:B------:R-:W-:Y:S01]  /*87b0*/  MUFU.TANH R26, R45 ;  /* 0x0000002d001a7308 */ /* 0x000fe20000002400 */
[----:B---3--:R-:W-:Y:S02]  /*87c0*/  FMNMX.FTZ R3, R24, R2, !PT ;  /* 0x0000000218037209 */ /* 0x008fe40007810000 */
[----:B------:R-:W-:Y:S01]  /*87d0*/  FMNMX.FTZ R2, R16, R0, !PT ;  /* 0x0000000010027209 */ /* 0x000fe20007810000 */
[----:B------:R-:W-:Y:S01]  /*87e0*/  FMUL.FTZ R0, R51, c[0x0][0x320] ;  /* 0x0000c80033007a20 */ /* 0x000fe20000410000 */
[----:B------:R-:W-:Y:S05]  /*87f0*/  MOV R51, R155 ;  /* 0x0000009b00337202 */ /* 0x000fea0000000f00 */
[----:B------:R-:W1:Y:S01]  /*8800*/  MUFU.TANH R23, R38 ;  /* 0x0000002600177308 */ /* 0x000e620000002400 */
[----:B------:R-:W-:Y:S09]  /*8810*/  FMNMX.FTZ R2, R19, R2, !PT ;  /* 0x0000000213027209 */ /* 0x000ff20007810000 */
[----:B------:R3:W-:Y:S10]  /*8820*/  MUFU.TANH R152, R0 ;  /* 0x0000000000987308 */ /* 0x0007f40000002400 */
[----:B------:R-:W4:Y:S01]  /*8830*/  MUFU.TANH R22, R39 ;  /* 0x0000002700167308 */ /* 0x000f220000002400 */
[----:B-1----:R-:W-:Y:S09]  /*8840*/  FMNMX.FTZ R3, R23, R3, !PT ;  /* 0x0000000317037209 */ /* 0x002ff20007810000 */
[----:B------:R-:W1:Y:S01]  /*8850*/  MUFU.TANH R244, R46 ;  /* 0x0000002e00f47308 */ /* 0x000e620000002400 */
[----:B---3--:R-:W-:Y:S04]  /*8860*/  FMNMX.FTZ R0, R247, R2, !PT ;  /* 0x00000002f7007209 */ /* 0x008fe80007810000 */
[----:B------:R-:W-:Y:S05]  /*8870*/  FMNMX.FTZ R0, R27, R0, !PT ;  /* 0x000000001b007209 */ /* 0x000fea0007810000 */
[----:B------:R-:W3:Y:S01]  /*8880*/  MUFU.TANH R245, R47 ;  /* 0x0000002f00f57308 */ /* 0x000ee20000002400 */
[----:B------:R-:W-:Y:S02]  /*8890*/  FMNMX.FTZ R0, R26, R0, !PT ;  /* 0x000000001a007209 */ /* 0x000fe40007810000 */
[----:B----4-:R-:W-:Y:S02]  /*88a0*/  FMNMX.FTZ R3, R22, R3, !PT ;  /* 0x0000000316037209 */ /* 0x010fe40007810000 */
[----:B------:R-:W-:Y:S02]  /*88b0*/  FMNMX.FTZ R100, R25, R0, !PT ;  /* 0x0000000019647209 */ /* 0x000fe40007810000 */
[----:B------:R-:W-:Y:S02]  /*88c0*/  FMNMX.FTZ R2, R21, R3, !PT ;  /* 0x0000000315027209 */ /* 0x000fe40007810000 */
[----:B------:R-:W-:Y:S01]  /*88d0*/  FMNMX.FTZ R100, R159, R100, !PT ;  /* 0x000000649f647209 */ /* 0x000fe20007810000 */
[----:B------:R-:W4:Y:S01]  /*88e0*/  MUFU.TANH R103, R50 ;  /* 0x0000003200677308 */ /* 0x000f220000002400 */
[----:B------:R-:W-:Y:S03]  /*88f0*/  FMNMX.FTZ R2, R20, R2, !PT ;  /* 0x0000000214027209 */ /* 0x000fe60007810000 */
[----:B------:R-:W2:Y:S01]  /*8900*/  SHFL.BFLY PT, R3, R100, 0x2, 0x1f ;  /* 0x0c401f0064037f89 */ /* 0x000ea200000e0000 */
[----:B-1----:R-:W-:Y:S04]  /*8910*/  FMNMX.FTZ R2, R244, R2, !PT ;  /* 0x00000002f4027209 */ /* 0x002fe80007810000 */
[----:B---3--:R-:W-:Y:S04]  /*8920*/  FMNMX.FTZ R0, R245, R2, !PT ;  /* 0x00000002f5007209 */ /* 0x008fe80007810000 */
        /* <DEDUP_REMOVED lines=44> */
[----:B----4-:R-:W-:Y:S02]  /*8bf0*/  FMUL.FTZ R32, R2, R132 ;  /* 0x0000008402207220 */ /* 0x010fe40000410000 */
        /* <DEDUP_REMOVED lines=26> */
[C---:B------:R-:W-:Y:S02]  /*8da0*/  FMUL.FTZ R35, R0.reuse, R135 ;  /* 0x0000008700237220 */ /* 0x040fe40000410000 */
[C---:B------:R-:W-:Y:S01]  /*8db0*/  FMUL.FTZ R50, R0.reuse, R150 ;  /* 0x0000009600327220 */ /* 0x040fe20000410000 */
[----:B------:R2:W4:Y:S01]  /*8dc0*/  MUFU.EX2 R154, R9 ;  /* 0x00000009009a7308 */ /* 0x0005220000000800 */
[----:B------:R-:W-:Y:S02]  /*8dd0*/  FMUL.FTZ R51, R0, R151 ;  /* 0x0000009700337220 */ /* 0x000fe40000410000 */
[----:B------:R-:W-:Y:S01]  /*8de0*/  FMUL.FTZ R40, R2, R140 ;  /* 0x0000008c02287220 */ /* 0x000fe20000410000 */
[----:B------:R-:W-:Y:S01]  /*8df0*/  MOV R140, R41 ;  /* 0x00000029008c7202 */ /* 0x000fe20000000f00 */
[----:B-1----:R-:W-:Y:S02]  /*8e00*/  FMUL.FTZ R10, R0, R110 ;  /* 0x0000006e000a7220 */ /* 0x002fe40000410000 */
[----:B------:R-:W-:Y:S02]  /*8e10*/  FMUL.FTZ R41, R2, R141 ;  /* 0x0000008d02297220 */ /* 0x000fe40000410000 */
        /* <DEDUP_REMOVED lines=57> */
[----:B------:R-:W-:Y:S02]  /*91b0*/  FMUL.FTZ R93, R2, R93 ;  /* 0x0000005d025d7220 */ /* 0x000fe40000410000 */
[C---:B------:R-:W-:Y:S02]  /*91c0*/  FMUL.FTZ R94, R0.reuse, R94 ;  /* 0x0000005e005e7220 */ /* 0x040fe40000410000 */
[----:B------:R-:W-:Y:S01]  /*91d0*/  FMUL.FTZ R95, R0, R95 ;  /* 0x0000005f005f7220 */ /* 0x000fe20000410000 */
[----:B------:R-:W-:Y:S01]  /*91e0*/  LDSM.16.MT88.4 R28, [R229+0x100] ;  /* 0x00010000e51c783b */ /* 0x000fe20000004200 */
[C---:B------:R-:W-:Y:S02]  /*91f0*/  FMUL.FTZ R96, R2.reuse, R96 ;  /* 0x0000006002607220 */ /* 0x040fe40000410000 */
[----:B------:R-:W-:Y:S02]  /*9200*/  FMUL.FTZ R97, R2, R97 ;  /* 0x0000006102617220 */ /* 0x000fe40000410000 */
[C---:B------:R-:W-:Y:S02]  /*9210*/  FMUL.FTZ R98, R0.reuse, R98 ;  /* 0x0000006200627220 */ /* 0x040fe40000410000 */
[C---:B------:R-:W-:Y:S01]  /*9220*/  FMUL.FTZ R99, R0.reuse, R99 ;  /* 0x0000006300637220 */ /* 0x040fe20000410000 */
[----:B------:R-:W-:Y:S01]  /*9230*/  LDSM.16.MT88.4 R36, [R228+0x100] ;  /* 0x00010000e424783b */ /* 0x000fe20000004200 */
[C---:B-1----:R-:W-:Y:S01]  /*9240*/  FMUL.FTZ R6, R0.reuse, R106 ;  /* 0x0000006a00067220 */ /* 0x042fe20000410000 */
[----:B------:R-:W-:Y:S01]  /*9250*/  F2FP.PACK_AB R106, R231, R248 ;  /* 0x000000f8e76a723e */ /* 0x000fe200000000ff */
[----:B------:R-:W-:Y:S02]  /*9260*/  FMUL.FTZ R7, R0, R107 ;  /* 0x0000006b00077220 */ /* 0x000fe40000410000 */
[----:B--2---:R-:W-:Y:S01]  /*9270*/  FFMA.FTZ R4, R169, c[0x0][0x2d0], -R101 ;  /* 0x0000b400a9047a23 */ /* 0x004fe20000010865 */
[----:B------:R-:W-:Y:S02]  /*9280*/  MOV R169, R23 ;  /* 0x0000001700a97202 */ /* 0x000fe40000000f00 */
[----:B------:R-:W-:Y:S01]  /*9290*/  LDSM.16.MT88.4 R44, [R225+0x3100] ;  /* 0x00310000e12c783b */ /* 0x000fe20000004200 */
[----:B------:R1:W2:Y:S07]  /*92a0*/  MUFU.EX2 R165, R4 ;  /* 0x0000000400a57308 */ /* 0x0002ae0000000800 */
[----:B------:R-:W4:Y:S08]  /*92b0*/  LDSM.16.MT88.4 R20, [R226+0x100] ;  /* 0x00010000e214783b */ /* 0x000f300000004200 */
[----:B------:R-:W4:Y:S08]  /*92c0*/  LDSM.16.MT88.4 R108, [R226+0x3100] ;  /* 0x00310000e26c783b */ /* 0x000f300000004200 */
[----:B------:R-:W0:Y:S01]  /*92d0*/  LDGDEPBAR ;  /* 0x00000000000079af */ /* 0x000e220000000000 */
[----:B-1----:R-:W-:Y:S01]  /*92e0*/  FMUL.FTZ R4, R2, R104 ;  /* 0x0000006802047220 */ /* 0x002fe20000410000 */
[----:B------:R-:W-:Y:S02]  /*92f0*/  F2FP.PACK_AB R104, R246, R164 ;  /* 0x000000a4f668723e */ /* 0x000fe400000000ff */
[----:B--2---:R-:W-:Y:S07]  /*9300*/  F2FP.PACK_AB R107, R165, R155 ;  /* 0x0000009ba56b723e */ /* 0x004fee00000000ff */
[C---:B---3--:R-:W-:Y:S07]  /*9310*/  HMMA.16816.F32 R4, R104.reuse, R12, R4 ;  /* 0x0000000c6804723c */ /* 0x048fee0000001804 */
        /* <DEDUP_REMOVED lines=8> */
[C---:B------:R-:W-:Y:S01]  /*93a0*/  FMUL.FTZ R15, R0.reuse, R115 ;  /* 0x00000073000f7220 */ /* 0x040fe20000410000 */
[----:B------:R-:W-:Y:S01]  /*93b0*/  MOV R115, R16 ;  /* 0x0000001000737202 */ /* 0x000fe20000000f00 */
[----:B------:R-:W-:Y:S01]  /*93c0*/  FMUL.FTZ R19, R0, R119 ;  /* 0x0000007700137220 */ /* 0x000fe20000410000 */
[----:B------:R-:W-:Y:S01]  /*93d0*/  MOV R125, R113 ;  /* 0x00000071007d7202 */ /* 0x000fe20000000f00 */
[C---:B------:R-:W-:Y:S01]  /*93e0*/  FMUL.FTZ R16, R2.reuse, R116 ;  /* 0x0000007402107220 */ /* 0x040fe20000410000 */
[----:B------:R-:W-:Y:S01]  /*93f0*/  MOV R116, R17 ;  /* 0x0000001100747202 */ /* 0x000fe20000000f00 */
[----:B------:R-:W-:Y:S01]  /*9400*/  FMUL.FTZ R17, R2, R117 ;  /* 0x0000007502117220 */ /* 0x000fe20000410000 */
[C---:B----4-:R-:W-:Y:S03]  /*9410*/  HMMA.16816.F32 R12, R104.reuse, R20, R12 ;  /* 0x00000014680c723c */ /* 0x050fe6000000180c */
[----:B------:R-:W-:Y:S01]  /*9420*/  MOV R117, R18 ;  /* 0x0000001200757202 */ /* 0x000fe20000000f00 */
[----:B------:R-:W-:Y:S01]  /*9430*/  FMUL.FTZ R18, R0, R118 ;  /* 0x0000007600127220 */ /* 0x000fe20000410000 */
[----:B------:R-:W-:Y:S01]  /*9440*/  MOV R127, R42 ;  /* 0x0000002a007f7202 */ /* 0x000fe20000000f00 */
[C---:B------:R-:W-:Y:S01]  /*9450*/  FMUL.FTZ R24, R2.reuse, R124 ;  /* 0x0000007c02187220 */ /* 0x040fe20000410000 */
[----:B------:R-:W-:Y:S01]  /*9460*/  MOV R135, R117 ;  /* 0x0000007500877202 */ /* 0x000fe20000000f00 */
[C---:B------:R-:W-:Y:S01]  /*9470*/  FMUL.FTZ R20, R2.reuse, R120 ;  /* 0x0000007802147220 */ /* 0x040fe20000410000 */
[----:B------:R-:W-:Y:S02]  /*9480*/  MOV R120, R112 ;  /* 0x0000007000787202 */ /* 0x000fe40000000f00 */
[C---:B------:R-:W-:Y:S03]  /*9490*/  HMMA.16816.F32 R16, R104.reuse, R22, R16 ;  /* 0x000000166810723c */ /* 0x040fe60000001810 */
[----:B------:R-:W-:Y:S01]  /*94a0*/  FMUL.FTZ R21, R2, R121 ;  /* 0x0000007902157220 */ /* 0x000fe20000410000 */
[----:B------:R-:W-:Y:S01]  /*94b0*/  MOV R121, R102 ;  /* 0x0000006600797202 */ /* 0x000fe20000000f00 */
[--C-:B------:R-:W-:Y:S01]  /*94c0*/  FFMA.FTZ R102, R172, c[0x0][0x2d0], -R153.reuse ;  /* 0x0000b400ac667a23 */ /* 0x100fe20000010899 */
[----:B------:R-:W-:Y:S01]  /*94d0*/  MOV R124, R116 ;  /* 0x00000074007c7202 */ /* 0x000fe20000000f00 */
[C---:B------:R-:W-:Y:S01]  /*94e0*/  FMUL.FTZ R22, R0.reuse, R122 ;  /* 0x0000007a00167220 */ /* 0x040fe20000410000 */
[----:B------:R-:W-:Y:S01]  /*94f0*/  MOV R122, R114 ;  /* 0x00000072007a7202 */ /* 0x000fe20000000f00 */
[C---:B------:R-:W-:Y:S01]  /*9500*/  FMUL.FTZ R23, R0.reuse, R123 ;  /* 0x0000007b00177220 */ /* 0x040fe20000410000 */
[----:B------:R-:W-:Y:S02]  /*9510*/  LDSM.16.MT88.4 R116, [R228+0x3100] ;  /* 0x00310000e474783b */ /* 0x000fe40000004200 */
[----:B------:R-:W-:Y:S01]  /*9520*/  MOV R123, R115 ;  /* 0x00000073007b7202 */ /* 0x000fe20000000f00 */
[C---:B------:R-:W-:Y:S01]  /*9530*/  FMUL.FTZ R42, R0.reuse, R142 ;  /* 0x0000008e002a7220 */ /* 0x040fe20000410000 */
[----:B------:R-:W-:Y:S01]  /*9540*/  MOV R142, R43 ;  /* 0x0000002b008e7202 */ /* 0x000fe20000000f00 */
[----:B------:R-:W-:Y:S01]  /*9550*/  FMUL.FTZ R43, R0, R143 ;  /* 0x0000008f002b7220 */ /* 0x000fe20000410000 */
[C---:B------:R-:W-:Y:S02]  /*9560*/  HMMA.16816.F32 R20, R104.reuse, R28, R20 ;  /* 0x0000001c6814723c */ /* 0x040fe40000001814 */
[----:B------:R-:W1:Y:S05]  /*9570*/  LDSM.16.MT88.4 R112, [R229+0x3100] ;  /* 0x00310000e570783b */ /* 0x000e6a0000004200 */
[C---:B------:R-:W-:Y:S01]  /*9580*/  FMUL.FTZ R28, R2.reuse, R128 ;  /* 0x00000080021c7220 */ /* 0x040fe20000410000 */
[C---:B------:R-:W-:Y:S04]  /*9590*/  HMMA.16816.F32 R24, R104.reuse, R30, R24 ;  /* 0x0000001e6818723c */ /* 0x040fe80000001818 */
[C---:B------:R-:W-:Y:S01]  /*95a0*/  FMUL.FTZ R29, R2.reuse, R129 ;  /* 0x00000081021d7220 */ /* 0x040fe20000410000 */
[----:B------:R-:W-:Y:S01]  /*95b0*/  MOV R129, R49 ;  /* 0x0000003100817202 */ /* 0x000fe20000000f00 */
[----:B------:R-:W-:Y:S01]  /*95c0*/  FMUL.FTZ R49, R2, R149 ;  /* 0x0000009502317220 */ /* 0x000fe20000410000 */
[----:B------:R-:W-:Y:S01]  /*95d0*/  MOV R128, R48 ;  /* 0x0000003000807202 */ /* 0x000fe20000000f00 */
[C---:B------:R-:W-:Y:S02]  /*95e0*/  FMUL.FTZ R30, R0.reuse, R130 ;  /* 0x00000082001e7220 */ /* 0x040fe40000410000 */
[----:B------:R2:W-:Y:S02]  /*95f0*/  MUFU.EX2 R130, R102 ;  /* 0x0000006600827308 */ /* 0x0005e40000000800 */
[----:B------:R-:W-:Y:S02]  /*9600*/  FMUL.FTZ R31, R0, R131 ;  /* 0x00000083001f7220 */ /* 0x000fe40000410000 */
[C---:B------:R-:W-:Y:S02]  /*9610*/  FMUL.FTZ R48, R2.reuse, R148 ;  /* 0x0000009402307220 */ /* 0x040fe40000410000 */
[----:B------:R-:W-:Y:S03]  /*9620*/  LDSM.16.MT88.4 R148, [R226+0x5900] ;  /* 0x00590000e294783b */ /* 0x000fe60000004200 */
[C---:B------:R-:W-:Y:S07]  /*9630*/  HMMA.16816.F32 R28, R104.reuse, R36, R28 ;  /* 0x00000024681c723c */ /* 0x040fee000000181c */
[C---:B------:R-:W-:Y:S01]  /*9640*/  FMUL.FTZ R37, R2.reuse, R137 ;  /* 0x0000008902257220 */ /* 0x040fe20000410000 */
[C---:B------:R-:W-:Y:S04]  /*9650*/  HMMA.16816.F32 R32, R104.reuse, R38, R32 ;  /* 0x000000266820723c */ /* 0x040fe80000001820 */
[----:B------:R-:W-:Y:S02]  /*9660*/  FMUL.FTZ R36, R2, R136 ;  /* 0x0000008802247220 */ /* 0x000fe40000410000 */
[--C-:B--2---:R-:W-:Y:S02]  /*9670*/  FFMA.FTZ R102, R173, c[0x0][0x2d0], -R153.reuse ;  /* 0x0000b400ad667a23 */ /* 0x104fe40000010899 */
[C---:B------:R-:W-:Y:S02]  /*9680*/  FMUL.FTZ R38, R0.reuse, R138 ;  /* 0x0000008a00267220 */ /* 0x040fe40000410000 */
[----:B------:R2:W-:Y:S02]  /*9690*/  MUFU.EX2 R137, R102 ;  /* 0x0000006600897308 */ /* 0x0005e40000000800 */
[----:B------:R-:W-:Y:S07]  /*96a0*/  FMUL.FTZ R39, R0, R139 ;  /* 0x0000008b00277220 */ /* 0x000fee0000410000 */
[C---:B------:R-:W-:Y:S07]  /*96b0*/  HMMA.16816.F32 R36, R104.reuse, R44, R36 ;  /* 0x0000002c6824723c */ /* 0x040fee0000001824 */
[C---:B------:R-:W-:Y:S01]  /*96c0*/  FMUL.FTZ R45, R2.reuse, R145 ;  /* 0x00000091022d7220 */ /* 0x040fe20000410000 */
[C---:B------:R-:W-:Y:S04]  /*96d0*/  HMMA.16816.F32 R40, R104.reuse, R46, R40 ;  /* 0x0000002e6828723c */ /* 0x040fe80000001828 */
[----:B------:R-:W-:Y:S03]  /*96e0*/  FMUL.FTZ R44, R2, R144 ;  /* 0x00000090022c7220 */ /* 0x000fe60000410000 */
[----:B------:R-:W-:Y:S02]  /*96f0*/  FMUL.FTZ R46, R0, R146 ;  /* 0x00000092002e7220 */ /* 0x000fe40000410000 */
[--C-:B--2---:R-:W-:Y:S03]  /*9700*/  FFMA.FTZ R102, R174, c[0x0][0x2d0], -R153.reuse ;  /* 0x0000b400ae667a23 */ /* 0x104fe60000010899 */
[----:B------:R-:W-:Y:S01]  /*9710*/  FMUL.FTZ R47, R0, R147 ;  /* 0x00000093002f7220 */ /* 0x000fe20000410000 */
[----:B------:R2:W-:Y:S06]  /*9720*/  MUFU.EX2 R145, R102 ;  /* 0x0000006600917308 */ /* 0x0005ec0000000800 */
[C---:B------:R-:W-:Y:S08]  /*9730*/  HMMA.16816.F32 R44, R104.reuse, R108, R44 ;  /* 0x0000006c682c723c */ /* 0x040ff0000000182c */
[C---:B------:R-:W-:Y:S01]  /*9740*/  HMMA.16816.F32 R48, R104.reuse, R110, R48 ;  /* 0x0000006e6830723c */ /* 0x040fe20000001830 */
[----:B------:R-:W3:Y:S07]  /*9750*/  LDSM.16.MT88.4 R108, [R225+0x6100] ;  /* 0x00610000e16c783b */ /* 0x000eee0000004200 */
[C---:B-1----:R-:W-:Y:S04]  /*9760*/  HMMA.16816.F32 R52, R104.reuse, R112, R52 ;  /* 0x000000706834723c */ /* 0x042fe80000001834 */
[----:B--2---:R-:W-:Y:S04]  /*9770*/  FFMA.FTZ R102, R175, c[0x0][0x2d0], -R153 ;  /* 0x0000b400af667a23 */ /* 0x004fe80000010899 */
[C---:B------:R-:W-:Y:S01]  /*9780*/  HMMA.16816.F32 R56, R104.reuse, R114, R56 ;  /* 0x000000726838723c */ /* 0x040fe20000001838 */
[----:B------:R1:W-:Y:S01]  /*9790*/  MUFU.EX2 R139, R102 ;  /* 0x00000066008b7308 */ /* 0x0003e20000000800 */
[----:B------:R-:W2:Y:S06]  /*97a0*/  LDSM.16.MT88.4 R112, [R226+0x6100] ;  /* 0x00610000e270783b */ /* 0x000eac0000004200 */
[C---:B------:R-:W-:Y:S08]  /*97b0*/  HMMA.16816.F32 R60, R104.reuse, R116, R60 ;  /* 0x00000074683c723c */ /* 0x040ff0000000183c */
[C---:B------:R-:W-:Y:S01]  /*97c0*/  HMMA.16816.F32 R64, R104.reuse, R118, R64 ;  /* 0x000000766840723c */ /* 0x040fe20000001840 */
[----:B------:R-:W4:Y:S07]  /*97d0*/  LDSM.16.MT88.4 R116, [R229+0x6100] ;  /* 0x00610000e574783b */ /* 0x000f2e0000004200 */
[C---:B---3--:R-:W-:Y:S04]  /*97e0*/  HMMA.16816.F32 R68, R104.reuse, R108, R68 ;  /* 0x0000006c6844723c */ /* 0x048fe80000001844 */
[--C-:B-1----:R-:W-:Y:S04]  /*97f0*/  FFMA.FTZ R102, R176, c[0x0][0x2d0], -R101.reuse ;  /* 0x0000b400b0667a23 */ /* 0x102fe80000010865 */
[----:B------:R1:W-:Y:S01]  /*9800*/  MUFU.EX2 R132, R102 ;  /* 0x0000006600847308 */ /* 0x0003e20000000800 */
[C---:B------:R-:W-:Y:S01]  /*9810*/  HMMA.16816.F32 R72, R104.reuse, R110, R72 ;  /* 0x0000006e6848723c */ /* 0x040fe20000001848 */
[----:B------:R-:W3:Y:S07]  /*9820*/  LDSM.16.MT88.4 R108, [R228+0x6100] ;  /* 0x00610000e46c783b */ /* 0x000eee0000004200 */
[C---:B--2---:R-:W-:Y:S08]  /*9830*/  HMMA.16816.F32 R76, R104.reuse, R112, R76 ;  /* 0x00000070684c723c */ /* 0x044ff0000000184c */
[C---:B------:R-:W-:Y:S01]  /*9840*/  HMMA.16816.F32 R80, R104.reuse, R114, R80 ;  /* 0x000000726850723c */ /* 0x040fe20000001850 */
[----:B------:R-:W2:Y:S03]  /*9850*/  LDSM.16.MT88.4 R112, [R225+0x900] ;  /* 0x00090000e170783b */ /* 0x000ea60000004200 */
[--C-:B-1----:R-:W-:Y:S04]  /*9860*/  FFMA.FTZ R102, R178, c[0x0][0x2d0], -R101.reuse ;  /* 0x0000b400b2667a23 */ /* 0x102fe80000010865 */
[C---:B----4-:R-:W-:Y:S01]  /*9870*/  HMMA.16816.F32 R84, R104.reuse, R116, R84 ;  /* 0x000000746854723c */ /* 0x050fe20000001854 */
[----:B------:R1:W4:Y:S07]  /*9880*/  MUFU.EX2 R136, R102 ;  /* 0x0000006600887308 */ /* 0x00032e0000000800 */
[C---:B------:R-:W-:Y:S01]  /*9890*/  HMMA.16816.F32 R88, R104.reuse, R118, R88 ;  /* 0x000000766858723c */ /* 0x040fe20000001858 */
[----:B------:R-:W2:Y:S07]  /*98a0*/  LDSM.16.MT88.4 R116, [R226+0x900] ;  /* 0x00090000e274783b */ /* 0x000eae0000004200 */
[C---:B---3--:R-:W-:Y:S08]  /*98b0*/  HMMA.16816.F32 R92, R104.reuse, R108, R92 ;  /* 0x0000006c685c723c */ /* 0x048ff0000000185c */
[----:B------:R-:W-:Y:S01]  /*98c0*/  HMMA.16816.F32 R96, R104, R110, R96 ;  /* 0x0000006e6860723c */ /* 0x000fe20000001860 */
[----:B------:R-:W3:Y:S03]  /*98d0*/  LDSM.16.MT88.4 R108, [R229+0x900] ;  /* 0x00090000e56c783b */ /* 0x000ee60000004200 */
[--C-:B-1----:R-:W-:Y:S03]  /*98e0*/  FFMA.FTZ R102, R177, c[0x0][0x2d0], -R101.reuse ;  /* 0x0000b400b1667a23 */ /* 0x102fe60000010865 */
[----:B----4-:R-:W-:Y:S01]  /*98f0*/  F2FP.PACK_AB R105, R136, R132 ;  /* 0x000000848869723e */ /* 0x010fe200000000ff */
[----:B------:R1:W-:Y:S01]  /*9900*/  MUFU.EX2 R144, R102 ;  /* 0x0000006600907308 */ /* 0x0003e20000000800 */
[----:B------:R-:W-:Y:S03]  /*9910*/  F2FP.PACK_AB R104, R137, R130 ;  /* 0x000000828968723e */ /* 0x000fe600000000ff */
[----:B------:R-:W-:Y:S01]  /*9920*/  F2FP.PACK_AB R106, R139, R145 ;  /* 0x000000918b6a723e */ /* 0x000fe200000000ff */
[----:B-1----:R-:W-:Y:S05]  /*9930*/  FFMA.FTZ R102, R179, c[0x0][0x2d0], -R101 ;  /* 0x0000b400b3667a23 */ /* 0x002fea0000010865 */
[----:B------:R1:W4:Y:S02]  /*9940*/  MUFU.EX2 R138, R102 ;  /* 0x00000066008a7308 */ /* 0x0003240000000800 */
[--C-:B-1----:R-:W-:Y:S01]  /*9950*/  FFMA.FTZ R102, R183, c[0x0][0x2d0], -R153.reuse ;  /* 0x0000b400b7667a23 */ /* 0x102fe20000010899 */
[----:B----4-:R-:W-:Y:S07]  /*9960*/  F2FP.PACK_AB R107, R138, R144 ;  /* 0x000000908a6b723e */ /* 0x010fee00000000ff */
[----:B------:R1:W-:Y:S01]  /*9970*/  MUFU.EX2 R141, R102 ;  /* 0x00000066008d7308 */ /* 0x0003e20000000800 */
[C---:B--2---:R-:W-:Y:S08]  /*9980*/  HMMA.16816.F32 R4, R104.reuse, R112, R4 ;  /* 0x000000706804723c */ /* 0x044ff00000001804 */
[C---:B------:R-:W-:Y:S01]  /*9990*/  HMMA.16816.F32 R8, R104.reuse, R114, R8 ;  /* 0x000000726808723c */ /* 0x040fe20000001808 */
[----:B------:R-:W2:Y:S07]  /*99a0*/  LDSM.16.MT88.4 R112, [R228+0x900] ;  /* 0x00090000e470783b */ /* 0x000eae0000004200 */
[C---:B------:R-:W-:Y:S04]  /*99b0*/  HMMA.16816.F32 R12, R104.reuse, R116, R12 ;  /* 0x00000074680c723c */ /* 0x040fe8000000180c */
[--C-:B-1----:R-:W-:Y:S04]  /*99c0*/  FFMA.FTZ R102, R182, c[0x0][0x2d0], -R153.reuse ;  /* 0x0000b400b6667a23 */ /* 0x102fe80000010899 */
[C---:B------:R-:W-:Y:S01]  /*99d0*/  HMMA.16816.F32 R16, R104.reuse, R118, R16 ;  /* 0x000000766810723c */ /* 0x040fe20000001810 */
[----:B------:R1:W4:Y:S01]  /*99e0*/  MUFU.EX2 R147, R102 ;  /* 0x0000006600937308 */ /* 0x0003220000000800 */
[----:B------:R-:W4:Y:S06]  /*99f0*/  LDSM.16.MT88.4 R116, [R225+0x3900] ;  /* 0x00390000e174783b */ /* 0x000f2c0000004200 */
[C---:B---3--:R-:W-:Y:S08]  /*9a00*/  HMMA.16816.F32 R20, R104.reuse, R108, R20 ;  /* 0x0000006c6814723c */ /* 0x048ff00000001814 */
[C---:B------:R-:W-:Y:S01]  /*9a10*/  HMMA.16816.F32 R24, R104.reuse, R110, R24 ;  /* 0x0000006e6818723c */ /* 0x040fe20000001818 */
[----:B------:R-:W3:Y:S07]  /*9a20*/  LDSM.16.MT88.4 R108, [R226+0x3900] ;  /* 0x00390000e26c783b */ /* 0x000eee0000004200 */
[C---:B--2---:R-:W-:Y:S04]  /*9a30*/  HMMA.16816.F32 R28, R104.reuse, R112, R28 ;  /* 0x00000070681c723c */ /* 0x044fe8000000181c */
[--C-:B-1----:R-:W-:Y:S04]  /*9a40*/  FFMA.FTZ R102, R181, c[0x0][0x2d0], -R153.reuse ;  /* 0x0000b400b5667a23 */ /* 0x102fe80000010899 */
[----:B------:R1:W-:Y:S01]  /*9a50*/  MUFU.EX2 R146, R102 ;  /* 0x0000006600927308 */ /* 0x0003e20000000800 */
[C---:B------:R-:W-:Y:S01]  /*9a60*/  HMMA.16816.F32 R32, R104.reuse, R114, R32 ;  /* 0x000000726820723c */ /* 0x040fe20000001820 */
[----:B------:R-:W2:Y:S07]  /*9a70*/  LDSM.16.MT88.4 R112, [R229+0x3900] ;  /* 0x00390000e570783b */ /* 0x000eae0000004200 */
[C---:B----4-:R-:W-:Y:S08]  /*9a80*/  HMMA.16816.F32 R36, R104.reuse, R116, R36 ;  /* 0x000000746824723c */ /* 0x050ff00000001824 */
[C---:B------:R-:W-:Y:S01]  /*9a90*/  HMMA.16816.F32 R40, R104.reuse, R118, R40 ;  /* 0x000000766828723c */ /* 0x040fe20000001828 */
[----:B------:R-:W4:Y:S03]  /*9aa0*/  LDSM.16.MT88.4 R116, [R228+0x3900] ;  /* 0x00390000e474783b */ /* 0x000f260000004200 */
[----:B-1----:R-:W-:Y:S04]  /*9ab0*/  FFMA.FTZ R102, R180, c[0x0][0x2d0], -R153 ;  /* 0x0000b400b4667a23 */ /* 0x002fe80000010899 */
[C---:B---3--:R-:W-:Y:S01]  /*9ac0*/  HMMA.16816.F32 R44, R104.reuse, R108, R44 ;  /* 0x0000006c682c723c */ /* 0x048fe2000000182c */
[----:B------:R1:W3:Y:S07]  /*9ad0*/  MUFU.EX2 R131, R102 ;  /* 0x0000006600837308 */ /* 0x0002ee0000000800 */
[C---:B------:R-:W-:Y:S01]  /*9ae0*/  HMMA.16816.F32 R48, R104.reuse, R110, R48 ;  /* 0x0000006e6830723c */ /* 0x040fe20000001830 */
[----:B------:R-:W3:Y:S07]  /*9af0*/  LDSM.16.MT88.4 R108, [R225+0x6900] ;  /* 0x00690000e16c783b */ /* 0x000eee0000004200 */
[C---:B--2---:R-:W-:Y:S08]  /*9b00*/  HMMA.16816.F32 R52, R104.reuse, R112, R52 ;  /* 0x000000706834723c */ /* 0x044ff00000001834 */
[C---:B------:R-:W-:Y:S01]  /*9b10*/  HMMA.16816.F32 R56, R104.reuse, R114, R56 ;  /* 0x000000726838723c */ /* 0x040fe20000001838 */
[----:B------:R-:W2:Y:S03]  /*9b20*/  LDSM.16.MT88.4 R112, [R226+0x6900] ;  /* 0x00690000e270783b */ /* 0x000ea60000004200 */
[--C-:B-1----:R-:W-:Y:S04]  /*9b30*/  FFMA.FTZ R102, R251, c[0x0][0x2d0], -R101.reuse ;  /* 0x0000b400fb667a23 */ /* 0x102fe80000010865 */
[----:B------:R1:W-:Y:S01]  /*9b40*/  MUFU.EX2 R181, R102 ;  /* 0x0000006600b57308 */ /* 0x0003e20000000800 */
[C---:B----4-:R-:W-:Y:S08]  /*9b50*/  HMMA.16816.F32 R60, R104.reuse, R116, R60 ;  /* 0x00000074683c723c */ /* 0x050ff0000000183c */
[C---:B------:R-:W-:Y:S01]  /*9b60*/  HMMA.16816.F32 R64, R104.reuse, R118, R64 ;  /* 0x000000766840723c */ /* 0x040fe20000001840 */
[----:B------:R-:W4:Y:S07]  /*9b70*/  LDSM.16.MT88.4 R116, [R229+0x6900] ;  /* 0x00690000e574783b */ /* 0x000f2e0000004200 */
[C---:B---3--:R-:W-:Y:S04]  /*9b80*/  HMMA.16816.F32 R68, R104.reuse, R108, R68 ;  /* 0x0000006c6844723c */ /* 0x048fe80000001844 */
[--C-:B-1----:R-:W-:Y:S04]  /*9b90*/  FFMA.FTZ R102, R142, c[0x0][0x2d0], -R101.reuse ;  /* 0x0000b4008e667a23 */ /* 0x102fe80000010865 */
[C---:B------:R-:W-:Y:S01]  /*9ba0*/  HMMA.16816.F32 R72, R104.reuse, R110, R72 ;  /* 0x0000006e6848723c */ /* 0x040fe20000001848 */
[----:B------:R-:W1:Y:S01]  /*9bb0*/  LDSM.16.MT88.4 R108, [R228+0x6900] ;  /* 0x00690000e46c783b */ /* 0x000e620000004200 */
[----:B------:R3:W1:Y:S06]  /*9bc0*/  MUFU.EX2 R180, R102 ;  /* 0x0000006600b47308 */ /* 0x00066c0000000800 */
[C---:B--2---:R-:W-:Y:S08]  /*9bd0*/  HMMA.16816.F32 R76, R104.reuse, R112, R76 ;  /* 0x00000070684c723c */ /* 0x044ff0000000184c */
[C---:B------:R-:W-:Y:S01]  /*9be0*/  HMMA.16816.F32 R80, R104.reuse, R114, R80 ;  /* 0x000000726850723c */ /* 0x040fe20000001850 */
[----:B------:R-:W2:Y:S07]  /*9bf0*/  LDSM.16.MT88.4 R112, [R225+0x1100] ;  /* 0x00110000e170783b */ /* 0x000eae0000004200 */
[C---:B----4-:R-:W-:Y:S04]  /*9c00*/  HMMA.16816.F32 R84, R104.reuse, R116, R84 ;  /* 0x000000746854723c */ /* 0x050fe80000001854 */
[--C-:B---3--:R-:W-:Y:S04]  /*9c10*/  FFMA.FTZ R102, R252, c[0x0][0x2d0], -R101.reuse ;  /* 0x0000b400fc667a23 */ /* 0x108fe80000010865 */
        /* <DEDUP_REMOVED lines=33> */
[--C-:B--2---:R-:W-:Y:S04]  /*9e30*/  FFMA.FTZ R102, R129, c[0x0][0x2d0], -R153.reuse ;  /* 0x0000b40081667a23 */ /* 0x104fe80000010899 */
[C---:B-1----:R-:W-:Y:S01]  /*9e40*/  HMMA.16816.F32 R44, R104.reuse, R108, R44 ;  /* 0x0000006c682c723c */ /* 0x042fe2000000182c */
[----:B------:R1:W2:Y:S03]  /*9e50*/  MUFU.EX2 R135, R102 ;  /* 0x0000006600877308 */ /* 0x0002a60000000800 */
[--C-:B------:R-:W-:Y:S02]  /*9e60*/  FFMA.FTZ R129, R171, c[0x0][0x2d0], -R153.reuse ;  /* 0x0000b400ab817a23 */ /* 0x100fe40000010899 */
[----:B------:R-:W-:Y:S02]  /*9e70*/  FFMA.FTZ R171, R170, c[0x0][0x2d0], -R153 ;  /* 0x0000b400aaab7a23 */ /* 0x000fe40000010899 */
[C---:B------:R-:W-:Y:S01]  /*9e80*/  HMMA.16816.F32 R48, R104.reuse, R110, R48 ;  /* 0x0000006e6830723c */ /* 0x040fe20000001830 */
[----:B------:R-:W2:Y:S02]  /*9e90*/  LDSM.16.MT88.4 R108, [R225+0x7100] ;  /* 0x00710000e16c783b */ /* 0x000ea40000004200 */
[----:B------:R4:W-:Y:S05]  /*9ea0*/  MUFU.EX2 R176, R129 ;  /* 0x0000008100b07308 */ /* 0x0009ea0000000800 */
[C---:B---3--:R-:W-:Y:S05]  /*9eb0*/  HMMA.16816.F32 R52, R104.reuse, R112, R52 ;  /* 0x000000706834723c */ /* 0x048fea0000001834 */
[----:B------:R-:W-:Y:S03]  /*9ec0*/  MUFU.EX2 R171, R171 ;  /* 0x000000ab00ab7308 */ /* 0x000fe60000000800 */
[C---:B------:R-:W-:Y:S01]  /*9ed0*/  HMMA.16816.F32 R56, R104.reuse, R114, R56 ;  /* 0x000000726838723c */ /* 0x040fe20000001838 */
[----:B------:R-:W3:Y:S03]  /*9ee0*/  LDSM.16.MT88.4 R112, [R226+0x7100] ;  /* 0x00710000e270783b */ /* 0x000ee60000004200 */
[--C-:B-1----:R-:W-:Y:S04]  /*9ef0*/  FFMA.FTZ R102, R128, c[0x0][0x2d0], -R101.reuse ;  /* 0x0000b40080667a23 */ /* 0x102fe80000010865 */
[----:B------:R1:W-:Y:S01]  /*9f00*/  MUFU.EX2 R175, R102 ;  /* 0x0000006600af7308 */ /* 0x0003e20000000800 */
[C---:B----4-:R-:W-:Y:S03]  /*9f10*/  HMMA.16816.F32 R60, R104.reuse, R116, R60 ;  /* 0x00000074683c723c */ /* 0x050fe6000000183c */
[----:B------:R-:W-:Y:S05]  /*9f20*/  MOV R129, R141 ;  /* 0x0000008d00817202 */ /* 0x000fea0000000f00 */
[C---:B------:R-:W-:Y:S01]  /*9f30*/  HMMA.16816.F32 R64, R104.reuse, R118, R64 ;  /* 0x000000766840723c */ /* 0x040fe20000001840 */
[----:B------:R-:W4:Y:S07]  /*9f40*/  LDSM.16.MT88.4 R116, [R229+0x7100] ;  /* 0x00710000e574783b */ /* 0x000f2e0000004200 */
[C---:B--2---:R-:W-:Y:S04]  /*9f50*/  HMMA.16816.F32 R68, R104.reuse, R108, R68 ;  /* 0x0000006c6844723c */ /* 0x044fe80000001844 */
[--C-:B-1----:R-:W-:Y:S04]  /*9f60*/  FFMA.FTZ R102, R127, c[0x0][0x2d0], -R101.reuse ;  /* 0x0000b4007f667a23 */ /* 0x102fe80000010865 */
[C---:B------:R-:W-:Y:S01]  /*9f70*/  HMMA.16816.F32 R72, R104.reuse, R110, R72 ;  /* 0x0000006e6848723c */ /* 0x040fe20000001848 */
[----:B------:R-:W1:Y:S01]  /*9f80*/  LDSM.16.MT88.4 R108, [R228+0x7100] ;  /* 0x00710000e46c783b */ /* 0x000e620000004200 */
[----:B------:R2:W1:Y:S06]  /*9f90*/  MUFU.EX2 R174, R102 ;  /* 0x0000006600ae7308 */ /* 0x00046c0000000800 */
[C---:B---3--:R-:W-:Y:S08]  /*9fa0*/  HMMA.16816.F32 R76, R104.reuse, R112, R76 ;  /* 0x00000070684c723c */ /* 0x048ff0000000184c */
        /* <DEDUP_REMOVED lines=10> */
[----:B--2---:R-:W-:Y:S03]  /*a050*/  FFMA.FTZ R102, R125, c[0x0][0x2d0], -R101 ;  /* 0x0000b4007d667a23 */ /* 0x004fe60000010865 */
[----:B------:R-:W-:Y:S02]  /*a060*/  F2FP.PACK_AB R104, R133, R140 ;  /* 0x0000008c8568723e */ /* 0x000fe400000000ff */
[----:B------:R-:W2:Y:S01]  /*a070*/  LDL.LU R125, [R1] ;  /* 0x00000000017d7983 */ /* 0x000ea20000300800 */
[----:B------:R3:W3:Y:S02]  /*a080*/  MUFU.EX2 R172, R102 ;  /* 0x0000006600ac7308 */ /* 0x0006e40000000800 */
[----:B------:R-:W-:Y:S02]  /*a090*/  F2FP.PACK_AB R106, R135, R134 ;  /* 0x00000086876a723e */ /* 0x000fe400000000ff */
[----:B------:R-:W-:Y:S01]  /*a0a0*/  F2FP.PACK_AB R105, R174, R175 ;  /* 0x000000afae69723e */ /* 0x000fe200000000ff */
[--C-:B---3--:R-:W-:Y:S01]  /*a0b0*/  FFMA.FTZ R102, R124, c[0x0][0x2d0], -R153.reuse ;  /* 0x0000b4007c667a23 */ /* 0x108fe20000010899 */
[----:B------:R-:W-:Y:S01]  /*a0c0*/  F2FP.PACK_AB R107, R172, R173 ;  /* 0x000000adac6b723e */ /* 0x000fe200000000ff */
[----:B------:R-:W3:Y:S03]  /*a0d0*/  LDL.LU R124, [R1+0x4] ;  /* 0x00000400017c7983 */ /* 0x000ee60000300800 */
[----:B------:R1:W-:Y:S03]  /*a0e0*/  MUFU.EX2 R251, R102 ;  /* 0x0000006600fb7308 */ /* 0x0003e60000000800 */
        /* <DEDUP_REMOVED lines=58> */
[C---:B------:R-:W-:Y:S02]  /*a490*/  HMMA.16816.F32 R4, R104.reuse, R112, R4 ;  /* 0x000000706804723c */ /* 0x040fe40000001804 */
[----:B------:R4:W5:Y:S05]  /*a4a0*/  LDL.LU R159, [R1+0x58] ;  /* 0x00005800019f7983 */ /* 0x00096a0000300800 */
[----:B------:R-:W1:Y:S01]  /*a4b0*/  MUFU.EX2 R170, R153 ;  /* 0x0000009900aa7308 */ /* 0x000e620000000800 */
        /* <DEDUP_REMOVED lines=13> */
[----:B------:R-:W-:Y:S01]  /*a590*/  F2FP.PACK_AB R154, R170, R171 ;  /* 0x000000abaa9a723e */ /* 0x000fe200000000ff */
        /* <DEDUP_REMOVED lines=142> */
.L_x_24:
[----:B----4-:R-:W2:Y:S04]  /*ae80*/  LDL.LU R2, [R1] ;  /* 0x0000000001027983 */ /* 0x010ea80000300800 */
[----:B------:R-:W3:Y:S01]  /*ae90*/  LDL.LU R4, [R1+0x4] ;  /* 0x0000040001047983 */ /* 0x000ee20000300800 */
[----:B------:R-:W-:-:S02]  /*aea0*/  MOV R41, 0xff800000 ;  /* 0xff80000000297802 */ /* 0x000fc40000000f00 */
[----:B------:R-:W-:Y:S02]  /*aeb0*/  MOV R42, 0xff800000 ;  /* 0xff800000002a7802 */ /* 0x000fe40000000f00 */
[----:B------:R-:W-:Y:S01]  /*aec0*/  PLOP3.LUT P2, PT, PT, PT, PT, 0x8, 0x0 ;  /* 0x000000000000781c */ /* 0x000fe20003f4e170 */
[----:B--2---:R-:W1:Y:S04]  /*aed0*/  SHFL.BFLY PT, R6, R2, 0x2, 0x1f ;  /* 0x0c401f0002067f89 */ /* 0x004e6800000e0000 */
[----:B---3--:R-:W2:Y:S01]  /*aee0*/  SHFL.BFLY PT, R0, R4, 0x2, 0x1f ;  /* 0x0c401f0004007f89 */ /* 0x008ea200000e0000 */
[----:B-1----:R-:W-:Y:S02]  /*aef0*/  FADD.FTZ R6, R6, R2 ;  /* 0x0000000206067221 */ /* 0x002fe40000010000 */
[----:B--2---:R-:W-:-:S03]  /*af00*/  FADD.FTZ R0, R0, R4 ;  /* 0x0000000400007221 */ /* 0x004fc60000010000 */
[----:B------:R-:W1:Y:S04]  /*af10*/  SHFL.BFLY PT, R2, R6, 0x1, 0x1f ;  /* 0x0c201f0006027f89 */ /* 0x000e6800000e0000 */
[----:B------:R-:W2:Y:S01]  /*af20*/  SHFL.BFLY PT, R7, R0, 0x1, 0x1f ;  /* 0x0c201f0000077f89 */ /* 0x000ea200000e0000 */
[----:B-1----:R-:W-:Y:S01]  /*af30*/  FADD.FTZ R6, R6, R2 ;  /* 0x0000000206067221 */ /* 0x002fe20000010000 */
[----:B------:R-:W-:Y:S01]  /*af40*/  MOV R2, RZ ;  /* 0x000000ff00027202 */ /* 0x000fe20000000f00 */
[----:B--2---:R-:W-:-:S03]  /*af50*/  FADD.FTZ R7, R7, R0 ;  /* 0x0000000007077221 */ /* 0x004fc60000010000 */
[----:B------:R-:W-:Y:S02]  /*af60*/  FSETP.NE.FTZ.AND P1, PT, R6, RZ, PT ;  /* 0x000000ff0600720b */ /* 0x000fe40003f35000 */
[----:B------:R-:W-:Y:S02]  /*af70*/  MOV R0, RZ ;  /* 0x000000ff00007202 */ /* 0x000fe40000000f00 */
[----:B------:R-:W-:-:S09]  /*af80*/  FSETP.NE.FTZ.AND P0, PT, R7, RZ, PT ;  /* 0x000000ff0700720b */ /* 0x000fd20003f15000 */
[----:B------:R-:W1:Y:S01]  /*af90*/  @P1 MUFU.RCP R2, R6 ;  /* 0x0000000600021308 */ /* 0x000e620000001000 */
[----:B------:R-:W-:-:S05]  /*afa0*/  @P1 MOV R4, 0x3f317218 ;  /* 0x3f31721800041802 */ /* 0x000fca0000000f00 */
[----:B------:R-:W-:Y:S02]  /*afb0*/  @P1 FMUL.FTZ R5, R4, c[0x0][0x2d0] ;  /* 0x0000b40004051a20 */ /* 0x000fe40000410000 */
[----:B------:R-:W-:Y:S08]  /*afc0*/  @P0 MUFU.RCP R0, R7 ;  /* 0x0000000700000308 */ /* 0x000ff00000001000 */
[----:B------:R-:W2:Y:S01]  /*afd0*/  @P1 MUFU.LG2 R6, R6 ;  /* 0x0000000600061308 */ /* 0x000ea20000000c00 */
[----:B-1----:R-:W-:-:S02]  /*afe0*/  FMUL.FTZ R104, R2, R104 ;  /* 0x0000006802687220 */ /* 0x002fc40000410000 */
[C---:B------:R-:W-:Y:S02]  /*aff0*/  FMUL.FTZ R8, R2.reuse, R105 ;  /* 0x0000006902087220 */ /* 0x040fe40000410000 */
[C---:B------:R-:W-:Y:S02]  /*b000*/  FMUL.FTZ R108, R2.reuse, R108 ;  /* 0x0000006c026c7220 */ /* 0x040fe40000410000 */
[C---:B------:R-:W-:Y:S01]  /*b010*/  FMUL.FTZ R109, R2.reuse, R109 ;  /* 0x0000006d026d7220 */ /* 0x040fe20000410000 */
[----:B------:R-:W1:Y:S01]  /*b020*/  @P0 MUFU.LG2 R7, R7 ;  /* 0x0000000700070308 */ /* 0x000e620000000c00 */
        /* <DEDUP_REMOVED lines=43> */
[----:B------:R-:W-:Y:S01]  /*b2e0*/  FMUL.FTZ R14, R2, R97 ;  /* 0x00000061020e7220 */ /* 0x000fe20000410000 */
[----:B------:R-:W-:Y:S01]  /*b2f0*/  @P0 MOV R2, 0x3f317218 ;  /* 0x3f31721800020802 */ /* 0x000fe20000000f00 */
[----:B--2---:R-:W-:-:S02]  /*b300*/  @P1 FMUL.FTZ R6, R6, 0.69314718246459960938 ;  /* 0x3f31721806061820 */ /* 0x004fc40000410000 */
[----:B-1----:R-:W-:Y:S02]  /*b310*/  @P0 FMUL.FTZ R4, R7, 0.69314718246459960938 ;  /* 0x3f31721807040820 */ /* 0x002fe40000410000 */
[----:B------:R-:W-:Y:S02]  /*b320*/  @P0 FMUL.FTZ R2, R2, c[0x0][0x2d0] ;  /* 0x0000b40002020a20 */ /* 0x000fe40000410000 */
        /* <DEDUP_REMOVED lines=47> */
[----:B------:R-:W-:Y:S02]  /*b620*/  FMUL.FTZ R99, R0, R99 ;  /* 0x0000006300637220 */ /* 0x000fe40000410000 */
[----:B------:R-:W-:Y:S02]  /*b630*/  @P1 FFMA.FTZ R41, R5, R100, R6 ;  /* 0x0000006405291223 */ /* 0x000fe40000010006 */
[----:B------:R-:W-:Y:S02]  /*b640*/  @P0 FFMA.FTZ R42, R2, R3, R4 ;  /* 0x00000003022a0223 */ /* 0x000fe40000010004 */
.L_x_22:
[----:B-1----:R-:W-:Y:S05]  /*b650*/  @P2 BRA `(.L_x_26) ;  /* 0x000016b000002947 */ /* 0x002fea0003800000 */
[----:B------:R-:W2:Y:S01]  /*b660*/  LDL R45, [R1+0x20] ;  /* 0x00002000012d7983 */ /* 0x000ea20000100800 */
[----:B------:R-:W-:Y:S02]  /*b670*/  F2FP.PACK_AB R8, R8, R104 ;  /* 0x000000680808723e */ /* 0x000fe400000000ff */
[----:B------:R-:W-:Y:S01]  /*b680*/  F2FP.PACK_AB R5, R107, R106 ;  /* 0x0000006a6b05723e */ /* 0x000fe200000000ff */
[----:B------:R-:W1:Y:S01]  /*b690*/  S2R R44, SR_TID.X ;  /* 0x00000000002c7919 */ /* 0x000e620000002100 */
[----:B------:R-:W-:-:S02]  /*b6a0*/  F2FP.PACK_AB R6, R109, R108 ;  /* 0x0000006c6d06723e */ /* 0x000fc400000000ff */
[----:B------:R-:W-:Y:S02]  /*b6b0*/  F2FP.PACK_AB R110, R111, R110 ;  /* 0x0000006e6f6e723e */ /* 0x000fe400000000ff */
[----:B------:R-:W-:Y:S02]  /*b6c0*/  F2FP.PACK_AB R38, R38, R112 ;  /* 0x000000702626723e */ /* 0x000fe400000000ff */
[----:B------:R-:W-:Y:S02]  /*b6d0*/  F2FP.PACK_AB R114, R115, R114 ;  /* 0x000000727372723e */ /* 0x000fe400000000ff */
[----:B------:R-:W-:Y:S02]  /*b6e0*/  F2FP.PACK_AB R7, R117, R116 ;  /* 0x000000747507723e */ /* 0x000fe400000000ff */
[----:B------:R-:W-:Y:S02]  /*b6f0*/  F2FP.PACK_AB R118, R119, R118 ;  /* 0x000000767776723e */ /* 0x000fe400000000ff */
[----:B------:R-:W-:-:S02]  /*b700*/  F2FP.PACK_AB R37, R37, R120 ;  /* 0x000000782525723e */ /* 0x000fc400000000ff */
[----:B------:R-:W-:Y:S02]  /*b710*/  F2FP.PACK_AB R122, R123, R122 ;  /* 0x0000007a7b7a723e */ /* 0x000fe400000000ff */
[----:B------:R-:W-:Y:S02]  /*b720*/  F2FP.PACK_AB R36, R36, R124 ;  /* 0x0000007c2424723e */ /* 0x000fe400000000ff */
[----:B------:R-:W-:Y:S02]  /*b730*/  F2FP.PACK_AB R126, R127, R126 ;  /* 0x0000007e7f7e723e */ /* 0x000fe400000000ff */
[----:B------:R-:W-:Y:S02]  /*b740*/  F2FP.PACK_AB R35, R35, R128 ;  /* 0x000000802323723e */ /* 0x000fe400000000ff */
[----:B------:R-:W-:Y:S02]  /*b750*/  F2FP.PACK_AB R130, R131, R130 ;  /* 0x000000828382723e */ /* 0x000fe400000000ff */
[----:B-1----:R-:W-:-:S02]  /*b760*/  SHF.R.S32.HI R43, RZ, 0x1f, R44 ;  /* 0x0000001fff2b7819 */ /* 0x002fc4000001142c */
[----:B------:R-:W-:Y:S02]  /*b770*/  F2FP.PACK_AB R34, R34, R132 ;  /* 0x000000842222723e */ /* 0x000fe400000000ff */
[CC--:B------:R-:W-:Y:S02]  /*b780*/  LEA.HI R2, R43.reuse, R44.reuse, RZ, 0x2 ;  /* 0x0000002c2b027211 */ /* 0x0c0fe400078f10ff */
[----:B------:R-:W-:Y:S02]  /*b790*/  LEA.HI R40, R43, R44, RZ, 0x5 ;  /* 0x0000002c2b287211 */ /* 0x000fe400078f28ff */
[--C-:B------:R-:W-:Y:S02]  /*b7a0*/  SHF.R.S32.HI R4, RZ, 0x2, R2.reuse ;  /* 0x00000002ff047819 */ /* 0x100fe40000011402 */
[----:B------:R-:W-:Y:S02]  /*b7b0*/  SHF.R.S32.HI R0, RZ, 0x1f, R2 ;  /* 0x0000001fff007819 */ /* 0x000fe40000011402 */
[----:B------:R-:W-:-:S02]  /*b7c0*/  SHF.R.S32.HI R39, RZ, 0x5, R40 ;  /* 0x00000005ff277819 */ /* 0x000fc40000011428 */
[----:B------:R-:W-:Y:S02]  /*b7d0*/  LEA.HI R0, R0, R4, RZ, 0x3 ;  /* 0x0000000400007211 */ /* 0x000fe400078f18ff */
[----:B------:R-:W-:Y:S02]  /*b7e0*/  F2FP.PACK_AB R134, R135, R134 ;  /* 0x000000868786723e */ /* 0x000fe400000000ff */
[----:B------:R-:W-:Y:S02]  /*b7f0*/  LOP3.LUT R0, R0, 0xfffffff8, RZ, 0xc0, !PT ;  /* 0xfffffff800007812 */ /* 0x000fe400078ec0ff */
[----:B------:R-:W-:Y:S02]  /*b800*/  F2FP.PACK_AB R33, R33, R136 ;  /* 0x000000882121723e */ /* 0x000fe400000000ff */
[----:B------:R-:W-:Y:S01]  /*b810*/  F2FP.PACK_AB R138, R139, R138 ;  /* 0x0000008a8b8a723e */ /* 0x000fe200000000ff */
[----:B------:R-:W-:Y:S01]  /*b820*/  IMAD.IADD R4, R4, 0x1, -R0 ;  /* 0x0000000104047824 */ /* 0x000fe200078e0a00 */
[----:B------:R-:W-:-:S02]  /*b830*/  LOP3.LUT R0, R2, 0xfffffffc, RZ, 0xc0, !PT ;  /* 0xfffffffc02007812 */ /* 0x000fc400078ec0ff */
[----:B------:R-:W-:Y:S01]  /*b840*/  F2FP.PACK_AB R32, R32, R140 ;  /* 0x0000008c2020723e */ /* 0x000fe200000000ff */
[C---:B------:R-:W-:Y:S01]  /*b850*/  IMAD.SHL.U32 R2, R4.reuse, 0x40, RZ ;  /* 0x0000004004027824 */ /* 0x040fe200078e00ff */
[----:B------:R-:W-:Y:S01]  /*b860*/  LOP3.LUT R3, R4, 0x1, RZ, 0xc0, !PT ;  /* 0x0000000104037812 */ /* 0x000fe200078ec0ff */
[----:B------:R-:W-:Y:S01]  /*b870*/  IMAD.IADD R26, R44, 0x1, -R0 ;  /* 0x000000012c1a7824 */ /* 0x000fe200078e0a00 */
[----:B------:R-:W-:Y:S02]  /*b880*/  F2FP.PACK_AB R142, R143, R142 ;  /* 0x0000008e8f8e723e */ /* 0x000fe400000000ff */
[----:B------:R-:W-:Y:S01]  /*b890*/  LOP3.LUT R0, R2, 0x1c0, RZ, 0xc0, !PT ;  /* 0x000001c002007812 */ /* 0x000fe200078ec0ff */
[----:B------:R-:W-:Y:S01]  /*b8a0*/  IMAD R2, R39, 0x200, R26 ;  /* 0x0000020027027824 */ /* 0x000fe200078e021a */
[----:B------:R-:W-:Y:S02]  /*b8b0*/  ISETP.NE.U32.AND P0, PT, R3, 0x1, PT ;  /* 0x000000010300780c */ /* 0x000fe40003f05070 */
[----:B------:R-:W-:-:S02]  /*b8c0*/  LEA.HI R0, R0, R0, RZ, 0x1d ;  /* 0x0000000000007211 */ /* 0x000fc400078fe8ff */
[----:B------:R-:W-:Y:S01]  /*b8d0*/  R2P PR, R4, 0x6 ;  /* 0x0000000604007804 */ /* 0x000fe20000000000 */
[----:B------:R-:W-:Y:S01]  /*b8e0*/  IMAD.MOV.U32 R4, RZ, RZ, 0x20 ;  /* 0x00000020ff047424 */ /* 0x000fe200078e00ff */
[----:B------:R-:W-:Y:S01]  /*b8f0*/  F2FP.PACK_AB R31, R31, R144 ;  /* 0x000000901f1f723e */ /* 0x000fe200000000ff */
[----:B------:R-:W-:Y:S01]  /*b900*/  IMAD.U32 R0, R2, 0x2, R0 ;  /* 0x0000000202007824 */ /* 0x000fe200078e0000 */
[----:B------:R-:W-:Y:S02]  /*b910*/  F2FP.PACK_AB R146, R147, R146 ;  /* 0x000000929392723e */ /* 0x000fe400000000ff */
[----:B------:R-:W-:Y:S01]  /*b920*/  SEL R4, R4, 0xffffffe0, !P1 ;  /* 0xffffffe004047807 */ /* 0x000fe20004800000 */
[----:B------:R-:W-:Y:S01]  /*b930*/  IMAD.SHL.U32 R0, R0, 0x2, RZ ;  /* 0x0000000200007824 */ /* 0x000fe200078e00ff */
[----:B------:R-:W-:Y:S01]  /*b940*/  BAR.SYNC.DEFER_BLOCKING 0x1, 0x100 ;  /* 0x0044000000007b1d */ /* 0x000fe20000010000 */
[----:B------:R-:W-:Y:S02]  /*b950*/  F2FP.PACK_AB R30, R30, R148 ;  /* 0x000000941e1e723e */ /* 0x000fe400000000ff */
[----:B------:R-:W-:-:S02]  /*b960*/  F2FP.PACK_AB R150, R151, R150 ;  /* 0x000000969796723e */ /* 0x000fc400000000ff */
[C---:B------:R-:W-:Y:S02]  /*b970*/  IADD3 R3, R0.reuse, 0x80, RZ ;  /* 0x0000008000037810 */ /* 0x040fe40007ffe0ff */
[C---:B------:R-:W-:Y:S02]  /*b980*/  IADD3 R2, R0.reuse, 0x70, RZ ;  /* 0x0000007000027810 */ /* 0x040fe40007ffe0ff */
[----:B------:R-:W-:Y:S01]  /*b990*/  @P0 IADD3 R2, R3, 0x10, RZ ;  /* 0x0000001003020810 */ /* 0x000fe20007ffe0ff */
[----:B------:R-:W-:Y:S01]  /*b9a0*/  IMAD.IADD R3, R0, 0x1, R4 ;  /* 0x0000000100037824 */ /* 0x000fe200078e0204 */
[----:B------:R-:W-:Y:S02]  /*b9b0*/  F2FP.PACK_AB R29, R29, R52 ;  /* 0x000000341d1d723e */ /* 0x000fe400000000ff */
[----:B------:R-:W-:Y:S02]  /*b9c0*/  F2FP.PACK_AB R54, R55, R54 ;  /* 0x000000363736723e */ /* 0x000fe400000000ff */
[----:B------:R-:W-:-:S02]  /*b9d0*/  F2FP.PACK_AB R28, R28, R56 ;  /* 0x000000381c1c723e */ /* 0x000fc400000000ff */
[----:B------:R-:W-:Y:S02]  /*b9e0*/  F2FP.PACK_AB R58, R59, R58 ;  /* 0x0000003a3b3a723e */ /* 0x000fe400000000ff */
[----:B------:R-:W-:Y:S02]  /*b9f0*/  F2FP.PACK_AB R27, R27, R60 ;  /* 0x0000003c1b1b723e */ /* 0x000fe400000000ff */
[----:B------:R-:W-:Y:S02]  /*ba00*/  F2FP.PACK_AB R62, R63, R62 ;  /* 0x0000003e3f3e723e */ /* 0x000fe400000000ff */
[----:B------:R-:W-:Y:S01]  /*ba10*/  F2FP.PACK_AB R25, R25, R64 ;  /* 0x000000401919723e */ /* 0x000fe200000000ff */
[----:B------:R1:W-:Y:S01]  /*ba20*/  STS [R0+0x80], R8 ;  /* 0x0000800800007388 */ /* 0x0003e20000000800 */
[----:B------:R-:W-:Y:S02]  /*ba30*/  F2FP.PACK_AB R67, R67, R66 ;  /* 0x000000424343723e */ /* 0x000fe400000000ff */
[----:B------:R-:W-:Y:S01]  /*ba40*/  F2FP.PACK_AB R24, R24, R68 ;  /* 0x000000441818723e */ /* 0x000fe200000000ff */
[----:B------:R-:W-:Y:S01]  /*ba50*/  STS [R0+0x480], R5 ;  /* 0x0004800500007388 */ /* 0x000fe20000000800 */
[----:B------:R-:W-:-:S02]  /*ba60*/  F2FP.PACK_AB R23, R23, R70 ;  /* 0x000000461717723e */ /* 0x000fc400000000ff */
[----:B------:R-:W-:Y:S01]  /*ba70*/  F2FP.PACK_AB R22, R22, R72 ;  /* 0x000000481616723e */ /* 0x000fe200000000ff */
[----:B------:R3:W-:Y:S01]  /*ba80*/  STS [R2], R6 ;  /* 0x0000000602007388 */ /* 0x0007e20000000800 */
[----:B------:R-:W-:Y:S02]  /*ba90*/  F2FP.PACK_AB R21, R21, R74 ;  /* 0x0000004a1515723e */ /* 0x000fe400000000ff */
[----:B------:R-:W-:Y:S01]  /*baa0*/  F2FP.PACK_AB R20, R20, R76 ;  /* 0x0000004c1414723e */ /* 0x000fe200000000ff */
[----:B------:R-:W-:Y:S01]  /*bab0*/  STS [R2+0x400], R110 ;  /* 0x0004006e02007388 */ /* 0x000fe20000000800 */
        /* <DEDUP_REMOVED lines=8> */
[----:B-1----:R-:W-:Y:S01]  /*bb40*/  IMAD.MOV.U32 R8, RZ, RZ, 0x40 ;  /* 0x00000040ff087424 */ /* 0x002fe200078e00ff */
[----:B------:R-:W-:Y:S02]  /*bb50*/  F2FP.PACK_AB R11, R11, R90 ;  /* 0x0000005a0b0b723e */ /* 0x000fe400000000ff */
[----:B------:R-:W-:Y:S02]  /*bb60*/  F2FP.PACK_AB R9, R9, R92 ;  /* 0x0000005c0909723e */ /* 0x000fe400000000ff */
[----:B------:R-:W-:-:S02]  /*bb70*/  F2FP.PACK_AB R15, R15, R94 ;  /* 0x0000005e0f0f723e */ /* 0x000fc400000000ff */
[----:B------:R-:W-:Y:S02]  /*bb80*/  F2FP.PACK_AB R14, R14, R96 ;  /* 0x000000600e0e723e */ /* 0x000fe400000000ff */
[----:B---3--:R-:W-:Y:S01]  /*bb90*/  SEL R6, R8, 0xffffffc0, !P2 ;  /* 0xffffffc008067807 */ /* 0x008fe20005000000 */
[----:B------:R-:W-:Y:S01]  /*bba0*/  IMAD.IADD R8, R4, 0x1, R2 ;  /* 0x0000000104087824 */ /* 0x000fe200078e0202 */
[----:B------:R-:W-:Y:S02]  /*bbb0*/  F2FP.PACK_AB R10, R99, R98 ;  /* 0x00000062630a723e */ /* 0x000fe400000000ff */
[----:B------:R-:W-:Y:S01]  /*bbc0*/  ISETP.NE.U32.AND P0, PT, RZ, c[0x0][0x500], PT ;  /* 0x00014000ff007a0c */ /* 0x000fe20003f05070 */
[----:B------:R-:W-:Y:S01]  /*bbd0*/  IMAD.IADD R5, R0, 0x1, R6 ;  /* 0x0000000100057824 */ /* 0x000fe200078e0206 */
[----:B------:R1:W-:Y:S01]  /*bbe0*/  STS [R8], R7 ;  /* 0x0000000708007388 */ /* 0x0003e20000000800 */
[----:B------:R-:W-:Y:S01]  /*bbf0*/  IMAD.IADD R4, R6, 0x1, R3 ;  /* 0x0000000106047824 */ /* 0x000fe200078e0203 */
[----:B------:R-:W-:-:S02]  /*bc00*/  ISETP.NE.AND.EX P0, PT, RZ, c[0x0][0x504], PT, P0 ;  /* 0x00014100ff007a0c */ /* 0x000fc40003f05300 */
[----:B------:R-:W-:Y:S01]  /*bc10*/  STS [R8+0x400], R118 ;  /* 0x0004007608007388 */ /* 0x000fe20000000800 */
[----:B------:R-:W-:-:S03]  /*bc20*/  ISETP.NE.U32.AND P1, PT, RZ, c[0x0][0x508], PT ;  /* 0x00014200ff007a0c */ /* 0x000fc60003f25070 */
[----:B------:R-:W-:Y:S01]  /*bc30*/  STS [R5+0x80], R37 ;  /* 0x0000802505007388 */ /* 0x000fe20000000800 */
[----:B------:R-:W-:-:S03]  /*bc40*/  ISETP.NE.AND.EX P1, PT, RZ, c[0x0][0x50c], PT, P1 ;  /* 0x00014300ff007a0c */ /* 0x000fc60003f25310 */
[----:B------:R-:W-:Y:S01]  /*bc50*/  STS [R5+0x480], R122 ;  /* 0x0004807a05007388 */ /* 0x000fe20000000800 */
[----:B-1----:R-:W-:Y:S02]  /*bc60*/  IMAD.IADD R7, R6, 0x1, R2 ;  /* 0x0000000106077824 */ /* 0x002fe400078e0202 */
[----:B------:R-:W-:-:S03]  /*bc70*/  IMAD.IADD R6, R8, 0x1, R6 ;  /* 0x0000000108067824 */ /* 0x000fc600078e0206 */
[----:B------:R-:W-:Y:S04]  /*bc80*/  STS [R7], R36 ;  /* 0x0000002407007388 */ /* 0x000fe80000000800 */
[----:B------:R-:W-:Y:S04]  /*bc90*/  STS [R7+0x400], R126 ;  /* 0x0004007e07007388 */ /* 0x000fe80000000800 */
[----:B------:R-:W-:Y:S04]  /*bca0*/  STS [R4+0x80], R35 ;  /* 0x0000802304007388 */ /* 0x000fe80000000800 */
[----:B------:R-:W-:Y:S04]  /*bcb0*/  STS [R4+0x480], R130 ;  /* 0x0004808204007388 */ /* 0x000fe80000000800 */
[----:B------:R-:W-:Y:S04]  /*bcc0*/  STS [R6], R34 ;  /* 0x0000002206007388 */ /* 0x000fe80000000800 */
        /* <DEDUP_REMOVED lines=20> */
[----:B------:R1:W-:Y:S04]  /*be10*/  STS [R2+0x8400], R21 ;  /* 0x0084001502007388 */ /* 0x0003e80000000800 */
[----:B------:R-:W-:Y:S04]  /*be20*/  STS [R3+0x8080], R20 ;  /* 0x0080801403007388 */ /* 0x000fe80000000800 */
[----:B------:R-:W-:Y:S04]  /*be30*/  STS [R3+0x8480], R19 ;  /* 0x0084801303007388 */ /* 0x000fe80000000800 */
[----:B------:R-:W-:Y:S04]  /*be40*/  STS [R8+0x8000], R18 ;  /* 0x0080001208007388 */ /* 0x000fe80000000800 */
[----:B------:R-:W-:Y:S04]  /*be50*/  STS [R8+0x8400], R17 ;  /* 0x0084001108007388 */ /* 0x000fe80000000800 */
[----:B------:R-:W-:Y:S04]  /*be60*/  STS [R5+0x8080], R16 ;  /* 0x0080801005007388 */ /* 0x000fe80000000800 */
[----:B------:R-:W-:Y:S01]  /*be70*/  STS [R5+0x8480], R13 ;  /* 0x0084800d05007388 */ /* 0x000fe20000000800 */
[----:B-1----:R-:W-:-:S03]  /*be80*/  IMAD.MOV.U32 R2, RZ, RZ, 0x4 ;  /* 0x00000004ff027424 */ /* 0x002fc600078e00ff */
[----:B------:R-:W-:Y:S04]  /*be90*/  STS [R7+0x8000], R12 ;  /* 0x0080000c07007388 */ /* 0x000fe80000000800 */
[----:B------:R-:W-:Y:S04]  /*bea0*/  STS [R7+0x8400], R11 ;  /* 0x0084000b07007388 */ /* 0x000fe80000000800 */
[----:B------:R2:W-:Y:S04]  /*beb0*/  STS [R4+0x8080], R9 ;  /* 0x0080800904007388 */ /* 0x0005e80000000800 */
[----:B------:R1:W-:Y:S04]  /*bec0*/  STS [R4+0x8480], R15 ;  /* 0x0084800f04007388 */ /* 0x0003e80000000800 */
[----:B------:R1:W-:Y:S04]  /*bed0*/  STS [R6+0x8000], R14 ;  /* 0x0080000e06007388 */ /* 0x0003e80000000800 */
[----:B------:R1:W-:Y:S01]  /*bee0*/  STS [R6+0x8400], R10 ;  /* 0x0084000a06007388 */ /* 0x0003e20000000800 */
[----:B--2---:R-:W-:-:S03]  /*bef0*/  IMAD.WIDE R8, R45, R2, c[0x0][0x500] ;  /* 0x000140002d087625 */ /* 0x004fc600078e0202 */
[----:B------:R-:W-:Y:S06]  /*bf00*/  BAR.SYNC.DEFER_BLOCKING 0x1, 0x100 ;  /* 0x0044000000007b1d */ /* 0x000fec0000010000 */
[----:B------:R-:W2:Y:S01]  /*bf10*/  @P0 LDG.E R0, [R8.64] ;  /* 0x0000000408000981 */ /* 0x000ea2000c1e1900 */
[----:B------:R-:W-:Y:S02]  /*bf20*/  IMAD.MOV.U32 R24, RZ, RZ, c[0x0][0x388] ;  /* 0x0000e200ff187624 */ /* 0x000fe400078e00ff */
[----:B------:R-:W-:-:S05]  /*bf30*/  @P1 IMAD.WIDE R2, R45, R2, c[0x0][0x508] ;  /* 0x000142002d021625 */ /* 0x000fca00078e0202 */
[----:B------:R3:W5:Y:S02]  /*bf40*/  @P1 LDG.E R24, [R2.64] ;  /* 0x0000000402181981 */ /* 0x000764000c1e1900 */
[----:B---3--:R-:W-:Y:S02]  /*bf50*/  CS2R R2, SRZ ;  /* 0x0000000000027805 */ /* 0x008fe4000001ff00 */
[--C-:B--2---:R-:W-:Y:S01]  /*bf60*/  @P0 SHF.R.S32.HI R3, RZ, 0x1f, R0.reuse ;  /* 0x0000001fff030819 */ /* 0x104fe20000011400 */
[----:B------:R-:W-:Y:S01]  /*bf70*/  @P0 IMAD.MOV.U32 R2, RZ, RZ, R0 ;  /* 0x000000ffff020224 */ /* 0x000fe200078e0000 */
[----:B------:R-:W-:Y:S05]  /*bf80*/  @P1 BRA `(.L_x_27) ;  /* 0x0000004000001947 */ /* 0x000fea0003800000 */
[----:B-1----:R-:W-:Y:S05]  /*bf90*/  @!P0 BRA `(.L_x_27) ;  /* 0x0000003000008947 */ /* 0x002fea0003800000 */
[----:B------:R-:W2:Y:S04]  /*bfa0*/  LDG.E R4, [R8.64] ;  /* 0x0000000408047981 */ /* 0x000ea8000c1e1900 */
[----:B------:R-:W2:Y:S02]  /*bfb0*/  LDG.E R0, [R8.64+0x4] ;  /* 0x0000040408007981 */ /* 0x000ea4000c1e1900 */
[----:B--2--5:R-:W-:-:S02]  /*bfc0*/  IADD3 R24, -R4, R0, RZ ;  /* 0x0000000004187210 */ /* 0x024fc40007ffe1ff */
.L_x_27:
[----:B-1----:R-:W-:Y:S01]  /*bfd0*/  LOP3.LUT R0, R40, 0xffffffe0, RZ, 0xc0, !PT ;  /* 0xffffffe028007812 */ /* 0x002fe200078ec0ff */
[----:B------:R-:W1:Y:S01]  /*bfe0*/  S2R R20, SR_CTAID.X ;  /* 0x0000000000147919 */ /* 0x000e620000002500 */
[----:B------:R-:W-:Y:S01]  /*bff0*/  SHF.R.S32.HI R4, RZ, 0x1f, R39 ;  /* 0x0000001fff047819 */ /* 0x000fe20000011427 */
[----:B------:R-:W-:Y:S01]  /*c000*/  IMAD.MOV.U32 R7, RZ, RZ, c[0x0][0x4e8] ;  /* 0x00013a00ff077624 */ /* 0x000fe200078e00ff */
[----:B------:R-:W-:Y:S01]  /*c010*/  LEA.HI R16, R43, R44, RZ, 0x3 ;  /* 0x0000002c2b107211 */ /* 0x000fe200078f18ff */
[----:B------:R-:W-:Y:S01]  /*c020*/  IMAD.IADD R0, R44, 0x1, -R0 ;  /* 0x000000012c007824 */ /* 0x000fe200078e0a00 */
[----:B------:R-:W2:Y:S01]  /*c030*/  S2R R11, SR_CTAID.Y ;  /* 0x00000000000b7919 */ /* 0x000ea20000002600 */
[----:B------:R-:W-:Y:S01]  /*c040*/  LEA.HI R4, R4, R39, RZ, 0x3 ;  /* 0x0000002704047211 */ /* 0x000fe200078f18ff */
[----:B-----5:R-:W-:Y:S01]  /*c050*/  IMAD R24, R24, c[0x0][0x4e8], RZ ;  /* 0x00013a0018187a24 */ /* 0x020fe200078e02ff */
[----:B------:R-:W-:Y:S01]  /*c060*/  ISETP.NE.AND P1, PT, R7, 0x1, PT ;  /* 0x000000010700780c */ /* 0x000fe20003f25270 */
[----:B------:R-:W-:Y:S01]  /*c070*/  BSSY B0, `(.L_x_28) ;  /* 0x0000081000007945 */ /* 0x000fe20003800000 */
[----:B------:R-:W-:-:S02]  /*c080*/  SHF.R.S32.HI R6, RZ, 0x1f, R0 ;  /* 0x0000001fff067819 */ /* 0x000fc40000011400 */
[----:B------:R-:W-:Y:S02]  /*c090*/  LOP3.LUT R5, R4, 0xffffff8, RZ, 0xc0, !PT ;  /* 0x0ffffff804057812 */ /* 0x000fe400078ec0ff */
[----:B------:R-:W-:Y:S02]  /*c0a0*/  LEA.HI R4, R26, R26, RZ, 0x1 ;  /* 0x0000001a1a047211 */ /* 0x000fe400078f08ff */
[----:B------:R-:W-:Y:S02]  /*c0b0*/  LEA.HI R6, R6, R0, RZ, 0x2 ;  /* 0x0000000006067211 */ /* 0x000fe400078f10ff */
[----:B------:R-:W-:Y:S02]  /*c0c0*/  IADD3 R7, R39, -R5, RZ ;  /* 0x8000000527077210 */ /* 0x000fe40007ffe0ff */
[----:B------:R-:W-:Y:S02]  /*c0d0*/  LOP3.LUT R4, R4, 0x1ffffffe, RZ, 0xc0, !PT ;  /* 0x1ffffffe04047812 */ /* 0x000fe400078ec0ff */
[----:B------:R-:W-:Y:S01]  /*c0e0*/  SHF.R.S32.HI R5, RZ, 0x2, R6 ;  /* 0x00000002ff057819 */ /* 0x000fe20000011406 */
[----:B------:R-:W-:Y:S01]  /*c0f0*/  IMAD R6, R3, c[0x0][0x3a0], RZ ;  /* 0x0000e80003067a24 */ /* 0x000fe200078e02ff */
[----:B------:R-:W-:Y:S01]  /*c100*/  LOP3.LUT P2, RZ, R0, 0x3, RZ, 0xc0, !PT ;  /* 0x0000000300ff7812 */ /* 0x000fe2000784c0ff */
[----:B------:R-:W-:Y:S01]  /*c110*/  IMAD.IADD R0, R26, 0x1, -R4 ;  /* 0x000000011a007824 */ /* 0x000fe200078e0a04 */
[----:B------:R-:W-:Y:S01]  /*c120*/  LOP3.LUT R4, R16, 0xfffffff8, RZ, 0xc0, !PT ;  /* 0xfffffff810047812 */ /* 0x000fe200078ec0ff */
[----:B------:R-:W-:Y:S01]  /*c130*/  IMAD R17, R7, 0x10, R5 ;  /* 0x0000001007117824 */ /* 0x000fe200078e0205 */
[----:B------:R-:W-:Y:S01]  /*c140*/  SEL R14, R45, RZ, !P0 ;  /* 0x000000ff2d0e7207 */ /* 0x000fe20004000000 */
[----:B------:R-:W-:Y:S01]  /*c150*/  IMAD R6, R2, c[0x0][0x3a4], R6 ;  /* 0x0000e90002067a24 */ /* 0x000fe200078e0206 */
[----:B------:R-:W-:Y:S01]  /*c160*/  IADD3 R15, -R4, R44, RZ ;  /* 0x0000002c040f7210 */ /* 0x000fe20007ffe1ff */
[----:B------:R-:W-:Y:S01]  /*c170*/  IMAD R0, R0, 0x8, R17 ;  /* 0x0000000800007824 */ /* 0x000fe200078e0211 */
[----:B--2---:R-:W-:Y:S01]  /*c180*/  SHF.R.S32.HI R10, RZ, 0x1f, R11 ;  /* 0x0000001fff0a7819 */ /* 0x004fe2000001140b */
[----:B------:R-:W-:Y:S01]  /*c190*/  IMAD.WIDE.U32 R4, R2, c[0x0][0x3a0], RZ ;  /* 0x0000e80002047a25 */ /* 0x000fe200078e00ff */
[----:B------:R-:W-:-:S02]  /*c1a0*/  SHF.R.S32.HI R16, RZ, 0x3, R16 ;  /* 0x00000003ff107819 */ /* 0x000fc40000011410 */
[----:B------:R-:W-:Y:S01]  /*c1b0*/  LEA.HI R19, R43, R44, RZ, 0x6 ;  /* 0x0000002c2b137211 */ /* 0x000fe200078f30ff */
[----:B-1----:R-:W-:Y:S01]  /*c1c0*/  IMAD R7, R20, 0x80, R0 ;  /* 0x0000008014077824 */ /* 0x002fe200078e0200 */
[----:B------:R-:W-:Y:S01]  /*c1d0*/  LEA R13, R15, R16, 0x5 ;  /* 0x000000100f0d7211 */ /* 0x000fe200078e28ff */
[----:B------:R-:W-:Y:S01]  /*c1e0*/  IMAD.WIDE.U32 R8, R11, c[0x0][0x490], R2 ;  /* 0x000124000b087a25 */ /* 0x000fe200078e0002 */
[----:B------:R-:W-:-:S03]  /*c1f0*/  IADD3 R3, R5, R6, RZ ;  /* 0x0000000605037210 */ /* 0x000fc60007ffe0ff */
[----:B------:R-:W-:-:S04]  /*c200*/  @P1 IMAD.HI.U32 R6, R7, c[0x0][0x4ec], RZ ;  /* 0x00013b0007061a27 */ /* 0x000fc800078e00ff */
[C---:B------:R-:W-:Y:S02]  /*c210*/  IMAD R5, R10.reuse, c[0x0][0x490], RZ ;  /* 0x000124000a057a24 */ /* 0x040fe400078e02ff */
[----:B------:R-:W-:Y:S01]  /*c220*/  IMAD.MOV.U32 R0, RZ, RZ, R7 ;  /* 0x000000ffff007224 */ /* 0x000fe200078e0007 */
[----:B------:R-:W-:Y:S01]  /*c230*/  @P1 SHF.R.U32.HI R0, RZ, c[0x0][0x4f0], R6 ;  /* 0x00013c00ff001a19 */ /* 0x000fe20000011606 */
[----:B------:R-:W-:Y:S02]  /*c240*/  IMAD R5, R11, c[0x0][0x494], R5 ;  /* 0x000125000b057a24 */ /* 0x000fe400078e0205 */
[----:B------:R-:W-:Y:S01]  /*c250*/  IMAD.MOV.U32 R2, RZ, RZ, R4 ;  /* 0x000000ffff027224 */ /* 0x000fe200078e0004 */
[----:B------:R-:W-:Y:S01]  /*c260*/  SHF.R.S32.HI R4, RZ, 0x1f, R45 ;  /* 0x0000001fff047819 */ /* 0x000fe2000001142d */
[----:B------:R-:W-:Y:S01]  /*c270*/  IMAD R10, R10, c[0x0][0x3e8], RZ ;  /* 0x0000fa000a0a7a24 */ /* 0x000fe200078e02ff */
[----:B------:R-:W-:Y:S01]  /*c280*/  IADD3 R5, R9, R5, RZ ;  /* 0x0000000509057210 */ /* 0x000fe20007ffe0ff */
[----:B------:R-:W-:Y:S01]  /*c290*/  IMAD.MOV R6, RZ, RZ, -R0 ;  /* 0x000000ffff067224 */ /* 0x000fe200078e0a00 */
[----:B------:R-:W-:Y:S01]  /*c2a0*/  SEL R12, R4, RZ, !P0 ;  /* 0x000000ff040c7207 */ /* 0x000fe20004000000 */
[----:B------:R-:W-:Y:S01]  /*c2b0*/  IMAD.MOV.U32 R4, RZ, RZ, R8 ;  /* 0x000000ffff047224 */ /* 0x000fe200078e0008 */
[----:B------:R-:W-:Y:S01]  /*c2c0*/  SHF.R.S32.HI R9, RZ, 0x1f, R0 ;  /* 0x0000001fff097819 */ /* 0x000fe20000011400 */
[----:B------:R-:W-:-:S02]  /*c2d0*/  IMAD R10, R11, c[0x0][0x3ec], R10 ;  /* 0x0000fb000b0a7a24 */ /* 0x000fc400078e020a */
[----:B------:R-:W-:-:S04]  /*c2e0*/  IMAD.WIDE.U32 R2, R11, c[0x0][0x3e8], R2 ;  /* 0x0000fa000b027a25 */ /* 0x000fc800078e0002 */
[----:B------:R-:W-:Y:S01]  /*c2f0*/  IMAD R8, R6, c[0x0][0x4e8], R7 ;  /* 0x00013a0006087a24 */ /* 0x000fe200078e0207 */
[----:B------:R-:W-:Y:S01]  /*c300*/  IADD3 R3, R3, R10, RZ ;  /* 0x0000000a03037210 */ /* 0x000fe20007ffe0ff */
[----:B------:R-:W-:Y:S02]  /*c310*/  IMAD R6, R12, c[0x0][0x498], RZ ;  /* 0x000126000c067a24 */ /* 0x000fe400078e02ff */
[----:B------:R-:W-:Y:S01]  /*c320*/  IMAD.WIDE.U32 R4, R14, c[0x0][0x498], R4 ;  /* 0x000126000e047a25 */ /* 0x000fe200078e0004 */
[----:B------:R-:W-:-:S03]  /*c330*/  SHF.R.S32.HI R10, RZ, 0x1f, R8 ;  /* 0x0000001fff0a7819 */ /* 0x000fc60000011408 */
[----:B------:R-:W-:Y:S01]  /*c340*/  IMAD R6, R14, c[0x0][0x49c], R6 ;  /* 0x000127000e067a24 */ /* 0x000fe200078e0206 */
[----:B------:R-:W-:Y:S01]  /*c350*/  IADD3 R4, P0, R0, R4, RZ ;  /* 0x0000000400047210 */ /* 0x000fe20007f1e0ff */
[----:B------:R-:W-:Y:S02]  /*c360*/  IMAD R10, R10, c[0x0][0x488], RZ ;  /* 0x000122000a0a7a24 */ /* 0x000fe400078e02ff */
[----:B------:R-:W-:Y:S01]  /*c370*/  IMAD R13, R20, 0x80, R13 ;  /* 0x00000080140d7824 */ /* 0x000fe200078e020d */
[----:B------:R-:W-:Y:S01]  /*c380*/  IADD3.X R5, R9, R5, R6, P0, !PT ;  /* 0x0000000509057210 */ /* 0x000fe200007fe406 */
[----:B------:R-:W-:Y:S02]  /*c390*/  IMAD.SHL.U32 R18, R16, 0x40, RZ ;  /* 0x0000004010127824 */ /* 0x000fe400078e00ff */
[C---:B------:R-:W-:Y:S02]  /*c3a0*/  IMAD R10, R8.reuse, c[0x0][0x48c], R10 ;  /* 0x00012300080a7a24 */ /* 0x040fe400078e020a */
[----:B------:R-:W-:Y:S01]  /*c3b0*/  IMAD.WIDE.U32 R4, R8, c[0x0][0x488], R4 ;  /* 0x0001220008047a25 */ /* 0x000fe200078e0004 */
[----:B------:R-:W-:-:S03]  /*c3c0*/  LOP3.LUT R0, R18, 0x1c0, RZ, 0xc0, !PT ;  /* 0x000001c012007812 */ /* 0x000fc600078ec0ff */
[----:B------:R-:W-:Y:S01]  /*c3d0*/  @P1 IMAD.HI.U32 R11, R13, c[0x0][0x4ec], RZ ;  /* 0x00013b000d0b1a27 */ /* 0x000fe200078e00ff */
[----:B------:R-:W-:Y:S02]  /*c3e0*/  LEA R9, P0, R4, c[0x0][0x450], 0x2 ;  /* 0x0001140004097a11 */ /* 0x000fe400078010ff */
[----:B------:R-:W-:Y:S01]  /*c3f0*/  IADD3 R10, R5, R10, RZ ;  /* 0x0000000a050a7210 */ /* 0x000fe20007ffe0ff */
[----:B------:R-:W-:Y:S02]  /*c400*/  IMAD.SHL.U32 R6, R15, 0x8, RZ ;  /* 0x000000080f067824 */ /* 0x000fe400078e00ff */
[----:B------:R-:W-:Y:S01]  /*c410*/  IMAD R8, R12, c[0x0][0x3f0], RZ ;  /* 0x0000fc000c087a24 */ /* 0x000fe200078e02ff */
[----:B------:R-:W-:Y:S01]  /*c420*/  LEA.HI.X R4, R4, c[0x0][0x454], R10, 0x2, P0 ;  /* 0x0001150004047a11 */ /* 0x000fe200000f140a */
[----:B------:R-:W-:Y:S01]  /*c430*/  IMAD.MOV.U32 R7, RZ, RZ, R13 ;  /* 0x000000ffff077224 */ /* 0x000fe200078e000d */
[----:B------:R-:W-:Y:S01]  /*c440*/  @P1 SHF.R.U32.HI R7, RZ, c[0x0][0x4f0], R11 ;  /* 0x00013c00ff071a19 */ /* 0x000fe2000001160b */
[C---:B------:R-:W-:Y:S01]  /*c450*/  IMAD R8, R14.reuse, c[0x0][0x3f4], R8 ;  /* 0x0000fd000e087a24 */ /* 0x040fe200078e0208 */
[----:B------:R-:W-:Y:S01]  /*c460*/  SHF.R.U32.HI R11, RZ, 0x3, R0 ;  /* 0x00000003ff0b7819 */ /* 0x000fe20000011600 */
[----:B------:R-:W-:Y:S01]  /*c470*/  IMAD.WIDE.U32 R2, R14, c[0x0][0x3f0], R2 ;  /* 0x0000fc000e027a25 */ /* 0x000fe200078e0002 */
[----:B------:R-:W-:Y:S01]  /*c480*/  LOP3.LUT R0, R0, 0x38, R6, 0xf8, !PT ;  /* 0x0000003800007812 */ /* 0x000fe200078ef806 */
[----:B------:R-:W-:Y:S01]  /*c490*/  SHFL.IDX PT, R10, R9, RZ, 0x1c1f ;  /* 0x001c1fff090a7589 */ /* 0x000fe200000e0000 */
[--C-:B------:R-:W-:Y:S01]  /*c4a0*/  SHF.R.S32.HI R5, RZ, 0x1f, R7.reuse ;  /* 0x0000001fff057819 */ /* 0x100fe20000011407 */
[----:B------:R-:W-:Y:S01]  /*c4b0*/  IMAD.IADD R3, R3, 0x1, R8 ;  /* 0x0000000103037824 */ /* 0x000fe200078e0208 */
[----:B------:R-:W-:Y:S01]  /*c4c0*/  LOP3.LUT R14, R0, R11, RZ, 0x3c, !PT ;  /* 0x0000000b000e7212 */ /* 0x000fe200078e3cff */
[----:B------:R-:W-:Y:S01]  /*c4d0*/  IMAD.MOV R0, RZ, RZ, -R7 ;  /* 0x000000ffff007224 */ /* 0x000fe200078e0a07 */
[----:B------:R-:W1:Y:S01]  /*c4e0*/  SHFL.IDX PT, R11, R4, RZ, 0x1c1f ;  /* 0x001c1fff040b7589 */ /* 0x000e6200000e0000 */
[----:B------:R-:W-:-:S02]  /*c4f0*/  IMAD R5, R5, c[0x0][0x3e0], RZ ;  /* 0x0000f80005057a24 */ /* 0x000fc400078e02ff */
[C---:B------:R-:W-:Y:S01]  /*c500*/  IMAD.WIDE.U32 R2, R7.reuse, c[0x0][0x3e0], R2 ;  /* 0x0000f80007027a25 */ /* 0x040fe200078e0002 */
[----:B------:R-:W-:Y:S03]  /*c510*/  SHFL.IDX PT, R8, R9, 0x1, 0x1c1f ;  /* 0x003c1f0009087f89 */ /* 0x000fe600000e0000 */
[----:B------:R-:W-:Y:S01]  /*c520*/  IMAD R12, R7, c[0x0][0x3e4], R5 ;  /* 0x0000f900070c7a24 */ /* 0x000fe200078e0205 */
[----:B------:R2:W3:Y:S01]  /*c530*/  SHFL.IDX PT, R9, R4, 0x1, 0x1c1f ;  /* 0x003c1f0004097f89 */ /* 0x0004e200000e0000 */
[----:B------:R-:W-:Y:S02]  /*c540*/  IMAD.SHL.U32 R5, R19, 0x8, RZ ;  /* 0x0000000813057824 */ /* 0x000fe400078e00ff */
[----:B------:R-:W-:-:S03]  /*c550*/  IMAD.IADD R3, R3, 0x1, R12 ;  /* 0x0000000103037824 */ /* 0x000fc600078e020c */
[----:B------:R-:W-:Y:S01]  /*c560*/  LOP3.LUT R7, R14, 0x7ffffe00, R5, 0xf8, !PT ;  /* 0x7ffffe000e077812 */ /* 0x000fe200078ef805 */
[----:B--2---:R-:W-:Y:S01]  /*c570*/  IMAD R4, R0, c[0x0][0x4e8], R13 ;  /* 0x00013a0000047a24 */ /* 0x004fe200078e020d */
[----:B------:R-:W-:-:S03]  /*c580*/  LEA R0, R20, R17, 0x7 ;  /* 0x0000001114007211 */ /* 0x000fc600078e38ff */
[----:B------:R-:W-:Y:S01]  /*c590*/  IMAD.WIDE.U32 R2, R4, c[0x0][0x3d8], R2 ;  /* 0x0000f60004027a25 */ /* 0x000fe200078e0002 */
[C---:B------:R-:W-:Y:S02]  /*c5a0*/  IADD3 R13, R0.reuse, 0x8, RZ ;  /* 0x00000008000d7810 */ /* 0x040fe40007ffe0ff */
[-C--:B------:R-:W-:Y:S02]  /*c5b0*/  ISETP.GE.OR P0, PT, R0, R24.reuse, P2 ;  /* 0x000000180000720c */ /* 0x080fe40001706670 */
[----:B------:R-:W-:Y:S02]  /*c5c0*/  SHF.R.S32.HI R0, RZ, 0x1f, R4 ;  /* 0x0000001fff007819 */ /* 0x000fe40000011404 */
[----:B------:R-:W-:-:S03]  /*c5d0*/  ISETP.GE.OR P2, PT, R13, R24, P2 ;  /* 0x000000180d00720c */ /* 0x000fc60001746670 */
[----:B------:R-:W-:-:S04]  /*c5e0*/  IMAD R0, R0, c[0x0][0x3d8], RZ ;  /* 0x0000f60000007a24 */ /* 0x000fc800078e02ff */
[----:B------:R-:W-:Y:S01]  /*c5f0*/  IMAD R5, R4, c[0x0][0x3dc], R0 ;  /* 0x0000f70004057a24 */ /* 0x000fe200078e0200 */
[----:B------:R-:W-:Y:S01]  /*c600*/  SHF.L.U32 R0, R7, 0x1, RZ ;  /* 0x0000000107007819 */ /* 0x000fe200000006ff */
[----:B-1----:R1:W-:Y:S01]  /*c610*/  @!P0 ST.E [R10.64], R41 ;  /* 0x000000290a008985 */ /* 0x0023e2000c101904 */
[----:B------:R-:W-:Y:S01]  /*c620*/  LEA R25, P0, R2, c[0x0][0x380], 0x1 ;  /* 0x0000e00002197a11 */ /* 0x000fe200078008ff */
[----:B------:R-:W-:Y:S02]  /*c630*/  IMAD.IADD R3, R3, 0x1, R5 ;  /* 0x0000000103037824 */ /* 0x000fe400078e0205 */
[----:B---3--:R2:W-:Y:S04]  /*c640*/  @!P2 ST.E [R8.64], R42 ;  /* 0x0000002a0800a985 */ /* 0x0085e8000c101904 */
[----:B------:R2:W3:Y:S04]  /*c650*/  LDS.128 R36, [R0+0x1080] ;  /* 0x0010800000247984 */ /* 0x0004e80000000c00 */
[----:B------:R2:W4:Y:S04]  /*c660*/  LDS.128 R48, [R0+0x2080] ;  /* 0x0020800000307984 */ /* 0x0005280000000c00 */
[----:B------:R2:W2:Y:S04]  /*c670*/  LDS.128 R56, [R0+0x3080] ;  /* 0x0030800000387984 */ /* 0x0004a80000000c00 */
[----:B------:R2:W2:Y:S04]  /*c680*/  LDS.128 R32, [R0+0x5080] ;  /* 0x0050800000207984 */ /* 0x0004a80000000c00 */
[----:B------:R2:W2:Y:S01]  /*c690*/  LDS.128 R44, [R0+0x6080] ;  /* 0x00608000002c7984 */ /* 0x0004a20000000c00 */
[----:B-1----:R-:W-:-:S03]  /*c6a0*/  LEA R10, R20, R16, 0x7 ;  /* 0x00000010140a7211 */ /* 0x002fc600078e38ff */
[----:B------:R1:W1:Y:S01]  /*c6b0*/  LDS.128 R52, [R0+0x7080] ;  /* 0x0070800000347984 */ /* 0x0002620000000c00 */
[----:B------:R-:W-:Y:S02]  /*c6c0*/  LEA.HI.X R11, R2, c[0x0][0x384], R3, 0x1, P0 ;  /* 0x0000e100020b7a11 */ /* 0x000fe400000f0c03 */
[----:B------:R-:W-:Y:S01]  /*c6d0*/  ISETP.GE.AND P0, PT, R10, R24, PT ;  /* 0x000000180a00720c */ /* 0x000fe20003f06270 */
[----:B------:R1:W1:Y:S04]  /*c6e0*/  LDS.128 R28, [R0+0x9080] ;  /* 0x00908000001c7984 */ /* 0x0002680000000c00 */
[----:B------:R1:W1:Y:S04]  /*c6f0*/  LDS.128 R40, [R0+0xa080] ;  /* 0x00a0800000287984 */ /* 0x0002680000000c00 */
[----:B------:R1:W1:Y:S04]  /*c700*/  LDS.128 R60, [R0+0xb080] ;  /* 0x00b08000003c7984 */ /* 0x0002680000000c00 */
[----:B------:R1:W1:Y:S04]  /*c710*/  SHFL.IDX PT, R2, R25, RZ, 0x181f ;  /* 0x00181fff19027589 */ /* 0x00026800000e0000 */
[----:B------:R1:W1:Y:S01]  /*c720*/  SHFL.IDX PT, R3, R11, RZ, 0x181f ;  /* 0x00181fff0b037589 */ /* 0x00026200000e0000 */
[----:B------:R-:W-:Y:S05]  /*c730*/  @P0 BRA `(.L_x_29) ;  /* 0x0000014000000947 */ /* 0x000fea0003800000 */
[----:B---3--:R-:W3:Y:S01]  /*c740*/  LDS.128 R20, [R0+0x80] ;  /* 0x0000800000147984 */ /* 0x008ee20000000c00 */
[----:B------:R-:W-:-:S02]  /*c750*/  IADD3 R5, R6, 0x40, RZ ;  /* 0x0000004006057810 */ /* 0x000fc40007ffe0ff */
[C---:B------:R-:W-:Y:S01]  /*c760*/  IADD3 R7, R6.reuse, 0x80, RZ ;  /* 0x0000008006077810 */ /* 0x040fe20007ffe0ff */
[----:B------:R-:W5:Y:S01]  /*c770*/  LDS.128 R16, [R0+0x4080] ;  /* 0x0040800000107984 */ /* 0x000f620000000c00 */
[----:B------:R-:W-:Y:S02]  /*c780*/  ISETP.GE.AND P1, PT, R5, c[0x0][0x3c8], PT ;  /* 0x0000f20005007a0c */ /* 0x000fe40003f26270 */
[----:B------:R-:W-:Y:S01]  /*c790*/  ISETP.GE.AND P0, PT, R7, c[0x0][0x3c8], PT ;  /* 0x0000f20007007a0c */ /* 0x000fe20003f06270 */
[----:B------:R4:W2:Y:S01]  /*c7a0*/  LDS.128 R12, [R0+0x8080] ;  /* 0x00808000000c7984 */ /* 0x0008a20000000c00 */
[----:B------:R-:W-:-:S09]  /*c7b0*/  ISETP.GE.AND P2, PT, R6, c[0x0][0x3c8], PT ;  /* 0x0000f20006007a0c */ /* 0x000fd20003f46270 */
[----:B------:R-:W-:-:S04]  /*c7c0*/  @!P1 SHF.R.S32.HI R4, RZ, 0x1f, R5 ;  /* 0x0000001fff049819 */ /* 0x000fc80000011405 */
[----:B------:R-:W-:Y:S01]  /*c7d0*/  @!P1 LEA.HI R4, R4, R5, RZ, 0x3 ;  /* 0x0000000504049211 */ /* 0x000fe200078f18ff */
[----:B-12---:R-:W-:-:S03]  /*c7e0*/  @!P2 IMAD.WIDE R8, R6, 0x2, R2 ;  /* 0x000000020608a825 */ /* 0x006fc600078e0202 */
[----:B------:R-:W-:Y:S02]  /*c7f0*/  @!P1 LOP3.LUT R4, R4, 0xfffffff8, RZ, 0xc0, !PT ;  /* 0xfffffff804049812 */ /* 0x000fe400078ec0ff */
[----:B----4-:R-:W-:-:S03]  /*c800*/  @!P0 SHF.R.S32.HI R0, RZ, 0x1f, R7 ;  /* 0x0000001fff008819 */ /* 0x010fc60000011407 */
[----:B------:R-:W-:Y:S01]  /*c810*/  @!P1 IMAD.WIDE R4, R4, 0x2, R2 ;  /* 0x0000000204049825 */ /* 0x000fe200078e0202 */
[----:B------:R-:W-:-:S04]  /*c820*/  @!P0 LEA.HI R0, R0, R7, RZ, 0x3 ;  /* 0x0000000700008211 */ /* 0x000fc800078f18ff */
[----:B------:R-:W-:Y:S01]  /*c830*/  @!P0 LOP3.LUT R0, R0, 0xfffffff8, RZ, 0xc0, !PT ;  /* 0xfffffff800008812 */ /* 0x000fe200078ec0ff */
[----:B---3--:R1:W-:Y:S04]  /*c840*/  @!P2 ST.E.128 [R8.64], R20 ;  /* 0x000000140800a985 */ /* 0x0083e8000c101d04 */
[----:B------:R-:W-:Y:S01]  /*c850*/  @!P0 IMAD.WIDE R2, R0, 0x2, R2 ;  /* 0x0000000200028825 */ /* 0x000fe200078e0202 */
[----:B-----5:R1:W-:Y:S04]  /*c860*/  @!P1 ST.E.128 [R4.64], R16 ;  /* 0x0000001004009985 */ /* 0x0203e8000c101d04 */
[----:B------:R1:W-:Y:S02]  /*c870*/  @!P0 ST.E.128 [R2.64], R12 ;  /* 0x0000000c02008985 */ /* 0x0003e4000c101d04 */
.L_x_29:
[----:B---3--:R-:W-:Y:S05]  /*c880*/  BSYNC B0 ;  /* 0x0000000000007941 */ /* 0x008fea0003800000 */
.L_x_28:
[----:B-12---:R-:W-:Y:S01]  /*c890*/  IADD3 R0, R10, 0x20, RZ ;  /* 0x000000200a007810 */ /* 0x006fe20007ffe0ff */
[----:B------:R1:W2:Y:S01]  /*c8a0*/  SHFL.IDX PT, R3, R11, 0x1, 0x181f ;  /* 0x00381f000b037f89 */ /* 0x0002a200000e0000 */
[----:B------:R-:W-:Y:S02]  /*c8b0*/  BSSY B0, `(.L_x_30) ;  /* 0x0000015000007945 */ /* 0x000fe40003800000 */
[----:B------:R-:W-:Y:S01]  /*c8c0*/  ISETP.GE.AND P0, PT, R0, R24, PT ;  /* 0x000000180000720c */ /* 0x000fe20003f06270 */
[----:B------:R1:W3:-:S12]  /*c8d0*/  SHFL.IDX PT, R2, R25, 0x1, 0x181f ;  /* 0x00381f0019027f89 */ /* 0x0002d800000e0000 */
[----:B------:R-:W-:Y:S05]  /*c8e0*/  @P0 BRA `(.L_x_31) ;  /* 0x0000011000000947 */ /* 0x000fea0003800000 */
[C---:B------:R-:W-:Y:S02]  /*c8f0*/  IADD3 R5, R6.reuse, 0x40, RZ ;  /* 0x0000004006057810 */ /* 0x040fe40007ffe0ff */
[C---:B------:R-:W-:Y:S02]  /*c900*/  IADD3 R7, R6.reuse, 0x80, RZ ;  /* 0x0000008006077810 */ /* 0x040fe40007ffe0ff */
[----:B------:R-:W-:Y:S02]  /*c910*/  ISETP.GE.AND P1, PT, R5, c[0x0][0x3c8], PT ;  /* 0x0000f20005007a0c */ /* 0x000fe40003f26270 */
[----:B------:R-:W-:Y:S02]  /*c920*/  ISETP.GE.AND P0, PT, R7, c[0x0][0x3c8], PT ;  /* 0x0000f20007007a0c */ /* 0x000fe40003f06270 */
[----:B------:R-:W-:-:S09]  /*c930*/  ISETP.GE.AND P2, PT, R6, c[0x0][0x3c8], PT ;  /* 0x0000f20006007a0c */ /* 0x000fd20003f46270 */
[----:B------:R-:W-:Y:S02]  /*c940*/  @!P1 SHF.R.S32.HI R4, RZ, 0x1f, R5 ;  /* 0x0000001fff049819 */ /* 0x000fe40000011405 */
[----:B------:R-:W-:Y:S02]  /*c950*/  @!P0 SHF.R.S32.HI R0, RZ, 0x1f, R7 ;  /* 0x0000001fff008819 */ /* 0x000fe40000011407 */
[----:B------:R-:W-:Y:S01]  /*c960*/  @!P1 LEA.HI R4, R4, R5, RZ, 0x3 ;  /* 0x0000000504049211 */ /* 0x000fe200078f18ff */
[--C-:B--23--:R-:W-:Y:S01]  /*c970*/  @!P2 IMAD.WIDE R8, R6, 0x2, R2.reuse ;  /* 0x000000020608a825 */ /* 0x10cfe200078e0202 */
        /* <DEDUP_REMOVED lines=8> */
.L_x_31:
[----:B------:R-:W-:Y:S05]  /*ca00*/  BSYNC B0 ;  /* 0x0000000000007941 */ /* 0x000fea0003800000 */
.L_x_30:
[----:B------:R-:W-:Y:S01]  /*ca10*/  IADD3 R0, R10, 0x40, RZ ;  /* 0x000000400a007810 */ /* 0x000fe20007ffe0ff */
[----:B--2---:R2:W1:Y:S01]  /*ca20*/  SHFL.IDX PT, R3, R11, 0x2, 0x181f ;  /* 0x00581f000b037f89 */ /* 0x00446200000e0000 */
[----:B------:R-:W-:Y:S02]  /*ca30*/  BSSY B0, `(.L_x_32) ;  /* 0x0000015000007945 */ /* 0x000fe40003800000 */
[----:B------:R-:W-:Y:S01]  /*ca40*/  ISETP.GE.AND P0, PT, R0, R24, PT ;  /* 0x000000180000720c */ /* 0x000fe20003f06270 */
[----:B---3--:R2:W3:-:S12]  /*ca50*/  SHFL.IDX PT, R2, R25, 0x2, 0x181f ;  /* 0x00581f0019027f89 */ /* 0x0084d800000e0000 */
        /* <DEDUP_REMOVED lines=9> */
[--C-:B-1-3--:R-:W-:Y:S01]  /*caf0*/  @!P2 IMAD.WIDE R8, R6, 0x2, R2.reuse ;  /* 0x000000020608a825 */ /* 0x10afe200078e0202 */
[----:B------:R-:W-:Y:S02]  /*cb00*/  @!P0 LEA.HI R0, R0, R7, RZ, 0x3 ;  /* 0x0000000700008211 */ /* 0x000fe400078f18ff */
[----:B------:R-:W-:Y:S02]  /*cb10*/  @!P1 LOP3.LUT R4, R4, 0xfffffff8, RZ, 0xc0, !PT ;  /* 0xfffffff804049812 */ /* 0x000fe400078ec0ff */
[----:B------:R-:W-:Y:S01]  /*cb20*/  @!P0 LOP3.LUT R0, R0, 0xfffffff8, RZ, 0xc0, !PT ;  /* 0xfffffff800008812 */ /* 0x000fe200078ec0ff */
[----:B----4-:R1:W-:Y:S02]  /*cb30*/  @!P2 ST.E.128 [R8.64], R48 ;  /* 0x000000300800a985 */ /* 0x0103e4000c101d04 */
[----:B------:R-:W-:-:S04]  /*cb40*/  @!P1 IMAD.WIDE R4, R4, 0x2, R2 ;  /* 0x0000000204049825 */ /* 0x000fc800078e0202 */
[----:B------:R-:W-:Y:S01]  /*cb50*/  @!P0 IMAD.WIDE R2, R0, 0x2, R2 ;  /* 0x0000000200028825 */ /* 0x000fe200078e0202 */
[----:B------:R1:W-:Y:S04]  /*cb60*/  @!P1 ST.E.128 [R4.64], R44 ;  /* 0x0000002c04009985 */ /* 0x0003e8000c101d04 */
[----:B------:R1:W-:Y:S02]  /*cb70*/  @!P0 ST.E.128 [R2.64], R40 ;  /* 0x0000002802008985 */ /* 0x0003e4000c101d04 */
.L_x_33:
[----:B------:R-:W-:Y:S05]  /*cb80*/  BSYNC B0 ;  /* 0x0000000000007941 */ /* 0x000fea0003800000 */
.L_x_32:
[----:B------:R-:W-:Y:S01]  /*cb90*/  IADD3 R0, R10, 0x60, RZ ;  /* 0x000000600a007810 */ /* 0x000fe20007ffe0ff */
[----:B-1----:R1:W2:Y:S03]  /*cba0*/  SHFL.IDX PT, R3, R11, 0x3, 0x181f ;  /* 0x00781f000b037f89 */ /* 0x0022a600000e0000 */
[----:B------:R-:W-:Y:S01]  /*cbb0*/  ISETP.GE.AND P0, PT, R0, R24, PT ;  /* 0x000000180000720c */ /* 0x000fe20003f06270 */
[----:B---3--:R1:W3:-:S12]  /*cbc0*/  SHFL.IDX PT, R2, R25, 0x3, 0x181f ;  /* 0x00781f0019027f89 */ /* 0x0082d800000e0000 */
[----:B------:R-:W-:Y:S05]  /*cbd0*/  @P0 EXIT ;  /* 0x000000000000094d */ /* 0x000fea0003800000 */
[C---:B------:R-:W-:Y:S02]  /*cbe0*/  IADD3 R4, R6.reuse, 0x40, RZ ;  /* 0x0000004006047810 */ /* 0x040fe40007ffe0ff */
[----:B------:R-:W-:Y:S02]  /*cbf0*/  ISETP.GE.AND P1, PT, R6, c[0x0][0x3c8], PT ;  /* 0x0000f20006007a0c */ /* 0x000fe40003f26270 */
[----:B------:R-:W-:-:S11]  /*cc00*/  ISETP.GE.AND P0, PT, R4, c[0x0][0x3c8], PT ;  /* 0x0000f20004007a0c */ /* 0x000fd60003f06270 */
[----:B--23--:R-:W-:Y:S02]  /*cc10*/  @!P1 IMAD.WIDE R8, R6, 0x2, R2 ;  /* 0x0000000206089825 */ /* 0x00cfe400078e0202 */
[----:B------:R-:W-:-:S03]  /*cc20*/  @!P0 SHF.R.S32.HI R0, RZ, 0x1f, R4 ;  /* 0x0000001fff008819 */ /* 0x000fc60000011404 */
[----:B------:R2:W-:Y:S01]  /*cc30*/  @!P1 ST.E.128 [R8.64], R56 ;  /* 0x0000003808009985 */ /* 0x0005e2000c101d04 */
[----:B------:R-:W-:-:S04]  /*cc40*/  @!P0 LEA.HI R0, R0, R4, RZ, 0x3 ;  /* 0x0000000400008211 */ /* 0x000fc800078f18ff */
[----:B------:R-:W-:-:S05]  /*cc50*/  @!P0 LOP3.LUT R0, R0, 0xfffffff8, RZ, 0xc0, !PT ;  /* 0xfffffff800008812 */ /* 0x000fca00078ec0ff */
[----:B------:R-:W-:Y:S01]  /*cc60*/  @!P0 IMAD.WIDE R4, R0, 0x2, R2 ;  /* 0x0000000200048825 */ /* 0x000fe200078e0202 */
[----:B------:R-:W-:-:S04]  /*cc70*/  IADD3 R0, R6, 0x80, RZ ;  /* 0x0000008006007810 */ /* 0x000fc80007ffe0ff */
[----:B------:R2:W-:Y:S01]  /*cc80*/  @!P0 ST.E.128 [R4.64], R52 ;  /* 0x0000003404008985 */ /* 0x0005e2000c101d04 */
[----:B------:R-:W-:-:S13]  /*cc90*/  ISETP.GE.AND P0, PT, R0, c[0x0][0x3c8], PT ;  /* 0x0000f20000007a0c */ /* 0x000fda0003f06270 */
[----:B------:R-:W-:Y:S05]  /*cca0*/  @P0 EXIT ;  /* 0x000000000000094d */ /* 0x000fea0003800000 */
[----:B--2---:R-:W-:-:S04]  /*ccb0*/  SHF.R.S32.HI R4, RZ, 0x1f, R0 ;  /* 0x0000001fff047819 */ /* 0x004fc80000011400 */
[----:B------:R-:W-:-:S04]  /*ccc0*/  LEA.HI R0, R4, R0, RZ, 0x3 ;  /* 0x0000000004007211 */ /* 0x000fc800078f18ff */
[----:B------:R-:W-:-:S05]  /*ccd0*/  LOP3.LUT R0, R0, 0xfffffff8, RZ, 0xc0, !PT ;  /* 0xfffffff800007812 */ /* 0x000fca00078ec0ff */
[----:B------:R-:W-:-:S05]  /*cce0*/  IMAD.WIDE R2, R0, 0x2, R2 ;  /* 0x0000000200027825 */ /* 0x000fca00078e0202 */
[----:B------:R-:W-:Y:S01]  /*ccf0*/  ST.E.128 [R2.64], R60 ;  /* 0x0000003c02007985 */ /* 0x000fe2000c101d04 */
[----:B------:R-:W-:Y:S05]  /*cd00*/  EXIT ;  /* 0x000000000000794d */ /* 0x000fea0003800000 */
.L_x_26:
[----:B------:R-:W2:Y:S01]  /*cd10*/  LDL R8, [R1+0x20] ;  /* 0x0000200001087983 */ /* 0x000ea20000100800 */
[----:B------:R-:W-:Y:S01]  /*cd20*/  ISETP.NE.U32.AND P0, PT, RZ, c[0x0][0x508], PT ;  /* 0x00014200ff007a0c */ /* 0x000fe20003f05070 */
[----:B------:R-:W-:Y:S01]  /*cd30*/  IMAD.MOV.U32 R2, RZ, RZ, 0x4 ;  /* 0x00000004ff027424 */ /* 0x000fe200078e00ff */
[----:B------:R-:W-:Y:S02]  /*cd40*/  ISETP.NE.U32.AND P1, PT, RZ, c[0x0][0x500], PT ;  /* 0x00014000ff007a0c */ /* 0x000fe40003f25070 */
[----:B------:R-:W-:Y:S02]  /*cd50*/  ISETP.NE.AND.EX P0, PT, RZ, c[0x0][0x50c], PT, P0 ;  /* 0x00014300ff007a0c */ /* 0x000fe40003f05300 */
[----:B------:R-:W-:Y:S01]  /*cd60*/  ISETP.NE.AND.EX P1, PT, RZ, c[0x0][0x504], PT, P1 ;  /* 0x00014100ff007a0c */ /* 0x000fe20003f25310 */
[----:B------:R-:W-:Y:S02]  /*cd70*/  IMAD.MOV.U32 R13, RZ, RZ, c[0x0][0x388] ;  /* 0x0000e200ff0d7624 */ /* 0x000fe400078e00ff */
[----:B--2---:R-:W-:-:S08]  /*cd80*/  IMAD.WIDE R6, R8, R2, c[0x0][0x500] ;  /* 0x0001400008067625 */ /* 0x004fd000078e0202 */
[----:B------:R-:W-:Y:S02]  /*cd90*/  @P0 IMAD.WIDE R2, R8, R2, c[0x0][0x508] ;  /* 0x0001420008020625 */ /* 0x000fe400078e0202 */
[----:B------:R-:W2:Y:S04]  /*cda0*/  @P1 LDG.E R0, [R6.64] ;  /* 0x0000000406001981 */ /* 0x000ea8000c1e1900 */
[----:B------:R1:W5:Y:S01]  /*cdb0*/  @P0 LDG.E R13, [R2.64] ;  /* 0x00000004020d0981 */ /* 0x000362000c1e1900 */
[----:B------:R-:W-:Y:S02]  /*cdc0*/  CS2R R4, SRZ ;  /* 0x0000000000047805 */ /* 0x000fe4000001ff00 */
[--C-:B--2---:R-:W-:Y:S01]  /*cdd0*/  @P1 SHF.R.S32.HI R5, RZ, 0x1f, R0.reuse ;  /* 0x0000001fff051819 */ /* 0x104fe20000011400 */
[----:B------:R-:W-:Y:S01]  /*cde0*/  @P1 IMAD.MOV.U32 R4, RZ, RZ, R0 ;  /* 0x000000ffff041224 */ /* 0x000fe200078e0000 */
[----:B------:R-:W-:Y:S05]  /*cdf0*/  @P0 BRA `(.L_x_34) ;  /* 0x0000004000000947 */ /* 0x000fea0003800000 */
[----:B-1----:R-:W-:Y:S05]  /*ce00*/  @!P1 BRA `(.L_x_34) ;  /* 0x0000003000009947 */ /* 0x002fea0003800000 */
[----:B------:R1:W2:Y:S04]  /*ce10*/  LDG.E R0, [R6.64] ;  /* 0x0000000406007981 */ /* 0x0002a8000c1e1900 */
[----:B-1----:R-:W2:Y:S02]  /*ce20*/  LDG.E R6, [R6.64+0x4] ;  /* 0x0000040406067981 */ /* 0x002ea4000c1e1900 */
[----:B--2--5:R-:W-:-:S02]  /*ce30*/  IADD3 R13, -R0, R6, RZ ;  /* 0x00000006000d7210 */ /* 0x024fc40007ffe1ff */
.L_x_34:
[----:B-1----:R-:W1:Y:S01]  /*ce40*/  S2R R11, SR_TID.X ;  /* 0x00000000000b7919 */ /* 0x002e620000002100 */
[----:B------:R-:W-:Y:S01]  /*ce50*/  SHF.R.S32.HI R0, RZ, 0x1f, R8 ;  /* 0x0000001fff007819 */ /* 0x000fe20000011408 */
[----:B------:R-:W-:Y:S01]  /*ce60*/  BSSY B0, `(.L_x_35) ;  /* 0x0000028000007945 */ /* 0x000fe20003800000 */
[----:B------:R-:W-:-:S02]  /*ce70*/  SEL R10, R8, RZ, !P1 ;  /* 0x000000ff080a7207 */ /* 0x000fc40004800000 */
[----:B------:R-:W-:Y:S02]  /*ce80*/  SEL R12, R0, RZ, !P1 ;  /* 0x000000ff000c7207 */ /* 0x000fe40004800000 */
[----:B-1----:R-:W-:-:S13]  /*ce90*/  ISETP.GE.AND P0, PT, R11, 0x80, PT ;  /* 0x000000800b00780c */ /* 0x002fda0003f06270 */
[----:B------:R-:W-:Y:S05]  /*cea0*/  @P0 BRA `(.L_x_36) ;  /* 0x0000023000000947 */ /* 0x000fea0003800000 */
[----:B------:R-:W1:Y:S01]  /*ceb0*/  S2R R9, SR_CTAID.X ;  /* 0x0000000000097919 */ /* 0x000e620000002500 */
[----:B-----5:R-:W-:Y:S01]  /*cec0*/  IMAD R0, R13, c[0x0][0x4e8], RZ ;  /* 0x00013a000d007a24 */ /* 0x020fe200078e02ff */
[----:B-1----:R-:W-:-:S04]  /*ced0*/  LEA R9, R9, R11, 0x7 ;  /* 0x0000000b09097211 */ /* 0x002fc800078e38ff */
[----:B------:R-:W-:-:S13]  /*cee0*/  ISETP.GE.AND P0, PT, R9, R0, PT ;  /* 0x000000000900720c */ /* 0x000fda0003f06270 */
[----:B------:R-:W-:Y:S05]  /*cef0*/  @P0 BRA `(.L_x_36) ;  /* 0x000001e000000947 */ /* 0x000fea0003800000 */
[----:B------:R-:W1:Y:S01]  /*cf00*/  S2R R8, SR_CTAID.Y ;  /* 0x0000000000087919 */ /* 0x000e620000002600 */
[----:B------:R-:W-:Y:S01]  /*cf10*/  MOV R0, c[0x0][0x4e8] ;  /* 0x00013a0000007a02 */ /* 0x000fe20000000f00 */
[----:B------:R-:W-:Y:S01]  /*cf20*/  IMAD.MOV.U32 R3, RZ, RZ, R5 ;  /* 0x000000ffff037224 */ /* 0x000fe200078e0005 */
[----:B------:R-:W-:Y:S02]  /*cf30*/  MOV R2, R4 ;  /* 0x0000000400027202 */ /* 0x000fe40000000f00 */
[----:B------:R-:W-:-:S13]  /*cf40*/  ISETP.NE.AND P0, PT, R0, 0x1, PT ;  /* 0x000000010000780c */ /* 0x000fda0003f05270 */
[----:B------:R-:W-:Y:S01]  /*cf50*/  @P0 IMAD.HI.U32 R7, R9, c[0x0][0x4ec], RZ ;  /* 0x00013b0009070a27 */ /* 0x000fe200078e00ff */
[----:B-1----:R-:W-:-:S03]  /*cf60*/  SHF.R.S32.HI R0, RZ, 0x1f, R8 ;  /* 0x0000001fff007819 */ /* 0x002fc60000011408 */
[----:B------:R-:W-:-:S04]  /*cf70*/  IMAD.WIDE.U32 R2, R8, c[0x0][0x490], R2 ;  /* 0x0001240008027a25 */ /* 0x000fc800078e0002 */
[----:B------:R-:W-:Y:S02]  /*cf80*/  IMAD R6, R0, c[0x0][0x490], RZ ;  /* 0x0001240000067a24 */ /* 0x000fe400078e02ff */
[----:B------:R-:W-:Y:S01]  /*cf90*/  IMAD.MOV.U32 R0, RZ, RZ, R9 ;  /* 0x000000ffff007224 */ /* 0x000fe200078e0009 */
[----:B------:R-:W-:Y:S01]  /*cfa0*/  @P0 SHF.R.U32.HI R0, RZ, c[0x0][0x4f0], R7 ;  /* 0x00013c00ff000a19 */ /* 0x000fe20000011607 */
[----:B------:R-:W-:Y:S02]  /*cfb0*/  IMAD R6, R8, c[0x0][0x494], R6 ;  /* 0x0001250008067a24 */ /* 0x000fe400078e0206 */
[----:B------:R-:W-:Y:S01]  /*cfc0*/  IMAD R8, R12, c[0x0][0x498], RZ ;  /* 0x000126000c087a24 */ /* 0x000fe200078e02ff */
[----:B------:R-:W-:Y:S01]  /*cfd0*/  IADD3 R7, -R0, RZ, RZ ;  /* 0x000000ff00077210 */ /* 0x000fe20007ffe1ff */
[----:B------:R-:W-:Y:S02]  /*cfe0*/  IMAD.IADD R3, R6, 0x1, R3 ;  /* 0x0000000106037824 */ /* 0x000fe400078e0203 */
[----:B------:R-:W-:-:S02]  /*cff0*/  IMAD R8, R10, c[0x0][0x49c], R8 ;  /* 0x000127000a087a24 */ /* 0x000fc400078e0208 */
[----:B------:R-:W-:Y:S01]  /*d000*/  IMAD R6, R7, c[0x0][0x4e8], R9 ;  /* 0x00013a0007067a24 */ /* 0x000fe200078e0209 */
[----:B------:R-:W-:Y:S01]  /*d010*/  SHF.R.S32.HI R9, RZ, 0x1f, R0 ;  /* 0x0000001fff097819 */ /* 0x000fe20000011400 */
[----:B------:R-:W-:-:S03]  /*d020*/  IMAD.WIDE.U32 R2, R10, c[0x0][0x498], R2 ;  /* 0x000126000a027a25 */ /* 0x000fc600078e0002 */
[----:B------:R-:W-:Y:S02]  /*d030*/  SHF.R.S32.HI R7, RZ, 0x1f, R6 ;  /* 0x0000001fff077819 */ /* 0x000fe40000011406 */
[----:B------:R-:W-:-:S03]  /*d040*/  IADD3 R2, P0, R0, R2, RZ ;  /* 0x0000000200027210 */ /* 0x000fc60007f1e0ff */
[----:B------:R-:W-:Y:S01]  /*d050*/  IMAD R0, R7, c[0x0][0x488], RZ ;  /* 0x0001220007007a24 */ /* 0x000fe200078e02ff */
[----:B------:R-:W-:-:S03]  /*d060*/  IADD3.X R3, R9, R3, R8, P0, !PT ;  /* 0x0000000309037210 */ /* 0x000fc600007fe408 */
[C---:B------:R-:W-:Y:S02]  /*d070*/  IMAD R0, R6.reuse, c[0x0][0x48c], R0 ;  /* 0x0001230006007a24 */ /* 0x040fe400078e0200 */
[----:B------:R-:W-:-:S05]  /*d080*/  IMAD.WIDE.U32 R2, R6, c[0x0][0x488], R2 ;  /* 0x0001220006027a25 */ /* 0x000fca00078e0002 */
[----:B------:R-:W-:Y:S02]  /*d090*/  IADD3 R0, R3, R0, RZ ;  /* 0x0000000003007210 */ /* 0x000fe40007ffe0ff */
[----:B------:R-:W-:-:S04]  /*d0a0*/  LEA R6, P0, R2, c[0x0][0x450], 0x2 ;  /* 0x0001140002067a11 */ /* 0x000fc800078010ff */
[----:B------:R-:W-:Y:S02]  /*d0b0*/  LEA.HI.X R7, R2, c[0x0][0x454], R0, 0x2, P0 ;  /* 0x0001150002077a11 */ /* 0x000fe400000f1400 */
[----:B------:R-:W-:-:S05]  /*d0c0*/  MOV R0, 0xff800000 ;  /* 0xff80000000007802 */ /* 0x000fca0000000f00 */
[----:B------:R1:W-:Y:S02]  /*d0d0*/  STG.E [R6.64], R0 ;  /* 0x0000000006007986 */ /* 0x0003e4000c101904 */
.L_x_36:
[----:B------:R-:W-:Y:S05]  /*d0e0*/  BSYNC B0 ;  /* 0x0000000000007941 */ /* 0x000fea0003800000 */
.L_x_35:
[----:B-1----:R-:W1:Y:S01]  /*d0f0*/  S2R R6, SR_CTAID.Y ;  /* 0x0000000000067919 */ /* 0x002e620000002600 */
[----:B------:R-:W-:Y:S01]  /*d100*/  IMAD R0, R5, c[0x0][0x3a0], RZ ;  /* 0x0000e80005007a24 */ /* 0x000fe200078e02ff */
[----:B------:R-:W-:Y:S01]  /*d110*/  SHF.R.S32.HI R5, RZ, 0x1f, R11 ;  /* 0x0000001fff057819 */ /* 0x000fe2000001140b */
[C---:B------:R-:W-:Y:S01]  /*d120*/  IMAD.WIDE.U32 R2, R4.reuse, c[0x0][0x3a0], RZ ;  /* 0x0000e80004027a25 */ /* 0x040fe200078e00ff */
[----:B------:R-:W2:Y:S01]  /*d130*/  S2R R9, SR_CTAID.X ;  /* 0x0000000000097919 */ /* 0x000ea20000002500 */
[----:B------:R-:W-:Y:S01]  /*d140*/  MOV R8, c[0x0][0x4e8] ;  /* 0x00013a0000087a02 */ /* 0x000fe20000000f00 */
[----:B------:R-:W-:Y:S01]  /*d150*/  BSSY B0, `(.L_x_37) ;  /* 0x000003c000007945 */ /* 0x000fe20003800000 */
[----:B------:R-:W-:Y:S01]  /*d160*/  LEA.HI R5, R5, R11, RZ, 0x3 ;  /* 0x0000000b05057211 */ /* 0x000fe200078f18ff */
[----:B------:R-:W-:Y:S01]  /*d170*/  IMAD R0, R4, c[0x0][0x3a4], R0 ;  /* 0x0000e90004007a24 */ /* 0x000fe200078e0200 */
[----:B------:R-:W-:Y:S01]  /*d180*/  ISETP.NE.AND P0, PT, R8, 0x1, PT ;  /* 0x000000010800780c */ /* 0x000fe20003f05270 */
[----:B-----5:R-:W-:Y:S01]  /*d190*/  IMAD R13, R13, c[0x0][0x4e8], RZ ;  /* 0x00013a000d0d7a24 */ /* 0x020fe200078e02ff */
[----:B------:R-:W-:-:S02]  /*d1a0*/  LOP3.LUT R4, R5, 0xfffffff8, RZ, 0xc0, !PT ;  /* 0xfffffff805047812 */ /* 0x000fc400078ec0ff */
[----:B------:R-:W-:-:S03]  /*d1b0*/  IADD3 R3, R3, R0, RZ ;  /* 0x0000000003037210 */ /* 0x000fc60007ffe0ff */
[----:B------:R-:W-:Y:S01]  /*d1c0*/  IMAD.IADD R8, R11, 0x1, -R4 ;  /* 0x000000010b087824 */ /* 0x000fe200078e0a04 */
[----:B------:R-:W-:-:S04]  /*d1d0*/  SHF.R.S32.HI R11, RZ, 0x3, R5 ;  /* 0x00000003ff0b7819 */ /* 0x000fc80000011405 */
[-C--:B------:R-:W-:Y:S02]  /*d1e0*/  LEA R4, R8, R11.reuse, 0x5 ;  /* 0x0000000b08047211 */ /* 0x080fe400078e28ff */
[----:B-1----:R-:W-:Y:S01]  /*d1f0*/  SHF.R.S32.HI R7, RZ, 0x1f, R6 ;  /* 0x0000001fff077819 */ /* 0x002fe20000011406 */
[----:B------:R-:W-:Y:S01]  /*d200*/  IMAD.WIDE.U32 R2, R6, c[0x0][0x3e8], R2 ;  /* 0x0000fa0006027a25 */ /* 0x000fe200078e0002 */
[----:B--2---:R-:W-:-:S03]  /*d210*/  LEA R11, R9, R11, 0x7 ;  /* 0x0000000b090b7211 */ /* 0x004fc600078e38ff */
[----:B------:R-:W-:Y:S02]  /*d220*/  IMAD R0, R7, c[0x0][0x3e8], RZ ;  /* 0x0000fa0007007a24 */ /* 0x000fe400078e02ff */
[----:B------:R-:W-:Y:S02]  /*d230*/  IMAD R4, R9, 0x80, R4 ;  /* 0x0000008009047824 */ /* 0x000fe400078e0204 */
[----:B------:R-:W-:Y:S02]  /*d240*/  IMAD R0, R6, c[0x0][0x3ec], R0 ;  /* 0x0000fb0006007a24 */ /* 0x000fe400078e0200 */
[----:B------:R-:W-:-:S03]  /*d250*/  @P0 IMAD.HI.U32 R5, R4, c[0x0][0x4ec], RZ ;  /* 0x00013b0004050a27 */ /* 0x000fc600078e00ff */
[----:B------:R-:W-:Y:S01]  /*d260*/  IADD3 R3, R0, R3, RZ ;  /* 0x0000000300037210 */ /* 0x000fe20007ffe0ff */
[----:B------:R-:W-:Y:S01]  /*d270*/  IMAD R6, R12, c[0x0][0x3f0], RZ ;  /* 0x0000fc000c067a24 */ /* 0x000fe200078e02ff */
[----:B------:R-:W-:Y:S02]  /*d280*/  MOV R0, R4 ;  /* 0x0000000400007202 */ /* 0x000fe40000000f00 */
[----:B------:R-:W-:Y:S01]  /*d290*/  @P0 SHF.R.U32.HI R0, RZ, c[0x0][0x4f0], R5 ;  /* 0x00013c00ff000a19 */ /* 0x000fe20000011605 */
[C---:B------:R-:W-:Y:S02]  /*d2a0*/  IMAD R7, R10.reuse, c[0x0][0x3f4], R6 ;  /* 0x0000fd000a077a24 */ /* 0x040fe400078e0206 */
[----:B------:R-:W-:Y:S01]  /*d2b0*/  IMAD.WIDE.U32 R2, R10, c[0x0][0x3f0], R2 ;  /* 0x0000fc000a027a25 */ /* 0x000fe200078e0002 */
[----:B------:R-:W-:-:S03]  /*d2c0*/  SHF.R.S32.HI R6, RZ, 0x1f, R0 ;  /* 0x0000001fff067819 */ /* 0x000fc60000011400 */
[----:B------:R-:W-:Y:S01]  /*d2d0*/  IMAD.MOV R5, RZ, RZ, -R0 ;  /* 0x000000ffff057224 */ /* 0x000fe200078e0a00 */
[----:B------:R-:W-:Y:S01]  /*d2e0*/  IADD3 R3, R3, R7, RZ ;  /* 0x0000000703037210 */ /* 0x000fe20007ffe0ff */
[----:B------:R-:W-:Y:S02]  /*d2f0*/  IMAD R6, R6, c[0x0][0x3e0], RZ ;  /* 0x0000f80006067a24 */ /* 0x000fe400078e02ff */
[----:B------:R-:W-:Y:S02]  /*d300*/  IMAD R5, R5, c[0x0][0x4e8], R4 ;  /* 0x00013a0005057a24 */ /* 0x000fe400078e0204 */
[----:B------:R-:W-:-:S03]  /*d310*/  IMAD.WIDE.U32 R2, R0, c[0x0][0x3e0], R2 ;  /* 0x0000f80000027a25 */ /* 0x000fc600078e0002 */
[----:B------:R-:W-:Y:S01]  /*d320*/  SHF.R.S32.HI R4, RZ, 0x1f, R5 ;  /* 0x0000001fff047819 */ /* 0x000fe20000011405 */
[----:B------:R-:W-:-:S05]  /*d330*/  IMAD R0, R0, c[0x0][0x3e4], R6 ;  /* 0x0000f90000007a24 */ /* 0x000fca00078e0206 */
[----:B------:R-:W-:Y:S01]  /*d340*/  IADD3 R3, R3, R0, RZ ;  /* 0x0000000003037210 */ /* 0x000fe20007ffe0ff */
[----:B------:R-:W-:-:S04]  /*d350*/  IMAD R0, R4, c[0x0][0x3d8], RZ ;  /* 0x0000f60004007a24 */ /* 0x000fc800078e02ff */
[C---:B------:R-:W-:Y:S02]  /*d360*/  IMAD R0, R5.reuse, c[0x0][0x3dc], R0 ;  /* 0x0000f70005007a24 */ /* 0x040fe400078e0200 */
[----:B------:R-:W-:-:S04]  /*d370*/  IMAD.WIDE.U32 R2, R5, c[0x0][0x3d8], R2 ;  /* 0x0000f60005027a25 */ /* 0x000fc800078e0002 */
[----:B------:R-:W-:Y:S01]  /*d380*/  IMAD.IADD R0, R3, 0x1, R0 ;  /* 0x0000000103007824 */ /* 0x000fe200078e0200 */
[----:B------:R-:W-:-:S04]  /*d390*/  LEA R14, P0, R2, c[0x0][0x380], 0x1 ;  /* 0x0000e000020e7a11 */ /* 0x000fc800078008ff */
[----:B------:R-:W-:Y:S02]  /*d3a0*/  LEA.HI.X R12, R2, c[0x0][0x384], R0, 0x1, P0 ;  /* 0x0000e100020c7a11 */ /* 0x000fe400000f0c00 */
[----:B------:R-:W-:Y:S01]  /*d3b0*/  ISETP.GE.AND P0, PT, R11, R13, PT ;  /* 0x0000000d0b00720c */ /* 0x000fe20003f06270 */
[----:B------:R1:W2:Y:S01]  /*d3c0*/  SHFL.IDX PT, R2, R14, RZ, 0x181f ;  /* 0x00181fff0e027589 */ /* 0x0002a200000e0000 */
[----:B------:R-:W-:-:S03]  /*d3d0*/  SHF.L.U32 R0, R8, 0x3, RZ ;  /* 0x0000000308007819 */ /* 0x000fc600000006ff */
[----:B------:R1:W3:Y:S01]  /*d3e0*/  SHFL.IDX PT, R3, R12, RZ, 0x181f ;  /* 0x00181fff0c037589 */ /* 0x0002e200000e0000 */
[C---:B------:R-:W-:Y:S02]  /*d3f0*/  IADD3 R9, R0.reuse, 0x40, RZ ;  /* 0x0000004000097810 */ /* 0x040fe40007ffe0ff */
[----:B------:R-:W-:-:S05]  /*d400*/  IADD3 R10, R0, 0x80, RZ ;  /* 0x00000080000a7810 */ /* 0x000fca0007ffe0ff */
[----:B------:R-:W-:Y:S05]  /*d410*/  @P0 BRA `(.L_x_38) ;  /* 0x000000f000000947 */ /* 0x000fea0003800000 */
        /* <DEDUP_REMOVED lines=10> */
[----:B------:R2:W-:Y:S02]  /*d4c0*/  @!P2 ST.E.128 [R6.64], RZ ;  /* 0x000000ff0600a985 */ /* 0x0005e4000c101d04 */
[----:B------:R-:W-:-:S04]  /*d4d0*/  @!P1 IMAD.WIDE R4, R5, 0x2, R2 ;  /* 0x0000000205049825 */ /* 0x000fc800078e0202 */
[----:B------:R-:W-:Y:S01]  /*d4e0*/  @!P0 IMAD.WIDE R2, R8, 0x2, R2 ;  /* 0x0000000208028825 */ /* 0x000fe200078e0202 */
[----:B------:R2:W-:Y:S04]  /*d4f0*/  @!P1 ST.E.128 [R4.64], RZ ;  /* 0x000000ff04009985 */ /* 0x0005e8000c101d04 */
[----:B------:R2:W-:Y:S02]  /*d500*/  @!P0 ST.E.128 [R2.64], RZ ;  /* 0x000000ff02008985 */ /* 0x0005e4000c101d04 */
.L_x_38:
[----:B------:R-:W-:Y:S05]  /*d510*/  BSYNC B0 ;  /* 0x0000000000007941 */ /* 0x000fea0003800000 */
.L_x_37:
[----:B--2---:R-:W-:Y:S01]  /*d520*/  IADD3 R4, R11, 0x20, RZ ;  /* 0x000000200b047810 */ /* 0x004fe20007ffe0ff */
[----:B---3--:R2:W3:Y:S01]  /*d530*/  SHFL.IDX PT, R3, R12, 0x1, 0x181f ;  /* 0x00381f000c037f89 */ /* 0x0084e200000e0000 */
[----:B------:R-:W-:Y:S02]  /*d540*/  BSSY B0, `(.L_x_39) ;  /* 0x0000013000007945 */ /* 0x000fe40003800000 */
[----:B------:R-:W-:Y:S01]  /*d550*/  ISETP.GE.AND P0, PT, R4, R13, PT ;  /* 0x0000000d0400720c */ /* 0x000fe20003f06270 */
[----:B------:R2:W4:-:S12]  /*d560*/  SHFL.IDX PT, R2, R14, 0x1, 0x181f ;  /* 0x00381f000e027f89 */ /* 0x00051800000e0000 */
[----:B------:R-:W-:Y:S05]  /*d570*/  @P0 BRA `(.L_x_40) ;  /* 0x000000f000000947 */ /* 0x000fea0003800000 */
[----:B------:R-:W-:Y:S02]  /*d580*/  ISETP.GE.AND P1, PT, R9, c[0x0][0x3c8], PT ;  /* 0x0000f20009007a0c */ /* 0x000fe40003f26270 */
[----:B------:R-:W-:Y:S02]  /*d590*/  ISETP.GE.AND P0, PT, R10, c[0x0][0x3c8], PT ;  /* 0x0000f2000a007a0c */ /* 0x000fe40003f06270 */
[----:B------:R-:W-:-:S09]  /*d5a0*/  ISETP.GE.AND P2, PT, R0, c[0x0][0x3c8], PT ;  /* 0x0000f20000007a0c */ /* 0x000fd20003f46270 */
[----:B------:R-:W-:Y:S02]  /*d5b0*/  @!P1 SHF.R.S32.HI R5, RZ, 0x1f, R9 ;  /* 0x0000001fff059819 */ /* 0x000fe40000011409 */
[----:B------:R-:W-:Y:S02]  /*d5c0*/  @!P0 SHF.R.S32.HI R4, RZ, 0x1f, R10 ;  /* 0x0000001fff048819 */ /* 0x000fe4000001140a */
[----:B------:R-:W-:Y:S01]  /*d5d0*/  @!P1 LEA.HI R5, R5, R9, RZ, 0x3 ;  /* 0x0000000905059211 */ /* 0x000fe200078f18ff */
[--C-:B---34-:R-:W-:Y:S01]  /*d5e0*/  @!P2 IMAD.WIDE R6, R0, 0x2, R2.reuse ;  /* 0x000000020006a825 */ /* 0x118fe200078e0202 */
        /* <DEDUP_REMOVED lines=8> */
.L_x_40:
[----:B------:R-:W-:Y:S05]  /*d670*/  BSYNC B0 ;  /* 0x0000000000007941 */ /* 0x000fea0003800000 */
.L_x_39:
[----:B---3--:R-:W-:Y:S01]  /*d680*/  IADD3 R4, R11, 0x40, RZ ;  /* 0x000000400b047810 */ /* 0x008fe20007ffe0ff */
[----:B------:R3:W1:Y:S01]  /*d690*/  SHFL.IDX PT, R3, R12, 0x2, 0x181f ;  /* 0x00581f000c037f89 */ /* 0x00066200000e0000 */
[----:B------:R-:W-:Y:S02]  /*d6a0*/  BSSY B0, `(.L_x_41) ;  /* 0x0000013000007945 */ /* 0x000fe40003800000 */
[----:B------:R-:W-:Y:S01]  /*d6b0*/  ISETP.GE.AND P0, PT, R4, R13, PT ;  /* 0x0000000d0400720c */ /* 0x000fe20003f06270 */
[----:B----4-:R3:W4:-:S12]  /*d6c0*/  SHFL.IDX PT, R2, R14, 0x2, 0x181f ;  /* 0x00581f000e027f89 */ /* 0x01071800000e0000 */
[----:B------:R-:W-:Y:S05]  /*d6d0*/  @P0 BRA `(.L_x_42) ;  /* 0x000000f000000947 */ /* 0x000fea0003800000 */
[----:B------:R-:W-:Y:S02]  /*d6e0*/  ISETP.GE.AND P1, PT, R9, c[0x0][0x3c8], PT ;  /* 0x0000f20009007a0c */ /* 0x000fe40003f26270 */
        /* <DEDUP_REMOVED lines=14> */
.L_x_42:
[----:B------:R-:W-:Y:S05]  /*d7d0*/  BSYNC B0 ;  /* 0x0000000000007941 */ /* 0x000fea0003800000 */
.L_x_41:
[----:B-1----:R-:W-:Y:S01]  /*d7e0*/  IADD3 R4, R11, 0x60, RZ ;  /* 0x000000600b047810 */ /* 0x002fe20007ffe0ff */
[----:B------:R1:W2:Y:S03]  /*d7f0*/  SHFL.IDX PT, R3, R12, 0x3, 0x181f ;  /* 0x00781f000c037f89 */ /* 0x0002a600000e0000 */
[----:B------:R-:W-:Y:S01]  /*d800*/  ISETP.GE.AND P0, PT, R4, R13, PT ;  /* 0x0000000d0400720c */ /* 0x000fe20003f06270 */
[----:B----4-:R1:W4:-:S12]  /*d810*/  SHFL.IDX PT, R2, R14, 0x3, 0x181f ;  /* 0x00781f000e027f89 */ /* 0x01031800000e0000 */
[----:B------:R-:W-:Y:S05]  /*d820*/  @P0 EXIT ;  /* 0x000000000000094d */ /* 0x000fea0003800000 */
[----:B------:R-:W-:Y:S02]  /*d830*/  ISETP.GE.AND P0, PT, R9, c[0x0][0x3c8], PT ;  /* 0x0000f20009007a0c */ /* 0x000fe40003f06270 */
[----:B------:R-:W-:-:S11]  /*d840*/  ISETP.GE.AND P1, PT, R0, c[0x0][0x3c8], PT ;  /* 0x0000f20000007a0c */ /* 0x000fd60003f26270 */
[----:B------:R-:W-:Y:S02]  /*d850*/  @!P0 SHF.R.S32.HI R4, RZ, 0x1f, R9 ;  /* 0x0000001fff048819 */ /* 0x000fe40000011409 */
[----:B--2-4-:R-:W-:Y:S02]  /*d860*/  @!P1 IMAD.WIDE R6, R0, 0x2, R2 ;  /* 0x0000000200069825 */ /* 0x014fe400078e0202 */
[----:B------:R-:W-:-:S03]  /*d870*/  @!P0 LEA.HI R4, R4, R9, RZ, 0x3 ;  /* 0x0000000904048211 */ /* 0x000fc600078f18ff */
[----:B------:R2:W-:Y:S01]  /*d880*/  @!P1 ST.E.128 [R6.64], RZ ;  /* 0x000000ff06009985 */ /* 0x0005e2000c101d04 */
[----:B------:R-:W-:-:S05]  /*d890*/  @!P0 LOP3.LUT R4, R4, 0xfffffff8, RZ, 0xc0, !PT ;  /* 0xfffffff804048812 */ /* 0x000fca00078ec0ff */
[----:B------:R-:W-:-:S05]  /*d8a0*/  @!P0 IMAD.WIDE R4, R4, 0x2, R2 ;  /* 0x0000000204048825 */ /* 0x000fca00078e0202 */
[----:B------:R2:W-:Y:S01]  /*d8b0*/  @!P0 ST.E.128 [R4.64], RZ ;  /* 0x000000ff04008985 */ /* 0x0005e2000c101d04 */
[----:B------:R-:W-:-:S13]  /*d8c0*/  ISETP.GE.AND P0, PT, R10, c[0x0][0x3c8], PT ;  /* 0x0000f2000a007a0c */ /* 0x000fda0003f06270 */
[----:B------:R-:W-:Y:S05]  /*d8d0*/  @P0 EXIT ;  /* 0x000000000000094d */ /* 0x000fea0003800000 */
[----:B------:R-:W-:-:S04]  /*d8e0*/  SHF.R.S32.HI R0, RZ, 0x1f, R10 ;  /* 0x0000001fff007819 */ /* 0x000fc8000001140a */
[----:B------:R-:W-:-:S04]  /*d8f0*/  LEA.HI R0, R0, R10, RZ, 0x3 ;  /* 0x0000000a00007211 */ /* 0x000fc800078f18ff */
[----:B------:R-:W-:-:S05]  /*d900*/  LOP3.LUT R0, R0, 0xfffffff8, RZ, 0xc0, !PT ;  /* 0xfffffff800007812 */ /* 0x000fca00078ec0ff */
[----:B------:R-:W-:-:S05]  /*d910*/  IMAD.WIDE R2, R0, 0x2, R2 ;  /* 0x0000000200027825 */ /* 0x000fca00078e0202 */
[----:B------:R-:W-:Y:S01]  /*d920*/  ST.E.128 [R2.64], RZ ;  /* 0x000000ff02007985 */ /* 0x000fe2000c101d04 */
[----:B------:R-:W-:Y:S05]  /*d930*/  EXIT ;  /* 0x000000000000794d */ /* 0x000fea0003800000 */
.L_x_43:
        /* <DEDUP_REMOVED lines=12> */
.L_x_1284:


//--------------------- .text._ZN7cutlass13device_kernelIN5flash19enable_sm80_to_sm89INS1_16FlashAttnFwdSm80INS1_25CollectiveMainloopFwdSm80ILi8ELi1ELb0EN4cute5tupleIJNS5_1CILi128EEENS7_ILi64EEENS7_ILi192EEEEEELi192ENS_6half_tEfNS_4arch4Sm80ELb0ELb0ELb1ELb1ELb0ELb1ELb1ELb0EEENS1_21CollectiveEpilogueFwdINS6_IJS8_SA_S9_EEENS6_IJNS7_ILi1EEESI_SI_EEESC_SE_Li256ELb1ELb1ELb0ELb0EEENS1_19SingleTileSchedulerILb1ELb0ELb1ELi128EEEEEEEEEvNT_6ParamsE --------------------------
	.section	.text._ZN7cutlass13device_kernelIN5flash19enable_sm80_to_sm89INS1_16FlashAttnFwdSm80INS1_25CollectiveMainloopFwdSm80ILi8ELi1ELb0EN4cute5tupleIJNS5_1CILi128EEENS7_ILi64EEENS7_ILi192EEEEEELi192ENS_6half_tEfNS_4arch4Sm80ELb0ELb0ELb1ELb1ELb0ELb1ELb1ELb0EEENS1_21CollectiveEpilogueFwdINS6_IJS8_SA_S9_EEENS6_IJNS7_ILi1EEESI_SI_EEESC_SE_Li256ELb1ELb1ELb0ELb0EEENS1_19SingleTileSchedulerILb1ELb0ELb1ELi128EEEEEEEEEvNT_6ParamsE,"ax",@progbits
	.sectioninfo	@"SHI_REGISTERS=250"
	.align	128
.text._ZN7cutlass13device_kernelIN5flash19enable_sm80_to_sm89INS1_16FlashAttnFwdSm80INS1_25CollectiveMainloopFwdSm80ILi8ELi1ELb0EN4cute5tupleIJNS5_1CILi128EEENS7_ILi64EEENS7_ILi192EEEEEELi192ENS_6half_tEfNS_4arch4Sm80ELb0ELb0ELb1ELb1ELb0ELb1ELb1ELb0EEENS1_21CollectiveEpilogueFwdINS6_IJS8_SA_S9_EEENS6_IJNS7_ILi1EEESI_SI_EEESC_SE_Li256ELb1ELb1ELb0ELb0EEENS1_19SingleTileSchedulerILb1ELb0ELb1ELi128EEEEEEEEEvNT_6ParamsE:
        .type           _ZN7cutlass13device_kernelIN5flash19enable_sm80_to_sm89INS1_16FlashAttnFwdSm80INS1_25CollectiveMainloopFwdSm80ILi8ELi1ELb0EN4cute5tupleIJNS5_1CILi128EEENS7_ILi64EEENS7_ILi192EEEEEELi192ENS_6half_tEfNS_4arch4Sm80ELb0ELb0ELb1ELb1ELb0ELb1ELb1ELb0EEENS1_21CollectiveEpilogueFwdINS6_IJS8_SA_S9_EEENS6_IJNS7_ILi1EEESI_SI_EEESC_SE_Li256ELb1ELb1ELb0ELb0EEENS1_19SingleTileSchedulerILb1ELb0ELb1ELi128EEEEEEEEEvNT_6ParamsE,@function
        .size           _ZN7cutlass13device_kernelIN5flash19enable_sm80_to_sm89INS1_16FlashAttnFwdSm80INS1_25CollectiveMainloopFwdSm80ILi8ELi1ELb0EN4cute5tupleIJNS5_1CILi128EEENS7_ILi64EEENS7_ILi192EEEEEELi192ENS_6half_tEfNS_4arch4Sm80ELb0ELb0ELb1ELb1ELb0ELb1ELb1ELb0EEENS1_21CollectiveEpilogueFwdINS6_IJS8_SA_S9_EEENS6_IJNS7_ILi1EEESI_SI_EEESC_SE_Li256ELb1ELb1ELb0ELb0EEENS1_19SingleTileSchedulerILb1ELb0ELb1ELi128EEEEEEEEEvNT_6ParamsE,(.L_x_1285 - _ZN7cutlass13device_kernelIN5flash19enable_sm80_to_sm89INS1_16FlashAttnFwdSm80INS1_25CollectiveMainloopFwdSm80ILi8ELi1ELb0EN4cute5tupleIJNS5_1CILi128EEENS7_ILi64EEENS7_ILi192EEEEEELi192ENS_6half_tEfNS_4arch4Sm80ELb0ELb0ELb1ELb1ELb0ELb1ELb1ELb0EEENS1_21CollectiveEpilogueFwdINS6_IJS8_SA_S9_EEENS6_IJNS7_ILi1EEESI_SI_EEESC_SE_Li256ELb1ELb1ELb0ELb0EEENS1_19SingleTileSchedulerILb1ELb0ELb1ELi128EEEEEEEEEvNT_6ParamsE)
        .other          _ZN7cutlass13device_kernelIN5flash19enable_sm80_to_sm89INS1_16FlashAttnFwdSm80INS1_25CollectiveMainloopFwdSm80ILi8ELi1ELb0EN4cute5tupleIJNS5_1CILi128EEENS7_ILi64EEENS7_ILi192EEEEEELi192ENS_6half_tEfNS_4arch4Sm80ELb0ELb0ELb1ELb1ELb0ELb1ELb1ELb0EEENS1_21CollectiveEpilogueFwdINS6_IJS8_SA_S9_EEENS6_IJNS7_ILi1EEESI_SI_EEESC_SE_Li256ELb1ELb1ELb0ELb0EEENS1_19SingleTileSchedulerILb1ELb0ELb1ELi128EEEEEEEEEvNT_6ParamsE,@"STO_CUDA_ENTRY STV_DEFAULT"
_ZN7cutlass13device_kernelIN5flash19enable_sm80_to_sm89INS1_16FlashAttnFwdSm80INS1_25CollectiveMainloopFwdSm80ILi8ELi1ELb0EN4cute5tupleIJNS5_1CILi128EEENS7_ILi64EEENS7_ILi192EEEEEELi192ENS_6half_tEfNS_4arch4Sm80ELb0ELb0ELb1ELb1ELb0ELb1ELb1ELb0EEENS1_21CollectiveEpilogueFwdINS6_IJS8_SA_S9_EEENS6_IJNS7_ILi1EEESI_SI_EEESC_SE_Li256ELb1ELb1ELb0ELb0EEENS1_19SingleTileSchedulerILb1ELb0ELb1ELi128EEEEEEEEEvNT_6ParamsE:
[----:B------:R-:W-:Y:S02]  /*0000*/  MOV R1, c[0x0][0x28] ;  /* 0x00000a0000017a02 */ /* 0x000fe40000000f00 */
[----:B------:R-:W1:Y:S01]  /*0010*/  S2R R79, SR_TID.X ;  /* 0x00000000004f7919 */ /* 0x000e620000002100 */
[----:B------:R-:W-:Y:S01]  /*0020*/  MOV R5, 0x4 ;  /* 0x0000000400057802 */ /* 0x000fe20000000f00 */
[----:B------:R-:W-:Y:S02]  /*0030*/  ULDC.64 UR6, c[0x0][0x118] ;  /* 0x0000460000067ab9 */ /* 0x000fe40000000a00 */
        /* <DEDUP_REMOVED lines=12> */
.L_x_45:
        /* <DEDUP_REMOVED lines=8> */
.L_x_47:
[----:B------:R-:W-:-:S05]  /*0180*/  MOV R3, c[0x0][0x54c] ;  /* 0x0001530000037a02 */ /* 0x000fca0000000f00 */
.L_x_46:
[----:B-----5:R-:W-:Y:S01]  /*0190*/  IMAD R3, R3, c[0x0][0x548], RZ ;  /* 0x0001520003037a24 */ /* 0x020fe200078e02ff */
[----:B------:R-:W-:-:S04]  /*01a0*/  SHF.L.U32 R0, R80, 0x7, RZ ;  /* 0x0000000750007819 */ /* 0x000fc800000006ff */
[----:B------:R-:W-:-:S04]  /*01b0*/  ISETP.GE.AND P0, PT, R0, R3, PT ;  /* 0x000000030000720c */ /* 0x000fc80003f06270 */
[----:B------:R-:W-:Y:S01]  /*01c0*/  SEL R208, R208, 0xffffffff, !P0 ;  /* 0xffffffffd0d07807 */ /* 0x000fe20004000000 */
[----:B------:R-:W-:Y:S05]  /*01d0*/  BRA `(.L_x_48) ;  /* 0x0000012000007947 */ /* 0x000fea0003800000 */
.L_x_44:
[----:B---3--:R-:W-:-:S04]  /*01e0*/  ISETP.NE.U32.AND P0, PT, RZ, c[0x0][0x568], PT ;  /* 0x00015a00ff007a0c */ /* 0x008fc80003f05070 */
[----:B------:R-:W-:-:S13]  /*01f0*/  ISETP.NE.AND.EX P0, PT, RZ, c[0x0][0x56c], PT, P0 ;  /* 0x00015b00ff007a0c */ /* 0x000fda0003f05300 */
[----:B------:R-:W-:Y:S05]  /*0200*/  @!P0 BRA `(.L_x_49) ;  /* 0x0000002000008947 */ /* 0x000fea0003800000 */
[----:B------:R1:W5:Y:S01]  /*0210*/  LDG.E R3, [R2.64] ;  /* 0x0000000602037981 */ /* 0x000362000c1e1900 */
[----:B------:R-:W-:Y:S05]  /*0220*/  BRA `(.L_x_50) ;  /* 0x0000009000007947 */ /* 0x000fea0003800000 */
.L_x_49:
        /* <DEDUP_REMOVED lines=8> */
.L_x_51:
[----:B------:R-:W-:-:S05]  /*02b0*/  MOV R3, c[0x0][0x54c] ;  /* 0x0001530000037a02 */ /* 0x000fca0000000f00 */
.L_x_50:
[----:B-----5:R-:W-:Y:S01]  /*02c0*/  IMAD R3, R3, c[0x0][0x548], RZ ;  /* 0x0001520003037a24 */ /* 0x020fe200078e02ff */
[----:B------:R-:W-:-:S04]  /*02d0*/  SHF.L.U32 R0, R80, 0x7, RZ ;  /* 0x0000000750007819 */ /* 0x000fc800000006ff */
[----:B------:R-:W-:-:S04]  /*02e0*/  ISETP.GE.AND P0, PT, R0, R3, PT ;  /* 0x000000030000720c */ /* 0x000fc80003f06270 */
[----:B------:R-:W-:-:S04]  /*02f0*/  SEL R208, R208, 0xffffffff, !P0 ;  /* 0xffffffffd0d07807 */ /* 0x000fc80004000000 */
.L_x_48:
[----:B------:R-:W-:-:S13]  /*0300*/  ISETP.GE.AND P0, PT, R208, RZ, PT ;  /* 0x000000ffd000720c */ /* 0x000fda0003f06270 */
        /* <DEDUP_REMOVED lines=8> */
[----:B------:R-:W-:Y:S01]  /*0390*/  IMAD.MOV.U32 R98, RZ, RZ, RZ ;  /* 0x000000ffff627224 */ /* 0x000fe200078e00ff */
[----:B------:R-:W-:Y:S01]  /*03a0*/  ISETP.NE.U32.AND P1, PT, RZ, c[0x0][0x348], PT ;  /* 0x0000d200ff007a0c */ /* 0x000fe20003f25070 */
[----:B------:R-:W-:Y:S01]  /*03b0*/  IMAD.WIDE R10, R208, R5, c[0x0][0x348] ;  /* 0x0000d200d00a7625 */ /* 0x000fe200078e0205 */
[----:B------:R-:W-:-:S02]  /*03c0*/  ISETP.NE.U32.AND P6, PT, RZ, c[0x0][0x350], PT ;  /* 0x0000d400ff007a0c */ /* 0x000fc40003fc5070 */
[----:B------:R-:W-:Y:S01]  /*03d0*/  ISETP.NE.U32.AND P3, PT, RZ, c[0x0][0x358], PT ;  /* 0x0000d600ff007a0c */ /* 0x000fe20003f65070 */
[CC--:B------:R-:W-:Y:S01]  /*03e0*/  IMAD.WIDE R8, R208.reuse, R5.reuse, c[0x0][0x350] ;  /* 0x0000d400d0087625 */ /* 0x0c0fe200078e0205 */
[----:B------:R-:W-:Y:S02]  /*03f0*/  ISETP.NE.AND.EX P1, PT, RZ, c[0x0][0x34c], PT, P1 ;  /* 0x0000d300ff007a0c */ /* 0x000fe40003f25310 */
[----:B------:R-:W-:Y:S01]  /*0400*/  ISETP.NE.AND.EX P6, PT, RZ, c[0x0][0x354], PT, P6 ;  /* 0x0000d500ff007a0c */ /* 0x000fe20003fc5360 */
[----:B------:R-:W-:Y:S01]  /*0410*/  @P2 IMAD.WIDE R12, R208, R5, c[0x0][0x370] ;  /* 0x0000dc00d00c2625 */ /* 0x000fe200078e0205 */
[----:B------:R-:W-:-:S03]  /*0420*/  ISETP.NE.AND.EX P3, PT, RZ, c[0x0][0x35c], PT, P3 ;  /* 0x0000d700ff007a0c */ /* 0x000fc60003f65330 */
[CC--:B-1----:R-:W-:Y:S01]  /*0430*/  @P0 IMAD.WIDE R2, R208.reuse, R5.reuse, c[0x0][0x360] ;  /* 0x0000d800d0020625 */ /* 0x0c2fe200078e0205 */
[----:B------:R1:W5:Y:S03]  /*0440*/  @P2 LDG.E R141, [R12.64] ;  /* 0x000000060c8d2981 */ /* 0x000366000c1e1900 */
[----:B------:R-:W-:Y:S01]  /*0450*/  IMAD.WIDE R6, R208, R5, c[0x0][0x358] ;  /* 0x0000d600d0067625 */ /* 0x000fe200078e0205 */
[----:B------:R1:W5:Y:S04]  /*0460*/  @P0 LDG.E R83, [R2.64] ;  /* 0x0000000602530981 */ /* 0x000368000c1e1900 */
[----:B------:R1:W5:Y:S04]  /*0470*/  @P1 LDG.E R142, [R10.64] ;  /* 0x000000060a8e1981 */ /* 0x000368000c1e1900 */
[----:B------:R1:W5:Y:S04]  /*0480*/  @P6 LDG.E R140, [R8.64] ;  /* 0x00000006088c6981 */ /* 0x000368000c1e1900 */
[----:B------:R1:W5:Y:S04]  /*0490*/  @P3 LDG.E R98, [R6.64] ;  /* 0x0000000606623981 */ /* 0x000368000c1e1900 */
[----:B------:R-:W2:Y:S01]  /*04a0*/  S2R R207, SR_CTAID.Y ;  /* 0x0000000000cf7919 */ /* 0x000ea20000002600 */
[----:B------:R-:W-:-:S02]  /*04b0*/  IMAD.MOV.U32 R0, RZ, RZ, c[0x0][0x1d0] ;  /* 0x00007400ff007624 */ /* 0x000fc400078e00ff */
[----:B------:R-:W-:Y:S01]  /*04c0*/  IMAD.MOV.U32 R144, RZ, RZ, c[0x0][0x228] ;  /* 0x00008a00ff907624 */ /* 0x000fe200078e00ff */
[----:B--2---:R-:W-:Y:S01]  /*04d0*/  SHF.R.S32.HI R82, RZ, 0x1f, R207 ;  /* 0x0000001fff527819 */ /* 0x004fe200000114cf */
[----:B------:R-:W-:Y:S05]  /*04e0*/  @P0 BRA `(.L_x_52) ;  /* 0x0000004000000947 */ /* 0x000fea0003800000 */
[----:B-1----:R-:W-:Y:S05]  /*04f0*/  @!P1 BRA `(.L_x_52) ;  /* 0x0000003000009947 */ /* 0x002fea0003800000 */
[----:B-----5:R-:W2:Y:S04]  /*0500*/  LDG.E R83, [R10.64] ;  /* 0x000000060a537981 */ /* 0x020ea8000c1e1900 */
[----:B------:R-:W2:Y:S02]  /*0510*/  LDG.E R2, [R10.64+0x4] ;  /* 0x000004060a027981 */ /* 0x000ea4000c1e1900 */
[----:B--2---:R-:W-:Y:S02]  /*0520*/  IADD3 R83, -R83, R2, RZ ;  /* 0x0000000253537210 */ /* 0x004fe40007ffe1ff */
.L_x_52:
[----:B-1----:R-:W-:-:S04]  /*0530*/  ISETP.NE.U32.AND P0, PT, RZ, c[0x0][0x368], PT ;  /* 0x0000da00ff007a0c */ /* 0x002fc80003f05070 */
[----:B------:R-:W-:-:S13]  /*0540*/  ISETP.NE.AND.EX P0, PT, RZ, c[0x0][0x36c], PT, P0 ;  /* 0x0000db00ff007a0c */ /* 0x000fda0003f05300 */
[----:B------:R-:W-:Y:S05]  /*0550*/  @!P0 BRA `(.L_x_53) ;  /* 0x0000003000008947 */ /* 0x000fea0003800000 */
[----:B------:R-:W-:-:S05]  /*0560*/  IMAD.WIDE R2, R208, R5, c[0x0][0x368] ;  /* 0x0000da00d0027625 */ /* 0x000fca00078e0205 */
[----:B------:R1:W5:Y:S01]  /*0570*/  LDG.E R0, [R2.64] ;  /* 0x0000000602007981 */ /* 0x000362000c1e1900 */
[----:B------:R-:W-:Y:S05]  /*0580*/  BRA `(.L_x_54) ;  /* 0x0000004000007947 */ /* 0x000fea0003800000 */
.L_x_53:
[----:B------:R-:W-:Y:S05]  /*0590*/  @!P6 BRA `(.L_x_54) ;  /* 0x000000300000e947 */ /* 0x000fea0003800000 */
[----:B------:R-:W2:Y:S04]  /*05a0*/  LDG.E R0, [R8.64] ;  /* 0x0000000608007981 */ /* 0x000ea8000c1e1900 */
[----:B------:R-:W2:Y:S02]  /*05b0*/  LDG.E R3, [R8.64+0x4] ;  /* 0x0000040608037981 */ /* 0x000ea4000c1e1900 */
[----:B--2---:R-:W-:Y:S02]  /*05c0*/  IADD3 R0, -R0, R3, RZ ;  /* 0x0000000300007210 */ /* 0x004fe40007ffe1ff */
.L_x_54:
[----:B-1----:R-:W2:Y:S04]  /*05d0*/  @P3 LDG.E R2, [R6.64] ;  /* 0x0000000606023981 */ /* 0x002ea8000c1e1900 */
[----:B------:R-:W2:Y:S01]  /*05e0*/  @P3 LDG.E R9, [R6.64+0x4] ;  /* 0x0000040606093981 */ /* 0x000ea2000c1e1900 */
[----:B-----5:R-:W-:Y:S01]  /*05f0*/  IMAD.IADD R3, R0, 0x1, -R141 ;  /* 0x0000000100037824 */ /* 0x020fe200078e0a8d */
[----:B------:R-:W-:Y:S01]  /*0600*/  ISETP.NE.U32.AND P0, PT, RZ, c[0x0][0x378], PT ;  /* 0x0000de00ff007a0c */ /* 0x000fe20003f05070 */
[----:B------:R-:W-:-:S03]  /*0610*/  IMAD.MOV.U32 R81, RZ, RZ, R0 ;  /* 0x000000ffff517224 */ /* 0x000fc600078e0000 */
[----:B------:R-:W-:-:S13]  /*0620*/  ISETP.NE.AND.EX P0, PT, RZ, c[0x0][0x37c], PT, P0 ;  /* 0x0000df00ff007a0c */ /* 0x000fda0003f05300 */
[----:B------:R-:W-:-:S05]  /*0630*/  @P0 IMAD.WIDE R10, R208, R5, c[0x0][0x378] ;  /* 0x0000de00d00a0625 */ /* 0x000fca00078e0205 */
[----:B------:R1:W5:Y:S01]  /*0640*/  @P0 LDG.E R81, [R10.64] ;  /* 0x000000060a510981 */ /* 0x000362000c1e1900 */
[----:B--2---:R-:W-:-:S04]  /*0650*/  @P3 IMAD.IADD R144, R9, 0x1, -R2 ;  /* 0x0000000109903824 */ /* 0x004fc800078e0a02 */
[----:B------:R-:W-:-:S05]  /*0660*/  IMAD.IADD R78, R3, 0x1, R144 ;  /* 0x00000001034e7824 */ /* 0x000fca00078e0290 */
[----:B------:R-:W-:-:S04]  /*0670*/  IADD3 R2, R78, 0x3f, RZ ;  /* 0x0000003f4e027810 */ /* 0x000fc80007ffe0ff */
[----:B------:R-:W-:-:S04]  /*0680*/  SHF.R.S32.HI R133, RZ, 0x1f, R2 ;  /* 0x0000001fff857819 */ /* 0x000fc80000011402 */
[----:B------:R-:W-:Y:S01]  /*0690*/  LEA.HI R133, R133, R2, RZ, 0x6 ;  /* 0x0000000285857211 */ /* 0x000fe200078f30ff */
[----:B------:R-:W-:-:S03]  /*06a0*/  IMAD.MOV R2, RZ, RZ, -R3 ;  /* 0x000000ffff027224 */ /* 0x000fc600078e0a03 */
[----:B------:R-:W-:Y:S02]  /*06b0*/  LOP3.LUT R4, R133, 0xffffffc0, RZ, 0xc0, !PT ;  /* 0xffffffc085047812 */ /* 0x000fe400078ec0ff */
[----:B------:R-:W-:-:S03]  /*06c0*/  IMNMX R2, RZ, R2, !PT ;  /* 0x00000002ff027217 */ /* 0x000fc60007800200 */
[----:B------:R-:W-:Y:S01]  /*06d0*/  IMAD.IADD R3, R4, 0x1, -R3 ;  /* 0x0000000104037824 */ /* 0x000fe200078e0a03 */
[----:B------:R-:W-:-:S04]  /*06e0*/  SHF.R.U32.HI R100, RZ, 0x6, R2 ;  /* 0x00000006ff647819 */ /* 0x000fc80000011602 */
[----:B------:R-:W-:-:S04]  /*06f0*/  IMNMX R3, R3, R144, PT ;  /* 0x0000009003037217 */ /* 0x000fc80003800200 */
[----:B------:R-:W-:-:S13]  /*0700*/  ISETP.GT.AND P0, PT, R3, R2, PT ;  /* 0x000000020300720c */ /* 0x000fda0003f04270 */
[----:B------:R-:W-:Y:S01]  /*0710*/  @P0 IADD3 R7, R3, 0x3f, RZ ;  /* 0x0000003f03070810 */ /* 0x000fe20007ffe0ff */
[----:B------:R-:W-:-:S03]  /*0720*/  IMAD.MOV.U32 R3, RZ, RZ, R100 ;  /* 0x000000ffff037224 */ /* 0x000fc600078e0064 */
[----:B------:R-:W-:-:S04]  /*0730*/  @P0 SHF.R.S32.HI R2, RZ, 0x1f, R7 ;  /* 0x0000001fff020819 */ /* 0x000fc80000011407 */
[----:B------:R-:W-:-:S04]  /*0740*/  @P0 LEA.HI R2, R2, R7, RZ, 0x6 ;  /* 0x0000000702020211 */ /* 0x000fc800078f30ff */
[----:B------:R-:W-:-:S04]  /*0750*/  @P0 SHF.R.S32.HI R3, RZ, 0x6, R2 ;  /* 0x00000006ff030819 */ /* 0x000fc80000011402 */
[----:B------:R-:W-:-:S13]  /*0760*/  ISETP.GT.AND P0, PT, R3, R100, PT ;  /* 0x000000640300720c */ /* 0x000fda0003f04270 */
[----:B------:R-:W-:Y:S05]  /*0770*/  @!P0 BRA `(.L_x_55) ;  /* 0x0000518000008947 */ /* 0x000fea0003800000 */
[----:B-1----:R-:W-:-:S04]  /*0780*/  ISETP.NE.U32.AND P2, PT, RZ, c[0x0][0x340], PT ;  /* 0x0000d000ff007a0c */ /* 0x002fc80003f45070 */
[----:B------:R-:W-:-:S13]  /*0790*/  ISETP.NE.AND.EX P2, PT, RZ, c[0x0][0x344], PT, P2 ;  /* 0x0000d100ff007a0c */ /* 0x000fda0003f45320 */
[----:B------:R-:W-:-:S06]  /*07a0*/  @P2 IMAD.WIDE R10, R208, R5, c[0x0][0x340] ;  /* 0x0000d000d00a2625 */ /* 0x000fcc00078e0205 */
[----:B------:R-:W2:Y:S01]  /*07b0*/  @P2 LDG.E R10, [R10.64] ;  /* 0x000000060a0a2981 */ /* 0x000ea2000c1e1900 */
[----:B------:R-:W-:Y:S01]  /*07c0*/  SHF.R.S32.HI R8, RZ, 0x1f, R79 ;  /* 0x0000001fff087819 */ /* 0x000fe2000001144f */
[----:B------:R-:W-:Y:S01]  /*07d0*/  IMAD.IADD R0, R140, 0x1, R0 ;  /* 0x000000018c007824 */ /* 0x000fe200078e0200 */
[----:B------:R-:W-:Y:S01]  /*07e0*/  SHF.R.S32.HI R2, RZ, 0x1f, R98 ;  /* 0x0000001fff027819 */ /* 0x000fe20000011462 */
[----:B------:R-:W-:Y:S01]  /*07f0*/  IMAD R158, R82, c[0x0][0x240], RZ ;  /* 0x00009000529e7a24 */ /* 0x000fe200078e02ff */
[-C--:B------:R-:W-:Y:S01]  /*0800*/  LEA.HI R17, R8, R79.reuse, RZ, 0x3 ;  /* 0x0000004f08117211 */ /* 0x080fe200078f18ff */
[----:B------:R-:W-:Y:S01]  /*0810*/  IMAD.MOV.U32 R9, RZ, RZ, c[0x0][0x238] ;  /* 0x00008e00ff097624 */ /* 0x000fe200078e00ff */
[----:B------:R-:W-:Y:S01]  /*0820*/  IADD3 R135, R3, -0x1, RZ ;  /* 0xffffffff03877810 */ /* 0x000fe20007ffe0ff */
[----:B------:R-:W-:Y:S01]  /*0830*/  IMAD R158, R207, c[0x0][0x244], R158 ;  /* 0x00009100cf9e7a24 */ /* 0x000fe200078e029e */
[----:B------:R-:W-:Y:S01]  /*0840*/  LOP3.LUT R32, R17, 0x1ffffff8, RZ, 0xc0, !PT ;  /* 0x1ffffff811207812 */ /* 0x000fe200078ec0ff */
[----:B------:R-:W-:Y:S01]  /*0850*/  IMAD.MOV.U32 R108, RZ, RZ, 0x6 ;  /* 0x00000006ff6c7424 */ /* 0x000fe200078e00ff */
[----:B------:R-:W-:Y:S01]  /*0860*/  SHF.R.S32.HI R17, RZ, 0x3, R17 ;  /* 0x00000003ff117819 */ /* 0x000fe20000011411 */
[----:B------:R-:W-:Y:S01]  /*0870*/  IMAD.SHL.U32 R103, R9, 0x40, RZ ;  /* 0x0000004009677824 */ /* 0x000fe200078e00ff */
[----:B------:R-:W-:Y:S01]  /*0880*/  SEL R156, R208, RZ, !P3 ;  /* 0x000000ffd09c7207 */ /* 0x000fe20005800000 */
[----:B------:R-:W-:Y:S01]  /*0890*/  IMAD.IADD R32, R79, 0x1, -R32 ;  /* 0x000000014f207824 */ /* 0x000fe200078e0a20 */
[C---:B------:R-:W-:Y:S01]  /*08a0*/  IADD3 R98, P0, R17.reuse, R98, RZ ;  /* 0x0000006211627210 */ /* 0x040fe20007f1e0ff */
[----:B------:R-:W-:Y:S01]  /*08b0*/  IMAD.IADD R96, R144, 0x1, -R17 ;  /* 0x0000000190607824 */ /* 0x000fe200078e0a11 */
[----:B------:R-:W-:Y:S01]  /*08c0*/  LEA.HI R20, R8, R79, RZ, 0x2 ;  /* 0x0000004f08147211 */ /* 0x000fe200078f10ff */
[----:B------:R-:W-:Y:S01]  /*08d0*/  IMAD.SHL.U32 R32, R32, 0x8, RZ ;  /* 0x0000000820207824 */ /* 0x000fe200078e00ff */
[C---:B------:R-:W-:Y:S01]  /*08e0*/  LEA.HI.X.SX32 R97, R17.reuse, R2, 0x1, P0 ;  /* 0x0000000211617211 */ /* 0x040fe200000f0eff */
[----:B------:R-:W-:Y:S01]  /*08f0*/  IMAD.SHL.U32 R17, R17, 0x40, RZ ;  /* 0x0000004011117824 */ /* 0x000fe200078e00ff */
[----:B------:R-:W-:Y:S01]  /*0900*/  SHF.L.U64.HI R102, R9, R108, c[0x0][0x23c] ;  /* 0x00008f0009667619 */ /* 0x000fe2000001026c */
[----:B------:R-:W-:Y:S01]  /*0910*/  IMAD R2, R135, -0x40, R96 ;  /* 0xffffffc087027824 */ /* 0x000fe200078e0260 */
[----:B------:R-:W-:Y:S01]  /*0920*/  SHF.R.S32.HI R33, RZ, 0x1f, R32 ;  /* 0x0000001fff217819 */ /* 0x000fe20000011420 */
[----:B------:R-:W-:Y:S01]  /*0930*/  IMAD R3, R97, c[0x0][0x238], RZ ;  /* 0x00008e0061037a24 */ /* 0x000fe200078e02ff */
[----:B------:R-:W-:Y:S01]  /*0940*/  LOP3.LUT R17, R17, 0x1c0, RZ, 0xc0, !PT ;  /* 0x000001c011117812 */ /* 0x000fe200078ec0ff */
[----:B------:R-:W-:Y:S01]  /*0950*/  IMAD R4, R102, R135, RZ ;  /* 0x0000008766047224 */ /* 0x000fe200078e02ff */
[----:B------:R-:W-:Y:S01]  /*0960*/  LOP3.LUT R18, R20, 0xfffffffc, RZ, 0xc0, !PT ;  /* 0xfffffffc14127812 */ /* 0x000fe200078ec0ff */
[C---:B------:R-:W-:Y:S01]  /*0970*/  IMAD R12, R98.reuse, c[0x0][0x23c], R3 ;  /* 0x00008f00620c7a24 */ /* 0x040fe200078e0203 */
[----:B------:R-:W-:Y:S01]  /*0980*/  SHF.R.S32.HI R3, RZ, 0x1f, R0 ;  /* 0x0000001fff037819 */ /* 0x000fe20000011400 */
[----:B------:R-:W-:Y:S01]  /*0990*/  IMAD.WIDE.U32 R6, R98, c[0x0][0x238], R32 ;  /* 0x00008e0062067a25 */ /* 0x000fe200078e0020 */
[C---:B------:R-:W-:Y:S01]  /*09a0*/  ISETP.GE.AND P1, PT, R2.reuse, 0x1, PT ;  /* 0x000000010200780c */ /* 0x040fe20003f26270 */
[----:B------:R-:W-:Y:S01]  /*09b0*/  ULDC.U8 UR4, c[0x0][0x298] ;  /* 0x0000a60000047ab9 */ /* 0x000fe20000000000 */
[----:B------:R-:W-:Y:S01]  /*09c0*/  ISETP.GT.AND P0, PT, R2, 0x20, PT ;  /* 0x000000200200780c */ /* 0x000fe20003f04270 */
[----:B------:R-:W-:Y:S01]  /*09d0*/  IMAD.IADD R13, R7, 0x1, R12 ;  /* 0x00000001070d7824 */ /* 0x000fe200078e020c */
[----:B------:R-:W-:Y:S01]  /*09e0*/  SHF.R.S32.HI R5, RZ, 0x1f, R135 ;  /* 0x0000001fff057819 */ /* 0x000fe20000011487 */
[----:B------:R-:W-:Y:S01]  /*09f0*/  IMAD R7, R3, c[0x0][0x1e0], RZ ;  /* 0x0000780003077a24 */ /* 0x000fe200078e02ff */
[----:B------:R-:W-:Y:S01]  /*0a00*/  LOP3.LUT R2, R17, 0x38, R32, 0xf8, !PT ;  /* 0x0000003811027812 */ /* 0x000fe200078ef820 */
[----:B------:R-:W-:Y:S01]  /*0a10*/  IMAD.MOV.U32 R12, RZ, RZ, R6 ;  /* 0x000000ffff0c7224 */ /* 0x000fe200078e0006 */
[----:B------:R-:W-:Y:S01]  /*0a20*/  SHF.R.U32.HI R17, RZ, 0x3, R17 ;  /* 0x00000003ff117819 */ /* 0x000fe20000011611 */
[----:B------:R-:W-:Y:S01]  /*0a30*/  IMAD R34, R0, c[0x0][0x1e4], R7 ;  /* 0x0000790000227a24 */ /* 0x000fe200078e0207 */
[----:B------:R-:W-:Y:S01]  /*0a40*/  SHF.R.S32.HI R7, RZ, 0x1f, R208 ;  /* 0x0000001fff077819 */ /* 0x000fe200000114d0 */
[----:B------:R-:W-:Y:S01]  /*0a50*/  IMAD.WIDE.U32 R12, R207, c[0x0][0x240], R12 ;  /* 0x00009000cf0c7a25 */ /* 0x000fe200078e000c */
[----:B------:R-:W-:-:S02]  /*0a60*/  LOP3.LUT R17, R2, R17, RZ, 0x3c, !PT ;  /* 0x0000001102117212 */ /* 0x000fc400078e3cff */
[----:B------:R-:W-:Y:S01]  /*0a70*/  SEL R95, R7, RZ, !P3 ;  /* 0x000000ff075f7207 */ /* 0x000fe20005800000 */
[----:B------:R-:W-:Y:S01]  /*0a80*/  IMAD.IADD R159, R13, 0x1, R158 ;  /* 0x000000010d9f7824 */ /* 0x000fe200078e029e */
[----:B------:R-:W-:Y:S01]  /*0a90*/  IADD3 R2, R32, 0x80, RZ ;  /* 0x0000008020027810 */ /* 0x000fe20007ffe0ff */
[----:B------:R-:W-:Y:S01]  /*0aa0*/  IMAD.MOV.U32 R158, RZ, RZ, R12 ;  /* 0x000000ffff9e7224 */ /* 0x000fe200078e000c */
[----:B------:R-:W-:Y:S01]  /*0ab0*/  SHF.R.S32.HI R139, RZ, 0x2, R20 ;  /* 0x00000002ff8b7819 */ /* 0x000fe20000011414 */
[----:B------:R-:W-:Y:S01]  /*0ac0*/  IMAD R165, R95, c[0x0][0x248], RZ ;  /* 0x000092005fa57a24 */ /* 0x000fe200078e02ff */
[----:B------:R-:W-:Y:S01]  /*0ad0*/  ISETP.GE.AND P3, PT, R2, c[0x0][0x1d4], PT ;  /* 0x0000750002007a0c */ /* 0x000fe20003f66270 */
[----:B------:R-:W-:Y:S01]  /*0ae0*/  IMAD.WIDE.U32 R158, R156, c[0x0][0x248], R158 ;  /* 0x000092009c9e7a25 */ /* 0x000fe200078e009e */
[----:B------:R-:W-:Y:S02]  /*0af0*/  SHF.R.S32.HI R20, RZ, 0x1f, R20 ;  /* 0x0000001fff147819 */ /* 0x000fe40000011414 */
[----:B------:R-:W-:Y:S01]  /*0b00*/  ISETP.GE.AND P5, PT, R32, c[0x0][0x1d4], PT ;  /* 0x0000750020007a0c */ /* 0x000fe20003fa6270 */
[----:B------:R-:W-:Y:S01]  /*0b10*/  IMAD R165, R156, c[0x0][0x24c], R165 ;  /* 0x000093009ca57a24 */ /* 0x000fe200078e02a5 */
[----:B------:R-:W-:Y:S01]  /*0b20*/  LEA.HI R20, R20, R139, RZ, 0x3 ;  /* 0x0000008b14147211 */ /* 0x000fe200078f18ff */
[----:B------:R-:W-:Y:S01]  /*0b30*/  IMAD.MOV.U32 R101, RZ, RZ, c[0x0][0x27c] ;  /* 0x00009f00ff657624 */ /* 0x000fe200078e00ff */
[----:B------:R-:W-:Y:S01]  /*0b40*/  LEA.HI R134, R8, R79, RZ, 0x6 ;  /* 0x0000004f08867211 */ /* 0x000fe200078f30ff */
[----:B------:R-:W-:Y:S01]  /*0b50*/  IMAD.IADD R165, R159, 0x1, R165 ;  /* 0x000000019fa57824 */ /* 0x000fe200078e02a5 */
[----:B------:R-:W-:Y:S01]  /*0b60*/  LOP3.LUT R20, R20, 0xfffffff8, RZ, 0xc0, !PT ;  /* 0xfffffff814147812 */ /* 0x000fe200078ec0ff */
[----:B------:R-:W-:-:S02]  /*0b70*/  IMAD.IADD R18, R79, 0x1, -R18 ;  /* 0x000000014f127824 */ /* 0x000fc400078e0a12 */
[----:B------:R-:W-:Y:S02]  /*0b80*/  IMAD.MOV.U32 R164, RZ, RZ, R158 ;  /* 0x000000ffffa47224 */ /* 0x000fe400078e009e */
[----:B------:R-:W-:Y:S01]  /*0b90*/  IMAD R5, R5, R103, R4 ;  /* 0x0000006705057224 */ /* 0x000fe200078e0204 */
[----:B------:R-:W-:Y:S01]  /*0ba0*/  IADD3 R4, R32, 0x40, RZ ;  /* 0x0000004020047810 */ /* 0x000fe20007ffe0ff */
[----:B------:R-:W-:-:S03]  /*0bb0*/  IMAD.WIDE.U32 R14, R0, c[0x0][0x1e0], RZ ;  /* 0x00007800000e7a25 */ /* 0x000fc600078e00ff */
[----:B------:R-:W-:Y:S01]  /*0bc0*/  ISETP.GE.AND P4, PT, R4, c[0x0][0x1d4], PT ;  /* 0x0000750004007a0c */ /* 0x000fe20003f86270 */
[----:B------:R-:W-:-:S04]  /*0bd0*/  IMAD.WIDE.U32 R28, R135, R103, R164 ;  /* 0x00000067871c7225 */ /* 0x000fc800078e00a4 */
[----:B------:R-:W-:Y:S02]  /*0be0*/  IMAD.SHL.U32 R16, R18, 0x4, RZ ;  /* 0x0000000412107824 */ /* 0x000fe400078e00ff */
[----:B------:R-:W-:Y:S02]  /*0bf0*/  IMAD.IADD R35, R15, 0x1, R34 ;  /* 0x000000010f237824 */ /* 0x000fe400078e0222 */
[----:B------:R-:W-:Y:S01]  /*0c00*/  IMAD.IADD R22, R29, 0x1, R5 ;  /* 0x000000011d167824 */ /* 0x000fe200078e0205 */
[----:B------:R-:W-:Y:S01]  /*0c10*/  IADD3 R15, R16, 0x20, RZ ;  /* 0x00000020100f7810 */ /* 0x000fe20007ffe0ff */
[----:B------:R-:W-:Y:S02]  /*0c20*/  IMAD.SHL.U32 R18, R18, 0x8, RZ ;  /* 0x0000000812127824 */ /* 0x000fe400078e00ff */
[----:B------:R-:W-:Y:S01]  /*0c30*/  IMAD.MOV.U32 R34, RZ, RZ, R14 ;  /* 0x000000ffff227224 */ /* 0x000fe200078e000e */
[C---:B------:R-:W-:Y:S01]  /*0c40*/  IADD3 R14, R16.reuse, 0x40, RZ ;  /* 0x00000040100e7810 */ /* 0x040fe20007ffe0ff */
[----:B------:R-:W-:Y:S01]  /*0c50*/  IMAD.IADD R13, R16, 0x1, R15 ;  /* 0x00000001100d7824 */ /* 0x000fe200078e020f */
[----:B------:R-:W-:Y:S01]  /*0c60*/  SHF.R.S32.HI R19, RZ, 0x1f, R18 ;  /* 0x0000001fff137819 */ /* 0x000fe20000011412 */
[----:B------:R-:W-:Y:S01]  /*0c70*/  IMAD R24, R82, c[0x0][0x260], RZ ;  /* 0x0000980052187a24 */ /* 0x000fe200078e02ff */
[----:B------:R-:W-:Y:S01]  /*0c80*/  IADD3 R138, R18, 0x60, RZ ;  /* 0x00000060128a7810 */ /* 0x000fe20007ffe0ff */
[----:B------:R-:W-:Y:S01]  /*0c90*/  IMAD.IADD R12, R16, 0x1, R14 ;  /* 0x00000001100c7824 */ /* 0x000fe200078e020e */
[C---:B------:R-:W-:Y:S01]  /*0ca0*/  IADD3 R137, R18.reuse, 0x80, RZ ;  /* 0x0000008012897810 */ /* 0x040fe20007ffe0ff */
[----:B------:R-:W-:Y:S01]  /*0cb0*/  IMAD.IADD R113, R139, 0x1, -R20 ;  /* 0x000000018b717824 */ /* 0x000fe200078e0a14 */
[----:B------:R-:W-:Y:S01]  /*0cc0*/  IADD3 R136, R18, 0xa0, RZ ;  /* 0x000000a012887810 */ /* 0x000fe20007ffe0ff */
[----:B------:R-:W-:-:S02]  /*0cd0*/  IMAD R27, R207, c[0x0][0x264], R24 ;  /* 0x00009900cf1b7a24 */ /* 0x000fc400078e0218 */
[----:B------:R-:W-:-:S04]  /*0ce0*/  IMAD.WIDE.U32 R32, R207, c[0x0][0x260], R32 ;  /* 0x00009800cf207a25 */ /* 0x000fc800078e0020 */
[----:B------:R-:W-:Y:S02]  /*0cf0*/  IMAD R95, R95, c[0x0][0x268], RZ ;  /* 0x00009a005f5f7a24 */ /* 0x000fe400078e02ff */
[----:B------:R-:W-:Y:S02]  /*0d00*/  IMAD.IADD R27, R33, 0x1, R27 ;  /* 0x00000001211b7824 */ /* 0x000fe400078e021b */
[----:B------:R-:W-:Y:S02]  /*0d10*/  IMAD R95, R156, c[0x0][0x26c], R95 ;  /* 0x00009b009c5f7a24 */ /* 0x000fe400078e025f */
[----:B------:R-:W-:Y:S02]  /*0d20*/  IMAD.SHL.U32 R134, R134, 0x8, RZ ;  /* 0x0000000886867824 */ /* 0x000fe400078e00ff */
[----:B------:R-:W-:Y:S02]  /*0d30*/  IMAD.SHL.U32 R112, R9, 0x20, RZ ;  /* 0x0000002009707824 */ /* 0x000fe400078e00ff */
[----:B------:R-:W-:Y:S01]  /*0d40*/  IMAD R160, R82, c[0x0][0x1e8], RZ ;  /* 0x00007a0052a07a24 */ /* 0x000fe200078e02ff */
[----:B------:R-:W-:Y:S01]  /*0d50*/  LOP3.LUT R134, R17, 0xfffffe00, R134, 0xf8, !PT ;  /* 0xfffffe0011867812 */ /* 0x000fe200078ef886 */
[----:B------:R-:W-:Y:S01]  /*0d60*/  IMAD.WIDE.U32 R34, R207, c[0x0][0x1e8], R34 ;  /* 0x00007a00cf227a25 */ /* 0x000fe200078e0022 */
[----:B------:R-:W-:-:S03]  /*0d70*/  SHF.R.S32.HI R17, RZ, 0x1f, R16 ;  /* 0x0000001fff117819 */ /* 0x000fc60000011410 */
[----:B------:R-:W-:Y:S02]  /*0d80*/  IMAD.SHL.U32 R134, R134, 0x2, RZ ;  /* 0x0000000286867824 */ /* 0x000fe400078e00ff */
[----:B------:R-:W-:Y:S02]  /*0d90*/  IMAD R160, R207, c[0x0][0x1ec], R160 ;  /* 0x00007b00cfa07a24 */ /* 0x000fe400078e02a0 */
[----:B------:R-:W-:-:S04]  /*0da0*/  IMAD.WIDE.U32 R152, R139, c[0x0][0x280], R16 ;  /* 0x0000a0008b987a25 */ /* 0x000fc800078e0010 */
[----:B------:R-:W-:Y:S02]  /*0db0*/  IMAD.IADD R161, R35, 0x1, R160 ;  /* 0x0000000123a17824 */ /* 0x000fe400078e02a0 */
[----:B------:R-:W-:Y:S02]  /*0dc0*/  IMAD.MOV.U32 R160, RZ, RZ, R34 ;  /* 0x000000ffffa07224 */ /* 0x000fe400078e0022 */
[----:B------:R-:W-:-:S04]  /*0dd0*/  IMAD.WIDE.U32 R150, R139, c[0x0][0x290], R16 ;  /* 0x0000a4008b967a25 */ /* 0x000fc800078e0010 */
[----:B------:R-:W-:-:S04]  /*0de0*/  IMAD.WIDE.U32 R36, R139, c[0x0][0x280], R18 ;  /* 0x0000a0008b247a25 */ /* 0x000fc800078e0012 */
[----:B------:R-:W-:-:S04]  /*0df0*/  IMAD.WIDE.U32 R34, R139, c[0x0][0x290], R18 ;  /* 0x0000a4008b227a25 */ /* 0x000fc800078e0012 */
[----:B------:R-:W-:-:S04]  /*0e00*/  IMAD.WIDE.U32 R162, R139, c[0x0][0x1e0], RZ ;  /* 0x000078008ba27a25 */ /* 0x000fc800078e00ff */
[----:B------:R-:W-:Y:S02]  /*0e10*/  IMAD.MOV.U32 R105, RZ, RZ, c[0x0][0x1e0] ;  /* 0x00007800ff697624 */ /* 0x000fe400078e00ff */
[----:B------:R-:W-:Y:S02]  /*0e20*/  IMAD.MOV.U32 R107, RZ, RZ, c[0x0][0x280] ;  /* 0x0000a000ff6b7624 */ /* 0x000fe400078e00ff */
[----:B------:R-:W-:Y:S01]  /*0e30*/  IMAD.MOV.U32 R109, RZ, RZ, c[0x0][0x290] ;  /* 0x0000a400ff6d7624 */ /* 0x000fe200078e00ff */
[CC--:B------:R-:W-:Y:S01]  /*0e40*/  SHF.L.U64.HI R104, R105.reuse, R108.reuse, c[0x0][0x1e4] ;  /* 0x0000790069687619 */ /* 0x0c0fe2000001026c */
[----:B------:R-:W-:Y:S01]  /*0e50*/  IMAD.SHL.U32 R105, R105, 0x40, RZ ;  /* 0x0000004069697824 */ /* 0x000fe200078e00ff */
[CC--:B------:R-:W-:Y:S01]  /*0e60*/  SHF.L.U64.HI R106, R107.reuse, R108.reuse, c[0x0][0x284] ;  /* 0x0000a1006b6a7619 */ /* 0x0c0fe2000001026c */
[----:B------:R-:W-:Y:S01]  /*0e70*/  IMAD.SHL.U32 R107, R107, 0x40, RZ ;  /* 0x000000406b6b7824 */ /* 0x000fe200078e00ff */
[C---:B------:R-:W-:Y:S01]  /*0e80*/  SHF.L.U64.HI R108, R109.reuse, R108, c[0x0][0x294] ;  /* 0x0000a5006d6c7619 */ /* 0x040fe2000001026c */
[----:B------:R-:W-:Y:S01]  /*0e90*/  IMAD.SHL.U32 R109, R109, 0x40, RZ ;  /* 0x000000406d6d7824 */ /* 0x000fe200078e00ff */
[----:B--2---:R-:W-:Y:S01]  /*0ea0*/  @P2 SHF.R.S32.HI R11, RZ, 0x1f, R10 ;  /* 0x0000001fff0b2819 */ /* 0x004fe2000001140a */
[----:B------:R-:W-:-:S02]  /*0eb0*/  @!P2 IMAD.MOV.U32 R10, RZ, RZ, R208 ;  /* 0x000000ffff0aa224 */ /* 0x000fc400078e00d0 */
[----:B------:R-:W-:Y:S01]  /*0ec0*/  @!P2 IMAD.MOV.U32 R11, RZ, RZ, R7 ;  /* 0x000000ffff0ba224 */ /* 0x000fe200078e0007 */
[----:B------:R-:W-:Y:S02]  /*0ed0*/  ISETP.GE.AND P2, PT, R101, 0x1, PT ;  /* 0x000000016500780c */ /* 0x000fe40003f46270 */
[----:B------:R-:W-:Y:S02]  /*0ee0*/  SEL R154, R10, RZ, !P6 ;  /* 0x000000ff0a9a7207 */ /* 0x000fe40007000000 */
[----:B------:R-:W-:Y:S01]  /*0ef0*/  SEL R4, R11, RZ, !P6 ;  /* 0x000000ff0b047207 */ /* 0x000fe20007000000 */
[----:B------:R-:W-:Y:S01]  /*0f00*/  IMAD.SHL.U32 R11, R101, 0x2, RZ ;  /* 0x00000002650b7824 */ /* 0x000fe200078e00ff */
[----:B------:R-:W-:Y:S01]  /*0f10*/  P2R R2, PR, RZ, 0x4 ;  /* 0x00000004ff027803 */ /* 0x000fe20000000000 */
[----:B------:R-:W-:Y:S01]  /*0f20*/  IMAD.WIDE.U32 R160, R154, c[0x0][0x1f0], R160 ;  /* 0x00007c009aa07a25 */ /* 0x000fe200078e00a0 */
[----:B------:R-:W-:Y:S02]  /*0f30*/  @P1 LEA R30, P2, R28, c[0x0][0x220], 0x1 ;  /* 0x000088001c1e1a11 */ /* 0x000fe400078408ff */
[C---:B------:R-:W-:Y:S01]  /*0f40*/  IADD3 R10, -R11.reuse, c[0x0][0x1d4], RZ ;  /* 0x000075000b0a7a10 */ /* 0x040fe20007ffe1ff */
[----:B------:R-:W-:Y:S01]  /*0f50*/  IMAD R99, R4, c[0x0][0x1f0], RZ ;  /* 0x00007c0004637a24 */ /* 0x000fe200078e02ff */
[----:B------:R-:W-:Y:S01]  /*0f60*/  @P1 LEA.HI.X R31, R28, c[0x0][0x224], R22, 0x1, P2 ;  /* 0x000089001c1f1a11 */ /* 0x000fe200010f0c16 */
[----:B------:R-:W-:Y:S01]  /*0f70*/  IMAD R91, R4, c[0x0][0x218], RZ ;  /* 0x00008600045b7a24 */ /* 0x000fe200078e02ff */
[----:B------:R-:W-:Y:S01]  /*0f80*/  ISETP.GE.AND P2, PT, R18, c[0x0][0x27c], PT ;  /* 0x00009f0012007a0c */ /* 0x000fe20003f46270 */
[C---:B------:R-:W-:Y:S01]  /*0f90*/  IMAD R99, R154.reuse, c[0x0][0x1f4], R99 ;  /* 0x00007d009a637a24 */ /* 0x040fe200078e0263 */
[----:B------:R-:W-:Y:S01]  /*0fa0*/  SHF.R.S32.HI R2, RZ, 0x1f, R139 ;  /* 0x0000001fff027819 */ /* 0x000fe2000001148b */
[----:B------:R-:W-:Y:S01]  /*0fb0*/  @!PT LDS RZ, [RZ] ;  /* 0x00000000fffff984 */ /* 0x000fe20000000800 */
[----:B------:R-:W-:Y:S01]  /*0fc0*/  @!PT LDS RZ, [RZ] ;  /* 0x00000000fffff984 */ /* 0x000fe20000000800 */
[----:B------:R-:W-:Y:S01]  /*0fd0*/  @!PT LDS RZ, [RZ] ;  /* 0x00000000fffff984 */ /* 0x000fe20000000800 */
[----:B------:R1:W-:Y:S01]  /*0fe0*/  @P1 LDGSTS.E.BYPASS.LTC128B.128 [R134+0x6100], [R30.64], !P5 ;  /* 0x061000001e861fae */ /* 0x0003e2000e901d46 */
[----:B------:R-:W-:Y:S01]  /*0ff0*/  SEL R7, RZ, c[0x0][0x27c], !P2 ;  /* 0x00009f00ff077a07 */ /* 0x000fe20005000000 */
[----:B------:R-:W-:Y:S01]  /*1000*/  IMAD R91, R154, c[0x0][0x21c], R91 ;  /* 0x000087009a5b7a24 */ /* 0x000fe200078e025b */
[-C--:B------:R-:W-:Y:S01]  /*1010*/  SEL R26, R11, R10.reuse, !P2 ;  /* 0x0000000a0b1a7207 */ /* 0x080fe20005000000 */
[----:B------:R1:W-:Y:S01]  /*1020*/  @P1 LDGSTS.E.BYPASS.LTC128B.128 [R134+0x8100], [R30.64+0x80], !P4 ;  /* 0x081000801e861fae */ /* 0x0003e2000e101d46 */
[----:B------:R-:W-:Y:S01]  /*1030*/  ISETP.GE.AND P2, PT, R13, c[0x0][0x27c], PT ;  /* 0x00009f000d007a0c */ /* 0x000fe20003f46270 */
[----:B------:R-:W-:Y:S01]  /*1040*/  IMAD.IADD R24, R18, 0x1, R7 ;  /* 0x0000000112187824 */ /* 0x000fe200078e0207 */
[----:B------:R-:W-:Y:S01]  /*1050*/  SHF.R.S32.HI R129, RZ, 0x1f, R26 ;  /* 0x0000001fff817819 */ /* 0x000fe2000001141a */
[----:B------:R1:W-:Y:S01]  /*1060*/  @P1 LDGSTS.E.BYPASS.LTC128B.128 [R134+0xa100], [R30.64+0x100], !P3 ;  /* 0x0a1001001e861fae */ /* 0x0003e2000d901d46 */
[----:B------:R-:W-:Y:S01]  /*1070*/  SEL R6, RZ, c[0x0][0x27c], !P2 ;  /* 0x00009f00ff067a07 */ /* 0x000fe20005000000 */
[C---:B------:R-:W-:Y:S01]  /*1080*/  IMAD R148, R2.reuse, c[0x0][0x280], RZ ;  /* 0x0000a00002947a24 */ /* 0x040fe200078e02ff */
[-C--:B------:R-:W-:Y:S01]  /*1090*/  SEL R5, R11, R10.reuse, !P2 ;  /* 0x0000000a0b057207 */ /* 0x080fe20005000000 */
[----:B------:R-:W-:Y:S01]  /*10a0*/  IMAD R146, R2, c[0x0][0x290], RZ ;  /* 0x0000a40002927a24 */ /* 0x000fe200078e02ff */
[----:B------:R-:W-:Y:S01]  /*10b0*/  ISETP.GE.AND P2, PT, R12, c[0x0][0x27c], PT ;  /* 0x00009f000c007a0c */ /* 0x000fe20003f46270 */
[----:B------:R-:W-:Y:S01]  /*10c0*/  IMAD.IADD R6, R6, 0x1, R13 ;  /* 0x0000000106067824 */ /* 0x000fe200078e020d */
[----:B------:R-:W-:Y:S01]  /*10d0*/  SHF.R.S32.HI R123, RZ, 0x1f, R24 ;  /* 0x0000001fff7b7819 */ /* 0x000fe20000011418 */
[----:B------:R-:W-:Y:S01]  /*10e0*/  IMAD R148, R139, c[0x0][0x284], R148 ;  /* 0x0000a1008b947a24 */ /* 0x000fe200078e0294 */
[----:B------:R-:W-:Y:S01]  /*10f0*/  SEL R10, R11, R10, !P2 ;  /* 0x0000000a0b0a7207 */ /* 0x000fe20005000000 */
[----:B------:R-:W-:Y:S01]  /*1100*/  IMAD R146, R139, c[0x0][0x294], R146 ;  /* 0x0000a5008b927a24 */ /* 0x000fe200078e0292 */
[----:B------:R-:W-:Y:S01]  /*1110*/  SHF.R.S32.HI R119, RZ, 0x1f, R6 ;  /* 0x0000001fff777819 */ /* 0x000fe20000011406 */
[----:B------:R-:W-:Y:S01]  /*1120*/  IMAD.IADD R153, R153, 0x1, R148 ;  /* 0x0000000199997824 */ /* 0x000fe200078e0294 */
[----:B------:R-:W-:Y:S01]  /*1130*/  SEL R7, RZ, c[0x0][0x27c], !P2 ;  /* 0x00009f00ff077a07 */ /* 0x000fe20005000000 */
[----:B------:R-:W-:Y:S01]  /*1140*/  IMAD.IADD R151, R151, 0x1, R146 ;  /* 0x0000000197977824 */ /* 0x000fe200078e0292 */
[C---:B------:R-:W-:Y:S01]  /*1150*/  LOP3.LUT P2, RZ, R113.reuse, 0x4, RZ, 0xc0, !PT ;  /* 0x0000000471ff7812 */ /* 0x040fe2000784c0ff */
[----:B------:R-:W-:Y:S01]  /*1160*/  IMAD.SHL.U32 R113, R113, 0x40, RZ ;  /* 0x0000004071717824 */ /* 0x000fe200078e00ff */
[CC--:B------:R-:W-:Y:S01]  /*1170*/  LEA.HI R131, R119.reuse, R6.reuse, RZ, 0x3 ;  /* 0x0000000677837211 */ /* 0x0c0fe200078f18ff */
[----:B------:R-:W-:Y:S01]  /*1180*/  IMAD.IADD R149, R148, 0x1, R37 ;  /* 0x0000000194957824 */ /* 0x000fe200078e0225 */
[----:B------:R-:W-:Y:S01]  /*1190*/  LEA.HI R119, R119, R6, RZ, 0x6 ;  /* 0x0000000677777211 */ /* 0x000fe200078f30ff */
[----:B------:R-:W-:Y:S01]  /*11a0*/  IMAD.IADD R6, R7, 0x1, R12 ;  /* 0x0000000107067824 */ /* 0x000fe200078e020c */
[----:B------:R-:W-:Y:S01]  /*11b0*/  LEA.HI R129, R129, R26, RZ, 0x4 ;  /* 0x0000001a81817211 */ /* 0x000fe200078f20ff */
[----:B------:R-:W-:Y:S01]  /*11c0*/  IMAD.MOV.U32 R26, RZ, RZ, R32 ;  /* 0x000000ffff1a7224 */ /* 0x000fe200078e0020 */
[----:B------:R-:W-:Y:S01]  /*11d0*/  SHF.R.S32.HI R126, RZ, 0x1f, R5 ;  /* 0x0000001fff7e7819 */ /* 0x000fe20000011405 */
[----:B------:R-:W-:Y:S01]  /*11e0*/  IMAD.SHL.U32 R119, R119, 0x40, RZ ;  /* 0x0000004077777824 */ /* 0x000fe200078e00ff */
[----:B------:R-:W-:Y:S01]  /*11f0*/  LEA.HI R132, R123, R24, RZ, 0x3 ;  /* 0x000000187b847211 */ /* 0x000fe200078f18ff */
[----:B------:R-:W-:Y:S01]  /*1200*/  IMAD.WIDE.U32 R156, R156, c[0x0][0x268], R26 ;  /* 0x00009a009c9c7a25 */ /* 0x000fe200078e001a */
[----:B------:R-:W-:-:S02]  /*1210*/  LOP3.LUT R113, R113, 0x1c0, RZ, 0xc0, !PT ;  /* 0x000001c071717812 */ /* 0x000fc400078ec0ff */
[----:B------:R-:W-:Y:S01]  /*1220*/  LEA.HI R126, R126, R5, RZ, 0x4 ;  /* 0x000000057e7e7211 */ /* 0x000fe200078f20ff */
[----:B------:R-:W-:Y:S01]  /*1230*/  IMAD.WIDE.U32 R32, R207, c[0x0][0x210], R18 ;  /* 0x00008400cf207a25 */ /* 0x000fe200078e0012 */
[----:B------:R-:W-:Y:S02]  /*1240*/  LEA.HI R5, R8, R79, RZ, 0x5 ;  /* 0x0000004f08057211 */ /* 0x000fe400078f28ff */
[----:B------:R-:W-:Y:S01]  /*1250*/  SHF.R.S32.HI R115, RZ, 0x1f, R6 ;  /* 0x0000001fff737819 */ /* 0x000fe20000011406 */
[----:B------:R-:W-:Y:S01]  /*1260*/  IMAD.IADD R147, R146, 0x1, R35 ;  /* 0x0000000192937824 */ /* 0x000fe200078e0223 */
[----:B------:R-:W-:Y:S01]  /*1270*/  SHF.R.U32.HI R26, RZ, 0x3, R113 ;  /* 0x00000003ff1a7819 */ /* 0x000fe20000011671 */
[----:B------:R-:W-:Y:S01]  /*1280*/  IMAD.SHL.U32 R5, R5, 0x10, RZ ;  /* 0x0000001005057824 */ /* 0x000fe200078e00ff */
[----:B------:R-:W-:Y:S01]  /*1290*/  LOP3.LUT R7, R113, 0x38, R132, 0xf8, !PT ;  /* 0x0000003871077812 */ /* 0x000fe200078ef884 */
[----:B------:R-:W-:Y:S01]  /*12a0*/  IMAD.MOV.U32 R148, RZ, RZ, R36 ;  /* 0x000000ffff947224 */ /* 0x000fe200078e0024 */
[----:B------:R-:W-:Y:S01]  /*12b0*/  LEA.HI R130, R115, R6, RZ, 0x3 ;  /* 0x0000000673827211 */ /* 0x000fe200078f18ff */
[----:B------:R-:W-:Y:S01]  /*12c0*/  IMAD.MOV.U32 R146, RZ, RZ, R34 ;  /* 0x000000ffff927224 */ /* 0x000fe200078e0022 */
[----:B------:R-:W-:Y:S01]  /*12d0*/  LOP3.LUT R8, R7, R26, RZ, 0x3c, !PT ;  /* 0x0000001a07087212 */ /* 0x000fe200078e3cff */
[----:B------:R-:W-:Y:S01]  /*12e0*/  IMAD.IADD R99, R161, 0x1, R99 ;  /* 0x00000001a1637824 */ /* 0x000fe200078e0263 */
[----:B------:R-:W-:Y:S01]  /*12f0*/  LEA.HI R115, R115, R6, RZ, 0x6 ;  /* 0x0000000673737211 */ /* 0x000fe200078f30ff */
[----:B-----5:R-:W-:Y:S01]  /*1300*/  IMAD.WIDE.U32 R150, R81, c[0x0][0x290], R150 ;  /* 0x0000a40051967a25 */ /* 0x020fe200078e0096 */
[----:B------:R-:W-:-:S02]  /*1310*/  LOP3.LUT R7, R113, 0x38, R131, 0xf8, !PT ;  /* 0x0000003871077812 */ /* 0x000fc400078ef883 */
[----:B------:R-:W-:Y:S01]  /*1320*/  LEA.HI R123, R123, R24, RZ, 0x6 ;  /* 0x000000187b7b7211 */ /* 0x000fe200078f30ff */
[----:B------:R-:W-:Y:S01]  /*1330*/  IMAD.SHL.U32 R115, R115, 0x40, RZ ;  /* 0x0000004073737824 */ /* 0x000fe200078e00ff */
[----:B------:R-:W-:Y:S01]  /*1340*/  LOP3.LUT R5, R5, 0xfffffe00, RZ, 0xc0, !PT ;  /* 0xfffffe0005057812 */ /* 0x000fe200078ec0ff */
[----:B------:R-:W-:Y:S01]  /*1350*/  IMAD R24, R82, c[0x0][0x210], RZ ;  /* 0x0000840052187a24 */ /* 0x000fe200078e02ff */
[----:B------:R-:W-:Y:S01]  /*1360*/  LOP3.LUT R119, R119, 0x7ffff000, RZ, 0xc0, !PT ;  /* 0x7ffff00077777812 */ /* 0x000fe200078ec0ff */
[----:B------:R-:W-:Y:S01]  /*1370*/  IMAD.SHL.U32 R123, R123, 0x40, RZ ;  /* 0x000000407b7b7824 */ /* 0x000fe200078e00ff */
[----:B------:R-:W-:Y:S01]  /*1380*/  LOP3.LUT R6, R7, R26, RZ, 0x3c, !PT ;  /* 0x0000001a07067212 */ /* 0x000fe200078e3cff */
[----:B------:R-:W-:Y:S01]  /*1390*/  IMAD R24, R207, c[0x0][0x214], R24 ;  /* 0x00008500cf187a24 */ /* 0x000fe200078e0218 */
[----:B------:R-:W-:Y:S01]  /*13a0*/  LOP3.LUT R7, R113, 0x38, R130, 0xf8, !PT ;  /* 0x0000003871077812 */ /* 0x000fe200078ef882 */
[----:B------:R-:W-:Y:S01]  /*13b0*/  IMAD.WIDE.U32 R152, R81, c[0x0][0x280], R152 ;  /* 0x0000a00051987a25 */ /* 0x000fe200078e0098 */
[----:B------:R-:W-:-:S02]  /*13c0*/  SHF.R.S32.HI R129, RZ, 0x4, R129 ;  /* 0x00000004ff817819 */ /* 0x000fc40000011481 */
[----:B------:R-:W-:Y:S01]  /*13d0*/  IADD3 R119, R6, R119, R5 ;  /* 0x0000007706777210 */ /* 0x000fe20007ffe005 */
[----:B------:R-:W-:Y:S01]  /*13e0*/  IMAD.IADD R25, R33, 0x1, R24 ;  /* 0x0000000121197824 */ /* 0x000fe200078e0218 */
[----:B------:R-:W-:Y:S01]  /*13f0*/  LOP3.LUT R115, R115, 0x7ffff000, RZ, 0xc0, !PT ;  /* 0x7ffff00073737812 */ /* 0x000fe200078ec0ff */
[----:B------:R-:W-:Y:S01]  /*1400*/  IMAD.MOV.U32 R24, RZ, RZ, R32 ;  /* 0x000000ffff187224 */ /* 0x000fe200078e0020 */
[----:B------:R-:W-:Y:S01]  /*1410*/  LOP3.LUT R6, R7, R26, RZ, 0x3c, !PT ;  /* 0x0000001a07067212 */ /* 0x000fe200078e3cff */
[----:B------:R-:W-:Y:S01]  /*1420*/  IMAD.WIDE.U32 R148, R81, c[0x0][0x280], R148 ;  /* 0x0000a00051947a25 */ /* 0x000fe200078e0094 */
[----:B------:R-:W-:Y:S02]  /*1430*/  LEA.HI.SX32 R129, R132, R129, 0x1d ;  /* 0x0000008184817211 */ /* 0x000fe400078feaff */
[----:B------:R-:W-:Y:S01]  /*1440*/  LOP3.LUT R123, R123, 0x7ffff000, RZ, 0xc0, !PT ;  /* 0x7ffff0007b7b7812 */ /* 0x000fe200078ec0ff */
[----:B------:R-:W-:Y:S01]  /*1450*/  IMAD.WIDE.U32 R154, R154, c[0x0][0x218], R24 ;  /* 0x000086009a9a7a25 */ /* 0x000fe200078e0018 */
[----:B------:R-:W-:-:S02]  /*1460*/  IADD3 R115, R6, R115, R5 ;  /* 0x0000007306737210 */ /* 0x000fc40007ffe005 */
[----:B------:R-:W-:Y:S01]  /*1470*/  SHF.R.S32.HI R6, RZ, 0x1f, R129 ;  /* 0x0000001fff067819 */ /* 0x000fe20000011481 */
[----:B------:R-:W-:Y:S01]  /*1480*/  IMAD.WIDE.U32 R146, R81, c[0x0][0x290], R146 ;  /* 0x0000a40051927a25 */ /* 0x000fe200078e0092 */
[----:B------:R-:W-:Y:S02]  /*1490*/  IADD3 R123, R8, R123, R5 ;  /* 0x0000007b087b7210 */ /* 0x000fe40007ffe005 */
[----:B------:R-:W-:Y:S01]  /*14a0*/  LEA.HI R7, R6, R129, RZ, 0x3 ;  /* 0x0000008106077211 */ /* 0x000fe200078f18ff */
[----:B------:R-:W-:Y:S01]  /*14b0*/  IMAD.MOV.U32 R8, RZ, RZ, 0x5 ;  /* 0x00000005ff087424 */ /* 0x000fe200078e00ff */
[----:B------:R-:W-:Y:S01]  /*14c0*/  SHF.R.S32.HI R125, RZ, 0x1f, R10 ;  /* 0x0000001fff7d7819 */ /* 0x000fe2000001140a */
[----:B------:R-:W-:Y:S01]  /*14d0*/  IMAD.SHL.U32 R129, R129, 0x8, RZ ;  /* 0x0000000881817824 */ /* 0x000fe200078e00ff */
[----:B------:R-:W-:Y:S01]  /*14e0*/  SHF.R.S32.HI R126, RZ, 0x4, R126 ;  /* 0x00000004ff7e7819 */ /* 0x000fe2000001147e */
[----:B------:R-:W-:Y:S01]  /*14f0*/  IMAD.SHL.U32 R7, R7, 0x200, RZ ;  /* 0x0000020007077824 */ /* 0x000fe200078e00ff */
[----:B------:R-:W-:Y:S01]  /*1500*/  SHF.L.U64.HI R111, R9, R8, c[0x0][0x23c] ;  /* 0x00008f00096f7619 */ /* 0x000fe20000010208 */
[----:B------:R-:W-:Y:S01]  /*1510*/  IMAD.IADD R95, R157, 0x1, R95 ;  /* 0x000000019d5f7824 */ /* 0x000fe200078e025f */
[----:B------:R-:W-:Y:S01]  /*1520*/  @P0 IADD3 R8, P1, R112, R28, RZ ;  /* 0x0000001c70080210 */ /* 0x000fe20007f3e0ff */
[----:B------:R-:W-:Y:S01]  /*1530*/  IMAD.IADD R91, R155, 0x1, R91 ;  /* 0x000000019b5b7824 */ /* 0x000fe200078e025b */
[----:B------:R-:W-:Y:S01]  /*1540*/  LEA.HI R125, R125, R10, RZ, 0x4 ;  /* 0x0000000a7d7d7211 */ /* 0x000fe200078f20ff */
[----:B------:R-:W-:Y:S01]  /*1550*/  IMAD.SHL.U32 R123, R123, 0x2, RZ ;  /* 0x000000027b7b7824 */ /* 0x000fe200078e00ff */
[----:B------:R-:W-:Y:S01]  /*1560*/  LOP3.LUT R121, R7, 0x7ffff000, RZ, 0xc0, !PT ;  /* 0x7ffff00007797812 */ /* 0x000fe200078ec0ff */
[----:B------:R-:W-:Y:S01]  /*1570*/  @P0 IMAD.X R7, R111, 0x1, R22, P1 ;  /* 0x000000016f070824 */ /* 0x000fe200008e0616 */
[C---:B------:R-:W-:Y:S01]  /*1580*/  @P0 LEA R22, P1, R8.reuse, c[0x0][0x220], 0x1 ;  /* 0x0000880008160a11 */ /* 0x040fe200078208ff */
[----:B------:R-:W-:Y:S01]  /*1590*/  IMAD.SHL.U32 R119, R119, 0x2, RZ ;  /* 0x0000000277777824 */ /* 0x000fe200078e00ff */
[----:B------:R-:W-:Y:S01]  /*15a0*/  SHF.R.S32.HI R125, RZ, 0x4, R125 ;  /* 0x00000004ff7d7819 */ /* 0x000fe2000001147d */
[----:B------:R-:W-:Y:S01]  /*15b0*/  IMAD.SHL.U32 R115, R115, 0x2, RZ ;  /* 0x0000000273737824 */ /* 0x000fe200078e00ff */
[----:B------:R-:W-:-:S02]  /*15c0*/  @P0 LEA.HI.X R23, R8, c[0x0][0x224], R7, 0x1, P1 ;  /* 0x0000890008170a11 */ /* 0x000fc400008f0c07 */
[----:B------:R-:W-:Y:S02]  /*15d0*/  LEA.HI.SX32 R126, R131, R126, 0x1d ;  /* 0x0000007e837e7211 */ /* 0x000fe400078feaff */
[----:B------:R-:W-:Y:S01]  /*15e0*/  LEA.HI.SX32 R125, R130, R125, 0x1d ;  /* 0x0000007d827d7211 */ /* 0x000fe200078feaff */
[----:B------:R1:W-:Y:S01]  /*15f0*/  @P0 LDGSTS.E.BYPASS.LTC128B.128 [R134+0x7100], [R22.64], !P5 ;  /* 0x0710000016860fae */ /* 0x0003e2000e901d46 */
[----:B------:R-:W-:Y:S02]  /*1600*/  SHF.R.S32.HI R117, RZ, 0x1f, R126 ;  /* 0x0000001fff757819 */ /* 0x000fe4000001147e */
[----:B------:R-:W-:Y:S01]  /*1610*/  SHF.R.S32.HI R6, RZ, 0x1f, R125 ;  /* 0x0000001fff067819 */ /* 0x000fe2000001147d */
[----:B------:R1:W-:Y:S01]  /*1620*/  @P0 LDGSTS.E.BYPASS.LTC128B.128 [R134+0x9100], [R22.64+0x80], !P4 ;  /* 0x0910008016860fae */ /* 0x0003e2000e101d46 */
[----:B------:R-:W-:Y:S01]  /*1630*/  LEA.HI R117, R117, R126, RZ, 0x3 ;  /* 0x0000007e75757211 */ /* 0x000fe200078f18ff */
[----:B------:R-:W-:Y:S01]  /*1640*/  IMAD.SHL.U32 R126, R126, 0x8, RZ ;  /* 0x000000087e7e7824 */ /* 0x000fe200078e00ff */
[----:B------:R-:W-:Y:S01]  /*1650*/  LEA.HI R6, R6, R125, RZ, 0x3 ;  /* 0x0000007d06067211 */ /* 0x000fe200078f18ff */
[----:B------:R1:W-:Y:S01]  /*1660*/  @P0 LDGSTS.E.BYPASS.LTC128B.128 [R134+0xb100], [R22.64+0x100], !P3 ;  /* 0x0b10010016860fae */ /* 0x0003e2000d901d46 */
[----:B------:R-:W-:Y:S01]  /*1670*/  IADD3 R93, P0, R0, R139, RZ ;  /* 0x0000008b005d7210 */ /* 0x000fe20007f1e0ff */
[----:B------:R-:W-:Y:S01]  /*1680*/  IMAD.SHL.U32 R125, R125, 0x8, RZ ;  /* 0x000000087d7d7824 */ /* 0x000fe200078e00ff */
[----:B------:R-:W-:Y:S01]  /*1690*/  SHF.R.S32.HI R0, RZ, 0x1f, R81 ;  /* 0x0000001fff007819 */ /* 0x000fe20000011451 */
[----:B------:R-:W0:Y:S01]  /*16a0*/  LDGDEPBAR ;  /* 0x00000000000079af */ /* 0x000e220000000000 */
[----:B------:R-:W-:Y:S01]  /*16b0*/  LOP3.LUT R128, R113, 0x18, R18, 0xf8, !PT ;  /* 0x0000001871807812 */ /* 0x000fe200078ef812 */
[----:B------:R-:W-:Y:S01]  /*16c0*/  IMAD.X R92, R3, 0x1, R2, P0 ;  /* 0x00000001035c7824 */ /* 0x000fe200000e0602 */
[C---:B------:R-:W-:Y:S01]  /*16d0*/  LOP3.LUT R21, R113.reuse, 0x38, R129, 0xf8, !PT ;  /* 0x0000003871157812 */ /* 0x040fe200078ef881 */
[----:B------:R-:W-:Y:S01]  /*16e0*/  IMAD R2, R2, c[0x0][0x1e0], RZ ;  /* 0x0000780002027a24 */ /* 0x000fe200078e02ff */
[----:B------:R-:W-:Y:S01]  /*16f0*/  LOP3.LUT R11, R113, 0x38, R126, 0xf8, !PT ;  /* 0x00000038710b7812 */ /* 0x000fe200078ef87e */
[----:B------:R-:W-:Y:S01]  /*1700*/  IMAD.SHL.U32 R117, R117, 0x200, RZ ;  /* 0x0000020075757824 */ /* 0x000fe200078e00ff */
[----:B------:R-:W-:Y:S01]  /*1710*/  LOP3.LUT R113, R113, 0x38, R125, 0xf8, !PT ;  /* 0x0000003871717812 */ /* 0x000fe200078ef87d */
[----:B------:R-:W-:Y:S01]  /*1720*/  IMAD.SHL.U32 R6, R6, 0x200, RZ ;  /* 0x0000020006067824 */ /* 0x000fe200078e00ff */
[----:B------:R-:W-:Y:S01]  /*1730*/  LOP3.LUT R128, R5, R128, R26, 0xf6, !PT ;  /* 0x0000008005807212 */ /* 0x000fe200078ef61a */
[----:B------:R-:W-:Y:S01]  /*1740*/  IMAD R3, R139, c[0x0][0x1e4], R2 ;  /* 0x000079008b037a24 */ /* 0x000fe200078e0202 */
[-C--:B------:R-:W-:Y:S01]  /*1750*/  LOP3.LUT R20, R21, R26.reuse, RZ, 0x3c, !PT ;  /* 0x0000001a15147212 */ /* 0x080fe200078e3cff */
[C---:B------:R-:W-:Y:S01]  /*1760*/  IMAD R2, R0.reuse, c[0x0][0x280], RZ ;  /* 0x0000a00000027a24 */ /* 0x040fe200078e02ff */
[-C--:B------:R-:W-:Y:S01]  /*1770*/  LOP3.LUT R10, R11, R26.reuse, RZ, 0x3c, !PT ;  /* 0x0000001a0b0a7212 */ /* 0x080fe200078e3cff */
[----:B------:R-:W-:Y:S01]  /*1780*/  IMAD R0, R0, c[0x0][0x290], RZ ;  /* 0x0000a40000007a24 */ /* 0x000fe200078e02ff */
[----:B------:R-:W-:Y:S01]  /*1790*/  LOP3.LUT R113, R113, R26, RZ, 0x3c, !PT ;  /* 0x0000001a71717212 */ /* 0x000fe200078e3cff */
[----:B------:R-:W-:Y:S01]  /*17a0*/  IMAD.IADD R110, R163, 0x1, R3 ;  /* 0x00000001a36e7824 */ /* 0x000fe200078e0203 */
[----:B------:R-:W-:Y:S01]  /*17b0*/  LOP3.LUT R117, R117, 0x7ffff000, RZ, 0xc0, !PT ;  /* 0x7ffff00075757812 */ /* 0x000fe200078ec0ff */
[C---:B------:R-:W-:Y:S01]  /*17c0*/  IMAD R87, R81.reuse, c[0x0][0x294], R0 ;  /* 0x0000a50051577a24 */ /* 0x040fe200078e0200 */
[----:B------:R-:W-:Y:S01]  /*17d0*/  LOP3.LUT R6, R6, 0x7ffff000, RZ, 0xc0, !PT ;  /* 0x7ffff00006067812 */ /* 0x000fe200078ec0ff */
[----:B------:R-:W-:Y:S01]  /*17e0*/  IMAD R3, R81, c[0x0][0x284], R2 ;  /* 0x0000a10051037a24 */ /* 0x000fe200078e0202 */
[----:B------:R-:W-:Y:S01]  /*17f0*/  IADD3 R121, R20, R121, R5 ;  /* 0x0000007914797210 */ /* 0x000fe20007ffe005 */
[----:B------:R-:W-:Y:S01]  /*1800*/  IMAD.IADD R89, R151, 0x1, R87 ;  /* 0x0000000197597824 */ /* 0x000fe200078e0257 */
[----:B------:R-:W-:Y:S01]  /*1810*/  IADD3 R117, R10, R117, R5 ;  /* 0x000000750a757210 */ /* 0x000fe20007ffe005 */
[----:B------:R-:W-:Y:S01]  /*1820*/  IMAD.IADD R90, R153, 0x1, R3 ;  /* 0x00000001995a7824 */ /* 0x000fe200078e0203 */
[----:B------:R-:W-:Y:S01]  /*1830*/  IADD3 R113, R113, R6, R5 ;  /* 0x0000000671717210 */ /* 0x000fe20007ffe005 */
[----:B------:R-:W-:Y:S01]  /*1840*/  IMAD.IADD R88, R3, 0x1, R149 ;  /* 0x0000000103587824 */ /* 0x000fe200078e0295 */
[----:B------:R-:W-:Y:S01]  /*1850*/  LEA R128, R128, 0x100, 0x1 ;  /* 0x0000010080807811 */ /* 0x000fe200078e08ff */
[----:B------:R-:W-:Y:S01]  /*1860*/  IMAD.IADD R87, R87, 0x1, R147 ;  /* 0x0000000157577824 */ /* 0x000fe200078e0293 */
[----:B------:R-:W-:Y:S01]  /*1870*/  IADD3 R86, P1, P0, R160, R162, R18 ;  /* 0x000000a2a0567210 */ /* 0x000fe2000783e012 */
[----:B------:R-:W-:Y:S01]  /*1880*/  IMAD.SHL.U32 R121, R121, 0x2, RZ ;  /* 0x0000000279797824 */ /* 0x000fe200078e00ff */
[----:B------:R-:W-:Y:S01]  /*1890*/  LOP3.LUT R132, R132, 0xfffffff8, RZ, 0xc0, !PT ;  /* 0xfffffff884847812 */ /* 0x000fe200078ec0ff */
[----:B------:R-:W-:Y:S01]  /*18a0*/  IMAD.SHL.U32 R117, R117, 0x2, RZ ;  /* 0x0000000275757824 */ /* 0x000fe200078e00ff */
[----:B------:R-:W-:Y:S01]  /*18b0*/  LOP3.LUT R131, R131, 0xfffffff8, RZ, 0xc0, !PT ;  /* 0xfffffff883837812 */ /* 0x000fe200078ec0ff */
[----:B------:R-:W-:Y:S01]  /*18c0*/  IMAD.SHL.U32 R113, R113, 0x2, RZ ;  /* 0x0000000271717824 */ /* 0x000fe200078e00ff */
[----:B------:R-:W-:-:S02]  /*18d0*/  LOP3.LUT R130, R130, 0xfffffff8, RZ, 0xc0, !PT ;  /* 0xfffffff882827812 */ /* 0x000fc400078ec0ff */
[----:B------:R-:W-:Y:S02]  /*18e0*/  IADD3 R127, R128, 0x40, RZ ;  /* 0x00000040807f7810 */ /* 0x000fe40007ffe0ff */
[----:B------:R-:W-:Y:S02]  /*18f0*/  IADD3.X R85, R99, R110, R19, P1, P0 ;  /* 0x0000006e63557210 */ /* 0x000fe40000fe0413 */
[----:B------:R-:W-:Y:S02]  /*1900*/  ISETP.NE.AND P6, PT, RZ, UR4, PT ;  /* 0x00000004ff007c0c */ /* 0x000fe4000bfc5270 */
[C---:B------:R-:W-:Y:S02]  /*1910*/  IADD3 R11, R16.reuse, 0x30, RZ ;  /* 0x00000030100b7810 */ /* 0x040fe40007ffe0ff */
[C---:B------:R-:W-:Y:S02]  /*1920*/  IADD3 R10, R16.reuse, 0x50, RZ ;  /* 0x00000050100a7810 */ /* 0x040fe40007ffe0ff */
[----:B------:R-:W-:-:S02]  /*1930*/  IADD3 R9, R16, 0x10, RZ ;  /* 0x0000001010097810 */ /* 0x000fc40007ffe0ff */
[----:B------:R-:W-:Y:S02]  /*1940*/  SHF.R.S32.HI R124, RZ, 0x1f, R132 ;  /* 0x0000001fff7c7819 */ /* 0x000fe40000011484 */
[----:B------:R-:W-:Y:S02]  /*1950*/  @P2 IADD3 R127, R128, -0x40, RZ ;  /* 0xffffffc0807f2810 */ /* 0x000fe40007ffe0ff */
[----:B------:R-:W-:Y:S02]  /*1960*/  SHF.R.S32.HI R118, RZ, 0x1f, R129 ;  /* 0x0000001fff767819 */ /* 0x000fe40000011481 */
[----:B------:R-:W-:Y:S02]  /*1970*/  SHF.R.S32.HI R122, RZ, 0x1f, R131 ;  /* 0x0000001fff7a7819 */ /* 0x000fe40000011483 */
[----:B------:R-:W-:Y:S02]  /*1980*/  SHF.R.S32.HI R120, RZ, 0x1f, R130 ;  /* 0x0000001fff787819 */ /* 0x000fe40000011482 */
[----:B------:R-:W-:-:S02]  /*1990*/  SHF.R.S32.HI R116, RZ, 0x1f, R126 ;  /* 0x0000001fff747819 */ /* 0x000fc4000001147e */
[----:B------:R-:W-:Y:S01]  /*19a0*/  SHF.R.S32.HI R114, RZ, 0x1f, R125 ;  /* 0x0000001fff727819 */ /* 0x000fe2000001147d */
[----:B-1----:R-:W-:Y:S06]  /*19b0*/  BAR.SYNC.DEFER_BLOCKING 0x0 ;  /* 0x0000000000007b1d */ /* 0x002fec0000010000 */
.L_x_80:
[-C--:B------:R-:W-:Y:S01]  /*19c0*/  IMAD R5, R104, R135.reuse, RZ ;  /* 0x0000008768057224 */ /* 0x080fe200078e02ff */
[----:B------:R-:W-:Y:S01]  /*19d0*/  SHF.R.S32.HI R84, RZ, 0x1f, R135 ;  /* 0x0000001fff547819 */ /* 0x000fe20000011487 */
[----:B------:R-:W-:Y:S01]  /*19e0*/  IMAD.WIDE.U32 R24, R105, R135, RZ ;  /* 0x0000008769187225 */ /* 0x000fe200078e00ff */
[----:B------:R-:W-:Y:S04]  /*19f0*/  DEPBAR.LE SB0, 0x0 ;  /* 0x000080000000791a */ /* 0x000fe80000000000 */
[----:B------:R-:W-:Y:S01]  /*1a00*/  BAR.SYNC.DEFER_BLOCKING 0x0 ;  /* 0x0000000000007b1d */ /* 0x000fe20000010000 */
[----:B------:R-:W-:Y:S01]  /*1a10*/  ISETP.GE.AND P2, PT, R101, 0x1, PT ;  /* 0x000000016500780c */ /* 0x000fe20003f46270 */
[----:B------:R-:W-:Y:S01]  /*1a20*/  IMAD R5, R84, R105, R5 ;  /* 0x0000006954057224 */ /* 0x000fe200078e0205 */
[----:B-1----:R-:W-:Y:S03]  /*1a30*/  IADD3 R3, P1, R86, R24, RZ ;  /* 0x0000001856037210 */ /* 0x002fe60007f3e0ff */
[----:B------:R-:W-:Y:S01]  /*1a40*/  IMAD.IADD R94, R25, 0x1, R5 ;  /* 0x00000001195e7824 */ /* 0x000fe200078e0205 */
[C---:B------:R-:W-:Y:S03]  /*1a50*/  LEA R64, P0, R3.reuse, c[0x0][0x1c8], 0x1 ;  /* 0x0000720003407a11 */ /* 0x040fe600078008ff */
[----:B------:R-:W-:Y:S05]  /*1a60*/  IMAD.X R0, R94, 0x1, R85, P1 ;  /* 0x000000015e007824 */ /* 0x000fea00008e0655 */
[----:B------:R-:W-:Y:S01]  /*1a70*/  LEA.HI.X R65, R3, c[0x0][0x1cc], R0, 0x1, P0 ;  /* 0x0000730003417a11 */ /* 0x000fe200000f0c00 */
[----:B------:R-:W-:Y:S01]  /*1a80*/  BSSY B1, `(.L_x_56) ;  /* 0x0000383000017945 */ /* 0x000fe20003800000 */
[----:B------:R-:W-:-:S05]  /*1a90*/  @!P2 BRA `(.L_x_57) ;  /* 0x000036a00000a947 */ /* 0x000fca0003800000 */
[-C--:B------:R-:W-:Y:S02]  /*1aa0*/  IMAD R3, R106, R135.reuse, RZ ;  /* 0x000000876a037224 */ /* 0x080fe400078e02ff */
[-C--:B------:R-:W-:Y:S02]  /*1ab0*/  IMAD R21, R108, R135.reuse, RZ ;  /* 0x000000876c157224 */ /* 0x080fe400078e02ff */
[----:B------:R-:W-:Y:S02]  /*1ac0*/  IMAD R2, R135, -0x40, R144 ;  /* 0xffffffc087027824 */ /* 0x000fe400078e0290 */
[-C--:B------:R-:W-:Y:S03]  /*1ad0*/  IMAD.WIDE.U32 R6, R107, R135.reuse, RZ ;  /* 0x000000876b067225 */ /* 0x080fe600078e00ff */
[----:B------:R-:W-:Y:S01]  /*1ae0*/  IMNMX R2, R2, 0x40, PT ;  /* 0x0000004002027817 */ /* 0x000fe20003800200 */
[----:B------:R-:W-:Y:S04]  /*1af0*/  IMAD.WIDE.U32 R4, R109, R135, RZ ;  /* 0x000000876d047225 */ /* 0x000fe800078e00ff */
[C---:B------:R-:W-:Y:S02]  /*1b00*/  IMAD R3, R84.reuse, R107, R3 ;  /* 0x0000006b54037224 */ /* 0x040fe400078e0203 */
[----:B------:R-:W-:Y:S03]  /*1b10*/  IMAD R21, R84, R109, R21 ;  /* 0x0000006d54157224 */ /* 0x000fe600078e0215 */
[----:B------:R-:W-:Y:S02]  /*1b20*/  IADD3 R3, R7, R3, RZ ;  /* 0x0000000307037210 */ /* 0x000fe40007ffe0ff */
[----:B------:R-:W-:Y:S01]  /*1b30*/  IADD3 R0, R5, R21, RZ ;  /* 0x0000001505007210 */ /* 0x000fe20007ffe0ff */
[----:B------:R-:W-:-:S05]  /*1b40*/  @!P6 BRA `(.L_x_58) ;  /* 0x00001b200000e947 */ /* 0x000fca0003800000 */
[----:B------:R-:W-:Y:S01]  /*1b50*/  ISETP.GE.AND P1, PT, R139, R2, PT ;  /* 0x000000028b00720c */ /* 0x000fe20003f26270 */
[----:B------:R-:W-:Y:S01]  /*1b60*/  BSSY B0, `(.L_x_59) ;  /* 0x000003a000007945 */ /* 0x000fe20003800000 */
[----:B------:R-:W-:Y:S01]  /*1b70*/  CS2R R50, SRZ ;  /* 0x0000000000327805 */ /* 0x000fe2000001ff00 */
        /* <DEDUP_REMOVED lines=11> */
[----:B------:R-:W-:-:S05]  /*1c30*/  @P1 BRA `(.L_x_60) ;  /* 0x000002c000001947 */ /* 0x000fca0003800000 */
[----:B------:R-:W-:Y:S01]  /*1c40*/  IADD3 R6, P0, R152, R6, RZ ;  /* 0x0000000698067210 */ /* 0x000fe20007f1e0ff */
[----:B------:R-:W-:Y:S01]  /*1c50*/  CS2R R62, SRZ ;  /* 0x00000000003e7805 */ /* 0x000fe2000001ff00 */
[----:B------:R-:W-:Y:S01]  /*1c60*/  CS2R R34, SRZ ;  /* 0x0000000000227805 */ /* 0x000fe2000001ff00 */
[----:B------:R-:W-:Y:S01]  /*1c70*/  CS2R R60, SRZ ;  /* 0x00000000003c7805 */ /* 0x000fe2000001ff00 */
[----:B------:R-:W-:Y:S01]  /*1c80*/  CS2R R38, SRZ ;  /* 0x0000000000267805 */ /* 0x000fe2000001ff00 */
[----:B------:R-:W-:Y:S01]  /*1c90*/  IMAD.X R3, R3, 0x1, R90, P0 ;  /* 0x0000000103037824 */ /* 0x000fe200000e065a */
[----:B------:R-:W-:Y:S01]  /*1ca0*/  IADD3 R4, P0, R150, R4, RZ ;  /* 0x0000000496047210 */ /* 0x000fe20007f1e0ff */
[----:B------:R-:W-:Y:S01]  /*1cb0*/  CS2R R58, SRZ ;  /* 0x00000000003a7805 */ /* 0x000fe2000001ff00 */
[----:B------:R-:W-:Y:S01]  /*1cc0*/  CS2R R32, SRZ ;  /* 0x0000000000207805 */ /* 0x000fe2000001ff00 */
[----:B------:R-:W-:Y:S01]  /*1cd0*/  CS2R R54, SRZ ;  /* 0x0000000000367805 */ /* 0x000fe2000001ff00 */
[----:B------:R-:W-:Y:S01]  /*1ce0*/  CS2R R28, SRZ ;  /* 0x00000000001c7805 */ /* 0x000fe2000001ff00 */
[----:B------:R-:W-:Y:S01]  /*1cf0*/  IMAD.X R5, R0, 0x1, R89, P0 ;  /* 0x0000000100057824 */ /* 0x000fe200000e0659 */
[C---:B------:R-:W-:Y:S01]  /*1d00*/  LEA R20, P0, R6.reuse, c[0x0][0x270], 0x1 ;  /* 0x00009c0006147a11 */ /* 0x040fe200078008ff */
[----:B------:R-:W-:Y:S01]  /*1d10*/  CS2R R52, SRZ ;  /* 0x0000000000347805 */ /* 0x000fe2000001ff00 */
[----:B------:R-:W-:Y:S01]  /*1d20*/  CS2R R26, SRZ ;  /* 0x00000000001a7805 */ /* 0x000fe2000001ff00 */
[----:B------:R-:W-:Y:S01]  /*1d30*/  CS2R R50, SRZ ;  /* 0x0000000000327805 */ /* 0x000fe2000001ff00 */
[----:B------:R-:W-:Y:S01]  /*1d40*/  LEA.HI.X R21, R6, c[0x0][0x274], R3, 0x1, P0 ;  /* 0x00009d0006157a11 */ /* 0x000fe200000f0c03 */
[----:B------:R-:W-:Y:S01]  /*1d50*/  CS2R R24, SRZ ;  /* 0x0000000000187805 */ /* 0x000fe2000001ff00 */
[C---:B------:R-:W-:Y:S04]  /*1d60*/  LEA R2, P0, R4.reuse, c[0x0][0x288], 0x1 ;  /* 0x0000a20004027a11 */ /* 0x040fe800078008ff */
[----:B------:R-:W-:Y:S02]  /*1d70*/  LEA.HI.X R3, R4, c[0x0][0x28c], R5, 0x1, P0 ;  /* 0x0000a30004037a11 */ /* 0x000fe400000f0c05 */
[----:B------:R-:W-:Y:S11]  /*1d80*/  ISETP.GE.AND P0, PT, R16, c[0x0][0x27c], PT ;  /* 0x00009f0010007a0c */ /* 0x000ff60003f06270 */
[----:B------:R-:W-:Y:S02]  /*1d90*/  @!UPT UIADD3 URZ, URZ, URZ, URZ ;  /* 0x0000003f3f3ff290 */ /* 0x000fe4000fffe03f */
[----:B------:R1:W5:Y:S04]  /*1da0*/  @!P0 LDG.E.64 R62, [R20.64] ;  /* 0x00000006143e8981 */ /* 0x000368000c1e1b00 */
[----:B------:R1:W5:Y:S01]  /*1db0*/  @!P0 LDG.E.64 R34, [R2.64] ;  /* 0x0000000602228981 */ /* 0x000362000c1e1b00 */
[----:B------:R-:W-:Y:S11]  /*1dc0*/  ISETP.GE.AND P0, PT, R9, c[0x0][0x27c], PT ;  /* 0x00009f0009007a0c */ /* 0x000ff60003f06270 */
[----:B------:R-:W-:Y:S02]  /*1dd0*/  @!UPT UIADD3 URZ, URZ, URZ, URZ ;  /* 0x0000003f3f3ff290 */ /* 0x000fe4000fffe03f */
[----:B------:R1:W5:Y:S04]  /*1de0*/  @!P0 LDG.E.64 R60, [R20.64+0x20] ;  /* 0x00002006143c8981 */ /* 0x000368000c1e1b00 */
[----:B------:R1:W5:Y:S01]  /*1df0*/  @!P0 LDG.E.64 R38, [R2.64+0x20] ;  /* 0x0000200602268981 */ /* 0x000362000c1e1b00 */
        /* <DEDUP_REMOVED lines=15> */
[----:B------:R1:W5:Y:S02]  /*1ef0*/  @!P0 LDG.E.64 R24, [R2.64+0xa0] ;  /* 0x0000a00602188981 */ /* 0x000364000c1e1b00 */
.L_x_60:
[----:B------:R-:W-:Y:S05]  /*1f00*/  BSYNC B0 ;  /* 0x0000000000007941 */ /* 0x000fea0003800000 */
.L_x_59:
[----:B------:R-:W-:-:S05]  /*1f10*/  @P1 BRA `(.L_x_61) ;  /* 0x0000339000001947 */ /* 0x000fca0003800000 */
[----:B------:R-:W-:Y:S01]  /*1f20*/  ISETP.GE.AND P0, PT, R18, c[0x0][0x1d4], PT ;  /* 0x0000750012007a0c */ /* 0x000fe20003f06270 */
[----:B-1---5:R-:W-:Y:S01]  /*1f30*/  IMAD.MOV.U32 R21, RZ, RZ, R52 ;  /* 0x000000ffff157224 */ /* 0x022fe200078e0034 */
[----:B------:R-:W-:Y:S01]  /*1f40*/  MOV R20, R53 ;  /* 0x0000003500147202 */ /* 0x000fe20000000f00 */
[----:B------:R-:W-:Y:S01]  /*1f50*/  IMAD.MOV.U32 R2, RZ, RZ, R24 ;  /* 0x000000ffff027224 */ /* 0x000fe200078e0018 */
[----:B------:R-:W-:Y:S01]  /*1f60*/  MOV R4, R26 ;  /* 0x0000001a00047202 */ /* 0x000fe20000000f00 */
[----:B------:R-:W-:Y:S01]  /*1f70*/  IMAD.MOV.U32 R0, RZ, RZ, R25 ;  /* 0x000000ffff007224 */ /* 0x000fe200078e0019 */
[----:B------:R-:W-:Y:S01]  /*1f80*/  PRMT R48, R20, 0x5410, R21 ;  /* 0x0000541014307816 */ /* 0x000fe20000000015 */
        /* <DEDUP_REMOVED lines=9> */
[----:B------:R-:W-:Y:S01]  /*2020*/  PRMT R56, R20, 0x5410, R21 ;  /* 0x0000541014387816 */ /* 0x000fe20000000015 */
[----:B------:R-:W-:Y:S01]  /*2030*/  IMAD.MOV.U32 R23, RZ, RZ, R54 ;  /* 0x000000ffff177224 */ /* 0x000fe200078e0036 */
[----:B------:R-:W-:Y:S01]  /*2040*/  PRMT R6, R3, 0x5410, R4 ;  /* 0x0000541003067816 */ /* 0x000fe20000000004 */
[----:B------:R-:W-:Y:S01]  /*2050*/  IMAD.MOV.U32 R22, RZ, RZ, R55 ;  /* 0x000000ffff167224 */ /* 0x000fe200078e0037 */
[----:B------:R-:W-:Y:S01]  /*2060*/  PRMT R7, R0, 0x5410, R2 ;  /* 0x0000541000077816 */ /* 0x000fe20000000002 */
[----:B------:R-:W-:Y:S01]  /*2070*/  IMAD.MOV.U32 R21, RZ, RZ, R60 ;  /* 0x000000ffff157224 */ /* 0x000fe200078e003c */
[----:B------:R-:W-:Y:S01]  /*2080*/  MOV R20, R61 ;  /* 0x0000003d00147202 */ /* 0x000fe20000000f00 */
[----:B------:R-:W-:Y:S01]  /*2090*/  IMAD.MOV.U32 R4, RZ, RZ, R32 ;  /* 0x000000ffff047224 */ /* 0x000fe200078e0020 */
[----:B------:R-:W-:Y:S01]  /*20a0*/  MOV R2, R38 ;  /* 0x0000002600027202 */ /* 0x000fe20000000f00 */
[----:B------:R-:W-:Y:S01]  /*20b0*/  IMAD.MOV.U32 R3, RZ, RZ, R33 ;  /* 0x000000ffff037224 */ /* 0x000fe200078e0021 */
[----:B------:R-:W-:Y:S01]  /*20c0*/  PRMT R49, R22, 0x5410, R23 ;  /* 0x0000541016317816 */ /* 0x000fe20000000017 */
[----:B------:R-:W-:Y:S01]  /*20d0*/  IMAD.MOV.U32 R0, RZ, RZ, R39 ;  /* 0x000000ffff007224 */ /* 0x000fe200078e0027 */
[----:B------:R-:W-:Y:S01]  /*20e0*/  PRMT R57, R20, 0x5410, R21 ;  /* 0x0000541014397816 */ /* 0x000fe20000000015 */
[----:B------:R-:W-:Y:S01]  /*20f0*/  BSSY B0, `(.L_x_62) ;  /* 0x000003b000007945 */ /* 0x000fe20003800000 */
[----:B------:R-:W-:Y:S02]  /*2100*/  PRMT R8, R3, 0x5410, R4 ;  /* 0x0000541003087816 */ /* 0x000fe40000000004 */
[----:B------:R-:W-:Y:S01]  /*2110*/  PRMT R30, R0, 0x5410, R2 ;  /* 0x00005410001e7816 */ /* 0x000fe20000000002 */
[----:B------:R-:W-:-:S05]  /*2120*/  @P0 BRA `(.L_x_63) ;  /* 0x0000037000000947 */ /* 0x000fca0003800000 */
[----:B------:R-:W-:Y:S01]  /*2130*/  ISETP.GE.AND P0, PT, R16, c[0x0][0x27c], PT ;  /* 0x00009f0010007a0c */ /* 0x000fe20003f06270 */
[----:B------:R-:W1:Y:S01]  /*2140*/  LDS.128 R20, [R128+0x6000] ;  /* 0x0060000080147984 */ /* 0x000e620000000c00 */
[----:B------:R-:W-:Y:S02]  /*2150*/  MOV R40, R34 ;  /* 0x0000002200287202 */ /* 0x000fe40000000f00 */
[----:B------:R-:W-:Y:S02]  /*2160*/  MOV R42, R62 ;  /* 0x0000003e002a7202 */ /* 0x000fe40000000f00 */
[----:B------:R-:W-:Y:S02]  /*2170*/  MOV R37, R35 ;  /* 0x0000002300257202 */ /* 0x000fe40000000f00 */
[----:B------:R-:W-:Y:S05]  /*2180*/  MOV R45, R63 ;  /* 0x0000003f002d7202 */ /* 0x000fea0000000f00 */
[--C-:B------:R-:W-:Y:S01]  /*2190*/  @!P0 SHF.R.U64 R36, R34, 0x10, R35.reuse ;  /* 0x0000001022248819 */ /* 0x100fe20000001223 */
[----:B------:R-:W-:Y:S01]  /*21a0*/  @!P0 HADD2.F32 R40, -RZ, R40.H0_H0 ;  /* 0x20000028ff288230 */ /* 0x000fe20000004100 */
[----:B------:R-:W-:Y:S01]  /*21b0*/  @!P0 SHF.R.U32.HI R34, RZ, 0x10, R35 ;  /* 0x00000010ff228819 */ /* 0x000fe20000011623 */
[----:B------:R-:W-:Y:S01]  /*21c0*/  @!P0 HADD2.F32 R42, -RZ, R42.H0_H0 ;  /* 0x2000002aff2a8230 */ /* 0x000fe20000004100 */
[--C-:B------:R-:W-:Y:S01]  /*21d0*/  @!P0 SHF.R.U64 R44, R62, 0x10, R63.reuse ;  /* 0x000000103e2c8819 */ /* 0x100fe2000000123f */
[----:B------:R-:W-:Y:S01]  /*21e0*/  @!P0 HADD2.F32 R36, -RZ, R36.H0_H0 ;  /* 0x20000024ff248230 */ /* 0x000fe20000004100 */
[----:B------:R-:W-:Y:S01]  /*21f0*/  @!P0 SHF.R.U32.HI R46, RZ, 0x10, R63 ;  /* 0x00000010ff2e8819 */ /* 0x000fe2000001163f */
[----:B------:R-:W-:Y:S02]  /*2200*/  @!P0 HADD2.F32 R34, -RZ, R34.H0_H0 ;  /* 0x20000022ff228230 */ /* 0x000fe40000004100 */
[----:B------:R-:W-:Y:S02]  /*2210*/  @!P0 HADD2.F32 R44, -RZ, R44.H0_H0 ;  /* 0x2000002cff2c8230 */ /* 0x000fe40000004100 */
[----:B------:R-:W-:Y:S01]  /*2220*/  @!P0 HADD2.F32 R46, -RZ, R46.H0_H0 ;  /* 0x2000002eff2e8230 */ /* 0x000fe20000004100 */
[----:B-1----:R-:W-:Y:S01]  /*2230*/  @!P0 IMAD.MOV.U32 R35, RZ, RZ, R21 ;  /* 0x000000ffff238224 */ /* 0x002fe200078e0015 */
[----:B------:R-:W-:Y:S04]  /*2240*/  @!P0 MOV R31, R20 ;  /* 0x00000014001f8202 */ /* 0x000fe80000000f00 */
[----:B------:R-:W-:Y:S02]  /*2250*/  @!P0 HADD2.F32 R43, -RZ, R35.H1_H1 ;  /* 0x30000023ff2b8230 */ /* 0x000fe40000004100 */
[--C-:B------:R-:W-:Y:S02]  /*2260*/  @!P0 HADD2.F32 R41, -RZ, R31.reuse.H1_H1 ;  /* 0x3000001fff298230 */ /* 0x100fe40000004100 */
[----:B------:R-:W-:Y:S01]  /*2270*/  @!P0 HADD2.F32 R31, -RZ, R31.H0_H0 ;  /* 0x2000001fff1f8230 */ /* 0x000fe20000004100 */
[----:B------:R-:W-:Y:S02]  /*2280*/  @!P0 FMUL.FTZ R69, R43, R36 ;  /* 0x000000242b458220 */ /* 0x000fe40000410000 */
[-C--:B------:R-:W-:Y:S02]  /*2290*/  @!P0 FMUL.FTZ R67, R41, R40.reuse ;  /* 0x0000002829438220 */ /* 0x080fe40000410000 */
[C---:B------:R-:W-:Y:S02]  /*22a0*/  @!P0 FMUL.FTZ R0, R31.reuse, R40 ;  /* 0x000000281f008220 */ /* 0x040fe40000410000 */
[-C--:B------:R-:W-:Y:S01]  /*22b0*/  @!P0 FFMA.FTZ R67, R31, R42.reuse, -R67 ;  /* 0x0000002a1f438223 */ /* 0x080fe20000010843 */
[----:B------:R-:W-:Y:S01]  /*22c0*/  @!P0 HADD2.F32 R31, -RZ, R35.H0_H0 ;  /* 0x20000023ff1f8230 */ /* 0x000fe20000004100 */
[----:B------:R-:W-:Y:S01]  /*22d0*/  @!P0 FFMA.FTZ R0, R41, R42, R0 ;  /* 0x0000002a29008223 */ /* 0x000fe20000010000 */
[----:B------:R-:W-:Y:S01]  /*22e0*/  @!P0 MOV R35, R22 ;  /* 0x0000001600238202 */ /* 0x000fe20000000f00 */
[----:B------:R-:W-:Y:S02]  /*22f0*/  @!P0 HADD2.F32 R42, -RZ, R45.H0_H0 ;  /* 0x2000002dff2a8230 */ /* 0x000fe40000004100 */
[C---:B------:R-:W-:Y:S01]  /*2300*/  @!P0 FMUL.FTZ R2, R31.reuse, R36 ;  /* 0x000000241f028220 */ /* 0x040fe20000410000 */
[----:B------:R-:W-:Y:S01]  /*2310*/  @!P0 F2FP.PACK_AB R67, R0, R67 ;  /* 0x000000430043823e */ /* 0x000fe200000000ff */
[-C--:B------:R-:W-:Y:S01]  /*2320*/  @!P0 FFMA.FTZ R69, R31, R44.reuse, -R69 ;  /* 0x0000002c1f458223 */ /* 0x080fe20000010845 */
[----:B------:R-:W-:Y:S01]  /*2330*/  @!P0 MOV R31, R23 ;  /* 0x00000017001f8202 */ /* 0x000fe20000000f00 */
[----:B------:R-:W-:Y:S01]  /*2340*/  @!P0 FFMA.FTZ R2, R43, R44, R2 ;  /* 0x0000002c2b028223 */ /* 0x000fe20000010002 */
[--C-:B------:R-:W-:Y:S01]  /*2350*/  @!P0 HADD2.F32 R41, -RZ, R35.reuse.H1_H1 ;  /* 0x30000023ff298230 */ /* 0x100fe20000004100 */
[----:B------:R-:W-:Y:S01]  /*2360*/  @!P0 IMAD.MOV.U32 R20, RZ, RZ, R67 ;  /* 0x000000ffff148224 */ /* 0x000fe200078e0043 */
[----:B------:R-:W-:Y:S02]  /*2370*/  @!P0 HADD2.F32 R35, -RZ, R35.H0_H0 ;  /* 0x20000023ff238230 */ /* 0x000fe40000004100 */
[----:B------:R-:W-:Y:S01]  /*2380*/  @!P0 HADD2.F32 R36, -RZ, R37.H0_H0 ;  /* 0x20000025ff248230 */ /* 0x000fe20000004100 */
[----:B------:R-:W-:Y:S01]  /*2390*/  @!P0 F2FP.PACK_AB R70, R2, R69 ;  /* 0x000000450246823e */ /* 0x000fe200000000ff */
[--C-:B------:R-:W-:Y:S02]  /*23a0*/  @!P0 HADD2.F32 R45, -RZ, R31.reuse.H1_H1 ;  /* 0x3000001fff2d8230 */ /* 0x100fe40000004100 */
[----:B------:R-:W-:Y:S01]  /*23b0*/  @!P0 HADD2.F32 R31, -RZ, R31.H0_H0 ;  /* 0x2000001fff1f8230 */ /* 0x000fe20000004100 */
[----:B------:R-:W-:Y:S01]  /*23c0*/  @!P0 FMUL.FTZ R3, R35, R36 ;  /* 0x0000002423038220 */ /* 0x000fe20000410000 */
[----:B------:R-:W-:Y:S01]  /*23d0*/  @!P0 MOV R21, R70 ;  /* 0x0000004600158202 */ /* 0x000fe20000000f00 */
[----:B------:R-:W-:Y:S02]  /*23e0*/  @!P0 FMUL.FTZ R66, R41, R36 ;  /* 0x0000002429428220 */ /* 0x000fe40000410000 */
[-C--:B------:R-:W-:Y:S02]  /*23f0*/  @!P0 FMUL.FTZ R68, R45, R34.reuse ;  /* 0x000000222d448220 */ /* 0x080fe40000410000 */
[----:B------:R-:W-:Y:S02]  /*2400*/  @!P0 FMUL.FTZ R4, R31, R34 ;  /* 0x000000221f048220 */ /* 0x000fe40000410000 */
[-C--:B------:R-:W-:Y:S02]  /*2410*/  @!P0 FFMA.FTZ R3, R41, R42.reuse, R3 ;  /* 0x0000002a29038223 */ /* 0x080fe40000010003 */
[----:B------:R-:W-:Y:S02]  /*2420*/  @!P0 FFMA.FTZ R66, R35, R42, -R66 ;  /* 0x0000002a23428223 */ /* 0x000fe40000010842 */
[-C--:B------:R-:W-:Y:S02]  /*2430*/  @!P0 FFMA.FTZ R68, R31, R46.reuse, -R68 ;  /* 0x0000002e1f448223 */ /* 0x080fe40000010844 */
[----:B------:R-:W-:Y:S01]  /*2440*/  @!P0 FFMA.FTZ R4, R45, R46, R4 ;  /* 0x0000002e2d048223 */ /* 0x000fe20000010004 */
[----:B------:R-:W-:Y:S04]  /*2450*/  @!P0 F2FP.PACK_AB R66, R3, R66 ;  /* 0x000000420342823e */ /* 0x000fe800000000ff */
[----:B------:R-:W-:Y:S02]  /*2460*/  @!P0 F2FP.PACK_AB R69, R4, R68 ;  /* 0x000000440445823e */ /* 0x000fe400000000ff */
[----:B------:R-:W-:Y:S02]  /*2470*/  @!P0 MOV R22, R66 ;  /* 0x0000004200168202 */ /* 0x000fe40000000f00 */
[----:B------:R-:W-:Y:S05]  /*2480*/  @!P0 MOV R23, R69 ;  /* 0x0000004500178202 */ /* 0x000fea0000000f00 */
[----:B------:R1:W-:Y:S02]  /*2490*/  STG.E.128 [R64.64], R20 ;  /* 0x0000001440007986 */ /* 0x0003e4000c101d06 */
.L_x_63:
[----:B------:R-:W-:Y:S05]  /*24a0*/  BSYNC B0 ;  /* 0x0000000000007941 */ /* 0x000fea0003800000 */
.L_x_62:
[----:B------:R-:W-:Y:S01]  /*24b0*/  ISETP.GE.AND P0, PT, R13, c[0x0][0x1d4], PT ;  /* 0x000075000d007a0c */ /* 0x000fe20003f06270 */
[----:B------:R-:W-:Y:S01]  /*24c0*/  @!UPT UIADD3 URZ, URZ, URZ, URZ ;  /* 0x0000003f3f3ff290 */ /* 0x000fe2000fffe03f */
[----:B------:R-:W-:Y:S11]  /*24d0*/  BSSY B0, `(.L_x_64) ;  /* 0x0000036000007945 */ /* 0x000ff60003800000 */
[----:B------:R-:W-:-:S05]  /*24e0*/  @P0 BRA `(.L_x_65) ;  /* 0x0000034000000947 */ /* 0x000fca0003800000 */
[----:B------:R-:W-:Y:S01]  /*24f0*/  ISETP.GE.AND P0, PT, R9, c[0x0][0x27c], PT ;  /* 0x00009f0009007a0c */ /* 0x000fe20003f06270 */
[----:B-1----:R-:W1:Y:S11]  /*2500*/  LDS.128 R20, [R127+0x6000] ;  /* 0x006000007f147984 */ /* 0x002e760000000c00 */
[----:B------:R-:W-:Y:S01]  /*2510*/  @!UPT UIADD3 URZ, URZ, URZ, URZ ;  /* 0x0000003f3f3ff290 */ /* 0x000fe2000fffe03f */
[--C-:B------:R-:W-:Y:S01]  /*2520*/  @!P0 HADD2.F32 R36, -RZ, R30.reuse.H1_H1 ;  /* 0x3000001eff248230 */ /* 0x100fe20000004100 */
[----:B------:R-:W-:Y:S01]  /*2530*/  @!P0 SHF.R.U64 R31, R38, 0x10, R39 ;  /* 0x00000010261f8819 */ /* 0x000fe20000001227 */
[----:B------:R-:W-:Y:S01]  /*2540*/  @!P0 HADD2.F32 R40, -RZ, R57.H1_H1 ;  /* 0x30000039ff288230 */ /* 0x000fe20000004100 */
[----:B------:R-:W-:Y:S01]  /*2550*/  @!P0 SHF.R.U64 R43, R60, 0x10, R61 ;  /* 0x000000103c2b8819 */ /* 0x000fe2000000123d */
[----:B------:R-:W-:Y:S01]  /*2560*/  @!P0 HADD2.F32 R30, -RZ, R30.H0_H0 ;  /* 0x2000001eff1e8230 */ /* 0x000fe20000004100 */
[----:B------:R-:W-:Y:S01]  /*2570*/  @!P0 SHF.R.U32.HI R38, RZ, 0x10, R39 ;  /* 0x00000010ff268819 */ /* 0x000fe20000011627 */
[----:B------:R-:W-:Y:S01]  /*2580*/  @!P0 HADD2.F32 R31, -RZ, R31.H0_H0 ;  /* 0x2000001fff1f8230 */ /* 0x000fe20000004100 */
[----:B------:R-:W-:Y:S01]  /*2590*/  @!P0 SHF.R.U32.HI R46, RZ, 0x10, R61 ;  /* 0x00000010ff2e8819 */ /* 0x000fe2000001163d */
[----:B------:R-:W-:Y:S02]  /*25a0*/  @!P0 HADD2.F32 R43, -RZ, R43.H0_H0 ;  /* 0x2000002bff2b8230 */ /* 0x000fe40000004100 */
[----:B------:R-:W-:Y:S02]  /*25b0*/  @!P0 HADD2.F32 R38, -RZ, R38.H0_H0 ;  /* 0x20000026ff268230 */ /* 0x000fe40000004100 */
[----:B------:R-:W-:Y:S02]  /*25c0*/  @!P0 HADD2.F32 R44, -RZ, R57.H0_H0 ;  /* 0x20000039ff2c8230 */ /* 0x000fe40000004100 */
[----:B------:R-:W-:Y:S01]  /*25d0*/  @!P0 HADD2.F32 R46, -RZ, R46.H0_H0 ;  /* 0x2000002eff2e8230 */ /* 0x000fe20000004100 */
[----:B-1----:R-:W-:Y:S02]  /*25e0*/  @!P0 MOV R34, R20 ;  /* 0x0000001400228202 */ /* 0x002fe40000000f00 */
[----:B------:R-:W-:Y:S03]  /*25f0*/  @!P0 MOV R35, R21 ;  /* 0x0000001500238202 */ /* 0x000fe60000000f00 */
[--C-:B------:R-:W-:Y:S02]  /*2600*/  @!P0 HADD2.F32 R41, -RZ, R34.reuse.H1_H1 ;  /* 0x30000022ff298230 */ /* 0x100fe40000004100 */
[----:B------:R-:W-:Y:S01]  /*2610*/  @!P0 HADD2.F32 R37, -RZ, R34.H0_H0 ;  /* 0x20000022ff258230 */ /* 0x000fe20000004100 */
[----:B------:R-:W-:Y:S01]  /*2620*/  @!P0 MOV R34, R22 ;  /* 0x0000001600228202 */ /* 0x000fe20000000f00 */
[--C-:B------:R-:W-:Y:S01]  /*2630*/  @!P0 HADD2.F32 R42, -RZ, R35.reuse.H1_H1 ;  /* 0x30000023ff2a8230 */ /* 0x100fe20000004100 */
[-C--:B------:R-:W-:Y:S02]  /*2640*/  @!P0 FMUL.FTZ R45, R41, R36.reuse ;  /* 0x00000024292d8220 */ /* 0x080fe40000410000 */
[C---:B------:R-:W-:Y:S01]  /*2650*/  @!P0 FMUL.FTZ R0, R37.reuse, R36 ;  /* 0x0000002425008220 */ /* 0x040fe20000410000 */
[----:B------:R-:W-:Y:S01]  /*2660*/  @!P0 HADD2.F32 R36, -RZ, R35.H0_H0 ;  /* 0x20000023ff248230 */ /* 0x000fe20000004100 */
[-C--:B------:R-:W-:Y:S01]  /*2670*/  @!P0 FMUL.FTZ R63, R42, R31.reuse ;  /* 0x0000001f2a3f8220 */ /* 0x080fe20000410000 */
[--C-:B------:R-:W-:Y:S01]  /*2680*/  @!P0 HADD2.F32 R35, -RZ, R34.reuse.H0_H0 ;  /* 0x20000022ff238230 */ /* 0x100fe20000004100 */
[-C--:B------:R-:W-:Y:S02]  /*2690*/  @!P0 FFMA.FTZ R45, R37, R40.reuse, -R45 ;  /* 0x00000028252d8223 */ /* 0x080fe4000001082d */
[----:B------:R-:W-:Y:S01]  /*26a0*/  @!P0 FMUL.FTZ R2, R36, R31 ;  /* 0x0000001f24028220 */ /* 0x000fe20000410000 */
[----:B------:R-:W-:Y:S01]  /*26b0*/  @!P0 MOV R31, R23 ;  /* 0x00000017001f8202 */ /* 0x000fe20000000f00 */
[----:B------:R-:W-:Y:S01]  /*26c0*/  @!P0 FFMA.FTZ R0, R41, R40, R0 ;  /* 0x0000002829008223 */ /* 0x000fe20000010000 */
[----:B------:R-:W-:Y:S01]  /*26d0*/  @!P0 HADD2.F32 R40, -RZ, R34.H1_H1 ;  /* 0x30000022ff288230 */ /* 0x000fe20000004100 */
[-C--:B------:R-:W-:Y:S02]  /*26e0*/  @!P0 FMUL.FTZ R3, R35, R30.reuse ;  /* 0x0000001e23038220 */ /* 0x080fe40000410000 */
[----:B------:R-:W-:Y:S01]  /*26f0*/  @!P0 FFMA.FTZ R2, R42, R43, R2 ;  /* 0x0000002b2a028223 */ /* 0x000fe20000010002 */
[----:B------:R-:W-:Y:S01]  /*2700*/  @!P0 F2FP.PACK_AB R45, R0, R45 ;  /* 0x0000002d002d823e */ /* 0x000fe200000000ff */
[C---:B------:R-:W-:Y:S01]  /*2710*/  @!P0 FMUL.FTZ R62, R40.reuse, R30 ;  /* 0x0000001e283e8220 */ /* 0x040fe20000410000 */
[--C-:B------:R-:W-:Y:S01]  /*2720*/  @!P0 HADD2.F32 R41, -RZ, R31.reuse.H1_H1 ;  /* 0x3000001fff298230 */ /* 0x100fe20000004100 */
[----:B------:R-:W-:Y:S01]  /*2730*/  @!P0 FFMA.FTZ R3, R40, R44, R3 ;  /* 0x0000002c28038223 */ /* 0x000fe20000010003 */
[----:B------:R-:W-:Y:S01]  /*2740*/  @!P0 MOV R20, R45 ;  /* 0x0000002d00148202 */ /* 0x000fe20000000f00 */
[----:B------:R-:W-:Y:S01]  /*2750*/  @!P0 HADD2.F32 R31, -RZ, R31.H0_H0 ;  /* 0x2000001fff1f8230 */ /* 0x000fe20000004100 */
[----:B------:R-:W-:Y:S02]  /*2760*/  @!P0 FFMA.FTZ R63, R36, R43, -R63 ;  /* 0x0000002b243f8223 */ /* 0x000fe4000001083f */
[-C--:B------:R-:W-:Y:S02]  /*2770*/  @!P0 FMUL.FTZ R66, R41, R38.reuse ;  /* 0x0000002629428220 */ /* 0x080fe40000410000 */
[----:B------:R-:W-:Y:S01]  /*2780*/  @!P0 FMUL.FTZ R4, R31, R38 ;  /* 0x000000261f048220 */ /* 0x000fe20000410000 */
[----:B------:R-:W-:Y:S01]  /*2790*/  @!P0 F2FP.PACK_AB R68, R2, R63 ;  /* 0x0000003f0244823e */ /* 0x000fe200000000ff */
[----:B------:R-:W-:Y:S02]  /*27a0*/  @!P0 FFMA.FTZ R62, R35, R44, -R62 ;  /* 0x0000002c233e8223 */ /* 0x000fe4000001083e */
[----:B------:R-:W-:Y:S01]  /*27b0*/  @!P0 FFMA.FTZ R66, R31, R46, -R66 ;  /* 0x0000002e1f428223 */ /* 0x000fe20000010842 */
[----:B------:R-:W-:Y:S01]  /*27c0*/  @!P0 MOV R21, R68 ;  /* 0x0000004400158202 */ /* 0x000fe20000000f00 */
[----:B------:R-:W-:Y:S01]  /*27d0*/  @!P0 FFMA.FTZ R4, R41, R46, R4 ;  /* 0x0000002e29048223 */ /* 0x000fe20000010004 */
[----:B------:R-:W-:Y:S04]  /*27e0*/  @!P0 F2FP.PACK_AB R62, R3, R62 ;  /* 0x0000003e033e823e */ /* 0x000fe800000000ff */
[----:B------:R-:W-:Y:S02]  /*27f0*/  @!P0 F2FP.PACK_AB R63, R4, R66 ;  /* 0x00000042043f823e */ /* 0x000fe400000000ff */
[----:B------:R-:W-:Y:S02]  /*2800*/  @!P0 MOV R22, R62 ;  /* 0x0000003e00168202 */ /* 0x000fe40000000f00 */
[----:B------:R-:W-:Y:S05]  /*2810*/  @!P0 MOV R23, R63 ;  /* 0x0000003f00178202 */ /* 0x000fea0000000f00 */
[----:B------:R1:W-:Y:S02]  /*2820*/  STG.E.128 [R64.64+0x40], R20 ;  /* 0x0000401440007986 */ /* 0x0003e4000c101d06 */
.L_x_65:
[----:B------:R-:W-:Y:S05]  /*2830*/  BSYNC B0 ;  /* 0x0000000000007941 */ /* 0x000fea0003800000 */
.L_x_64:
[----:B------:R-:W-:Y:S01]  /*2840*/  ISETP.GE.AND P0, PT, R12, c[0x0][0x1d4], PT ;  /* 0x000075000c007a0c */ /* 0x000fe20003f06270 */
[----:B------:R-:W-:Y:S01]  /*2850*/  @!UPT UIADD3 URZ, URZ, URZ, URZ ;  /* 0x0000003f3f3ff290 */ /* 0x000fe2000fffe03f */
[----:B------:R-:W-:Y:S11]  /*2860*/  BSSY B0, `(.L_x_66) ;  /* 0x0000036000007945 */ /* 0x000ff60003800000 */
[----:B------:R-:W-:-:S05]  /*2870*/  @P0 BRA `(.L_x_67) ;  /* 0x0000034000000947 */ /* 0x000fca0003800000 */
[----:B------:R-:W-:Y:S01]  /*2880*/  ISETP.GE.AND P0, PT, R15, c[0x0][0x27c], PT ;  /* 0x00009f000f007a0c */ /* 0x000fe20003f06270 */
[----:B-1----:R-:W1:Y:S11]  /*2890*/  LDS.128 R20, [R128+0x8000] ;  /* 0x0080000080147984 */ /* 0x002e760000000c00 */
[----:B------:R-:W-:Y:S01]  /*28a0*/  @!UPT UIADD3 URZ, URZ, URZ, URZ ;  /* 0x0000003f3f3ff290 */ /* 0x000fe2000fffe03f */
[----:B------:R-:W-:Y:S01]  /*28b0*/  @!P0 HADD2.F32 R34, -RZ, R8.H1_H1 ;  /* 0x30000008ff228230 */ /* 0x000fe20000004100 */
[--C-:B------:R-:W-:Y:S01]  /*28c0*/  @!P0 SHF.R.U64 R30, R32, 0x10, R33.reuse ;  /* 0x00000010201e8819 */ /* 0x100fe20000001221 */
[----:B------:R-:W-:Y:S01]  /*28d0*/  @!P0 HADD2.F32 R36, -RZ, R56.H1_H1 ;  /* 0x30000038ff248230 */ /* 0x000fe20000004100 */
        /* <DEDUP_REMOVED lines=8> */
[----:B-1----:R-:W-:Y:S02]  /*2960*/  @!P0 MOV R31, R20 ;  /* 0x00000014001f8202 */ /* 0x002fe40000000f00 */
[----:B------:R-:W-:Y:S03]  /*2970*/  @!P0 MOV R33, R21 ;  /* 0x0000001500218202 */ /* 0x000fe60000000f00 */
[--C-:B------:R-:W-:Y:S02]  /*2980*/  @!P0 HADD2.F32 R35, -RZ, R31.reuse.H1_H1 ;  /* 0x3000001fff238230 */ /* 0x100fe40000004100 */
[----:B------:R-:W-:Y:S02]  /*2990*/  @!P0 HADD2.F32 R31, -RZ, R31.H0_H0 ;  /* 0x2000001fff1f8230 */ /* 0x000fe40000004100 */
[--C-:B------:R-:W-:Y:S01]  /*29a0*/  @!P0 HADD2.F32 R37, -RZ, R33.reuse.H1_H1 ;  /* 0x30000021ff258230 */ /* 0x100fe20000004100 */
[-C--:B------:R-:W-:Y:S01]  /*29b0*/  @!P0 FMUL.FTZ R41, R35, R34.reuse ;  /* 0x0000002223298220 */ /* 0x080fe20000410000 */
[----:B------:R-:W-:Y:S01]  /*29c0*/  @!P0 HADD2.F32 R33, -RZ, R33.H0_H0 ;  /* 0x20000021ff218230 */ /* 0x000fe20000004100 */
[C---:B------:R-:W-:Y:S02]  /*29d0*/  @!P0 FMUL.FTZ R0, R31.reuse, R34 ;  /* 0x000000221f008220 */ /* 0x040fe40000410000 */
[----:B------:R-:W-:Y:S01]  /*29e0*/  @!P0 FFMA.FTZ R41, R31, R36, -R41 ;  /* 0x000000241f298223 */ /* 0x000fe20000010829 */
[----:B------:R-:W-:Y:S01]  /*29f0*/  @!P0 MOV R31, R22 ;  /* 0x00000016001f8202 */ /* 0x000fe20000000f00 */
[-C--:B------:R-:W-:Y:S02]  /*2a00*/  @!P0 FMUL.FTZ R43, R37, R30.reuse ;  /* 0x0000001e252b8220 */ /* 0x080fe40000410000 */
[C---:B------:R-:W-:Y:S01]  /*2a10*/  @!P0 FMUL.FTZ R2, R33.reuse, R30 ;  /* 0x0000001e21028220 */ /* 0x040fe20000410000 */
[----:B------:R-:W-:Y:S01]  /*2a20*/  @!P0 MOV R30, R23 ;  /* 0x00000017001e8202 */ /* 0x000fe20000000f00 */
[----:B------:R-:W-:Y:S01]  /*2a30*/  @!P0 FFMA.FTZ R43, R33, R38, -R43 ;  /* 0x00000026212b8223 */ /* 0x000fe2000001082b */
[--C-:B------:R-:W-:Y:S01]  /*2a40*/  @!P0 HADD2.F32 R33, -RZ, R31.reuse.H0_H0 ;  /* 0x2000001fff218230 */ /* 0x100fe20000004100 */
[----:B------:R-:W-:Y:S01]  /*2a50*/  @!P0 FFMA.FTZ R0, R35, R36, R0 ;  /* 0x0000002423008223 */ /* 0x000fe20000010000 */
[----:B------:R-:W-:Y:S01]  /*2a60*/  @!P0 HADD2.F32 R35, -RZ, R31.H1_H1 ;  /* 0x3000001fff238230 */ /* 0x000fe20000004100 */
[----:B------:R-:W-:Y:S01]  /*2a70*/  @!P0 FFMA.FTZ R2, R37, R38, R2 ;  /* 0x0000002625028223 */ /* 0x000fe20000010002 */
[--C-:B------:R-:W-:Y:S01]  /*2a80*/  @!P0 HADD2.F32 R39, -RZ, R30.reuse.H1_H1 ;  /* 0x3000001eff278230 */ /* 0x100fe20000004100 */
[-C--:B------:R-:W-:Y:S01]  /*2a90*/  @!P0 FMUL.FTZ R3, R33, R8.reuse ;  /* 0x0000000821038220 */ /* 0x080fe20000410000 */
[----:B------:R-:W-:Y:S01]  /*2aa0*/  @!P0 F2FP.PACK_AB R41, R0, R41 ;  /* 0x000000290029823e */ /* 0x000fe200000000ff */
[----:B------:R-:W-:Y:S01]  /*2ab0*/  @!P0 HADD2.F32 R31, -RZ, R30.H0_H0 ;  /* 0x2000001eff1f8230 */ /* 0x000fe20000004100 */
[----:B------:R-:W-:Y:S01]  /*2ac0*/  @!P0 F2FP.PACK_AB R46, R2, R43 ;  /* 0x0000002b022e823e */ /* 0x000fe200000000ff */
[----:B------:R-:W-:Y:S01]  /*2ad0*/  @!P0 FMUL.FTZ R42, R35, R8 ;  /* 0x00000008232a8220 */ /* 0x000fe20000410000 */
[----:B------:R-:W-:Y:S01]  /*2ae0*/  @!P0 MOV R20, R41 ;  /* 0x0000002900148202 */ /* 0x000fe20000000f00 */
[----:B------:R-:W-:Y:S01]  /*2af0*/  @!P0 FMUL.FTZ R44, R39, R32 ;  /* 0x00000020272c8220 */ /* 0x000fe20000410000 */
[----:B------:R-:W-:Y:S01]  /*2b00*/  @!P0 MOV R21, R46 ;  /* 0x0000002e00158202 */ /* 0x000fe20000000f00 */
[C---:B------:R-:W-:Y:S01]  /*2b10*/  @!P0 FMUL.FTZ R4, R31.reuse, R32 ;  /* 0x000000201f048220 */ /* 0x040fe20000410000 */
[----:B------:R-:W-:Y:S01]  /*2b20*/  @!P0 HADD2.F32 R36, -RZ, R56.H0_H0 ;  /* 0x20000038ff248230 */ /* 0x000fe20000004100 */
[----:B------:R-:W-:Y:S04]  /*2b30*/  @!P0 FFMA.FTZ R44, R31, R40, -R44 ;  /* 0x000000281f2c8223 */ /* 0x000fe8000001082c */
[-C--:B------:R-:W-:Y:S02]  /*2b40*/  @!P0 FFMA.FTZ R3, R35, R36.reuse, R3 ;  /* 0x0000002423038223 */ /* 0x080fe40000010003 */
[----:B------:R-:W-:Y:S02]  /*2b50*/  @!P0 FFMA.FTZ R42, R33, R36, -R42 ;  /* 0x00000024212a8223 */ /* 0x000fe4000001082a */
[----:B------:R-:W-:Y:S03]  /*2b60*/  @!P0 FFMA.FTZ R4, R39, R40, R4 ;  /* 0x0000002827048223 */ /* 0x000fe60000010004 */
[----:B------:R-:W-:Y:S02]  /*2b70*/  @!P0 F2FP.PACK_AB R42, R3, R42 ;  /* 0x0000002a032a823e */ /* 0x000fe400000000ff */
[----:B------:R-:W-:Y:S02]  /*2b80*/  @!P0 F2FP.PACK_AB R43, R4, R44 ;  /* 0x0000002c042b823e */ /* 0x000fe400000000ff */
[----:B------:R-:W-:Y:S02]  /*2b90*/  @!P0 MOV R22, R42 ;  /* 0x0000002a00168202 */ /* 0x000fe40000000f00 */
[----:B------:R-:W-:Y:S05]  /*2ba0*/  @!P0 MOV R23, R43 ;  /* 0x0000002b00178202 */ /* 0x000fea0000000f00 */
[----:B------:R1:W-:Y:S02]  /*2bb0*/  STG.E.128 [R64.64+0x80], R20 ;  /* 0x0000801440007986 */ /* 0x0003e4000c101d06 */
.L_x_67:
[----:B------:R-:W-:Y:S05]  /*2bc0*/  BSYNC B0 ;  /* 0x0000000000007941 */ /* 0x000fea0003800000 */
.L_x_66:
        /* <DEDUP_REMOVED lines=23> */
[-C--:B------:R-:W-:Y:S02]  /*2d40*/  @!P0 FMUL.FTZ R39, R32, R31.reuse ;  /* 0x0000001f20278220 */ /* 0x080fe40000410000 */
[C---:B------:R-:W-:Y:S01]  /*2d50*/  @!P0 FMUL.FTZ R0, R30.reuse, R31 ;  /* 0x0000001f1e008220 */ /* 0x040fe20000410000 */
[----:B------:R-:W-:Y:S01]  /*2d60*/  @!P0 HADD2.F32 R31, -RZ, R29.H0_H0 ;  /* 0x2000001dff1f8230 */ /* 0x000fe20000004100 */
[----:B------:R-:W-:Y:S01]  /*2d70*/  @!P0 FMUL.FTZ R41, R35, R8 ;  /* 0x0000000823298220 */ /* 0x000fe20000410000 */
[----:B------:R-:W-:Y:S01]  /*2d80*/  @!P0 MOV R29, R22 ;  /* 0x00000016001d8202 */ /* 0x000fe20000000f00 */
[----:B------:R-:W-:Y:S02]  /*2d90*/  @!P0 FFMA.FTZ R39, R30, R33, -R39 ;  /* 0x000000211e278223 */ /* 0x000fe40000010827 */
[----:B------:R-:W-:Y:S01]  /*2da0*/  @!P0 FMUL.FTZ R2, R31, R8 ;  /* 0x000000081f028220 */ /* 0x000fe20000410000 */
[----:B------:R-:W-:Y:S01]  /*2db0*/  @!P0 MOV R8, R23 ;  /* 0x0000001700088202 */ /* 0x000fe20000000f00 */
[----:B------:R-:W-:Y:S01]  /*2dc0*/  @!P0 FFMA.FTZ R0, R32, R33, R0 ;  /* 0x0000002120008223 */ /* 0x000fe20000010000 */
[--C-:B------:R-:W-:Y:S01]  /*2dd0*/  @!P0 HADD2.F32 R30, -RZ, R29.reuse.H0_H0 ;  /* 0x2000001dff1e8230 */ /* 0x100fe20000004100 */
[-C--:B------:R-:W-:Y:S01]  /*2de0*/  @!P0 FFMA.FTZ R2, R35, R34.reuse, R2 ;  /* 0x0000002223028223 */ /* 0x080fe20000010002 */
[----:B------:R-:W-:Y:S01]  /*2df0*/  @!P0 HADD2.F32 R32, -RZ, R29.H1_H1 ;  /* 0x3000001dff208230 */ /* 0x000fe20000004100 */
[----:B------:R-:W-:Y:S01]  /*2e00*/  @!P0 FFMA.FTZ R41, R31, R34, -R41 ;  /* 0x000000221f298223 */ /* 0x000fe20000010829 */
[----:B------:R-:W-:Y:S01]  /*2e10*/  @!P0 F2FP.PACK_AB R39, R0, R39 ;  /* 0x000000270027823e */ /* 0x000fe200000000ff */
[-C--:B------:R-:W-:Y:S01]  /*2e20*/  @!P0 FMUL.FTZ R3, R30, R7.reuse ;  /* 0x000000071e038220 */ /* 0x080fe20000410000 */
[--C-:B------:R-:W-:Y:S01]  /*2e30*/  @!P0 HADD2.F32 R37, -RZ, R8.reuse.H1_H1 ;  /* 0x30000008ff258230 */ /* 0x100fe20000004100 */
[----:B------:R-:W-:Y:S01]  /*2e40*/  @!P0 FMUL.FTZ R38, R32, R7 ;  /* 0x0000000720268220 */ /* 0x000fe20000410000 */
[----:B------:R-:W-:Y:S01]  /*2e50*/  @!P0 F2FP.PACK_AB R42, R2, R41 ;  /* 0x00000029022a823e */ /* 0x000fe200000000ff */
[----:B------:R-:W-:Y:S01]  /*2e60*/  @!P0 HADD2.F32 R29, -RZ, R8.H0_H0 ;  /* 0x20000008ff1d8230 */ /* 0x000fe20000004100 */
[----:B------:R-:W-:Y:S01]  /*2e70*/  @!P0 MOV R20, R39 ;  /* 0x0000002700148202 */ /* 0x000fe20000000f00 */
[----:B------:R-:W-:Y:S01]  /*2e80*/  @!P0 FMUL.FTZ R40, R37, R28 ;  /* 0x0000001c25288220 */ /* 0x000fe20000410000 */
[----:B------:R-:W-:Y:S01]  /*2e90*/  @!P0 MOV R21, R42 ;  /* 0x0000002a00158202 */ /* 0x000fe20000000f00 */
[----:B------:R-:W-:Y:S01]  /*2ea0*/  @!P0 HADD2.F32 R33, -RZ, R49.H0_H0 ;  /* 0x20000031ff218230 */ /* 0x000fe20000004100 */
[C---:B------:R-:W-:Y:S02]  /*2eb0*/  @!P0 FMUL.FTZ R4, R29.reuse, R28 ;  /* 0x0000001c1d048220 */ /* 0x040fe40000410000 */
[-C--:B------:R-:W-:Y:S02]  /*2ec0*/  @!P0 FFMA.FTZ R40, R29, R36.reuse, -R40 ;  /* 0x000000241d288223 */ /* 0x080fe40000010828 */
        /* <DEDUP_REMOVED lines=8> */
.L_x_69:
[----:B------:R-:W-:Y:S05]  /*2f50*/  BSYNC B0 ;  /* 0x0000000000007941 */ /* 0x000fea0003800000 */
.L_x_68:
        /* <DEDUP_REMOVED lines=56> */
.L_x_71:
[----:B------:R-:W-:Y:S05]  /*32e0*/  BSYNC B0 ;  /* 0x0000000000007941 */ /* 0x000fea0003800000 */
.L_x_70:
[----:B------:R-:W-:Y:S11]  /*32f0*/  ISETP.GE.AND P0, PT, R136, c[0x0][0x1d4], PT ;  /* 0x0000750088007a0c */ /* 0x000ff60003f06270 */
[----:B------:R-:W-:Y:S02]  /*3300*/  @!UPT UIADD3 URZ, URZ, URZ, URZ ;  /* 0x0000003f3f3ff290 */ /* 0x000fe4000fffe03f */
[----:B------:R-:W-:-:S05]  /*3310*/  @P0 BRA `(.L_x_61) ;  /* 0x00001f9000000947 */ /* 0x000fca0003800000 */
[----:B------:R-:W-:Y:S01]  /*3320*/  ISETP.GE.AND P0, PT, R10, c[0x0][0x27c], PT ;  /* 0x00009f000a007a0c */ /* 0x000fe20003f06270 */
[----:B-1----:R-:W1:Y:S11]  /*3330*/  LDS.128 R20, [R127+0xa000] ;  /* 0x00a000007f147984 */ /* 0x002e760000000c00 */
[----:B------:R-:W-:Y:S01]  /*3340*/  @!UPT UIADD3 URZ, URZ, URZ, URZ ;  /* 0x0000003f3f3ff290 */ /* 0x000fe2000fffe03f */
[----:B------:R-:W-:Y:S01]  /*3350*/  @!P0 HADD2.F32 R29, -RZ, R47.H1_H1 ;  /* 0x3000002fff1d8230 */ /* 0x000fe20000004100 */
[--C-:B------:R-:W-:Y:S02]  /*3360*/  @!P0 SHF.R.U64 R6, R24, 0x10, R25.reuse ;  /* 0x0000001018068819 */ /* 0x100fe40000001219 */
[----:B------:R-:W-:Y:S01]  /*3370*/  @!P0 SHF.R.U32.HI R24, RZ, 0x10, R25 ;  /* 0x00000010ff188819 */ /* 0x000fe20000011619 */
[--C-:B------:R-:W-:Y:S01]  /*3380*/  @!P0 HADD2.F32 R25, -RZ, R5.reuse.H1_H1 ;  /* 0x30000005ff198230 */ /* 0x100fe20000004100 */
        /* <DEDUP_REMOVED lines=18> */
[----:B------:R-:W-:Y:S01]  /*34b0*/  @!P0 FFMA.FTZ R33, R26, R29, -R33 ;  /* 0x0000001d1a218223 */ /* 0x000fe20000010821 */
[----:B------:R-:W-:Y:S01]  /*34c0*/  @!P0 HADD2.F32 R30, -RZ, R7.H1_H1 ;  /* 0x30000007ff1e8230 */ /* 0x000fe20000004100 */
[----:B------:R-:W-:Y:S01]  /*34d0*/  @!P0 FMUL.FTZ R2, R25, R6 ;  /* 0x0000000619028220 */ /* 0x000fe20000410000 */
[----:B------:R-:W-:Y:S01]  /*34e0*/  @!P0 MOV R6, R23 ;  /* 0x0000001700068202 */ /* 0x000fe20000000f00 */
[----:B------:R-:W-:Y:S01]  /*34f0*/  @!P0 FFMA.FTZ R0, R27, R29, R0 ;  /* 0x0000001d1b008223 */ /* 0x000fe20000010000 */
[----:B------:R-:W-:Y:S01]  /*3500*/  @!P0 HADD2.F32 R27, -RZ, R47.H0_H0 ;  /* 0x2000002fff1b8230 */ /* 0x000fe20000004100 */
[-C--:B------:R-:W-:Y:S02]  /*3510*/  @!P0 FMUL.FTZ R3, R8, R5.reuse ;  /* 0x0000000508038220 */ /* 0x080fe40000410000 */
[----:B------:R-:W-:Y:S01]  /*3520*/  @!P0 FMUL.FTZ R34, R30, R5 ;  /* 0x000000051e228220 */ /* 0x000fe20000410000 */
[----:B------:R-:W-:Y:S01]  /*3530*/  @!P0 F2FP.PACK_AB R33, R0, R33 ;  /* 0x000000210021823e */ /* 0x000fe200000000ff */
[-C--:B------:R-:W-:Y:S01]  /*3540*/  @!P0 FFMA.FTZ R2, R31, R28.reuse, R2 ;  /* 0x0000001c1f028223 */ /* 0x080fe20000010002 */
[--C-:B------:R-:W-:Y:S01]  /*3550*/  @!P0 HADD2.F32 R29, -RZ, R6.reuse.H1_H1 ;  /* 0x30000006ff1d8230 */ /* 0x100fe20000004100 */
[----:B------:R-:W-:Y:S01]  /*3560*/  @!P0 FFMA.FTZ R3, R30, R27, R3 ;  /* 0x0000001b1e038223 */ /* 0x000fe20000010003 */
[----:B------:R-:W-:Y:S01]  /*3570*/  @!P0 MOV R20, R33 ;  /* 0x0000002100148202 */ /* 0x000fe20000000f00 */
[----:B------:R-:W-:Y:S01]  /*3580*/  @!P0 HADD2.F32 R7, -RZ, R6.H0_H0 ;  /* 0x20000006ff078230 */ /* 0x000fe20000004100 */
[----:B------:R-:W-:Y:S02]  /*3590*/  @!P0 FFMA.FTZ R35, R25, R28, -R35 ;  /* 0x0000001c19238223 */ /* 0x000fe40000010823 */
[-C--:B------:R-:W-:Y:S02]  /*35a0*/  @!P0 FMUL.FTZ R36, R29, R24.reuse ;  /* 0x000000181d248220 */ /* 0x080fe40000410000 */
[C---:B------:R-:W-:Y:S01]  /*35b0*/  @!P0 FMUL.FTZ R4, R7.reuse, R24 ;  /* 0x0000001807048220 */ /* 0x040fe20000410000 */
        /* <DEDUP_REMOVED lines=9> */
[----:B------:R1:W-:Y:S01]  /*3650*/  STG.E.128 [R64.64+0x140], R20 ;  /* 0x0001401440007986 */ /* 0x0003e2000c101d06 */
[----:B------:R-:W-:-:S05]  /*3660*/  BRA `(.L_x_61) ;  /* 0x00001c4000007947 */ /* 0x000fca0003800000 */
.L_x_58:
        /* <DEDUP_REMOVED lines=37> */
[----:B------:R1:W5:Y:S04]  /*38c0*/  @!P0 LDG.E.128 R52, [R2.64] ;  /* 0x0000000602348981 */ /* 0x000368000c1e1d00 */
[----:B------:R1:W5:Y:S01]  /*38d0*/  @!P0 LDG.E.128 R36, [R6.64] ;  /* 0x0000000606248981 */ /* 0x000362000c1e1d00 */
[----:B------:R-:W-:Y:S11]  /*38e0*/  ISETP.GE.AND P0, PT, R13, c[0x0][0x27c], PT ;  /* 0x00009f000d007a0c */ /* 0x000ff60003f06270 */
[----:B------:R-:W-:Y:S02]  /*38f0*/  @!UPT UIADD3 URZ, URZ, URZ, URZ ;  /* 0x0000003f3f3ff290 */ /* 0x000fe4000fffe03f */
[----:B------:R1:W5:Y:S04]  /*3900*/  @!P0 LDG.E.128 R68, [R2.64+0x40] ;  /* 0x0000400602448981 */ /* 0x000368000c1e1d00 */
[----:B------:R1:W5:Y:S01]  /*3910*/  @!P0 LDG.E.128 R28, [R6.64+0x40] ;  /* 0x00004006061c8981 */ /* 0x000362000c1e1d00 */
[----:B------:R-:W-:Y:S11]  /*3920*/  ISETP.GE.AND P0, PT, R12, c[0x0][0x27c], PT ;  /* 0x00009f000c007a0c */ /* 0x000ff60003f06270 */
[----:B------:R-:W-:Y:S02]  /*3930*/  @!UPT UIADD3 URZ, URZ, URZ, URZ ;  /* 0x0000003f3f3ff290 */ /* 0x000fe4000fffe03f */
[----:B------:R1:W5:Y:S04]  /*3940*/  @!P0 LDG.E.128 R64, [R2.64+0x80] ;  /* 0x0000800602408981 */ /* 0x000368000c1e1d00 */
[----:B------:R1:W5:Y:S02]  /*3950*/  @!P0 LDG.E.128 R20, [R6.64+0x80] ;  /* 0x0000800606148981 */ /* 0x000364000c1e1d00 */
.L_x_73:
[----:B------:R-:W-:Y:S05]  /*3960*/  BSYNC B0 ;  /* 0x0000000000007941 */ /* 0x000fea0003800000 */
.L_x_72:
[----:B------:R-:W-:Y:S04]  /*3970*/  IADD3 R143, P0, R162, R24, RZ ;  /* 0x00000018a28f7210 */ /* 0x000fe80007f1e0ff */
[----:B------:R-:W-:Y:S01]  /*3980*/  IADD3.X R94, R110, R94, RZ, P0, !PT ;  /* 0x0000005e6e5e7210 */ /* 0x000fe200007fe4ff */
[----:B------:R-:W-:-:S05]  /*3990*/  @P1 BRA `(.L_x_61) ;  /* 0x0000191000001947 */ /* 0x000fca0003800000 */
[----:B------:R-:W-:Y:S01]  /*39a0*/  ISETP.GE.AND P0, PT, R18, c[0x0][0x1d4], PT ;  /* 0x0000750012007a0c */ /* 0x000fe20003f06270 */
[----:B-----5:R-:W-:Y:S01]  /*39b0*/  IMAD.MOV.U32 R8, RZ, RZ, R66 ;  /* 0x000000ffff087224 */ /* 0x020fe200078e0042 */
[----:B------:R-:W-:Y:S01]  /*39c0*/  MOV R5, R65 ;  /* 0x0000004100057202 */ /* 0x000fe20000000f00 */
[----:B-1----:R-:W-:Y:S01]  /*39d0*/  IMAD.MOV.U32 R7, RZ, RZ, R67 ;  /* 0x000000ffff077224 */ /* 0x002fe200078e0043 */
[----:B------:R-:W-:Y:S01]  /*39e0*/  MOV R3, R23 ;  /* 0x0000001700037202 */ /* 0x000fe20000000f00 */
[----:B------:R-:W-:Y:S01]  /*39f0*/  IMAD.MOV.U32 R6, RZ, RZ, R64 ;  /* 0x000000ffff067224 */ /* 0x000fe200078e0040 */
[----:B------:R-:W-:Y:S01]  /*3a00*/  BSSY B0, `(.L_x_74) ;  /* 0x000008c000007945 */ /* 0x000fe20003800000 */
        /* <DEDUP_REMOVED lines=13> */
[----:B------:R-:W-:Y:S01]  /*3ae0*/  MOV R0, R29 ;  /* 0x0000001d00007202 */ /* 0x000fe20000000f00 */
[----:B------:R-:W-:Y:S01]  /*3af0*/  IMAD.MOV.U32 R2, RZ, RZ, R28 ;  /* 0x000000ffff027224 */ /* 0x000fe200078e001c */
[----:B------:R-:W-:Y:S02]  /*3b00*/  PRMT R76, R8, 0x5410, R7 ;  /* 0x00005410084c7816 */ /* 0x000fe40000000007 */
[----:B------:R-:W-:Y:S02]  /*3b10*/  PRMT R77, R5, 0x5410, R6 ;  /* 0x00005410054d7816 */ /* 0x000fe40000000006 */
[----:B------:R-:W-:Y:S02]  /*3b20*/  PRMT R34, R4, 0x5410, R3 ;  /* 0x0000541004227816 */ /* 0x000fe40000000003 */
[----:B------:R-:W-:Y:S01]  /*3b30*/  PRMT R35, R0, 0x5410, R2 ;  /* 0x0000541000237816 */ /* 0x000fe20000000002 */
[----:B------:R-:W-:-:S05]  /*3b40*/  @P0 BRA `(.L_x_75) ;  /* 0x0000077000000947 */ /* 0x000fca0003800000 */
[----:B------:R-:W-:Y:S01]  /*3b50*/  IMAD.MOV.U32 R59, RZ, RZ, R55 ;  /* 0x000000ffff3b7224 */ /* 0x000fe200078e0037 */
[----:B------:R-:W-:Y:S01]  /*3b60*/  ISETP.GE.AND P2, PT, R129, c[0x0][0x1d4], PT ;  /* 0x0000750081007a0c */ /* 0x000fe20003f46270 */
[----:B------:R-:W-:Y:S01]  /*3b70*/  LDS.128 R72, [R121+0x6100] ;  /* 0x0061000079487984 */ /* 0x000fe20000000c00 */
[CC--:B------:R-:W-:Y:S01]  /*3b80*/  IADD3 R168, P1, P0, R160.reuse, R143.reuse, R132 ;  /* 0x0000008fa0a87210 */ /* 0x0c0fe2000783e084 */
[----:B------:R-:W-:Y:S01]  /*3b90*/  IMAD.MOV.U32 R41, RZ, RZ, R37 ;  /* 0x000000ffff297224 */ /* 0x000fe200078e0025 */
[----:B------:R-:W-:Y:S01]  /*3ba0*/  MOV R43, R36 ;  /* 0x00000024002b7202 */ /* 0x000fe20000000f00 */
[----:B------:R-:W-:Y:S01]  /*3bb0*/  IMAD.MOV.U32 R58, RZ, RZ, R53 ;  /* 0x000000ffff3a7224 */ /* 0x000fe200078e0035 */
[C---:B------:R-:W-:Y:S02]  /*3bc0*/  IADD3.X R167, R99.reuse, R94, R124, P1, P0 ;  /* 0x0000005e63a77210 */ /* 0x040fe40000fe047c */
[----:B------:R-:W-:Y:S01]  /*3bd0*/  MOV R49, R52 ;  /* 0x0000003400317202 */ /* 0x000fe20000000f00 */
[----:B------:R-:W1:Y:S04]  /*3be0*/  LDS.128 R24, [R123+0x6100] ;  /* 0x006100007b187984 */ /* 0x000e680000000c00 */
[----:B------:R-:W-:Y:S04]  /*3bf0*/  @!P2 IADD3 R166, P1, P0, R160, R143, R129 ;  /* 0x0000008fa0a6a210 */ /* 0x000fe8000783e081 */
[----:B------:R-:W-:Y:S02]  /*3c00*/  @!P2 IADD3.X R145, R99, R94, R118, P1, P0 ;  /* 0x0000005e6391a210 */ /* 0x000fe40000fe0476 */
[C---:B------:R-:W-:Y:S04]  /*3c10*/  LEA R170, P0, R168.reuse, c[0x0][0x1c8], 0x1 ;  /* 0x00007200a8aa7a11 */ /* 0x040fe800078008ff */
[----:B------:R-:W-:Y:S02]  /*3c20*/  LEA.HI.X R171, R168, c[0x0][0x1cc], R167, 0x1, P0 ;  /* 0x00007300a8ab7a11 */ /* 0x000fe400000f0ca7 */
[C---:B------:R-:W-:Y:S04]  /*3c30*/  @!P2 LEA R168, P0, R166.reuse, c[0x0][0x1c8], 0x1 ;  /* 0x00007200a6a8aa11 */ /* 0x040fe800078008ff */
[----:B------:R-:W-:Y:S02]  /*3c40*/  @!P2 LEA.HI.X R169, R166, c[0x0][0x1cc], R145, 0x1, P0 ;  /* 0x00007300a6a9aa11 */ /* 0x000fe400000f0c91 */
[----:B------:R-:W-:Y:S11]  /*3c50*/  ISETP.GE.AND P0, PT, R18, c[0x0][0x27c], PT ;  /* 0x00009f0012007a0c */ /* 0x000ff60003f06270 */
[----:B------:R-:W-:Y:S02]  /*3c60*/  @!UPT UIADD3 URZ, URZ, URZ, URZ ;  /* 0x0000003f3f3ff290 */ /* 0x000fe4000fffe03f */
[--C-:B------:R-:W-:Y:S01]  /*3c70*/  @!P0 SHF.R.U64 R57, R54, 0x10, R55.reuse ;  /* 0x0000001036398819 */ /* 0x100fe20000001237 */
[----:B------:R-:W-:Y:S01]  /*3c80*/  @!P0 HADD2.F32 R45, -RZ, R43.H0_H0 ;  /* 0x2000002bff2d8230 */ /* 0x000fe20000004100 */
[----:B------:R-:W-:Y:S01]  /*3c90*/  @!P0 SHF.R.U32.HI R61, RZ, 0x10, R55 ;  /* 0x00000010ff3d8819 */ /* 0x000fe20000011637 */
[----:B------:R-:W-:Y:S01]  /*3ca0*/  @!P0 HADD2.F32 R49, -RZ, R49.H0_H0 ;  /* 0x20000031ff318230 */ /* 0x000fe20000004100 */
[--C-:B------:R-:W-:Y:S01]  /*3cb0*/  @!P0 SHF.R.U32.HI R56, RZ, 0x10, R53.reuse ;  /* 0x00000010ff388819 */ /* 0x100fe20000011635 */
[----:B-1----:R-:W-:Y:S01]  /*3cc0*/  @!P0 IMAD.MOV.U32 R43, RZ, RZ, R24 ;  /* 0x000000ffff2b8224 */ /* 0x002fe200078e0018 */
[----:B------:R-:W-:Y:S01]  /*3cd0*/  @!P0 MOV R55, R72 ;  /* 0x0000004800378202 */ /* 0x000fe20000000f00 */
[----:B------:R-:W-:Y:S01]  /*3ce0*/  @!P0 HADD2.F32 R46, -RZ, R41.H0_H0 ;  /* 0x20000029ff2e8230 */ /* 0x000fe20000004100 */
[----:B------:R-:W-:Y:S01]  /*3cf0*/  @!P0 SHF.R.U64 R50, R52, 0x10, R53 ;  /* 0x0000001034328819 */ /* 0x000fe20000001235 */
[----:B------:R-:W-:Y:S01]  /*3d00*/  @!P0 HADD2.F32 R52, -RZ, R58.H0_H0 ;  /* 0x2000003aff348230 */ /* 0x000fe20000004100 */
[----:B------:R-:W-:Y:S01]  /*3d10*/  MOV R53, R54 ;  /* 0x0000003600357202 */ /* 0x000fe20000000f00 */
[----:B------:R-:W-:Y:S01]  /*3d20*/  @!P0 HADD2.F32 R47, -RZ, R55.H0_H0 ;  /* 0x20000037ff2f8230 */ /* 0x000fe20000004100 */
[----:B------:R-:W-:Y:S01]  /*3d30*/  @!P0 MOV R54, R73 ;  /* 0x0000004900368202 */ /* 0x000fe20000000f00 */
[----:B------:R-:W-:Y:S01]  /*3d40*/  @!P0 HADD2.F32 R48, -RZ, R43.H0_H0 ;  /* 0x2000002bff308230 */ /* 0x000fe20000004100 */
[----:B------:R-:W-:Y:S01]  /*3d50*/  @!P0 MOV R44, R25 ;  /* 0x00000019002c8202 */ /* 0x000fe20000000f00 */
[----:B------:R-:W-:Y:S01]  /*3d60*/  @!P0 HADD2.F32 R50, -RZ, R50.H0_H0 ;  /* 0x20000032ff328230 */ /* 0x000fe20000004100 */
[-C--:B------:R-:W-:Y:S01]  /*3d70*/  @!P0 FMUL.FTZ R145, R47, R45.reuse ;  /* 0x0000002d2f918220 */ /* 0x080fe20000410000 */
[----:B------:R-:W-:Y:S01]  /*3d80*/  @!P0 HADD2.F32 R51, -RZ, R54.H0_H0 ;  /* 0x20000036ff338230 */ /* 0x000fe20000004100 */
[C---:B------:R-:W-:Y:S01]  /*3d90*/  @!P0 FMUL.FTZ R0, R48.reuse, R45 ;  /* 0x0000002d30008220 */ /* 0x040fe20000410000 */
[----:B------:R-:W-:Y:S01]  /*3da0*/  @!P0 SHF.R.U32.HI R40, RZ, 0x10, R37 ;  /* 0x00000010ff288819 */ /* 0x000fe20000011625 */
[----:B------:R-:W-:Y:S01]  /*3db0*/  @!P0 FFMA.FTZ R145, R48, R49, -R145 ;  /* 0x0000003130918223 */ /* 0x000fe20000010891 */
[----:B------:R-:W-:Y:S01]  /*3dc0*/  @!P0 HADD2.F32 R41, -RZ, R44.H0_H0 ;  /* 0x2000002cff298230 */ /* 0x000fe20000004100 */
[-C--:B------:R-:W-:Y:S01]  /*3dd0*/  @!P0 FMUL.FTZ R166, R51, R46.reuse ;  /* 0x0000002e33a68220 */ /* 0x080fe20000410000 */
[----:B------:R-:W-:Y:S01]  /*3de0*/  @!P0 MOV R60, R75 ;  /* 0x0000004b003c8202 */ /* 0x000fe20000000f00 */
[----:B------:R-:W-:Y:S01]  /*3df0*/  @!P0 FFMA.FTZ R0, R47, R49, R0 ;  /* 0x000000312f008223 */ /* 0x000fe20000010000 */
[----:B------:R-:W-:Y:S01]  /*3e00*/  @!P0 SHF.R.U64 R42, R36, 0x10, R37 ;  /* 0x00000010242a8819 */ /* 0x000fe20000001225 */
[C---:B------:R-:W-:Y:S01]  /*3e10*/  @!P0 FMUL.FTZ R3, R41.reuse, R46 ;  /* 0x0000002e29038220 */ /* 0x040fe20000410000 */
[----:B------:R-:W-:Y:S01]  /*3e20*/  @!P0 HADD2.F32 R40, -RZ, R40.H0_H0 ;  /* 0x20000028ff288230 */ /* 0x000fe20000004100 */
[----:B------:R-:W-:Y:S01]  /*3e30*/  @!P0 FFMA.FTZ R166, R41, R52, -R166 ;  /* 0x0000003429a68223 */ /* 0x000fe200000108a6 */
[----:B------:R-:W-:Y:S01]  /*3e40*/  @!P0 HADD2.F32 R49, -RZ, R54.H1_H1 ;  /* 0x30000036ff318230 */ /* 0x000fe20000004100 */
[----:B------:R-:W-:Y:S01]  /*3e50*/  IMAD.MOV.U32 R36, RZ, RZ, R39 ;  /* 0x000000ffff247224 */ /* 0x000fe200078e0027 */
[----:B------:R-:W-:Y:S01]  /*3e60*/  @!P0 HADD2.F32 R54, -RZ, R56.H0_H0 ;  /* 0x20000038ff368230 */ /* 0x000fe20000004100 */
[----:B------:R-:W-:Y:S01]  /*3e70*/  @!P0 IMAD.MOV.U32 R56, RZ, RZ, R74 ;  /* 0x000000ffff388224 */ /* 0x000fe200078e004a */
[----:B------:R-:W-:Y:S01]  /*3e80*/  @!P0 HADD2.F32 R41, -RZ, R44.H1_H1 ;  /* 0x3000002cff298230 */ /* 0x000fe20000004100 */
[----:B------:R-:W-:Y:S01]  /*3e90*/  @!P0 FMUL.FTZ R167, R49, R40 ;  /* 0x0000002831a78220 */ /* 0x000fe20000410000 */
[----:B------:R-:W-:Y:S01]  /*3ea0*/  @!P0 HADD2.F32 R47, -RZ, R55.H1_H1 ;  /* 0x30000037ff2f8230 */ /* 0x000fe20000004100 */
[----:B------:R-:W-:Y:S01]  /*3eb0*/  MOV R37, R38 ;  /* 0x0000002600257202 */ /* 0x000fe20000000f00 */
[----:B------:R-:W-:Y:S01]  /*3ec0*/  @!P0 HADD2.F32 R42, -RZ, R42.H0_H0 ;  /* 0x2000002aff2a8230 */ /* 0x000fe20000004100 */
[C---:B------:R-:W-:Y:S01]  /*3ed0*/  @!P0 FMUL.FTZ R4, R41.reuse, R40 ;  /* 0x0000002829048220 */ /* 0x040fe20000410000 */
[----:B------:R-:W-:Y:S01]  /*3ee0*/  @!P0 HADD2.F32 R43, -RZ, R43.H1_H1 ;  /* 0x3000002bff2b8230 */ /* 0x000fe20000004100 */
[----:B------:R-:W-:Y:S01]  /*3ef0*/  @!P0 FFMA.FTZ R167, R41, R54, -R167 ;  /* 0x0000003629a78223 */ /* 0x000fe200000108a7 */
[----:B------:R-:W-:Y:S01]  /*3f00*/  @!P0 MOV R41, R26 ;  /* 0x0000001a00298202 */ /* 0x000fe20000000f00 */
[-C--:B------:R-:W-:Y:S01]  /*3f10*/  @!P0 FMUL.FTZ R172, R47, R42.reuse ;  /* 0x0000002a2fac8220 */ /* 0x080fe20000410000 */
[----:B------:R-:W-:Y:S01]  /*3f20*/  @!P0 SHF.R.U64 R38, R38, 0x10, R39 ;  /* 0x0000001026268819 */ /* 0x000fe20000001227 */
[----:B------:R-:W-:Y:S01]  /*3f30*/  @!P0 FMUL.FTZ R2, R43, R42 ;  /* 0x0000002a2b028220 */ /* 0x000fe20000410000 */
[----:B------:R-:W-:Y:S01]  /*3f40*/  @!P0 F2FP.PACK_AB R166, R167, R166 ;  /* 0x000000a6a7a6823e */ /* 0x000fe200000000ff */
[-C--:B------:R-:W-:Y:S01]  /*3f50*/  @!P0 FFMA.FTZ R172, R43, R50.reuse, -R172 ;  /* 0x000000322bac8223 */ /* 0x080fe200000108ac */
[----:B------:R-:W-:Y:S01]  /*3f60*/  @!P0 HADD2.F32 R37, -RZ, R37.H0_H0 ;  /* 0x20000025ff258230 */ /* 0x000fe20000004100 */
[----:B------:R-:W-:Y:S01]  /*3f70*/  @!P0 FFMA.FTZ R2, R47, R50, R2 ;  /* 0x000000322f028223 */ /* 0x000fe20000010002 */
[--C-:B------:R-:W-:Y:S01]  /*3f80*/  @!P0 HADD2.F32 R55, -RZ, R56.reuse.H1_H1 ;  /* 0x30000038ff378230 */ /* 0x100fe20000004100 */
[----:B------:R-:W-:Y:S01]  /*3f90*/  @!P0 FFMA.FTZ R3, R51, R52, R3 ;  /* 0x0000003433038223 */ /* 0x000fe20000010003 */
[----:B------:R-:W-:Y:S01]  /*3fa0*/  @!P0 HADD2.F32 R56, -RZ, R56.H0_H0 ;  /* 0x20000038ff388230 */ /* 0x000fe20000004100 */
[----:B------:R-:W-:Y:S01]  /*3fb0*/  @!P0 FFMA.FTZ R4, R49, R54, R4 ;  /* 0x0000003631048223 */ /* 0x000fe20000010004 */
[----:B------:R-:W-:Y:S01]  /*3fc0*/  @!P0 HADD2.F32 R43, -RZ, R38.H0_H0 ;  /* 0x20000026ff2b8230 */ /* 0x000fe20000004100 */
[----:B------:R-:W-:Y:S01]  /*3fd0*/  @!P0 SHF.R.U32.HI R39, RZ, 0x10, R39 ;  /* 0x00000010ff278819 */ /* 0x000fe20000011627 */
[----:B------:R-:W-:Y:S01]  /*3fe0*/  @!P0 HADD2.F32 R38, -RZ, R41.H0_H0 ;  /* 0x20000029ff268230 */ /* 0x000fe20000004100 */
[----:B------:R-:W-:Y:S01]  /*3ff0*/  @!P0 FMUL.FTZ R174, R56, R37 ;  /* 0x0000002538ae8220 */ /* 0x000fe20000410000 */
[----:B------:R-:W-:Y:S01]  /*4000*/  @!P0 MOV R25, R166 ;  /* 0x000000a600198202 */ /* 0x000fe20000000f00 */
[C---:B------:R-:W-:Y:S01]  /*4010*/  @!P0 FMUL.FTZ R173, R55.reuse, R43 ;  /* 0x0000002b37ad8220 */ /* 0x040fe20000410000 */
[----:B------:R-:W-:Y:S01]  /*4020*/  @!P0 F2FP.PACK_AB R145, R172, R145 ;  /* 0x00000091ac91823e */ /* 0x000fe200000000ff */
[----:B------:R-:W-:Y:S01]  /*4030*/  @!P0 FMUL.FTZ R5, R38, R37 ;  /* 0x0000002526058220 */ /* 0x000fe20000410000 */
[----:B------:R-:W-:Y:S01]  /*4040*/  @!P0 HADD2.F32 R37, -RZ, R36.H0_H0 ;  /* 0x20000024ff258230 */ /* 0x000fe20000004100 */
[----:B------:R-:W-:Y:S01]  /*4050*/  @!P0 IMAD.MOV.U32 R36, RZ, RZ, R27 ;  /* 0x000000ffff248224 */ /* 0x000fe200078e001b */
[----:B------:R-:W-:Y:S01]  /*4060*/  @!P0 HADD2.F32 R53, -RZ, R53.H0_H0 ;  /* 0x20000035ff358230 */ /* 0x000fe20000004100 */
[----:B------:R-:W-:Y:S01]  /*4070*/  @!P0 MOV R24, R145 ;  /* 0x0000009100188202 */ /* 0x000fe20000000f00 */
[--C-:B------:R-:W-:Y:S01]  /*4080*/  @!P0 HADD2.F32 R58, -RZ, R60.reuse.H0_H0 ;  /* 0x2000003cff3a8230 */ /* 0x100fe20000004100 */
[----:B------:R-:W-:Y:S01]  /*4090*/  @!P0 F2FP.PACK_AB R166, R4, R3 ;  /* 0x0000000304a6823e */ /* 0x000fe200000000ff */
[----:B------:R-:W-:Y:S01]  /*40a0*/  @!P0 HADD2.F32 R60, -RZ, R60.H1_H1 ;  /* 0x3000003cff3c8230 */ /* 0x000fe20000004100 */
[----:B------:R-:W-:Y:S01]  /*40b0*/  @!P0 FFMA.FTZ R174, R38, R53, -R174 ;  /* 0x0000003526ae8223 */ /* 0x000fe200000108ae */
[----:B------:R-:W-:Y:S01]  /*40c0*/  @!P0 HADD2.F32 R39, -RZ, R39.H0_H0 ;  /* 0x20000027ff278230 */ /* 0x000fe20000004100 */
[----:B------:R-:W-:Y:S01]  /*40d0*/  @!P0 FMUL.FTZ R176, R58, R37 ;  /* 0x000000253ab08220 */ /* 0x000fe20000410000 */
[----:B------:R-:W-:Y:S01]  /*40e0*/  @!P0 HADD2.F32 R40, -RZ, R41.H1_H1 ;  /* 0x30000029ff288230 */ /* 0x000fe20000004100 */
[----:B------:R-:W-:Y:S01]  /*40f0*/  @!P0 FFMA.FTZ R5, R56, R53, R5 ;  /* 0x0000003538058223 */ /* 0x000fe20000010005 */
[----:B------:R-:W-:Y:S01]  /*4100*/  @!P0 HADD2.F32 R57, -RZ, R57.H0_H0 ;  /* 0x20000039ff398230 */ /* 0x000fe20000004100 */
[----:B------:R-:W-:Y:S01]  /*4110*/  @!P0 FMUL.FTZ R175, R60, R39 ;  /* 0x000000273caf8220 */ /* 0x000fe20000410000 */
[----:B------:R-:W-:Y:S01]  /*4120*/  @!P0 HADD2.F32 R59, -RZ, R59.H0_H0 ;  /* 0x2000003bff3b8230 */ /* 0x000fe20000004100 */
[C---:B------:R-:W-:Y:S01]  /*4130*/  @!P0 FMUL.FTZ R6, R40.reuse, R43 ;  /* 0x0000002b28068220 */ /* 0x040fe20000410000 */
[--C-:B------:R-:W-:Y:S01]  /*4140*/  @!P0 HADD2.F32 R38, -RZ, R36.reuse.H0_H0 ;  /* 0x20000024ff268230 */ /* 0x100fe20000004100 */
[-C--:B------:R-:W-:Y:S01]  /*4150*/  @!P0 FFMA.FTZ R173, R40, R57.reuse, -R173 ;  /* 0x0000003928ad8223 */ /* 0x080fe200000108ad */
[----:B------:R-:W-:Y:S01]  /*4160*/  @!P0 F2FP.PACK_AB R145, R2, R0 ;  /* 0x000000000291823e */ /* 0x000fe200000000ff */
[----:B------:R-:W-:Y:S01]  /*4170*/  @!P0 FFMA.FTZ R6, R55, R57, R6 ;  /* 0x0000003937068223 */ /* 0x000fe20000010006 */
[----:B------:R-:W-:Y:S01]  /*4180*/  @!P0 HADD2.F32 R36, -RZ, R36.H1_H1 ;  /* 0x30000024ff248230 */ /* 0x000fe20000004100 */
[C---:B------:R-:W-:Y:S01]  /*4190*/  @!P0 FFMA.FTZ R176, R38.reuse, R59, -R176 ;  /* 0x0000003b26b08223 */ /* 0x040fe200000108b0 */
[----:B------:R-:W-:Y:S01]  /*41a0*/  @!P0 HADD2.F32 R61, -RZ, R61.H0_H0 ;  /* 0x2000003dff3d8230 */ /* 0x000fe20000004100 */
[----:B------:R-:W-:Y:S01]  /*41b0*/  @!P0 FMUL.FTZ R7, R38, R37 ;  /* 0x0000002526078220 */ /* 0x000fe20000410000 */
[----:B------:R-:W-:Y:S01]  /*41c0*/  @!P0 F2FP.PACK_AB R173, R173, R174 ;  /* 0x000000aeadad823e */ /* 0x000fe200000000ff */
[----:B------:R-:W-:Y:S01]  /*41d0*/  @!P0 FMUL.FTZ R8, R36, R39 ;  /* 0x0000002724088220 */ /* 0x000fe20000410000 */
[----:B------:R-:W-:Y:S01]  /*41e0*/  @!P0 F2FP.PACK_AB R167, R6, R5 ;  /* 0x0000000506a7823e */ /* 0x000fe200000000ff */
[----:B------:R-:W-:Y:S01]  /*41f0*/  @!P0 FFMA.FTZ R175, R36, R61, -R175 ;  /* 0x0000003d24af8223 */ /* 0x000fe200000108af */
[----:B------:R-:W-:Y:S01]  /*4200*/  @!P0 MOV R72, R145 ;  /* 0x0000009100488202 */ /* 0x000fe20000000f00 */
[----:B------:R-:W-:Y:S01]  /*4210*/  @!P0 FFMA.FTZ R7, R58, R59, R7 ;  /* 0x0000003b3a078223 */ /* 0x000fe20000010007 */
[----:B------:R-:W-:Y:S01]  /*4220*/  @!P0 MOV R74, R167 ;  /* 0x000000a7004a8202 */ /* 0x000fe20000000f00 */
[----:B------:R-:W-:Y:S01]  /*4230*/  @!P0 FFMA.FTZ R8, R60, R61, R8 ;  /* 0x0000003d3c088223 */ /* 0x000fe20000010008 */
[----:B------:R-:W-:Y:S01]  /*4240*/  @!P0 F2FP.PACK_AB R176, R175, R176 ;  /* 0x000000b0afb0823e */ /* 0x000fe200000000ff */
[----:B------:R-:W-:Y:S02]  /*4250*/  @!P0 IMAD.MOV.U32 R26, RZ, RZ, R173 ;  /* 0x000000ffff1a8224 */ /* 0x000fe400078e00ad */
[----:B------:R-:W-:Y:S01]  /*4260*/  @!P0 IMAD.MOV.U32 R73, RZ, RZ, R166 ;  /* 0x000000ffff498224 */ /* 0x000fe200078e00a6 */
[----:B------:R-:W-:Y:S02]  /*4270*/  @!P0 MOV R27, R176 ;  /* 0x000000b0001b8202 */ /* 0x000fe40000000f00 */
[----:B------:R-:W-:Y:S03]  /*4280*/  @!P0 F2FP.PACK_AB R172, R8, R7 ;  /* 0x0000000708ac823e */ /* 0x000fe600000000ff */
[----:B------:R1:W-:Y:S01]  /*4290*/  STG.E.128 [R170.64], R24 ;  /* 0x00000018aa007986 */ /* 0x0003e2000c101d06 */
[----:B------:R-:W-:Y:S07]  /*42a0*/  @!P0 MOV R75, R172 ;  /* 0x000000ac004b8202 */ /* 0x000fee0000000f00 */
[----:B------:R1:W-:Y:S02]  /*42b0*/  @!P2 STG.E.128 [R168.64], R72 ;  /* 0x00000048a800a986 */ /* 0x0003e4000c101d06 */
.L_x_75:
[----:B------:R-:W-:Y:S05]  /*42c0*/  BSYNC B0 ;  /* 0x0000000000007941 */ /* 0x000fea0003800000 */
.L_x_74:
[----:B------:R-:W-:Y:S01]  /*42d0*/  ISETP.GE.AND P0, PT, R13, c[0x0][0x1d4], PT ;  /* 0x000075000d007a0c */ /* 0x000fe20003f06270 */
[----:B------:R-:W-:Y:S01]  /*42e0*/  @!UPT UIADD3 URZ, URZ, URZ, URZ ;  /* 0x0000003f3f3ff290 */ /* 0x000fe2000fffe03f */
[----:B------:R-:W-:Y:S11]  /*42f0*/  BSSY B0, `(.L_x_76) ;  /* 0x0000071000007945 */ /* 0x000ff60003800000 */
[----:B------:R-:W-:-:S05]  /*4300*/  @P0 BRA `(.L_x_77) ;  /* 0x000006f000000947 */ /* 0x000fca0003800000 */
[----:B------:R-:W2:Y:S01]  /*4310*/  LDS.128 R56, [R117+0x6100] ;  /* 0x0061000075387984 */ /* 0x000ea20000000c00 */
[----:B------:R-:W-:Y:S02]  /*4320*/  ISETP.GE.AND P2, PT, R126, c[0x0][0x1d4], PT ;  /* 0x000075007e007a0c */ /* 0x000fe40003f46270 */
[CC--:B------:R-:W-:Y:S04]  /*4330*/  IADD3 R61, P1, P0, R160.reuse, R143.reuse, R131 ;  /* 0x0000008fa03d7210 */ /* 0x0c0fe8000783e083 */
[CC--:B------:R-:W-:Y:S01]  /*4340*/  IADD3.X R54, R99.reuse, R94.reuse, R122, P1, P0 ;  /* 0x0000005e63367210 */ /* 0x0c0fe20000fe047a */
[----:B-1----:R-:W1:Y:S06]  /*4350*/  LDS.128 R24, [R119+0x6100] ;  /* 0x0061000077187984 */ /* 0x002e6c0000000c00 */
        /* <DEDUP_REMOVED lines=8> */
[----:B--2---:R-:W-:Y:S01]  /*43e0*/  @!P0 IMAD.MOV.U32 R43, RZ, RZ, R57 ;  /* 0x000000ffff2b8224 */ /* 0x004fe200078e0039 */
[----:B------:R-:W-:Y:S01]  /*43f0*/  @!P0 MOV R41, R56 ;  /* 0x0000003800298202 */ /* 0x000fe20000000f00 */
[----:B------:R-:W-:Y:S01]  /*4400*/  @!P0 IMAD.MOV.U32 R45, RZ, RZ, R59 ;  /* 0x000000ffff2d8224 */ /* 0x000fe200078e003b */
[----:B------:R-:W-:Y:S01]  /*4410*/  @!P0 SHF.R.U64 R30, R30, 0x10, R31 ;  /* 0x000000101e1e8819 */ /* 0x000fe2000000121f */
[----:B------:R-:W-:Y:S01]  /*4420*/  @!P0 HADD2.F32 R38, -RZ, R35.H1_H1 ;  /* 0x30000023ff268230 */ /* 0x000fe20000004100 */
[----:B------:R-:W-:Y:S01]  /*4430*/  @!P0 SHF.R.U64 R36, R28, 0x10, R29 ;  /* 0x000000101c248819 */ /* 0x000fe2000000121d */
[----:B------:R-:W-:Y:S01]  /*4440*/  @!P0 HADD2.F32 R39, -RZ, R41.H0_H0 ;  /* 0x20000029ff278230 */ /* 0x000fe20000004100 */
[----:B------:R-:W-:Y:S01]  /*4450*/  @!P0 SHF.R.U32.HI R28, RZ, 0x10, R31 ;  /* 0x00000010ff1c8819 */ /* 0x000fe2000001161f */
[----:B------:R-:W-:Y:S01]  /*4460*/  @!P0 HADD2.F32 R40, -RZ, R77.H1_H1 ;  /* 0x3000004dff288230 */ /* 0x000fe20000004100 */
[----:B-1----:R-:W-:Y:S01]  /*4470*/  @!P0 MOV R31, R24 ;  /* 0x00000018001f8202 */ /* 0x002fe20000000f00 */
[----:B------:R-:W-:Y:S01]  /*4480*/  @!P0 HADD2.F32 R41, -RZ, R41.H1_H1 ;  /* 0x30000029ff298230 */ /* 0x000fe20000004100 */
[----:B------:R-:W-:Y:S01]  /*4490*/  @!P0 FMUL.FTZ R52, R39, R38 ;  /* 0x0000002627348220 */ /* 0x000fe20000410000 */
[----:B------:R-:W-:Y:S01]  /*44a0*/  @!P0 SHF.R.U32.HI R29, RZ, 0x10, R29 ;  /* 0x00000010ff1d8819 */ /* 0x000fe2000001161d */
[----:B------:R-:W-:Y:S01]  /*44b0*/  @!P0 HADD2.F32 R36, -RZ, R36.H0_H0 ;  /* 0x20000024ff248230 */ /* 0x000fe20000004100 */
[--C-:B------:R-:W-:Y:S01]  /*44c0*/  @!P0 SHF.R.U64 R42, R68, 0x10, R69.reuse ;  /* 0x00000010442a8819 */ /* 0x100fe20000001245 */
[--C-:B------:R-:W-:Y:S01]  /*44d0*/  @!P0 HADD2.F32 R37, -RZ, R31.reuse.H0_H0 ;  /* 0x2000001fff258230 */ /* 0x100fe20000004100 */
[----:B------:R-:W-:Y:S01]  /*44e0*/  @!P0 MOV R47, R58 ;  /* 0x0000003a002f8202 */ /* 0x000fe20000000f00 */
[----:B------:R-:W-:Y:S01]  /*44f0*/  @!P0 HADD2.F32 R31, -RZ, R31.H1_H1 ;  /* 0x3000001fff1f8230 */ /* 0x000fe20000004100 */
[----:B------:R-:W-:Y:S01]  /*4500*/  @!P0 FMUL.FTZ R73, R41, R36 ;  /* 0x0000002429498220 */ /* 0x000fe20000410000 */
[----:B------:R-:W-:Y:S01]  /*4510*/  @!P0 HADD2.F32 R42, -RZ, R42.H0_H0 ;  /* 0x2000002aff2a8230 */ /* 0x000fe20000004100 */
[C---:B------:R-:W-:Y:S01]  /*4520*/  @!P0 FMUL.FTZ R0, R37.reuse, R38 ;  /* 0x0000002625008220 */ /* 0x040fe20000410000 */
[----:B------:R-:W-:Y:S01]  /*4530*/  @!P0 HADD2.F32 R50, -RZ, R45.H1_H1 ;  /* 0x3000002dff328230 */ /* 0x000fe20000004100 */
[-C--:B------:R-:W-:Y:S01]  /*4540*/  @!P0 FFMA.FTZ R52, R37, R40.reuse, -R52 ;  /* 0x0000002825348223 */ /* 0x080fe20000010834 */
[----:B------:R-:W-:Y:S01]  /*4550*/  @!P0 MOV R37, R25 ;  /* 0x0000001900258202 */ /* 0x000fe20000000f00 */
[----:B------:R-:W-:Y:S01]  /*4560*/  @!P0 FFMA.FTZ R0, R39, R40, R0 ;  /* 0x0000002827008223 */ /* 0x000fe20000010000 */
[----:B------:R-:W-:Y:S01]  /*4570*/  @!P0 SHF.R.U32.HI R44, RZ, 0x10, R69 ;  /* 0x00000010ff2c8819 */ /* 0x000fe20000011645 */
[C---:B------:R-:W-:Y:S01]  /*4580*/  @!P0 FMUL.FTZ R2, R31.reuse, R36 ;  /* 0x000000241f028220 */ /* 0x040fe20000410000 */
[--C-:B------:R-:W-:Y:S01]  /*4590*/  @!P0 HADD2.F32 R40, -RZ, R43.reuse.H0_H0 ;  /* 0x2000002bff288230 */ /* 0x100fe20000004100 */
[-C--:B------:R-:W-:Y:S01]  /*45a0*/  @!P0 FFMA.FTZ R73, R31, R42.reuse, -R73 ;  /* 0x0000002a1f498223 */ /* 0x080fe20000010849 */
[----:B------:R-:W-:Y:S01]  /*45b0*/  @!P0 HADD2.F32 R43, -RZ, R43.H1_H1 ;  /* 0x3000002bff2b8230 */ /* 0x000fe20000004100 */
[----:B------:R-:W-:Y:S01]  /*45c0*/  @!P0 FFMA.FTZ R2, R41, R42, R2 ;  /* 0x0000002a29028223 */ /* 0x000fe20000010002 */
[----:B------:R-:W-:Y:S01]  /*45d0*/  @!P0 HADD2.F32 R36, -RZ, R29.H0_H0 ;  /* 0x2000001dff248230 */ /* 0x000fe20000004100 */
[----:B------:R-:W-:Y:S01]  /*45e0*/  @!P0 SHF.R.U32.HI R53, RZ, 0x10, R71 ;  /* 0x00000010ff358819 */ /* 0x000fe20000011647 */
[----:B------:R-:W-:Y:S01]  /*45f0*/  @!P0 HADD2.F32 R44, -RZ, R44.H0_H0 ;  /* 0x2000002cff2c8230 */ /* 0x000fe20000004100 */
[----:B------:R-:W-:Y:S01]  /*4600*/  @!P0 F2FP.PACK_AB R52, R73, R52 ;  /* 0x000000344934823e */ /* 0x000fe200000000ff */
[----:B------:R-:W-:Y:S01]  /*4610*/  @!P0 HADD2.F32 R29, -RZ, R37.H1_H1 ;  /* 0x30000025ff1d8230 */ /* 0x000fe20000004100 */
[-C--:B------:R-:W-:Y:S01]  /*4620*/  @!P0 FMUL.FTZ R75, R43, R36.reuse ;  /* 0x000000242b4b8220 */ /* 0x080fe20000410000 */
[----:B------:R-:W-:Y:S01]  /*4630*/  @!P0 HADD2.F32 R31, -RZ, R35.H0_H0 ;  /* 0x20000023ff1f8230 */ /* 0x000fe20000004100 */
[----:B------:R-:W-:Y:S01]  /*4640*/  @!P0 MOV R35, R27 ;  /* 0x0000001b00238202 */ /* 0x000fe20000000f00 */
[----:B------:R-:W-:Y:S01]  /*4650*/  @!P0 HADD2.F32 R38, -RZ, R37.H0_H0 ;  /* 0x20000025ff268230 */ /* 0x000fe20000004100 */
[C---:B------:R-:W-:Y:S01]  /*4660*/  @!P0 FMUL.FTZ R4, R29.reuse, R36 ;  /* 0x000000241d048220 */ /* 0x040fe20000410000 */
[----:B------:R-:W-:Y:S01]  /*4670*/  @!P0 MOV R24, R52 ;  /* 0x0000003400188202 */ /* 0x000fe20000000f00 */
[----:B------:R-:W-:Y:S01]  /*4680*/  @!P0 FFMA.FTZ R75, R29, R44, -R75 ;  /* 0x0000002c1d4b8223 */ /* 0x000fe2000001084b */
[----:B------:R-:W-:Y:S01]  /*4690*/  @!P0 HADD2.F32 R29, -RZ, R28.H0_H0 ;  /* 0x2000001cff1d8230 */ /* 0x000fe20000004100 */
[-C--:B------:R-:W-:Y:S01]  /*46a0*/  @!P0 FMUL.FTZ R72, R40, R31.reuse ;  /* 0x0000001f28488220 */ /* 0x080fe20000410000 */
[----:B------:R-:W-:Y:S01]  /*46b0*/  @!P0 HADD2.F32 R28, -RZ, R35.H1_H1 ;  /* 0x30000023ff1c8230 */ /* 0x000fe20000004100 */
[----:B------:R-:W-:Y:S01]  /*46c0*/  @!P0 FMUL.FTZ R3, R38, R31 ;  /* 0x0000001f26038220 */ /* 0x000fe20000410000 */
[----:B------:R-:W-:Y:S01]  /*46d0*/  @!P0 HADD2.F32 R53, -RZ, R53.H0_H0 ;  /* 0x20000035ff358230 */ /* 0x000fe20000004100 */
[-C--:B------:R-:W-:Y:S01]  /*46e0*/  @!P0 FMUL.FTZ R145, R50, R29.reuse ;  /* 0x0000001d32918220 */ /* 0x080fe20000410000 */
[----:B------:R-:W-:Y:S01]  /*46f0*/  @!P0 HADD2.F32 R48, -RZ, R45.H0_H0 ;  /* 0x2000002dff308230 */ /* 0x000fe20000004100 */
[C---:B------:R-:W-:Y:S01]  /*4700*/  @!P0 FMUL.FTZ R8, R28.reuse, R29 ;  /* 0x0000001d1c088220 */ /* 0x040fe20000410000 */
[----:B------:R-:W-:Y:S01]  /*4710*/  @!P0 HADD2.F32 R36, -RZ, R35.H0_H0 ;  /* 0x20000023ff248230 */ /* 0x000fe20000004100 */
[----:B------:R-:W-:Y:S01]  /*4720*/  @!P0 FFMA.FTZ R145, R28, R53, -R145 ;  /* 0x000000351c918223 */ /* 0x000fe20000010891 */
[--C-:B------:R-:W-:Y:S01]  /*4730*/  @!P0 HADD2.F32 R31, -RZ, R34.reuse.H1_H1 ;  /* 0x30000022ff1f8230 */ /* 0x100fe20000004100 */
[----:B------:R-:W-:Y:S01]  /*4740*/  @!P0 IMAD.MOV.U32 R28, RZ, RZ, R26 ;  /* 0x000000ffff1c8224 */ /* 0x000fe200078e001a */
[----:B------:R-:W-:Y:S01]  /*4750*/  @!P0 SHF.R.U64 R49, R70, 0x10, R71 ;  /* 0x0000001046318819 */ /* 0x000fe20000001247 */
[--C-:B------:R-:W-:Y:S01]  /*4760*/  @!P0 HADD2.F32 R46, -RZ, R47.reuse.H0_H0 ;  /* 0x2000002fff2e8230 */ /* 0x100fe20000004100 */
[----:B------:R-:W-:Y:S01]  /*4770*/  @!P0 F2FP.PACK_AB R52, R2, R0 ;  /* 0x000000000234823e */ /* 0x000fe200000000ff */
[-C--:B------:R-:W-:Y:S01]  /*4780*/  @!P0 FMUL.FTZ R74, R48, R31.reuse ;  /* 0x0000001f304a8220 */ /* 0x080fe20000410000 */
[----:B------:R-:W-:Y:S01]  /*4790*/  @!P0 HADD2.F32 R47, -RZ, R47.H1_H1 ;  /* 0x3000002fff2f8230 */ /* 0x000fe20000004100 */
[----:B------:R-:W-:Y:S01]  /*47a0*/  @!P0 FMUL.FTZ R7, R36, R31 ;  /* 0x0000001f24078220 */ /* 0x000fe20000410000 */
[----:B------:R-:W-:Y:S01]  /*47b0*/  @!P0 HADD2.F32 R31, -RZ, R34.H0_H0 ;  /* 0x20000022ff1f8230 */ /* 0x000fe20000004100 */
[----:B------:R-:W-:Y:S01]  /*47c0*/  @!P0 MOV R56, R52 ;  /* 0x0000003400388202 */ /* 0x000fe20000000f00 */
[----:B------:R-:W-:Y:S02]  /*47d0*/  @!P0 HADD2.F32 R29, -RZ, R30.H0_H0 ;  /* 0x2000001eff1d8230 */ /* 0x000fe40000004100 */
[----:B------:R-:W-:Y:S01]  /*47e0*/  @!P0 HADD2.F32 R39, -RZ, R77.H0_H0 ;  /* 0x2000004dff278230 */ /* 0x000fe20000004100 */
[----:B------:R-:W-:Y:S01]  /*47f0*/  @!P0 FMUL.FTZ R167, R46, R31 ;  /* 0x0000001f2ea78220 */ /* 0x000fe20000410000 */
[----:B------:R-:W-:Y:S01]  /*4800*/  @!P0 HADD2.F32 R30, -RZ, R28.H0_H0 ;  /* 0x2000001cff1e8230 */ /* 0x000fe20000004100 */
[----:B------:R-:W-:Y:S01]  /*4810*/  @!P0 FMUL.FTZ R166, R47, R29 ;  /* 0x0000001d2fa68220 */ /* 0x000fe20000410000 */
[----:B------:R-:W-:Y:S01]  /*4820*/  @!P0 HADD2.F32 R45, -RZ, R76.H0_H0 ;  /* 0x2000004cff2d8230 */ /* 0x000fe20000004100 */
[----:B------:R-:W-:Y:S01]  /*4830*/  @!P0 FFMA.FTZ R3, R40, R39, R3 ;  /* 0x0000002728038223 */ /* 0x000fe20000010003 */
[----:B------:R-:W-:Y:S01]  /*4840*/  @!P0 HADD2.F32 R28, -RZ, R28.H1_H1 ;  /* 0x3000001cff1c8230 */ /* 0x000fe20000004100 */
[C---:B------:R-:W-:Y:S01]  /*4850*/  @!P0 FMUL.FTZ R5, R30.reuse, R31 ;  /* 0x0000001f1e058220 */ /* 0x040fe20000410000 */
[----:B------:R-:W-:Y:S01]  /*4860*/  @!P0 HADD2.F32 R49, -RZ, R49.H0_H0 ;  /* 0x20000031ff318230 */ /* 0x000fe20000004100 */
[----:B------:R-:W-:Y:S01]  /*4870*/  @!P0 FFMA.FTZ R167, R30, R45, -R167 ;  /* 0x0000002d1ea78223 */ /* 0x000fe200000108a7 */
[----:B------:R-:W-:Y:S01]  /*4880*/  @!P0 HADD2.F32 R51, -RZ, R76.H1_H1 ;  /* 0x3000004cff338230 */ /* 0x000fe20000004100 */
[----:B------:R-:W-:Y:S02]  /*4890*/  @!P0 FFMA.FTZ R72, R38, R39, -R72 ;  /* 0x0000002726488223 */ /* 0x000fe40000010848 */
[----:B------:R-:W-:Y:S02]  /*48a0*/  @!P0 FFMA.FTZ R166, R28, R49, -R166 ;  /* 0x000000311ca68223 */ /* 0x000fe400000108a6 */
[----:B------:R-:W-:Y:S01]  /*48b0*/  @!P0 FFMA.FTZ R74, R36, R51, -R74 ;  /* 0x00000033244a8223 */ /* 0x000fe2000001084a */
[----:B------:R-:W-:Y:S01]  /*48c0*/  @!P0 F2FP.PACK_AB R75, R75, R72 ;  /* 0x000000484b4b823e */ /* 0x000fe200000000ff */
[----:B------:R-:W-:Y:S01]  /*48d0*/  @!P0 FFMA.FTZ R4, R43, R44, R4 ;  /* 0x0000002c2b048223 */ /* 0x000fe20000010004 */
[----:B------:R-:W-:Y:S01]  /*48e0*/  @!P0 F2FP.PACK_AB R167, R166, R167 ;  /* 0x000000a7a6a7823e */ /* 0x000fe200000000ff */
[----:B------:R-:W-:Y:S01]  /*48f0*/  @!P0 FMUL.FTZ R6, R28, R29 ;  /* 0x0000001d1c068220 */ /* 0x000fe20000410000 */
[----:B------:R-:W-:Y:S01]  /*4900*/  @!P0 F2FP.PACK_AB R74, R145, R74 ;  /* 0x0000004a914a823e */ /* 0x000fe200000000ff */
[----:B------:R-:W-:Y:S01]  /*4910*/  @!P0 FFMA.FTZ R5, R46, R45, R5 ;  /* 0x0000002d2e058223 */ /* 0x000fe20000010005 */
[----:B------:R-:W-:Y:S01]  /*4920*/  @!P0 MOV R25, R75 ;  /* 0x0000004b00198202 */ /* 0x000fe20000000f00 */
[----:B------:R-:W-:Y:S01]  /*4930*/  @!P0 FFMA.FTZ R6, R47, R49, R6 ;  /* 0x000000312f068223 */ /* 0x000fe20000010006 */
[----:B------:R-:W-:Y:S01]  /*4940*/  @!P0 MOV R27, R74 ;  /* 0x0000004a001b8202 */ /* 0x000fe20000000f00 */
[----:B------:R-:W-:Y:S01]  /*4950*/  @!P0 FFMA.FTZ R7, R48, R51, R7 ;  /* 0x0000003330078223 */ /* 0x000fe20000010007 */
[----:B------:R-:W-:Y:S01]  /*4960*/  @!P0 F2FP.PACK_AB R73, R4, R3 ;  /* 0x000000030449823e */ /* 0x000fe200000000ff */
[----:B------:R-:W-:Y:S01]  /*4970*/  @!P0 FFMA.FTZ R8, R50, R53, R8 ;  /* 0x0000003532088223 */ /* 0x000fe20000010008 */
[----:B------:R-:W-:Y:S01]  /*4980*/  @!P0 F2FP.PACK_AB R72, R6, R5 ;  /* 0x000000050648823e */ /* 0x000fe200000000ff */
[----:B------:R-:W-:Y:S02]  /*4990*/  @!P0 IMAD.MOV.U32 R26, RZ, RZ, R167 ;  /* 0x000000ffff1a8224 */ /* 0x000fe400078e00a7 */
[----:B------:R-:W-:Y:S01]  /*49a0*/  @!P0 IMAD.MOV.U32 R57, RZ, RZ, R73 ;  /* 0x000000ffff398224 */ /* 0x000fe200078e0049 */
[----:B------:R-:W-:Y:S02]  /*49b0*/  @!P0 F2FP.PACK_AB R75, R8, R7 ;  /* 0x00000007084b823e */ /* 0x000fe400000000ff */
[----:B------:R1:W-:Y:S01]  /*49c0*/  STG.E.128 [R60.64], R24 ;  /* 0x000000183c007986 */ /* 0x0003e2000c101d06 */
[----:B------:R-:W-:Y:S02]  /*49d0*/  @!P0 MOV R58, R72 ;  /* 0x00000048003a8202 */ /* 0x000fe40000000f00 */
[----:B------:R-:W-:Y:S05]  /*49e0*/  @!P0 MOV R59, R75 ;  /* 0x0000004b003b8202 */ /* 0x000fea0000000f00 */
[----:B------:R1:W-:Y:S02]  /*49f0*/  @!P2 STG.E.128 [R54.64], R56 ;  /* 0x000000383600a986 */ /* 0x0003e4000c101d06 */
.L_x_77:
[----:B------:R-:W-:Y:S05]  /*4a00*/  BSYNC B0 ;  /* 0x0000000000007941 */ /* 0x000fea0003800000 */
.L_x_76:
[----:B------:R-:W-:Y:S11]  /*4a10*/  ISETP.GE.AND P0, PT, R12, c[0x0][0x1d4], PT ;  /* 0x000075000c007a0c */ /* 0x000ff60003f06270 */
[----:B------:R-:W-:Y:S02]  /*4a20*/  @!UPT UIADD3 URZ, URZ, URZ, URZ ;  /* 0x0000003f3f3ff290 */ /* 0x000fe4000fffe03f */
[----:B------:R-:W-:-:S05]  /*4a30*/  @P0 BRA `(.L_x_61) ;  /* 0x0000087000000947 */ /* 0x000fca0003800000 */
[----:B-1----:R-:W-:Y:S01]  /*4a40*/  LDS.128 R52, [R113+0x6100] ;  /* 0x0061000071347984 */ /* 0x002fe20000000c00 */
[----:B------:R-:W-:Y:S04]  /*4a50*/  IADD3 R57, P1, P0, R160, R143, R130 ;  /* 0x0000008fa0397210 */ /* 0x000fe8000783e082 */
[----:B------:R-:W-:Y:S02]  /*4a60*/  IADD3.X R56, R99, R94, R120, P1, P0 ;  /* 0x0000005e63387210 */ /* 0x000fe40000fe0478 */
[----:B------:R-:W-:Y:S01]  /*4a70*/  ISETP.GE.AND P0, PT, R12, c[0x0][0x27c], PT ;  /* 0x00009f000c007a0c */ /* 0x000fe20003f06270 */
[----:B------:R-:W1:Y:S01]  /*4a80*/  LDS.128 R24, [R115+0x6100] ;  /* 0x0061000073187984 */ /* 0x000e620000000c00 */
[C---:B------:R-:W-:Y:S04]  /*4a90*/  LEA R58, P1, R57.reuse, c[0x0][0x1c8], 0x1 ;  /* 0x00007200393a7a11 */ /* 0x040fe800078208ff */
[----:B------:R-:W-:Y:S02]  /*4aa0*/  LEA.HI.X R59, R57, c[0x0][0x1cc], R56, 0x1, P1 ;  /* 0x00007300393b7a11 */ /* 0x000fe400008f0c38 */
[----:B------:R-:W-:Y:S05]  /*4ab0*/  ISETP.GE.AND P1, PT, R125, c[0x0][0x1d4], PT ;  /* 0x000075007d007a0c */ /* 0x000fea0003f26270 */
[----:B------:R-:W-:Y:S01]  /*4ac0*/  @!P0 HADD2.F32 R30, -RZ, R33.H1_H1 ;  /* 0x30000021ff1e8230 */ /* 0x000fe20000004100 */
[----:B------:R-:W-:Y:S01]  /*4ad0*/  @!P0 SHF.R.U64 R29, R20, 0x10, R21 ;  /* 0x00000010141d8819 */ /* 0x000fe20000001215 */
[--C-:B------:R-:W-:Y:S01]  /*4ae0*/  @!P0 HADD2.F32 R40, -RZ, R63.reuse.H1_H1 ;  /* 0x3000003fff288230 */ /* 0x100fe20000004100 */
[----:B------:R-:W-:Y:S01]  /*4af0*/  @!P0 SHF.R.U64 R22, R22, 0x10, R23 ;  /* 0x0000001016168819 */ /* 0x000fe20000001217 */
[----:B------:R-:W-:Y:S01]  /*4b00*/  @!P0 HADD2.F32 R37, -RZ, R63.H0_H0 ;  /* 0x2000003fff258230 */ /* 0x000fe20000004100 */
[----:B------:R-:W-:Y:S01]  /*4b10*/  @!P0 SHF.R.U32.HI R20, RZ, 0x10, R21 ;  /* 0x00000010ff148819 */ /* 0x000fe20000011615 */
[--C-:B------:R-:W-:Y:S01]  /*4b20*/  @!P0 HADD2.F32 R49, -RZ, R62.reuse.H1_H1 ;  /* 0x3000003eff318230 */ /* 0x100fe20000004100 */
[----:B------:R-:W-:Y:S01]  /*4b30*/  @!P0 SHF.R.U32.HI R21, RZ, 0x10, R23 ;  /* 0x00000010ff158819 */ /* 0x000fe20000011617 */
[----:B------:R-:W-:Y:S01]  /*4b40*/  @!P0 HADD2.F32 R45, -RZ, R62.H0_H0 ;  /* 0x2000003eff2d8230 */ /* 0x000fe20000004100 */
[--C-:B------:R-:W-:Y:S01]  /*4b50*/  @!P0 SHF.R.U64 R36, R64, 0x10, R65.reuse ;  /* 0x0000001040248819 */ /* 0x100fe20000001241 */
[----:B------:R-:W-:Y:S01]  /*4b60*/  @!P0 HADD2.F32 R31, -RZ, R33.H0_H0 ;  /* 0x20000021ff1f8230 */ /* 0x000fe20000004100 */
[----:B------:R-:W-:Y:S01]  /*4b70*/  @!P0 SHF.R.U32.HI R43, RZ, 0x10, R65 ;  /* 0x00000010ff2b8819 */ /* 0x000fe20000011641 */
[----:B------:R-:W-:Y:S01]  /*4b80*/  @!P0 HADD2.F32 R21, -RZ, R21.H0_H0 ;  /* 0x20000015ff158230 */ /* 0x000fe20000004100 */
[--C-:B------:R-:W-:Y:S01]  /*4b90*/  @!P0 SHF.R.U32.HI R51, RZ, 0x10, R67.reuse ;  /* 0x00000010ff338819 */ /* 0x100fe20000011643 */
[----:B------:R-:W-:Y:S01]  /*4ba0*/  @!P0 HADD2.F32 R36, -RZ, R36.H0_H0 ;  /* 0x20000024ff248230 */ /* 0x000fe20000004100 */
[----:B------:R-:W-:Y:S01]  /*4bb0*/  @!P0 SHF.R.U64 R44, R66, 0x10, R67 ;  /* 0x00000010422c8819 */ /* 0x000fe20000001243 */
[----:B------:R-:W-:Y:S02]  /*4bc0*/  @!P0 HADD2.F32 R43, -RZ, R43.H0_H0 ;  /* 0x2000002bff2b8230 */ /* 0x000fe40000004100 */
[----:B------:R-:W-:Y:S02]  /*4bd0*/  @!P0 HADD2.F32 R51, -RZ, R51.H0_H0 ;  /* 0x20000033ff338230 */ /* 0x000fe40000004100 */
[----:B------:R-:W-:Y:S02]  /*4be0*/  @!P0 HADD2.F32 R44, -RZ, R44.H0_H0 ;  /* 0x2000002cff2c8230 */ /* 0x000fe40000004100 */
[----:B------:R-:W-:Y:S01]  /*4bf0*/  @!P0 HADD2.F32 R22, -RZ, R22.H0_H0 ;  /* 0x20000016ff168230 */ /* 0x000fe20000004100 */
[----:B-1----:R-:W-:Y:S02]  /*4c00*/  @!P0 MOV R28, R25 ;  /* 0x00000019001c8202 */ /* 0x002fe40000000f00 */
[----:B------:R-:W-:Y:S02]  /*4c10*/  @!P0 MOV R41, R53 ;  /* 0x0000003500298202 */ /* 0x000fe40000000f00 */
[----:B------:R-:W-:Y:S01]  /*4c20*/  @!P0 MOV R39, R52 ;  /* 0x0000003400278202 */ /* 0x000fe20000000f00 */
[----:B------:R-:W-:Y:S01]  /*4c30*/  @!P0 HADD2.F32 R23, -RZ, R28.H0_H0 ;  /* 0x2000001cff178230 */ /* 0x000fe20000004100 */
[----:B------:R-:W-:Y:S01]  /*4c40*/  @!P0 MOV R42, R55 ;  /* 0x00000037002a8202 */ /* 0x000fe20000000f00 */
[----:B------:R-:W-:Y:S01]  /*4c50*/  @!P0 HADD2.F32 R38, -RZ, R41.H0_H0 ;  /* 0x20000029ff268230 */ /* 0x000fe20000004100 */
[----:B------:R-:W-:Y:S01]  /*4c60*/  @!P0 MOV R47, R54 ;  /* 0x00000036002f8202 */ /* 0x000fe20000000f00 */
[--C-:B------:R-:W-:Y:S01]  /*4c70*/  @!P0 HADD2.F32 R35, -RZ, R39.reuse.H0_H0 ;  /* 0x20000027ff238230 */ /* 0x100fe20000004100 */
[-C--:B------:R-:W-:Y:S01]  /*4c80*/  @!P0 FMUL.FTZ R3, R23, R30.reuse ;  /* 0x0000001e17038220 */ /* 0x080fe20000410000 */
[----:B------:R-:W-:Y:S01]  /*4c90*/  @!P0 HADD2.F32 R39, -RZ, R39.H1_H1 ;  /* 0x30000027ff278230 */ /* 0x000fe20000004100 */
[----:B------:R-:W-:Y:S01]  /*4ca0*/  @!P0 FMUL.FTZ R50, R38, R30 ;  /* 0x0000001e26328220 */ /* 0x000fe20000410000 */
[----:B------:R-:W-:Y:S01]  /*4cb0*/  @!P0 HADD2.F32 R30, -RZ, R29.H0_H0 ;  /* 0x2000001dff1e8230 */ /* 0x000fe20000004100 */
[-C--:B------:R-:W-:Y:S01]  /*4cc0*/  @!P0 FMUL.FTZ R56, R35, R31.reuse ;  /* 0x0000001f23388220 */ /* 0x080fe20000410000 */
[----:B------:R-:W-:Y:S01]  /*4cd0*/  @!P0 HADD2.F32 R29, -RZ, R32.H1_H1 ;  /* 0x30000020ff1d8230 */ /* 0x000fe20000004100 */
[----:B------:R-:W-:Y:S01]  /*4ce0*/  @!P0 FFMA.FTZ R50, R23, R40, -R50 ;  /* 0x0000002817328223 */ /* 0x000fe20000010832 */
[----:B------:R-:W-:Y:S01]  /*4cf0*/  @!P0 MOV R23, R24 ;  /* 0x0000001800178202 */ /* 0x000fe20000000f00 */
[-C--:B------:R-:W-:Y:S01]  /*4d00*/  @!P0 FMUL.FTZ R57, R39, R30.reuse ;  /* 0x0000001e27398220 */ /* 0x080fe20000410000 */
[----:B------:R-:W-:Y:S02]  /*4d10*/  @!P0 HADD2.F32 R41, -RZ, R41.H1_H1 ;  /* 0x30000029ff298230 */ /* 0x000fe40000004100 */
[--C-:B------:R-:W-:Y:S02]  /*4d20*/  @!P0 HADD2.F32 R46, -RZ, R42.reuse.H0_H0 ;  /* 0x2000002aff2e8230 */ /* 0x100fe40000004100 */
[--C-:B------:R-:W-:Y:S02]  /*4d30*/  @!P0 HADD2.F32 R34, -RZ, R23.reuse.H0_H0 ;  /* 0x20000017ff228230 */ /* 0x100fe40000004100 */
[----:B------:R-:W-:Y:S02]  /*4d40*/  @!P0 HADD2.F32 R23, -RZ, R23.H1_H1 ;  /* 0x30000017ff178230 */ /* 0x000fe40000004100 */
[----:B------:R-:W-:Y:S01]  /*4d50*/  @!P0 HADD2.F32 R48, -RZ, R42.H1_H1 ;  /* 0x3000002aff308230 */ /* 0x000fe20000004100 */
[C---:B------:R-:W-:Y:S01]  /*4d60*/  @!P0 FMUL.FTZ R0, R34.reuse, R31 ;  /* 0x0000001f22008220 */ /* 0x040fe20000410000 */
[----:B------:R-:W-:Y:S01]  /*4d70*/  @!P0 HADD2.F32 R31, -RZ, R20.H0_H0 ;  /* 0x20000014ff1f8230 */ /* 0x000fe20000004100 */
[C---:B------:R-:W-:Y:S01]  /*4d80*/  @!P0 FMUL.FTZ R2, R23.reuse, R30 ;  /* 0x0000001e17028220 */ /* 0x040fe20000410000 */
[----:B------:R-:W-:Y:S01]  /*4d90*/  @!P0 MOV R30, R26 ;  /* 0x0000001a001e8202 */ /* 0x000fe20000000f00 */
[----:B------:R-:W-:Y:S01]  /*4da0*/  @!P0 FFMA.FTZ R57, R23, R36, -R57 ;  /* 0x0000002417398223 */ /* 0x000fe20000010839 */
[----:B------:R-:W-:Y:S01]  /*4db0*/  @!P0 HADD2.F32 R23, -RZ, R32.H0_H0 ;  /* 0x20000020ff178230 */ /* 0x000fe20000004100 */
[----:B------:R-:W-:Y:S01]  /*4dc0*/  @!P0 IMAD.MOV.U32 R32, RZ, RZ, R27 ;  /* 0x000000ffff208224 */ /* 0x000fe200078e001b */
[--C-:B------:R-:W-:Y:S01]  /*4dd0*/  @!P0 HADD2.F32 R42, -RZ, R47.reuse.H0_H0 ;  /* 0x2000002fff2a8230 */ /* 0x100fe20000004100 */
[----:B------:R-:W-:Y:S01]  /*4de0*/  @!P0 FFMA.FTZ R56, R34, R37, -R56 ;  /* 0x0000002522388223 */ /* 0x000fe20000010838 */
[----:B------:R-:W-:Y:S01]  /*4df0*/  @!P0 HADD2.F32 R47, -RZ, R47.H1_H1 ;  /* 0x3000002fff2f8230 */ /* 0x000fe20000004100 */
[----:B------:R-:W-:Y:S01]  /*4e00*/  @!P0 FMUL.FTZ R71, R41, R31 ;  /* 0x0000001f29478220 */ /* 0x000fe20000410000 */
[----:B------:R-:W-:Y:S01]  /*4e10*/  @!P0 HADD2.F32 R34, -RZ, R28.H1_H1 ;  /* 0x3000001cff228230 */ /* 0x000fe20000004100 */
[----:B------:R-:W-:Y:S01]  /*4e20*/  @!P0 FMUL.FTZ R61, R46, R23 ;  /* 0x000000172e3d8220 */ /* 0x000fe20000410000 */
[--C-:B------:R-:W-:Y:S01]  /*4e30*/  @!P0 HADD2.F32 R28, -RZ, R32.reuse.H0_H0 ;  /* 0x20000020ff1c8230 */ /* 0x100fe20000004100 */
[----:B------:R-:W-:Y:S01]  /*4e40*/  @!P0 FMUL.FTZ R60, R48, R21 ;  /* 0x00000015303c8220 */ /* 0x000fe20000410000 */
[----:B------:R-:W-:Y:S01]  /*4e50*/  @!P0 HADD2.F32 R20, -RZ, R32.H1_H1 ;  /* 0x30000020ff148230 */ /* 0x000fe20000004100 */
[----:B------:R-:W-:Y:S01]  /*4e60*/  @!P0 FMUL.FTZ R69, R42, R29 ;  /* 0x0000001d2a458220 */ /* 0x000fe20000410000 */
[--C-:B------:R-:W-:Y:S01]  /*4e70*/  @!P0 HADD2.F32 R32, -RZ, R30.reuse.H0_H0 ;  /* 0x2000001eff208230 */ /* 0x100fe20000004100 */
[----:B------:R-:W-:Y:S01]  /*4e80*/  @!P0 FMUL.FTZ R68, R47, R22 ;  /* 0x000000162f448220 */ /* 0x000fe20000410000 */
[----:B------:R-:W-:Y:S01]  /*4e90*/  @!P0 HADD2.F32 R33, -RZ, R30.H1_H1 ;  /* 0x3000001eff218230 */ /* 0x000fe20000004100 */
[----:B------:R-:W-:Y:S01]  /*4ea0*/  @!P0 FFMA.FTZ R71, R34, R43, -R71 ;  /* 0x0000002b22478223 */ /* 0x000fe20000010847 */
[----:B------:R-:W-:Y:S01]  /*4eb0*/  @!P0 F2FP.PACK_AB R57, R57, R56 ;  /* 0x000000383939823e */ /* 0x000fe200000000ff */
[----:B------:R-:W-:Y:S02]  /*4ec0*/  @!P0 FFMA.FTZ R61, R28, R49, -R61 ;  /* 0x000000311c3d8223 */ /* 0x000fe4000001083d */
[----:B------:R-:W-:Y:S01]  /*4ed0*/  @!P0 FFMA.FTZ R60, R20, R51, -R60 ;  /* 0x00000033143c8223 */ /* 0x000fe2000001083c */
[----:B------:R-:W-:Y:S01]  /*4ee0*/  @!P0 F2FP.PACK_AB R50, R71, R50 ;  /* 0x000000324732823e */ /* 0x000fe200000000ff */
[----:B------:R-:W-:Y:S02]  /*4ef0*/  @!P0 FFMA.FTZ R69, R32, R45, -R69 ;  /* 0x0000002d20458223 */ /* 0x000fe40000010845 */
[----:B------:R-:W-:Y:S01]  /*4f00*/  @!P0 FFMA.FTZ R68, R33, R44, -R68 ;  /* 0x0000002c21448223 */ /* 0x000fe20000010844 */
[----:B------:R-:W-:Y:S01]  /*4f10*/  @!P0 F2FP.PACK_AB R60, R60, R61 ;  /* 0x0000003d3c3c823e */ /* 0x000fe200000000ff */
[----:B------:R-:W-:Y:S01]  /*4f20*/  @!P0 IMAD.MOV.U32 R24, RZ, RZ, R57 ;  /* 0x000000ffff188224 */ /* 0x000fe200078e0039 */
[----:B------:R-:W-:Y:S01]  /*4f30*/  @!P0 MOV R25, R50 ;  /* 0x0000003200198202 */ /* 0x000fe20000000f00 */
[----:B------:R-:W-:Y:S01]  /*4f40*/  @!P0 FFMA.FTZ R0, R35, R37, R0 ;  /* 0x0000002523008223 */ /* 0x000fe20000010000 */
[----:B------:R-:W-:Y:S01]  /*4f50*/  @!P0 F2FP.PACK_AB R69, R68, R69 ;  /* 0x000000454445823e */ /* 0x000fe200000000ff */
[----:B------:R-:W-:Y:S01]  /*4f60*/  @!P0 FMUL.FTZ R4, R34, R31 ;  /* 0x0000001f22048220 */ /* 0x000fe20000410000 */
[----:B------:R-:W-:Y:S01]  /*4f70*/  @!P0 MOV R27, R60 ;  /* 0x0000003c001b8202 */ /* 0x000fe20000000f00 */
[----:B------:R-:W-:Y:S01]  /*4f80*/  @!P0 FFMA.FTZ R2, R39, R36, R2 ;  /* 0x0000002427028223 */ /* 0x000fe20000010002 */
[----:B------:R-:W-:Y:S01]  /*4f90*/  @!P0 MOV R26, R69 ;  /* 0x00000045001a8202 */ /* 0x000fe20000000f00 */
[----:B------:R-:W-:Y:S02]  /*4fa0*/  @!P0 FMUL.FTZ R5, R32, R29 ;  /* 0x0000001d20058220 */ /* 0x000fe40000410000 */
[----:B------:R-:W-:Y:S01]  /*4fb0*/  @!P0 FFMA.FTZ R3, R38, R40, R3 ;  /* 0x0000002826038223 */ /* 0x000fe20000010003 */
[----:B------:R-:W-:Y:S01]  /*4fc0*/  @!P0 F2FP.PACK_AB R50, R2, R0 ;  /* 0x000000000232823e */ /* 0x000fe200000000ff */
[----:B------:R-:W-:Y:S01]  /*4fd0*/  @!P0 FMUL.FTZ R6, R33, R22 ;  /* 0x0000001621068220 */ /* 0x000fe20000410000 */
[----:B------:R1:W-:Y:S01]  /*4fe0*/  STG.E.128 [R58.64], R24 ;  /* 0x000000183a007986 */ /* 0x0003e2000c101d06 */
[----:B------:R-:W-:Y:S02]  /*4ff0*/  @!P0 FFMA.FTZ R4, R41, R43, R4 ;  /* 0x0000002b29048223 */ /* 0x000fe40000010004 */
[----:B------:R-:W-:Y:S02]  /*5000*/  @!P0 FMUL.FTZ R7, R28, R23 ;  /* 0x000000171c078220 */ /* 0x000fe40000410000 */
[----:B------:R-:W-:Y:S01]  /*5010*/  @!P0 FFMA.FTZ R5, R42, R45, R5 ;  /* 0x0000002d2a058223 */ /* 0x000fe20000010005 */
[----:B------:R-:W-:Y:S01]  /*5020*/  @!P0 F2FP.PACK_AB R57, R4, R3 ;  /* 0x000000030439823e */ /* 0x000fe200000000ff */
[----:B------:R-:W-:Y:S02]  /*5030*/  @!P0 FMUL.FTZ R8, R20, R21 ;  /* 0x0000001514088220 */ /* 0x000fe40000410000 */
[----:B------:R-:W-:Y:S01]  /*5040*/  @!P0 FFMA.FTZ R6, R47, R44, R6 ;  /* 0x0000002c2f068223 */ /* 0x000fe20000010006 */
[----:B------:R-:W-:Y:S01]  /*5050*/  @!P0 MOV R53, R57 ;  /* 0x0000003900358202 */ /* 0x000fe20000000f00 */
[----:B------:R-:W-:Y:S02]  /*5060*/  @!P0 FFMA.FTZ R7, R46, R49, R7 ;  /* 0x000000312e078223 */ /* 0x000fe40000010007 */
[----:B------:R-:W-:Y:S01]  /*5070*/  @!P0 FFMA.FTZ R8, R48, R51, R8 ;  /* 0x0000003330088223 */ /* 0x000fe20000010008 */
[----:B------:R-:W-:Y:S01]  /*5080*/  @!P0 F2FP.PACK_AB R56, R6, R5 ;  /* 0x000000050638823e */ /* 0x000fe200000000ff */
[----:B------:R-:W-:Y:S03]  /*5090*/  @!P0 IMAD.MOV.U32 R52, RZ, RZ, R50 ;  /* 0x000000ffff348224 */ /* 0x000fe600078e0032 */
[----:B------:R-:W-:Y:S02]  /*50a0*/  @!P0 MOV R54, R56 ;  /* 0x0000003800368202 */ /* 0x000fe40000000f00 */
[----:B-1----:R-:W-:Y:S04]  /*50b0*/  @!P0 F2FP.PACK_AB R59, R8, R7 ;  /* 0x00000007083b823e */ /* 0x002fe800000000ff */
[----:B------:R-:W-:Y:S01]  /*50c0*/  @!P0 MOV R55, R59 ;  /* 0x0000003b00378202 */ /* 0x000fe20000000f00 */
[----:B------:R-:W-:-:S05]  /*50d0*/  @P1 BRA `(.L_x_61) ;  /* 0x000001d000001947 */ /* 0x000fca0003800000 */
[----:B------:R-:W-:Y:S04]  /*50e0*/  IADD3 R143, P1, P0, R160, R143, R125 ;  /* 0x0000008fa08f7210 */ /* 0x000fe8000783e07d */
[----:B------:R-:W-:Y:S02]  /*50f0*/  IADD3.X R94, R99, R94, R114, P1, P0 ;  /* 0x0000005e635e7210 */ /* 0x000fe40000fe0472 */
[C---:B------:R-:W-:Y:S04]  /*5100*/  LEA R2, P0, R143.reuse, c[0x0][0x1c8], 0x1 ;  /* 0x000072008f027a11 */ /* 0x040fe800078008ff */
[----:B------:R-:W-:Y:S05]  /*5110*/  LEA.HI.X R3, R143, c[0x0][0x1cc], R94, 0x1, P0 ;  /* 0x000073008f037a11 */ /* 0x000fea00000f0c5e */
[----:B------:R1:W-:Y:S01]  /*5120*/  STG.E.128 [R2.64], R52 ;  /* 0x0000003402007986 */ /* 0x0003e2000c101d06 */
[----:B------:R-:W-:-:S05]  /*5130*/  BRA `(.L_x_61) ;  /* 0x0000017000007947 */ /* 0x000fca0003800000 */
.L_x_57:
[----:B------:R-:W-:Y:S05]  /*5140*/  IMAD R0, R135, -0x40, R144 ;  /* 0xffffffc087007824 */ /* 0x000fea00078e0290 */
[----:B------:R-:W-:Y:S04]  /*5150*/  IMNMX R0, R0, 0x40, PT ;  /* 0x0000004000007817 */ /* 0x000fe80003800200 */
[----:B------:R-:W-:Y:S11]  /*5160*/  ISETP.GE.AND P0, PT, R139, R0, PT ;  /* 0x000000008b00720c */ /* 0x000ff60003f06270 */
[----:B------:R-:W-:Y:S02]  /*5170*/  @!UPT UIADD3 URZ, URZ, URZ, URZ ;  /* 0x0000003f3f3ff290 */ /* 0x000fe4000fffe03f */
[----:B------:R-:W-:-:S05]  /*5180*/  @P0 BRA `(.L_x_61) ;  /* 0x0000012000000947 */ /* 0x000fca0003800000 */
[----:B------:R-:W-:Y:S02]  /*5190*/  ISETP.GE.AND P0, PT, R18, c[0x0][0x1d4], PT ;  /* 0x0000750012007a0c */ /* 0x000fe40003f06270 */
[----:B------:R-:W-:Y:S02]  /*51a0*/  ISETP.GE.AND P1, PT, R12, c[0x0][0x1d4], PT ;  /* 0x000075000c007a0c */ /* 0x000fe40003f26270 */
[----:B------:R-:W-:Y:S09]  /*51b0*/  ISETP.GE.AND P2, PT, R13, c[0x0][0x1d4], PT ;  /* 0x000075000d007a0c */ /* 0x000ff20003f46270 */
[----:B------:R-:W1:Y:S04]  /*51c0*/  @!P0 LDS.128 R4, [R128+0x6000] ;  /* 0x0060000080048984 */ /* 0x000e680000000c00 */
[----:B------:R-:W2:Y:S04]  /*51d0*/  @!P1 LDS.128 R28, [R128+0x8000] ;  /* 0x00800000801c9984 */ /* 0x000ea80000000c00 */
[----:B------:R-:W3:Y:S04]  /*51e0*/  @!P2 LDS.128 R32, [R127+0x6000] ;  /* 0x006000007f20a984 */ /* 0x000ee80000000c00 */
[----:B-1----:R-:W-:Y:S01]  /*51f0*/  @!P0 STG.E.128 [R64.64], R4 ;  /* 0x0000000440008986 */ /* 0x002fe2000c101d06 */
[----:B------:R-:W-:Y:S03]  /*5200*/  ISETP.GE.AND P0, PT, R138, c[0x0][0x1d4], PT ;  /* 0x000075008a007a0c */ /* 0x000fe60003f06270 */
[----:B--2---:R-:W-:Y:S01]  /*5210*/  @!P1 STG.E.128 [R64.64+0x80], R28 ;  /* 0x0000801c40009986 */ /* 0x004fe2000c101d06 */
[----:B------:R-:W-:Y:S03]  /*5220*/  ISETP.GE.AND P1, PT, R137, c[0x0][0x1d4], PT ;  /* 0x0000750089007a0c */ /* 0x000fe60003f26270 */
[----:B---3--:R-:W-:Y:S06]  /*5230*/  @!P2 STG.E.128 [R64.64+0x40], R32 ;  /* 0x000040204000a986 */ /* 0x008fec000c101d06 */
[----:B------:R-:W1:Y:S04]  /*5240*/  @!P0 LDS.128 R24, [R127+0x8000] ;  /* 0x008000007f188984 */ /* 0x000e680000000c00 */
[----:B------:R-:W2:Y:S04]  /*5250*/  @!P1 LDS.128 R20, [R128+0xa000] ;  /* 0x00a0000080149984 */ /* 0x000ea80000000c00 */
[----:B-1----:R-:W-:Y:S01]  /*5260*/  @!P0 STG.E.128 [R64.64+0xc0], R24 ;  /* 0x0000c01840008986 */ /* 0x002fe2000c101d06 */
[----:B------:R-:W-:Y:S03]  /*5270*/  ISETP.GE.AND P0, PT, R136, c[0x0][0x1d4], PT ;  /* 0x0000750088007a0c */ /* 0x000fe60003f06270 */
[----:B--2---:R-:W-:Y:S10]  /*5280*/  @!P1 STG.E.128 [R64.64+0x100], R20 ;  /* 0x0001001440009986 */ /* 0x004ff4000c101d06 */
[----:B------:R-:W1:Y:S04]  /*5290*/  @!P0 LDS.128 R4, [R127+0xa000] ;  /* 0x00a000007f048984 */ /* 0x000e680000000c00 */
[----:B-1----:R1:W-:Y:S02]  /*52a0*/  @!P0 STG.E.128 [R64.64+0x140], R4 ;  /* 0x0001400440008986 */ /* 0x0023e4000c101d06 */
.L_x_61:
[----:B------:R-:W-:Y:S05]  /*52b0*/  BSYNC B1 ;  /* 0x0000000000017941 */ /* 0x000fea0003800000 */
.L_x_56:
[C---:B-1----:R-:W-:Y:S01]  /*52c0*/  IMAD.SHL.U32 R3, R135.reuse, 0x40, RZ ;  /* 0x0000004087037824 */ /* 0x042fe200078e00ff */
[----:B------:R-:W-:Y:S01]  /*52d0*/  SHF.L.U64.HI R84, R135, 0x6, R84 ;  /* 0x0000000687547819 */ /* 0x000fe20000010254 */
[----:B------:R-:W-:Y:S02]  /*52e0*/  BSSY B0, `(.L_x_78) ;  /* 0x0000048000007945 */ /* 0x000fe40003800000 */
[----:B------:R-:W-:Y:S01]  /*52f0*/  IMAD.IADD R0, R96, 0x1, -R3 ;  /* 0x0000000160007824 */ /* 0x000fe200078e0a03 */
[----:B------:R-:W-:Y:S04]  /*5300*/  IADD3 R5, P1, R3, R98, RZ ;  /* 0x0000006203057210 */ /* 0x000fe80007f3e0ff */
[----:B------:R-:W-:Y:S01]  /*5310*/  ISETP.GE.AND P0, PT, R0, 0x21, PT ;  /* 0x000000210000780c */ /* 0x000fe20003f06270 */
[----:B------:R-:W-:Y:S11]  /*5320*/  IMAD.X R2, R84, 0x1, R97, P1 ;  /* 0x0000000154027824 */ /* 0x000ff600008e0661 */
[----:B------:R-:W-:Y:S01]  /*5330*/  @!UPT UIADD3 URZ, URZ, URZ, URZ ;  /* 0x0000003f3f3ff290 */ /* 0x000fe2000fffe03f */
[----:B------:R-:W-:Y:S04]  /*5340*/  @P0 IADD3 R7, P1, R5, 0x20, RZ ;  /* 0x0000002005070810 */ /* 0x000fe80007f3e0ff */
[----:B------:R-:W-:Y:S02]  /*5350*/  @P0 IADD3.X R4, RZ, R2, RZ, P1, !PT ;  /* 0x00000002ff040210 */ /* 0x000fe40000ffe4ff */
[----:B------:R-:W-:Y:S02]  /*5360*/  ISETP.GE.AND P1, PT, R0, 0x1, PT ;  /* 0x000000010000780c */ /* 0x000fe40003f26270 */
[----:B------:R-:W-:Y:S01]  /*5370*/  IADD3 R0, -R3, R144, RZ ;  /* 0x0000009003007210 */ /* 0x000fe20007ffe1ff */
[----:B------:R-:W-:Y:S03]  /*5380*/  @P0 IMAD R4, R4, c[0x0][0x258], RZ ;  /* 0x0000960004040a24 */ /* 0x000fe600078e02ff */
[----:B------:R-:W-:Y:S01]  /*5390*/  IMNMX R0, R0, 0x40, PT ;  /* 0x0000004000007817 */ /* 0x000fe20003800200 */
[----:B------:R-:W-:Y:S06]  /*53a0*/  @P0 IMAD R4, R7, c[0x0][0x25c], R4 ;  /* 0x0000970007040a24 */ /* 0x000fec00078e0204 */
[----:B------:R-:W-:Y:S02]  /*53b0*/  @P1 IMAD.MOV.U32 R94, RZ, RZ, R156 ;  /* 0x000000ffff5e1224 */ /* 0x000fe400078e009c */
[----:B------:R-:W-:Y:S02]  /*53c0*/  @P1 IMAD R2, R2, c[0x0][0x258], RZ ;  /* 0x0000960002021a24 */ /* 0x000fe400078e02ff */
[C---:B-----5:R-:W-:Y:S01]  /*53d0*/  @P1 IMAD.WIDE.U32 R20, R5.reuse, c[0x0][0x258], R94 ;  /* 0x0000960005141a25 */ /* 0x060fe200078e005e */
[----:B------:R-:W-:Y:S03]  /*53e0*/  @P0 MOV R94, R156 ;  /* 0x0000009c005e0202 */ /* 0x000fe60000000f00 */
[----:B------:R-:W-:Y:S01]  /*53f0*/  @P1 IMAD R2, R5, c[0x0][0x25c], R2 ;  /* 0x0000970005021a24 */ /* 0x000fe200078e0202 */
[C---:B------:R-:W-:Y:S03]  /*5400*/  @P1 LEA R22, P2, R20.reuse, c[0x0][0x250], 0x1 ;  /* 0x0000940014161a11 */ /* 0x040fe600078408ff */
[----:B------:R-:W-:Y:S05]  /*5410*/  @P1 IMAD.IADD R2, R21, 0x1, R2 ;  /* 0x0000000115021824 */ /* 0x000fea00078e0202 */
[----:B------:R-:W-:Y:S01]  /*5420*/  @P1 LEA.HI.X R23, R20, c[0x0][0x254], R2, 0x1, P2 ;  /* 0x0000950014171a11 */ /* 0x000fe200010f0c02 */
[----:B------:R-:W-:Y:S04]  /*5430*/  @P0 IMAD.WIDE.U32 R20, R7, c[0x0][0x258], R94 ;  /* 0x0000960007140a25 */ /* 0x000fe800078e005e */
[----:B------:R-:W-:Y:S01]  /*5440*/  @!PT LDS RZ, [RZ] ;  /* 0x00000000fffff984 */ /* 0x000fe20000000800 */
[----:B------:R-:W-:Y:S01]  /*5450*/  @!PT LDS RZ, [RZ] ;  /* 0x00000000fffff984 */ /* 0x000fe20000000800 */
[----:B------:R-:W-:Y:S01]  /*5460*/  @!PT LDS RZ, [RZ] ;  /* 0x00000000fffff984 */ /* 0x000fe20000000800 */
[----:B------:R1:W-:Y:S01]  /*5470*/  @P1 LDGSTS.E.BYPASS.LTC128B.128 [R134+0x100], [R22.64], !P5 ;  /* 0x0010000016861fae */ /* 0x0003e2000e901d46 */
[----:B------:R-:W-:Y:S01]  /*5480*/  @P0 IMAD.IADD R4, R21, 0x1, R4 ;  /* 0x0000000115040824 */ /* 0x000fe200078e0204 */
[C---:B------:R-:W-:Y:S02]  /*5490*/  @P0 LEA R6, P2, R20.reuse, c[0x0][0x250], 0x1 ;  /* 0x0000940014060a11 */ /* 0x040fe400078408ff */
[----:B------:R1:W-:Y:S02]  /*54a0*/  @P1 LDGSTS.E.BYPASS.LTC128B.128 [R134+0x2100], [R22.64+0x80], !P4 ;  /* 0x0210008016861fae */ /* 0x0003e4000e101d46 */
[----:B------:R-:W-:Y:S02]  /*54b0*/  @P0 LEA.HI.X R7, R20, c[0x0][0x254], R4, 0x1, P2 ;  /* 0x0000950014070a11 */ /* 0x000fe400010f0c04 */
[----:B------:R1:W-:Y:S04]  /*54c0*/  @P1 LDGSTS.E.BYPASS.LTC128B.128 [R134+0x4100], [R22.64+0x100], !P3 ;  /* 0x0410010016861fae */ /* 0x0003e8000d901d46 */
[----:B------:R1:W-:Y:S04]  /*54d0*/  @P0 LDGSTS.E.BYPASS.LTC128B.128 [R134+0x1100], [R6.64], !P5 ;  /* 0x0110000006860fae */ /* 0x0003e8000e901d46 */
[----:B------:R1:W-:Y:S04]  /*54e0*/  @P0 LDGSTS.E.BYPASS.LTC128B.128 [R134+0x3100], [R6.64+0x80], !P4 ;  /* 0x0310008006860fae */ /* 0x0003e8000e101d46 */
[----:B------:R1:W-:Y:S01]  /*54f0*/  @P0 LDGSTS.E.BYPASS.LTC128B.128 [R134+0x5100], [R6.64+0x100], !P3 ;  /* 0x0510010006860fae */ /* 0x0003e2000d901d46 */
[----:B------:R-:W-:Y:S03]  /*5500*/  ISETP.GE.AND P0, PT, R139, R0, PT ;  /* 0x000000008b00720c */ /* 0x000fe60003f06270 */
[----:B------:R-:W0:Y:S01]  /*5510*/  LDGDEPBAR ;  /* 0x00000000000079af */ /* 0x000e220000000000 */
[----:B------:R-:W-:Y:S04]  /*5520*/  DEPBAR.LE SB0, 0x0 ;  /* 0x000080000000791a */ /* 0x000fe80000000000 */
[----:B------:R-:W-:Y:S06]  /*5530*/  BAR.SYNC.DEFER_BLOCKING 0x0 ;  /* 0x0000000000007b1d */ /* 0x000fec0000010000 */
[----:B------:R-:W-:-:S05]  /*5540*/  @P0 BRA `(.L_x_79) ;  /* 0x0000021000000947 */ /* 0x000fca0003800000 */
[----:B-1----:R-:W-:Y:S01]  /*5550*/  IADD3 R3, P0, R3, R93, RZ ;  /* 0x0000005d03037210 */ /* 0x002fe20007f1e0ff */
[----:B------:R-:W-:Y:S01]  /*5560*/  IMAD.MOV.U32 R20, RZ, RZ, R154 ;  /* 0x000000ffff147224 */ /* 0x000fe200078e009a */
[----:B------:R-:W-:Y:S01]  /*5570*/  ISETP.GE.AND P1, PT, R18, c[0x0][0x1d4], PT ;  /* 0x0000750012007a0c */ /* 0x000fe20003f26270 */
[----:B------:R-:W-:Y:S02]  /*5580*/  IMAD.MOV.U32 R21, RZ, RZ, R91 ;  /* 0x000000ffff157224 */ /* 0x000fe400078e005b */
[----:B------:R-:W-:Y:S02]  /*5590*/  IMAD.X R0, R84, 0x1, R92, P0 ;  /* 0x0000000154007824 */ /* 0x000fe400000e065c */
[C---:B------:R-:W-:Y:S04]  /*55a0*/  IMAD.WIDE.U32 R20, R3.reuse, c[0x0][0x208], R20 ;  /* 0x0000820003147a25 */ /* 0x040fe800078e0014 */
[----:B------:R-:W-:Y:S01]  /*55b0*/  IMAD R0, R0, c[0x0][0x208], RZ ;  /* 0x0000820000007a24 */ /* 0x000fe200078e02ff */
[C---:B------:R-:W-:Y:S03]  /*55c0*/  LEA R2, P0, R20.reuse, c[0x0][0x1f8], 0x1 ;  /* 0x00007e0014027a11 */ /* 0x040fe600078008ff */
[----:B------:R-:W1:Y:S01]  /*55d0*/  @!P1 LDS.128 R4, [R128] ;  /* 0x0000000080049984 */ /* 0x000e620000000c00 */
[----:B------:R-:W-:Y:S04]  /*55e0*/  IMAD R0, R3, c[0x0][0x20c], R0 ;  /* 0x0000830003007a24 */ /* 0x000fe800078e0200 */
[----:B------:R-:W-:Y:S05]  /*55f0*/  IMAD.IADD R0, R21, 0x1, R0 ;  /* 0x0000000115007824 */ /* 0x000fea00078e0200 */
[----:B------:R-:W-:Y:S02]  /*5600*/  LEA.HI.X R3, R20, c[0x0][0x1fc], R0, 0x1, P0 ;  /* 0x00007f0014037a11 */ /* 0x000fe400000f0c00 */
[----:B------:R-:W-:Y:S11]  /*5610*/  ISETP.GE.AND P0, PT, R13, c[0x0][0x1d4], PT ;  /* 0x000075000d007a0c */ /* 0x000ff60003f06270 */
[----:B------:R-:W-:Y:S02]  /*5620*/  @!UPT UIADD3 URZ, URZ, URZ, URZ ;  /* 0x0000003f3f3ff290 */ /* 0x000fe4000fffe03f */
[----:B------:R-:W2:Y:S04]  /*5630*/  @!P0 LDS.128 R32, [R127] ;  /* 0x000000007f208984 */ /* 0x000ea80000000c00 */
[----:B-1----:R-:W-:Y:S01]  /*5640*/  @!P1 STG.E.128 [R2.64], R4 ;  /* 0x0000000402009986 */ /* 0x002fe2000c101d06 */
[----:B------:R-:W-:Y:S11]  /*5650*/  ISETP.GE.AND P1, PT, R12, c[0x0][0x1d4], PT ;  /* 0x000075000c007a0c */ /* 0x000ff60003f26270 */
[----:B------:R-:W-:Y:S02]  /*5660*/  @!UPT UIADD3 URZ, URZ, URZ, URZ ;  /* 0x0000003f3f3ff290 */ /* 0x000fe4000fffe03f */
[----:B------:R-:W1:Y:S04]  /*5670*/  @!P1 LDS.128 R28, [R128+0x2000] ;  /* 0x00200000801c9984 */ /* 0x000e680000000c00 */
[----:B--2---:R-:W-:Y:S01]  /*5680*/  @!P0 STG.E.128 [R2.64+0x40], R32 ;  /* 0x0000402002008986 */ /* 0x004fe2000c101d06 */
[----:B------:R-:W-:Y:S11]  /*5690*/  ISETP.GE.AND P0, PT, R138, c[0x0][0x1d4], PT ;  /* 0x000075008a007a0c */ /* 0x000ff60003f06270 */
[----:B------:R-:W-:Y:S02]  /*56a0*/  @!UPT UIADD3 URZ, URZ, URZ, URZ ;  /* 0x0000003f3f3ff290 */ /* 0x000fe4000fffe03f */
[----:B------:R-:W2:Y:S04]  /*56b0*/  @!P0 LDS.128 R24, [R127+0x2000] ;  /* 0x002000007f188984 */ /* 0x000ea80000000c00 */
[----:B-1----:R-:W-:Y:S01]  /*56c0*/  @!P1 STG.E.128 [R2.64+0x80], R28 ;  /* 0x0000801c02009986 */ /* 0x002fe2000c101d06 */
[----:B------:R-:W-:Y:S11]  /*56d0*/  ISETP.GE.AND P1, PT, R137, c[0x0][0x1d4], PT ;  /* 0x0000750089007a0c */ /* 0x000ff60003f26270 */
[----:B------:R-:W-:Y:S02]  /*56e0*/  @!UPT UIADD3 URZ, URZ, URZ, URZ ;  /* 0x0000003f3f3ff290 */ /* 0x000fe4000fffe03f */
[----:B------:R-:W1:Y:S04]  /*56f0*/  @!P1 LDS.128 R20, [R128+0x4000] ;  /* 0x0040000080149984 */ /* 0x000e680000000c00 */
[----:B--2---:R-:W-:Y:S01]  /*5700*/  @!P0 STG.E.128 [R2.64+0xc0], R24 ;  /* 0x0000c01802008986 */ /* 0x004fe2000c101d06 */
[----:B------:R-:W-:Y:S11]  /*5710*/  ISETP.GE.AND P0, PT, R136, c[0x0][0x1d4], PT ;  /* 0x0000750088007a0c */ /* 0x000ff60003f06270 */
[----:B------:R-:W-:Y:S02]  /*5720*/  @!UPT UIADD3 URZ, URZ, URZ, URZ ;  /* 0x0000003f3f3ff290 */ /* 0x000fe4000fffe03f */
[----:B------:R-:W2:Y:S04]  /*5730*/  @!P0 LDS.128 R4, [R127+0x4000] ;  /* 0x004000007f048984 */ /* 0x000ea80000000c00 */
[----:B-1----:R1:W-:Y:S04]  /*5740*/  @!P1 STG.E.128 [R2.64+0x100], R20 ;  /* 0x0001001402009986 */ /* 0x0023e8000c101d06 */
[----:B--2---:R1:W-:Y:S02]  /*5750*/  @!P0 STG.E.128 [R2.64+0x140], R4 ;  /* 0x0001400402008986 */ /* 0x0043e4000c101d06 */
.L_x_79:
[----:B-1----:R-:W-:Y:S05]  /*5760*/  BSYNC B0 ;  /* 0x0000000000007941 */ /* 0x002fea0003800000 */
.L_x_78:
[C---:B------:R-:W-:Y:S02]  /*5770*/  ISETP.GT.AND P0, PT, R135.reuse, R100, PT ;  /* 0x000000648700720c */ /* 0x040fe40003f04270 */
[----:B------:R-:W-:Y:S11]  /*5780*/  IADD3 R135, R135, -0x1, RZ ;  /* 0xffffffff87877810 */ /* 0x000ff60007ffe0ff */
[----:B------:R-:W-:Y:S01]  /*5790*/  @P0 SHF.R.S32.HI R2, RZ, 0x1f, R135 ;  /* 0x0000001fff020819 */ /* 0x000fe20000011487 */
[----:B------:R-:W-:Y:S02]  /*57a0*/  @P0 IMAD R0, R102, R135, RZ ;  /* 0x0000008766000224 */ /* 0x000fe400078e02ff */
[----:B------:R-:W-:Y:S02]  /*57b0*/  @P0 IMAD.MOV.U32 R4, RZ, RZ, R158 ;  /* 0x000000ffff040224 */ /* 0x000fe400078e009e */
[----:B------:R-:W-:Y:S02]  /*57c0*/  @P0 IMAD.MOV.U32 R5, RZ, RZ, R165 ;  /* 0x000000ffff050224 */ /* 0x000fe400078e00a5 */
[-C--:B------:R-:W-:Y:S02]  /*57d0*/  @P0 IMAD R0, R2, R103.reuse, R0 ;  /* 0x0000006702000224 */ /* 0x080fe400078e0200 */
[----:B------:R-:W-:Y:S04]  /*57e0*/  @P0 IMAD.WIDE.U32 R4, R135, R103, R4 ;  /* 0x0000006787040225 */ /* 0x000fe800078e0004 */
[----:B------:R-:W-:Y:S01]  /*57f0*/  @P0 IMAD.IADD R0, R5, 0x1, R0 ;  /* 0x0000000105000824 */ /* 0x000fe200078e0200 */
[C---:B------:R-:W-:Y:S04]  /*5800*/  @P0 LEA R6, P1, R4.reuse, c[0x0][0x220], 0x1 ;  /* 0x0000880004060a11 */ /* 0x040fe800078208ff */
[----:B------:R-:W-:Y:S02]  /*5810*/  @P0 LEA.HI.X R7, R4, c[0x0][0x224], R0, 0x1, P1 ;  /* 0x0000890004070a11 */ /* 0x000fe400008f0c00 */
[C---:B------:R-:W-:Y:S03]  /*5820*/  @P0 LEA R2, P1, R112.reuse, R6, 0x1 ;  /* 0x0000000670020211 */ /* 0x040fe600078208ff */
[----:B------:R-:W-:Y:S01]  /*5830*/  @!PT LDS RZ, [RZ] ;  /* 0x00000000fffff984 */ /* 0x000fe20000000800 */
[----:B------:R-:W-:Y:S01]  /*5840*/  @!PT LDS RZ, [RZ] ;  /* 0x00000000fffff984 */ /* 0x000fe20000000800 */
[----:B------:R-:W-:Y:S01]  /*5850*/  @!PT LDS RZ, [RZ] ;  /* 0x00000000fffff984 */ /* 0x000fe20000000800 */
[----:B------:R1:W-:Y:S01]  /*5860*/  @P0 LDGSTS.E.BYPASS.LTC128B.128 [R134+0x6100], [R6.64], !P5 ;  /* 0x0610000006860fae */ /* 0x0003e2000e901d46 */
[----:B------:R-:W-:Y:S03]  /*5870*/  @P0 LEA.HI.X R3, R112, R7, R111, 0x1, P1 ;  /* 0x0000000770030211 */ /* 0x000fe600008f0c6f */
[----:B------:R1:W-:Y:S04]  /*5880*/  @P0 LDGSTS.E.BYPASS.LTC128B.128 [R134+0x8100], [R6.64+0x80], !P4 ;  /* 0x0810008006860fae */ /* 0x0003e8000e101d46 */
[----:B------:R1:W-:Y:S04]  /*5890*/  @P0 LDGSTS.E.BYPASS.LTC128B.128 [R134+0xa100], [R6.64+0x100], !P3 ;  /* 0x0a10010006860fae */ /* 0x0003e8000d901d46 */
[----:B------:R1:W-:Y:S04]  /*58a0*/  @P0 LDGSTS.E.BYPASS.LTC128B.128 [R134+0x7100], [R2.64], !P5 ;  /* 0x0710000002860fae */ /* 0x0003e8000e901d46 */
[----:B------:R1:W-:Y:S04]  /*58b0*/  @P0 LDGSTS.E.BYPASS.LTC128B.128 [R134+0x9100], [R2.64+0x80], !P4 ;  /* 0x0910008002860fae */ /* 0x0003e8000e101d46 */
[----:B------:R1:W-:Y:S04]  /*58c0*/  @P0 LDGSTS.E.BYPASS.LTC128B.128 [R134+0xb100], [R2.64+0x100], !P3 ;  /* 0x0b10010002860fae */ /* 0x0003e8000d901d46 */
[----:B------:R-:W0:Y:S01]  /*58d0*/  LDGDEPBAR ;  /* 0x00000000000079af */ /* 0x000e220000000000 */
[----:B------:R-:W-:-:S05]  /*58e0*/  @P0 BRA `(.L_x_80) ;  /* 0xffffc0d000000947 */ /* 0x000fca000383ffff */
[----:B------:R-:W-:Y:S06]  /*58f0*/  BAR.SYNC.DEFER_BLOCKING 0x0 ;  /* 0x0000000000007b1d */ /* 0x000fec0000010000 */
.L_x_55:
[----:B-1----:R-:W-:Y:S01]  /*5900*/  ISETP.GE.AND P0, PT, R78, 0x1, PT ;  /* 0x000000014e00780c */ /* 0x002fe20003f06270 */
[----:B------:R-:W-:Y:S01]  /*5910*/  IMAD.IADD R140, R140, 0x1, R141 ;  /* 0x000000018c8c7824 */ /* 0x000fe200078e028d */
[----:B------:R-:W-:Y:S01]  /*5920*/  PLOP3.LUT P2, PT, PT, PT, PT, 0x80, 0x0 ;  /* 0x000000000000781c */ /* 0x000fe20003f4f070 */
        /* <DEDUP_REMOVED lines=11> */
[----:B------:R-:W-:Y:S01]  /*59e0*/  MOV R4, RZ ;  /* 0x000000ff00047202 */ /* 0x000fe20000000f00 */
        /* <DEDUP_REMOVED lines=37> */
[----:B------:R-:W-:Y:S01]  /*5c40*/  IMAD.MOV.U32 R12, RZ, RZ, RZ ;  /* 0x000000ffff0c7224 */ /* 0x000fe200078e00ff */
[----:B------:R-:W-:Y:S05]  /*5c50*/  @!P0 BRA `(.L_x_81) ;  /* 0x0000cc7000008947 */ /* 0x000fea0003800000 */
[----:B------:R-:W-:-:S04]  /*5c60*/  ISETP.NE.U32.AND P0, PT, RZ, c[0x0][0x340], PT ;  /* 0x0000d000ff007a0c */ /* 0x000fc80003f05070 */
[----:B------:R-:W-:-:S13]  /*5c70*/  ISETP.NE.AND.EX P1, PT, RZ, c[0x0][0x344], PT, P0 ;  /* 0x0000d100ff007a0c */ /* 0x000fda0003f25300 */
[----:B------:R-:W-:-:S04]  /*5c80*/  @P1 IMAD.MOV.U32 R7, RZ, RZ, 0x4 ;  /* 0x00000004ff071424 */ /* 0x000fc800078e00ff */
[----:B------:R-:W-:-:S05]  /*5c90*/  @P1 IMAD.WIDE R6, R208, R7, c[0x0][0x340] ;  /* 0x0000d000d0061625 */ /* 0x000fca00078e0207 */
[----:B------:R1:W2:Y:S01]  /*5ca0*/  @P1 LDG.E R0, [R6.64] ;  /* 0x0000000606001981 */ /* 0x0002a2000c1e1900 */
[----:B------:R-:W-:Y:S01]  /*5cb0*/  SHF.R.S32.HI R3, RZ, 0x1f, R142 ;  /* 0x0000001fff037819 */ /* 0x000fe2000001148e */
[----:B------:R-:W-:Y:S01]  /*5cc0*/  IMAD.WIDE.U32 R12, R142, c[0x0][0x178], RZ ;  /* 0x00005e008e0c7a25 */ /* 0x000fe200078e00ff */
[----:B------:R-:W-:Y:S01]  /*5cd0*/  SHF.R.S32.HI R8, RZ, 0x1f, R79 ;  /* 0x0000001fff087819 */ /* 0x000fe2000001144f */
[----:B------:R-:W-:Y:S01]  /*5ce0*/  BSSY B0, `(.L_x_82) ;  /* 0x0000094000007945 */ /* 0x000fe20003800000 */
[----:B------:R-:W-:Y:S01]  /*5cf0*/  ISETP.NE.U32.AND P0, PT, RZ, c[0x0][0x348], PT ;  /* 0x0000d200ff007a0c */ /* 0x000fe20003f05070 */
[----:B------:R-:W-:Y:S01]  /*5d00*/  IMAD R3, R3, c[0x0][0x178], RZ ;  /* 0x00005e0003037a24 */ /* 0x000fe200078e02ff */
[CC--:B------:R-:W-:Y:S01]  /*5d10*/  LEA.HI R4, R8.reuse, R79.reuse, RZ, 0x3 ;  /* 0x0000004f08047211 */ /* 0x0c0fe200078f18ff */
[----:B------:R-:W-:Y:S01]  /*5d20*/  IMAD.MOV.U32 R2, RZ, RZ, c[0x0][0x2c4] ;  /* 0x0000b100ff027624 */ /* 0x000fe200078e00ff */
[----:B------:R-:W-:Y:S01]  /*5d30*/  LEA.HI R10, R8, R79, RZ, 0x4 ;  /* 0x0000004f080a7211 */ /* 0x000fe200078f20ff */
[----:B------:R-:W-:Y:S01]  /*5d40*/  IMAD R3, R142, c[0x0][0x17c], R3 ;  /* 0x00005f008e037a24 */ /* 0x000fe200078e0203 */
[----:B------:R-:W-:Y:S01]  /*5d50*/  SHF.R.S32.HI R17, RZ, 0x3, R4 ;  /* 0x00000003ff117819 */ /* 0x000fe20000011404 */
[----:B------:R-:W-:Y:S01]  /*5d60*/  IMAD R71, R83, c[0x0][0x2c4], RZ ;  /* 0x0000b10053477a24 */ /* 0x000fe200078e02ff */
[----:B------:R-:W-:Y:S01]  /*5d70*/  LOP3.LUT R4, R4, 0xfffffff8, RZ, 0xc0, !PT ;  /* 0xfffffff804047812 */ /* 0x000fe200078ec0ff */
[----:B------:R-:W-:Y:S01]  /*5d80*/  IMAD.IADD R13, R13, 0x1, R3 ;  /* 0x000000010d0d7824 */ /* 0x000fe200078e0203 */
[----:B------:R-:W-:Y:S01]  /*5d90*/  SHF.R.S32.HI R5, RZ, 0x4, R10 ;  /* 0x00000004ff057819 */ /* 0x000fe2000001140a */
[----:B------:R-:W-:Y:S01]  /*5da0*/  IMAD.SHL.U32 R9, R17, 0x40, RZ ;  /* 0x0000004011097824 */ /* 0x000fe200078e00ff */
[----:B------:R-:W-:Y:S01]  /*5db0*/  ISETP.NE.AND P2, PT, R2, 0x1, PT ;  /* 0x000000010200780c */ /* 0x000fe20003f45270 */
[----:B------:R-:W-:Y:S01]  /*5dc0*/  IMAD.IADD R3, R79, 0x1, -R4 ;  /* 0x000000014f037824 */ /* 0x000fe200078e0a04 */
[----:B------:R-:W-:Y:S01]  /*5dd0*/  LEA.HI R18, R10, R5, RZ, 0x1 ;  /* 0x000000050a127211 */ /* 0x000fe200078f08ff */
[----:B------:R-:W-:Y:S01]  /*5de0*/  IMAD R2, R82, c[0x0][0x1b8], RZ ;  /* 0x00006e0052027a24 */ /* 0x000fe200078e02ff */
[----:B------:R-:W-:Y:S01]  /*5df0*/  LOP3.LUT R9, R9, 0x1c0, RZ, 0xc0, !PT ;  /* 0x000001c009097812 */ /* 0x000fe200078ec0ff */
[----:B------:R-:W-:Y:S01]  /*5e00*/  IMAD.SHL.U32 R20, R3, 0x8, RZ ;  /* 0x0000000803147824 */ /* 0x000fe200078e00ff */
[----:B------:R-:W-:Y:S01]  /*5e10*/  LOP3.LUT R18, R18, 0xfffffffe, RZ, 0xc0, !PT ;  /* 0xfffffffe12127812 */ /* 0x000fe200078ec0ff */
[----:B------:R-:W-:Y:S01]  /*5e20*/  IMAD.WIDE.U32 R12, R207, c[0x0][0x1b8], R12 ;  /* 0x00006e00cf0c7a25 */ /* 0x000fe200078e000c */
[----:B------:R-:W-:-:S02]  /*5e30*/  SHF.R.U32.HI R16, RZ, 0x3, R9 ;  /* 0x00000003ff107819 */ /* 0x000fc40000011609 */
[----:B-1----:R-:W-:Y:S01]  /*5e40*/  LOP3.LUT R7, R9, 0x38, R20, 0xf8, !PT ;  /* 0x0000003809077812 */ /* 0x002fe200078ef814 */
[----:B------:R-:W-:Y:S01]  /*5e50*/  IMAD.IADD R18, R5, 0x1, -R18 ;  /* 0x0000000105127824 */ /* 0x000fe200078e0a12 */
[----:B------:R-:W-:Y:S01]  /*5e60*/  ISETP.NE.AND.EX P0, PT, RZ, c[0x0][0x34c], PT, P0 ;  /* 0x0000d300ff007a0c */ /* 0x000fe20003f05300 */
[----:B------:R-:W-:Y:S01]  /*5e70*/  IMAD R5, R207, c[0x0][0x1bc], R2 ;  /* 0x00006f00cf057a24 */ /* 0x000fe200078e0202 */
[----:B------:R-:W-:Y:S02]  /*5e80*/  LOP3.LUT R16, R7, R16, RZ, 0x3c, !PT ;  /* 0x0000001007107212 */ /* 0x000fe400078e3cff */
[----:B------:R-:W-:Y:S01]  /*5e90*/  LEA R7, R3, R17, 0x5 ;  /* 0x0000001103077211 */ /* 0x000fe200078e28ff */
[----:B------:R-:W-:Y:S01]  /*5ea0*/  IMAD.IADD R13, R13, 0x1, R5 ;  /* 0x000000010d0d7824 */ /* 0x000fe200078e0205 */
[----:B------:R-:W-:Y:S02]  /*5eb0*/  SHF.R.S32.HI R5, RZ, 0x1f, R208 ;  /* 0x0000001fff057819 */ /* 0x000fe400000114d0 */
[----:B------:R-:W-:Y:S01]  /*5ec0*/  LOP3.LUT R10, R10, 0xfffffff0, RZ, 0xc0, !PT ;  /* 0xfffffff00a0a7812 */ /* 0x000fe200078ec0ff */
[----:B------:R-:W-:Y:S01]  /*5ed0*/  IMAD R4, R80, 0x80, R7 ;  /* 0x0000008050047824 */ /* 0x000fe200078e0207 */
[----:B------:R-:W-:-:S02]  /*5ee0*/  SEL R7, R5, RZ, !P0 ;  /* 0x000000ff05077207 */ /* 0x000fc40004000000 */
[----:B------:R-:W-:Y:S01]  /*5ef0*/  SEL R22, R208, RZ, !P0 ;  /* 0x000000ffd0167207 */ /* 0x000fe20004000000 */
[----:B------:R-:W-:Y:S01]  /*5f00*/  IMAD.IADD R19, R79, 0x1, -R10 ;  /* 0x000000014f137824 */ /* 0x000fe200078e0a0a */
[----:B------:R-:W-:Y:S01]  /*5f10*/  SHF.R.S32.HI R6, RZ, 0x1f, R140 ;  /* 0x0000001fff067819 */ /* 0x000fe2000001148c */
[----:B------:R-:W-:Y:S01]  /*5f20*/  @P2 IMAD.HI.U32 R9, R4, c[0x0][0x2c8], RZ ;  /* 0x0000b20004092a27 */ /* 0x000fe200078e00ff */
[----:B------:R-:W-:Y:S02]  /*5f30*/  IADD3 R15, P0, R17, R140, RZ ;  /* 0x0000008c110f7210 */ /* 0x000fe40007f1e0ff */
[----:B------:R-:W-:Y:S01]  /*5f40*/  IADD3 R2, R20, 0x80, RZ ;  /* 0x0000008014027810 */ /* 0x000fe20007ffe0ff */
[----:B------:R-:W-:Y:S01]  /*5f50*/  IMAD R7, R7, c[0x0][0x1c0], RZ ;  /* 0x0000700007077a24 */ /* 0x000fe200078e02ff */
[----:B------:R-:W-:Y:S02]  /*5f60*/  LEA.HI.X.SX32 R6, R17, R6, 0x1, P0 ;  /* 0x0000000611067211 */ /* 0x000fe400000f0eff */
[----:B------:R-:W-:Y:S01]  /*5f70*/  ISETP.GE.AND P3, PT, R2, c[0x0][0x1d4], PT ;  /* 0x0000750002007a0c */ /* 0x000fe20003f66270 */
[----:B------:R-:W-:Y:S01]  /*5f80*/  IMAD.MOV.U32 R2, RZ, RZ, R4 ;  /* 0x000000ffff027224 */ /* 0x000fe200078e0004 */
[----:B------:R-:W-:Y:S01]  /*5f90*/  SHF.R.S32.HI R14, RZ, 0x1f, R19 ;  /* 0x0000001fff0e7819 */ /* 0x000fe20000011413 */
[C---:B------:R-:W-:Y:S01]  /*5fa0*/  IMAD R10, R22.reuse, c[0x0][0x1c4], R7 ;  /* 0x00007100160a7a24 */ /* 0x040fe200078e0207 */
[----:B------:R-:W-:Y:S01]  /*5fb0*/  @P2 SHF.R.U32.HI R2, RZ, c[0x0][0x2cc], R9 ;  /* 0x0000b300ff022a19 */ /* 0x000fe20000011609 */
[----:B------:R-:W-:Y:S01]  /*5fc0*/  IMAD.WIDE.U32 R22, R22, c[0x0][0x1c0], R12 ;  /* 0x0000700016167a25 */ /* 0x000fe200078e000c */
[----:B------:R-:W-:-:S02]  /*5fd0*/  LEA.HI R13, R14, R19, RZ, 0x3 ;  /* 0x000000130e0d7211 */ /* 0x000fc400078f18ff */
[----:B------:R-:W-:Y:S01]  /*5fe0*/  LEA.HI R11, R8, R79, RZ, 0x6 ;  /* 0x0000004f080b7211 */ /* 0x000fe200078f30ff */
[----:B------:R-:W-:Y:S01]  /*5ff0*/  IMAD R12, R6, c[0x0][0x1e0], RZ ;  /* 0x00007800060c7a24 */ /* 0x000fe200078e02ff */
[----:B------:R-:W-:Y:S01]  /*6000*/  IADD3 R7, -R2, RZ, RZ ;  /* 0x000000ff02077210 */ /* 0x000fe20007ffe1ff */
[----:B------:R-:W-:Y:S01]  /*6010*/  IMAD R6, R6, c[0x0][0x208], RZ ;  /* 0x0000820006067a24 */ /* 0x000fe200078e02ff */
[----:B------:R-:W-:Y:S01]  /*6020*/  SHF.R.S32.HI R21, RZ, 0x1f, R20 ;  /* 0x0000001fff157819 */ /* 0x000fe20000011414 */
[----:B------:R-:W-:Y:S01]  /*6030*/  IMAD R9, R15, c[0x0][0x1e4], R12 ;  /* 0x000079000f097a24 */ /* 0x000fe200078e020c */
[----:B------:R-:W-:Y:S01]  /*6040*/  LOP3.LUT R12, R13, 0xfffffff8, RZ, 0xc0, !PT ;  /* 0xfffffff80d0c7812 */ /* 0x000fe200078ec0ff */
[----:B------:R-:W-:Y:S01]  /*6050*/  IMAD.SHL.U32 R11, R11, 0x8, RZ ;  /* 0x000000080b0b7824 */ /* 0x000fe200078e00ff */
[----:B------:R-:W-:Y:S01]  /*6060*/  P2R R211, PR, RZ, 0x8 ;  /* 0x00000008ffd37803 */ /* 0x000fe20000000000 */
[----:B------:R-:W-:Y:S01]  /*6070*/  IMAD R7, R7, c[0x0][0x2c4], R4 ;  /* 0x0000b10007077a24 */ /* 0x000fe200078e0204 */
[----:B------:R-:W-:Y:S01]  /*6080*/  SHF.R.S32.HI R4, RZ, 0x1f, R2 ;  /* 0x0000001fff047819 */ /* 0x000fe20000011402 */
[C---:B------:R-:W-:Y:S01]  /*6090*/  IMAD R6, R15.reuse, c[0x0][0x20c], R6 ;  /* 0x000083000f067a24 */ /* 0x040fe200078e0206 */
[----:B------:R-:W-:Y:S01]  /*60a0*/  LOP3.LUT R16, R16, 0xfffffe00, R11, 0xf8, !PT ;  /* 0xfffffe0010107812 */ /* 0x000fe200078ef80b */
[----:B------:R-:W-:Y:S01]  /*60b0*/  IMAD.WIDE.U32 R24, R15, c[0x0][0x1e0], R20 ;  /* 0x000078000f187a25 */ /* 0x000fe200078e0014 */
[----:B------:R-:W-:-:S02]  /*60c0*/  ISETP.NE.U32.AND P2, PT, RZ, c[0x0][0x350], PT ;  /* 0x0000d400ff007a0c */ /* 0x000fc40003f45070 */
[----:B------:R-:W-:Y:S01]  /*60d0*/  ISETP.GE.AND P6, PT, R20, c[0x0][0x1d4], PT ;  /* 0x0000750014007a0c */ /* 0x000fe20003fc6270 */
[----:B------:R-:W-:Y:S01]  /*60e0*/  IMAD.IADD R12, R19, 0x1, -R12 ;  /* 0x00000001130c7824 */ /* 0x000fe200078e0a0c */
[----:B------:R-:W-:Y:S01]  /*60f0*/  ISETP.NE.AND.EX P2, PT, RZ, c[0x0][0x354], PT, P2 ;  /* 0x0000d500ff007a0c */ /* 0x000fe20003f45320 */
[----:B------:R-:W-:-:S03]  /*6100*/  IMAD.WIDE.U32 R14, R15, c[0x0][0x208], R20 ;  /* 0x000082000f0e7a25 */ /* 0x000fc600078e0014 */
[C---:B------:R-:W-:Y:S01]  /*6110*/  LOP3.LUT P5, RZ, R12.reuse, 0x4, RZ, 0xc0, !PT ;  /* 0x000000040cff7812 */ /* 0x040fe200078ac0ff */
[----:B------:R-:W-:Y:S01]  /*6120*/  IMAD.IADD R23, R23, 0x1, R10 ;  /* 0x0000000117177824 */ /* 0x000fe200078e020a */
[----:B------:R-:W-:Y:S01]  /*6130*/  LOP3.LUT P3, RZ, R12, 0x2, RZ, 0xc0, !PT ;  /* 0x000000020cff7812 */ /* 0x000fe2000786c0ff */
[----:B------:R-:W-:Y:S01]  /*6140*/  IMAD R11, R4, c[0x0][0x1b0], RZ ;  /* 0x00006c00040b7a24 */ /* 0x000fe200078e02ff */
[----:B------:R-:W-:Y:S01]  /*6150*/  IADD3 R15, R15, R6, RZ ;  /* 0x000000060f0f7210 */ /* 0x000fe20007ffe0ff */
[----:B------:R-:W-:Y:S01]  /*6160*/  IMAD.SHL.U32 R12, R12, 0x40, RZ ;  /* 0x000000400c0c7824 */ /* 0x000fe200078e00ff */
[----:B------:R-:W-:Y:S01]  /*6170*/  SHF.R.S32.HI R6, RZ, 0x1f, R7 ;  /* 0x0000001fff067819 */ /* 0x000fe20000011407 */
[C---:B------:R-:W-:Y:S02]  /*6180*/  IMAD R11, R2.reuse, c[0x0][0x1b4], R11 ;  /* 0x00006d00020b7a24 */ /* 0x040fe400078e020b */
[----:B------:R-:W-:-:S04]  /*6190*/  IMAD.WIDE.U32 R22, R2, c[0x0][0x1b0], R22 ;  /* 0x00006c0002167a25 */ /* 0x000fc800078e0016 */
[----:B------:R-:W-:Y:S02]  /*61a0*/  IMAD.SHL.U32 R10, R18, 0x8, RZ ;  /* 0x00000008120a7824 */ /* 0x000fe400078e00ff */
[----:B------:R-:W-:Y:S01]  /*61b0*/  IMAD.IADD R25, R25, 0x1, R9 ;  /* 0x0000000119197824 */ /* 0x000fe200078e0209 */
[----:B------:R-:W-:Y:S01]  /*61c0*/  LOP3.LUT R9, R12, 0x1c0, RZ, 0xc0, !PT ;  /* 0x000001c00c097812 */ /* 0x000fe200078ec0ff */
[----:B------:R-:W-:Y:S02]  /*61d0*/  IMAD R4, R82, c[0x0][0x1e8], RZ ;  /* 0x00007a0052047a24 */ /* 0x000fe400078e02ff */
[----:B------:R-:W-:Y:S01]  /*61e0*/  IMAD.IADD R23, R23, 0x1, R11 ;  /* 0x0000000117177824 */ /* 0x000fe200078e020b */
[----:B------:R-:W-:Y:S01]  /*61f0*/  LOP3.LUT R2, R9, 0x8, R10, 0xf8, !PT ;  /* 0x0000000809027812 */ /* 0x000fe200078ef80a */
[----:B------:R-:W-:Y:S01]  /*6200*/  IMAD R6, R6, c[0x0][0x1a8], RZ ;  /* 0x00006a0006067a24 */ /* 0x000fe200078e02ff */
[----:B------:R-:W-:Y:S01]  /*6210*/  SHF.R.U32.HI R9, RZ, 0x3, R9 ;  /* 0x00000003ff097819 */ /* 0x000fe20000011609 */
[----:B------:R-:W-:-:S02]  /*6220*/  IMAD R4, R207, c[0x0][0x1ec], R4 ;  /* 0x00007b00cf047a24 */ /* 0x000fc400078e0204 */
[----:B------:R-:W-:Y:S01]  /*6230*/  IMAD.WIDE.U32 R216, R207, c[0x0][0x1e8], R24 ;  /* 0x00007a00cfd87a25 */ /* 0x000fe200078e0018 */
[----:B------:R-:W-:-:S03]  /*6240*/  LOP3.LUT R2, R2, R9, RZ, 0x3c, !PT ;  /* 0x0000000902027212 */ /* 0x000fc600078e3cff */
[C---:B------:R-:W-:Y:S02]  /*6250*/  IMAD R6, R7.reuse, c[0x0][0x1ac], R6 ;  /* 0x00006b0007067a24 */ /* 0x040fe400078e0206 */
[----:B------:R-:W-:-:S04]  /*6260*/  IMAD.WIDE.U32 R10, R7, c[0x0][0x1a8], R22 ;  /* 0x00006a00070a7a25 */ /* 0x000fc800078e0016 */
[----:B------:R-:W-:Y:S01]  /*6270*/  IMAD.IADD R217, R4, 0x1, R217 ;  /* 0x0000000104d97824 */ /* 0x000fe200078e02d9 */
[----:B------:R-:W-:Y:S01]  /*6280*/  LEA R9, P0, R10, c[0x0][0x160], 0x1 ;  /* 0x000058000a097a11 */ /* 0x000fe200078008ff */
[----:B------:R-:W-:Y:S01]  /*6290*/  IMAD.IADD R4, R11, 0x1, R6 ;  /* 0x000000010b047824 */ /* 0x000fe200078e0206 */
[----:B------:R-:W-:Y:S01]  /*62a0*/  SHF.L.U32 R11, R3, 0x3, RZ ;  /* 0x00000003030b7819 */ /* 0x000fe200000006ff */
[----:B------:R-:W-:Y:S02]  /*62b0*/  IMAD R82, R82, c[0x0][0x210], RZ ;  /* 0x0000840052527a24 */ /* 0x000fe400078e02ff */
[----:B------:R-:W-:Y:S01]  /*62c0*/  IMAD.WIDE.U32 R14, R207, c[0x0][0x210], R14 ;  /* 0x00008400cf0e7a25 */ /* 0x000fe200078e000e */
[----:B------:R-:W-:Y:S01]  /*62d0*/  LEA.HI.X R4, R10, c[0x0][0x164], R4, 0x1, P0 ;  /* 0x000059000a047a11 */ /* 0x000fe200000f0c04 */
[----:B------:R1:W3:Y:S02]  /*62e0*/  SHFL.IDX PT, R24, R9, RZ, 0x181f ;  /* 0x00181fff09187589 */ /* 0x0002e400000e0000 */
[----:B------:R-:W-:-:S02]  /*62f0*/  IMAD R10, R80, 0x80, R17 ;  /* 0x00000080500a7824 */ /* 0x000fc400078e0211 */
[----:B------:R-:W-:Y:S01]  /*6300*/  IMAD R82, R207, c[0x0][0x214], R82 ;  /* 0x00008500cf527a24 */ /* 0x000fe200078e0252 */
[----:B------:R1:W4:Y:S01]  /*6310*/  SHFL.IDX PT, R25, R4, RZ, 0x181f ;  /* 0x00181fff04197589 */ /* 0x00032200000e0000 */
[----:B------:R-:W-:Y:S01]  /*6320*/  IMAD.MOV.U32 R22, RZ, RZ, R14 ;  /* 0x000000ffff167224 */ /* 0x000fe200078e000e */
[----:B------:R-:W-:Y:S01]  /*6330*/  ISETP.GE.AND P0, PT, R10, R71, PT ;  /* 0x000000470a00720c */ /* 0x000fe20003f06270 */
[----:B------:R-:W-:Y:S01]  /*6340*/  IMAD.IADD R23, R82, 0x1, R15 ;  /* 0x0000000152177824 */ /* 0x000fe200078e020f */
[----:B------:R-:W-:Y:S01]  /*6350*/  IADD3 R14, R20, 0x40, RZ ;  /* 0x00000040140e7810 */ /* 0x000fe20007ffe0ff */
[----:B------:R-:W-:-:S05]  /*6360*/  IMAD.SHL.U32 R13, R13, 0x40, RZ ;  /* 0x000000400d0d7824 */ /* 0x000fca00078e00ff */
[----:B------:R-:W-:Y:S02]  /*6370*/  LOP3.LUT R2, R2, 0xfffffe00, R13, 0xf8, !PT ;  /* 0xfffffe0002027812 */ /* 0x000fe400078ef80d */
[----:B--2---:R-:W-:Y:S01]  /*6380*/  @P1 SHF.R.S32.HI R7, RZ, 0x1f, R0 ;  /* 0x0000001fff071819 */ /* 0x004fe20000011400 */
[----:B------:R-:W-:Y:S01]  /*6390*/  @!P1 IMAD.MOV.U32 R7, RZ, RZ, R5 ;  /* 0x000000ffff079224 */ /* 0x000fe200078e0005 */
[----:B------:R-:W-:Y:S01]  /*63a0*/  @P1 MOV R6, R0 ;  /* 0x0000000000061202 */ /* 0x000fe20000000f00 */
[----:B------:R-:W-:Y:S01]  /*63b0*/  @!P1 IMAD.MOV.U32 R6, RZ, RZ, R208 ;  /* 0x000000ffff069224 */ /* 0x000fe200078e00d0 */
[----:B------:R-:W-:Y:S01]  /*63c0*/  ISETP.GE.AND P1, PT, R11, c[0x0][0x198], PT ;  /* 0x000066000b007a0c */ /* 0x000fe20003f26270 */
[----:B------:R-:W-:Y:S01]  /*63d0*/  IMAD.MOV.U32 R0, RZ, RZ, 0x10 ;  /* 0x00000010ff007424 */ /* 0x000fe200078e00ff */
[----:B------:R-:W-:Y:S01]  /*63e0*/  SEL R209, R7, RZ, !P2 ;  /* 0x000000ff07d17207 */ /* 0x000fe20005000000 */
[----:B------:R-:W-:Y:S01]  /*63f0*/  IMAD.MOV.U32 R5, RZ, RZ, 0x20 ;  /* 0x00000020ff057424 */ /* 0x000fe200078e00ff */
[----:B------:R-:W-:-:S02]  /*6400*/  SEL R214, R6, RZ, !P2 ;  /* 0x000000ff06d67207 */ /* 0x000fc40005000000 */
[----:B------:R-:W-:Y:S01]  /*6410*/  IADD3 R7, R11, 0x80, RZ ;  /* 0x000000800b077810 */ /* 0x000fe20007ffe0ff */
[C---:B------:R-:W-:Y:S01]  /*6420*/  IMAD R219, R209.reuse, c[0x0][0x1f0], RZ ;  /* 0x00007c00d1db7a24 */ /* 0x040fe200078e02ff */
[----:B------:R-:W-:Y:S01]  /*6430*/  ISETP.GE.AND P2, PT, R14, c[0x0][0x1d4], PT ;  /* 0x000075000e007a0c */ /* 0x000fe20003f46270 */
[----:B------:R-:W-:Y:S01]  /*6440*/  IMAD R209, R209, c[0x0][0x218], RZ ;  /* 0x00008600d1d17a24 */ /* 0x000fe200078e02ff */
[----:B------:R-:W-:Y:S01]  /*6450*/  SEL R0, R0, 0xfffffff0, !P3 ;  /* 0xfffffff000007807 */ /* 0x000fe20005800000 */
[C---:B------:R-:W-:Y:S01]  /*6460*/  IMAD R219, R214.reuse, c[0x0][0x1f4], R219 ;  /* 0x00007d00d6db7a24 */ /* 0x040fe200078e02db */
[----:B------:R-:W-:Y:S01]  /*6470*/  ISETP.GE.AND P4, PT, R7, c[0x0][0x198], PT ;  /* 0x0000660007007a0c */ /* 0x000fe20003f86270 */
[C---:B------:R-:W-:Y:S01]  /*6480*/  IMAD R209, R214.reuse, c[0x0][0x21c], R209 ;  /* 0x00008700d6d17a24 */ /* 0x040fe200078e02d1 */
[----:B------:R-:W-:Y:S01]  /*6490*/  P2R R212, PR, RZ, 0x4 ;  /* 0x00000004ffd47803 */ /* 0x000fe20000000000 */
[----:B------:R-:W-:Y:S01]  /*64a0*/  IMAD.WIDE.U32 R216, R214, c[0x0][0x1f0], R216 ;  /* 0x00007c00d6d87a25 */ /* 0x000fe200078e00d8 */
[----:B------:R-:W-:-:S02]  /*64b0*/  SEL R5, R5, 0xffffffe0, !P5 ;  /* 0xffffffe005057807 */ /* 0x000fc40006800000 */
[----:B------:R-:W-:Y:S01]  /*64c0*/  ISETP.GE.AND P3, PT, R14, c[0x0][0x198], PT ;  /* 0x000066000e007a0c */ /* 0x000fe20003f66270 */
[----:B------:R-:W-:Y:S01]  /*64d0*/  IMAD.WIDE.U32 R214, R214, c[0x0][0x218], R22 ;  /* 0x00008600d6d67a25 */ /* 0x000fe200078e0016 */
[----:B------:R-:W-:Y:S02]  /*64e0*/  LEA.HI R6, R8, R79, RZ, 0x5 ;  /* 0x0000004f08067211 */ /* 0x000fe400078f28ff */
[----:B------:R-:W-:Y:S01]  /*64f0*/  SEL R22, RZ, 0x1, P6 ;  /* 0x00000001ff167807 */ /* 0x000fe20003000000 */
[----:B------:R-:W-:Y:S02]  /*6500*/  IMAD.IADD R219, R217, 0x1, R219 ;  /* 0x00000001d9db7824 */ /* 0x000fe400078e02db */
[----:B------:R-:W-:Y:S01]  /*6510*/  IMAD.IADD R209, R215, 0x1, R209 ;  /* 0x00000001d7d17824 */ /* 0x000fe200078e02d1 */
[----:B------:R-:W-:Y:S05]  /*6520*/  @P0 BRA `(.L_x_83) ;  /* 0x000000f000000947 */ /* 0x000fea0003800000 */
[----:B-1-34-:R-:W-:Y:S02]  /*6530*/  SHF.R.S32.HI R13, RZ, 0x1f, R14 ;  /* 0x0000001fff0d7819 */ /* 0x01afe4000001140e */
[----:B------:R-:W-:-:S02]  /*6540*/  SHF.R.S32.HI R12, RZ, 0x1f, R7 ;  /* 0x0000001fff0c7819 */ /* 0x000fc40000011407 */
[----:B------:R-:W-:Y:S02]  /*6550*/  LEA.HI R13, R13, R14, RZ, 0x3 ;  /* 0x0000000e0d0d7211 */ /* 0x000fe400078f18ff */
[----:B------:R-:W-:Y:S02]  /*6560*/  LEA.HI R12, R12, R7, RZ, 0x3 ;  /* 0x000000070c0c7211 */ /* 0x000fe400078f18ff */
[----:B------:R-:W-:Y:S02]  /*6570*/  LEA R26, P0, R11, R24, 0x1 ;  /* 0x000000180b1a7211 */ /* 0x000fe400078008ff */
[----:B------:R-:W-:Y:S02]  /*6580*/  LOP3.LUT R13, R13, 0xfffffff8, RZ, 0xc0, !PT ;  /* 0xfffffff80d0d7812 */ /* 0x000fe400078ec0ff */
[----:B------:R-:W-:Y:S01]  /*6590*/  LOP3.LUT R7, R12, 0xfffffff8, RZ, 0xc0, !PT ;  /* 0xfffffff80c077812 */ /* 0x000fe200078ec0ff */
[----:B------:R-:W-:Y:S01]  /*65a0*/  IMAD.SHL.U32 R12, R16, 0x2, RZ ;  /* 0x00000002100c7824 */ /* 0x000fe200078e00ff */
[----:B------:R-:W-:Y:S01]  /*65b0*/  LEA.HI.X R27, R11, R25, R21, 0x1, P0 ;  /* 0x000000190b1b7211 */ /* 0x000fe200000f0c15 */
[----:B------:R-:W-:-:S04]  /*65c0*/  IMAD.WIDE R28, R13, 0x2, R24 ;  /* 0x000000020d1c7825 */ /* 0x000fc800078e0218 */
[----:B------:R-:W-:Y:S01]  /*65d0*/  IMAD.WIDE R24, R7, 0x2, R24 ;  /* 0x0000000207187825 */ /* 0x000fe200078e0218 */
[----:B------:R-:W-:Y:S01]  /*65e0*/  @!PT LDS RZ, [RZ] ;  /* 0x00000000fffff984 */ /* 0x000fe20000000800 */
[----:B------:R1:W-:Y:S04]  /*65f0*/  LDGSTS.E.BYPASS.LTC128B.128 [R12+0xc100], [R26.64], !P1 ;  /* 0x0c1000001a0c7fae */ /* 0x0003e8000c901d46 */
[----:B------:R1:W-:Y:S04]  /*6600*/  LDGSTS.E.BYPASS.LTC128B.128 [R12+0x10100], [R28.64], !P3 ;  /* 0x101000001c0c7fae */ /* 0x0003e8000d901d46 */
[----:B------:R1:W-:Y:S02]  /*6610*/  LDGSTS.E.BYPASS.LTC128B.128 [R12+0x14100], [R24.64], !P4 ;  /* 0x14100000180c7fae */ /* 0x0003e4000e101d46 */
.L_x_83:
[----:B-1-34-:R-:W-:Y:S05]  /*6620*/  BSYNC B0 ;  /* 0x0000000000007941 */ /* 0x01afea0003800000 */
.L_x_82:
[----:B------:R-:W-:Y:S01]  /*6630*/  IADD3 R12, R10, 0x20, RZ ;  /* 0x000000200a0c7810 */ /* 0x000fe20007ffe0ff */
[----:B------:R1:W2:Y:S01]  /*6640*/  SHFL.IDX PT, R25, R4, 0x1, 0x181f ;  /* 0x00381f0004197f89 */ /* 0x0002a200000e0000 */
[----:B------:R-:W-:Y:S02]  /*6650*/  BSSY B0, `(.L_x_84) ;  /* 0x0000014000007945 */ /* 0x000fe40003800000 */
[----:B------:R-:W-:Y:S01]  /*6660*/  ISETP.GE.AND P0, PT, R12, R71, PT ;  /* 0x000000470c00720c */ /* 0x000fe20003f06270 */
[----:B------:R1:W3:-:S12]  /*6670*/  SHFL.IDX PT, R24, R9, 0x1, 0x181f ;  /* 0x00381f0009187f89 */ /* 0x0002d800000e0000 */
[----:B------:R-:W-:Y:S05]  /*6680*/  @P0 BRA `(.L_x_85) ;  /* 0x0000010000000947 */ /* 0x000fea0003800000 */
[----:B------:R-:W-:Y:S02]  /*6690*/  IADD3 R12, R11, 0x80, RZ ;  /* 0x000000800b0c7810 */ /* 0x000fe40007ffe0ff */
[----:B------:R-:W-:Y:S02]  /*66a0*/  SHF.R.S32.HI R13, RZ, 0x1f, R14 ;  /* 0x0000001fff0d7819 */ /* 0x000fe4000001140e */
[----:B------:R-:W-:Y:S02]  /*66b0*/  SHF.R.S32.HI R7, RZ, 0x1f, R12 ;  /* 0x0000001fff077819 */ /* 0x000fe4000001140c */
[----:B------:R-:W-:Y:S02]  /*66c0*/  LEA.HI R13, R13, R14, RZ, 0x3 ;  /* 0x0000000e0d0d7211 */ /* 0x000fe400078f18ff */
[----:B------:R-:W-:Y:S01]  /*66d0*/  LEA.HI R7, R7, R12, RZ, 0x3 ;  /* 0x0000000c07077211 */ /* 0x000fe200078f18ff */
[----:B------:R-:W-:Y:S01]  /*66e0*/  IMAD.SHL.U32 R12, R16, 0x2, RZ ;  /* 0x00000002100c7824 */ /* 0x000fe200078e00ff */
[----:B---3--:R-:W-:-:S02]  /*66f0*/  LEA R26, P0, R11, R24, 0x1 ;  /* 0x000000180b1a7211 */ /* 0x008fc400078008ff */
[----:B------:R-:W-:Y:S02]  /*6700*/  LOP3.LUT R13, R13, 0xfffffff8, RZ, 0xc0, !PT ;  /* 0xfffffff80d0d7812 */ /* 0x000fe400078ec0ff */
[----:B------:R-:W-:Y:S02]  /*6710*/  LOP3.LUT R7, R7, 0xfffffff8, RZ, 0xc0, !PT ;  /* 0xfffffff807077812 */ /* 0x000fe400078ec0ff */
[----:B--2---:R-:W-:Y:S01]  /*6720*/  LEA.HI.X R27, R11, R25, R21, 0x1, P0 ;  /* 0x000000190b1b7211 */ /* 0x004fe200000f0c15 */
[----:B------:R-:W-:-:S04]  /*6730*/  IMAD.WIDE R28, R13, 0x2, R24 ;  /* 0x000000020d1c7825 */ /* 0x000fc800078e0218 */
[----:B------:R-:W-:Y:S01]  /*6740*/  IMAD.WIDE R24, R7, 0x2, R24 ;  /* 0x0000000207187825 */ /* 0x000fe200078e0218 */
[----:B------:R-:W-:Y:S01]  /*6750*/  @!PT LDS RZ, [RZ] ;  /* 0x00000000fffff984 */ /* 0x000fe20000000800 */
[----:B------:R2:W-:Y:S04]  /*6760*/  LDGSTS.E.BYPASS.LTC128B.128 [R12+0xd100], [R26.64], !P1 ;  /* 0x0d1000001a0c7fae */ /* 0x0005e8000c901d46 */
[----:B------:R2:W-:Y:S04]  /*6770*/  LDGSTS.E.BYPASS.LTC128B.128 [R12+0x11100], [R28.64], !P3 ;  /* 0x111000001c0c7fae */ /* 0x0005e8000d901d46 */
[----:B------:R2:W-:Y:S02]  /*6780*/  LDGSTS.E.BYPASS.LTC128B.128 [R12+0x15100], [R24.64], !P4 ;  /* 0x15100000180c7fae */ /* 0x0005e4000e101d46 */
.L_x_85:
[----:B------:R-:W-:Y:S05]  /*6790*/  BSYNC B0 ;  /* 0x0000000000007941 */ /* 0x000fea0003800000 */
.L_x_84:
[----:B--2---:R-:W-:Y:S01]  /*67a0*/  IADD3 R12, R10, 0x40, RZ ;  /* 0x000000400a0c7810 */ /* 0x004fe20007ffe0ff */
[----:B------:R2:W4:Y:S01]  /*67b0*/  SHFL.IDX PT, R25, R4, 0x2, 0x181f ;  /* 0x00581f0004197f89 */ /* 0x00052200000e0000 */
[----:B------:R-:W-:Y:S02]  /*67c0*/  BSSY B0, `(.L_x_86) ;  /* 0x0000014000007945 */ /* 0x000fe40003800000 */
[----:B------:R-:W-:Y:S01]  /*67d0*/  ISETP.GE.AND P0, PT, R12, R71, PT ;  /* 0x000000470c00720c */ /* 0x000fe20003f06270 */
[----:B---3--:R2:W3:-:S12]  /*67e0*/  SHFL.IDX PT, R24, R9, 0x2, 0x181f ;  /* 0x00581f0009187f89 */ /* 0x0084d800000e0000 */
        /* <DEDUP_REMOVED lines=10> */
[----:B----4-:R-:W-:Y:S01]  /*6890*/  LEA.HI.X R27, R11, R25, R21, 0x1, P0 ;  /* 0x000000190b1b7211 */ /* 0x010fe200000f0c15 */
[----:B------:R-:W-:-:S04]  /*68a0*/  IMAD.WIDE R28, R13, 0x2, R24 ;  /* 0x000000020d1c7825 */ /* 0x000fc800078e0218 */
[----:B------:R-:W-:Y:S01]  /*68b0*/  IMAD.WIDE R24, R7, 0x2, R24 ;  /* 0x0000000207187825 */ /* 0x000fe200078e0218 */
[----:B------:R-:W-:Y:S01]  /*68c0*/  @!PT LDS RZ, [RZ] ;  /* 0x00000000fffff984 */ /* 0x000fe20000000800 */
[----:B------:R3:W-:Y:S04]  /*68d0*/  LDGSTS.E.BYPASS.LTC128B.128 [R12+0xe100], [R26.64], !P1 ;  /* 0x0e1000001a0c7fae */ /* 0x0007e8000c901d46 */
[----:B------:R3:W-:Y:S04]  /*68e0*/  LDGSTS.E.BYPASS.LTC128B.128 [R12+0x12100], [R28.64], !P3 ;  /* 0x121000001c0c7fae */ /* 0x0007e8000d901d46 */
[----:B------:R3:W-:Y:S02]  /*68f0*/  LDGSTS.E.BYPASS.LTC128B.128 [R12+0x16100], [R24.64], !P4 ;  /* 0x16100000180c7fae */ /* 0x0007e4000e101d46 */
.L_x_87:
[----:B------:R-:W-:Y:S05]  /*6900*/  BSYNC B0 ;  /* 0x0000000000007941 */ /* 0x000fea0003800000 */
.L_x_86:
[----:B---3--:R-:W3:Y:S01]  /*6910*/  SHFL.IDX PT, R24, R9, 0x3, 0x181f ;  /* 0x00781f0009187f89 */ /* 0x008ee200000e0000 */
[----:B------:R-:W-:Y:S01]  /*6920*/  IADD3 R10, R10, 0x60, RZ ;  /* 0x000000600a0a7810 */ /* 0x000fe20007ffe0ff */
[----:B------:R-:W-:Y:S01]  /*6930*/  IMAD.IADD R12, R78, 0x1, -R17 ;  /* 0x000000014e0c7824 */ /* 0x000fe200078e0a11 */
[----:B------:R-:W-:Y:S01]  /*6940*/  LEA.HI.SX32 R19, R133, 0xffffffff, 0x1a ;  /* 0xffffffff85137811 */ /* 0x000fe200078fd2ff */
[----:B----4-:R4:W1:Y:S01]  /*6950*/  SHFL.IDX PT, R25, R4, 0x3, 0x181f ;  /* 0x00781f0004197f89 */ /* 0x01086200000e0000 */
[----:B------:R-:W-:Y:S01]  /*6960*/  ISETP.GE.AND P0, PT, R10, R71, PT ;  /* 0x000000470a00720c */ /* 0x000fe20003f06270 */
[----:B------:R-:W-:-:S02]  /*6970*/  IMAD.MOV.U32 R7, RZ, RZ, c[0x0][0x1e0] ;  /* 0x00007800ff077624 */ /* 0x000fc400078e00ff */
[----:B------:R-:W-:Y:S02]  /*6980*/  IMAD.MOV.U32 R20, RZ, RZ, 0x6 ;  /* 0x00000006ff147424 */ /* 0x000fe400078e00ff */
[----:B------:R-:W-:Y:S02]  /*6990*/  IMAD R12, R19, -0x40, R12 ;  /* 0xffffffc0130c7824 */ /* 0x000fe400078e020c */
[----:B------:R-:W-:Y:S02]  /*69a0*/  IMAD.SHL.U32 R77, R7, 0x40, RZ ;  /* 0x00000040074d7824 */ /* 0x000fe400078e00ff */
[----:B------:R-:W-:Y:S02]  /*69b0*/  IMAD.MOV.U32 R218, RZ, RZ, R216 ;  /* 0x000000ffffda7224 */ /* 0x000fe400078e00d8 */
[----:B------:R-:W-:Y:S02]  /*69c0*/  IMAD.MOV.U32 R210, RZ, RZ, 0x5 ;  /* 0x00000005ffd27424 */ /* 0x000fe400078e00ff */
[----:B------:R-:W-:-:S02]  /*69d0*/  @!P0 IMAD.SHL.U32 R10, R16, 0x2, RZ ;  /* 0x00000002100a8824 */ /* 0x000fc400078e00ff */
[----:B------:R-:W-:Y:S01]  /*69e0*/  IMAD.WIDE.U32 R28, R19, R77, R218 ;  /* 0x0000004d131c7225 */ /* 0x000fe200078e00da */
[----:B------:R-:W-:Y:S02]  /*69f0*/  SHF.L.U64.HI R210, R7, R210, c[0x0][0x1e4] ;  /* 0x0000790007d27619 */ /* 0x000fe400000102d2 */
[----:B---3--:R-:W-:Y:S02]  /*6a00*/  @!P0 LEA R30, P2, R11, R24, 0x1 ;  /* 0x000000180b1e8211 */ /* 0x008fe400078408ff */
[C---:B-12-4-:R-:W-:Y:S01]  /*6a10*/  SHF.L.U64.HI R4, R7.reuse, R20, c[0x0][0x1e4] ;  /* 0x0000790007047619 */ /* 0x056fe20000010214 */
[----:B------:R-:W-:Y:S01]  /*6a20*/  IMAD.SHL.U32 R7, R7, 0x20, RZ ;  /* 0x0000002007077824 */ /* 0x000fe200078e00ff */
[----:B------:R-:W-:Y:S02]  /*6a30*/  @!P0 LEA.HI.X R31, R11, R25, R21, 0x1, P2 ;  /* 0x000000190b1f8211 */ /* 0x000fe400010f0c15 */
[----:B------:R-:W-:Y:S01]  /*6a40*/  ISETP.GE.AND P2, PT, R12, 0x1, PT ;  /* 0x000000010c00780c */ /* 0x000fe20003f46270 */
[----:B------:R-:W-:Y:S01]  /*6a50*/  IMAD R9, R4, R19, RZ ;  /* 0x0000001304097224 */ /* 0x000fe200078e02ff */
[----:B------:R-:W-:Y:S01]  /*6a60*/  SHF.R.S32.HI R20, RZ, 0x1f, R19 ;  /* 0x0000001fff147819 */ /* 0x000fe20000011413 */
[----:B------:R-:W-:Y:S01]  /*6a70*/  @!PT LDS RZ, [RZ] ;  /* 0x00000000fffff984 */ /* 0x000fe20000000800 */
[----:B------:R1:W-:Y:S01]  /*6a80*/  @!P0 LDGSTS.E.BYPASS.LTC128B.128 [R10+0xf100], [R30.64], !P1 ;  /* 0x0f1000001e0a8fae */ /* 0x0003e2000c901d46 */
[----:B------:R-:W-:-:S03]  /*6a90*/  SHF.R.S32.HI R21, RZ, 0x5, R6 ;  /* 0x00000005ff157819 */ /* 0x000fc60000011406 */
[----:B------:R-:W-:-:S04]  /*6aa0*/  IMAD R9, R20, R77, R9 ;  /* 0x0000004d14097224 */ /* 0x000fc800078e0209 */
[----:B------:R-:W-:Y:S02]  /*6ab0*/  IMAD.IADD R9, R29, 0x1, R9 ;  /* 0x000000011d097824 */ /* 0x000fe400078e0209 */
[----:B------:R-:W-:-:S04]  /*6ac0*/  @P2 LEA R26, P1, R28, c[0x0][0x1c8], 0x1 ;  /* 0x000072001c1a2a11 */ /* 0x000fc800078208ff */
[----:B------:R-:W-:Y:S02]  /*6ad0*/  @P2 LEA.HI.X R27, R28, c[0x0][0x1cc], R9, 0x1, P1 ;  /* 0x000073001c1b2a11 */ /* 0x000fe400008f0c09 */
[----:B------:R-:W-:-:S13]  /*6ae0*/  ISETP.GE.AND P1, PT, R12, 0x21, PT ;  /* 0x000000210c00780c */ /* 0x000fda0003f26270 */
[----:B------:R-:W-:-:S05]  /*6af0*/  @P1 IADD3 R13, P5, R7, R28, RZ ;  /* 0x0000001c070d1210 */ /* 0x000fca0007fbe0ff */
[----:B------:R-:W-:Y:S01]  /*6b00*/  @P1 IMAD.X R12, R210, 0x1, R9, P5 ;  /* 0x00000001d20c1824 */ /* 0x000fe200028e0609 */
[----:B------:R-:W-:Y:S02]  /*6b10*/  @!P0 SHF.R.S32.HI R9, RZ, 0x1f, R14 ;  /* 0x0000001fff098819 */ /* 0x000fe4000001140e */
[----:B------:R-:W-:Y:S02]  /*6b20*/  ISETP.NE.AND P5, PT, R211, RZ, PT ;  /* 0x000000ffd300720c */ /* 0x000fe40003fa5270 */
[----:B------:R-:W-:-:S04]  /*6b30*/  @!P0 LEA.HI R9, R9, R14, RZ, 0x3 ;  /* 0x0000000e09098211 */ /* 0x000fc800078f18ff */
[----:B------:R-:W-:-:S05]  /*6b40*/  @!P0 LOP3.LUT R9, R9, 0xfffffff8, RZ, 0xc0, !PT ;  /* 0xfffffff809098812 */ /* 0x000fca00078ec0ff */
[----:B------:R-:W-:-:S05]  /*6b50*/  @!P0 IMAD.WIDE R28, R9, 0x2, R24 ;  /* 0x00000002091c8825 */ /* 0x000fca00078e0218 */
[----:B------:R1:W-:Y:S01]  /*6b60*/  @!P0 LDGSTS.E.BYPASS.LTC128B.128 [R10+0x13100], [R28.64], !P3 ;  /* 0x131000001c0a8fae */ /* 0x0003e2000d901d46 */
[----:B------:R-:W-:-:S04]  /*6b70*/  @P1 LEA R14, P3, R13, c[0x0][0x1c8], 0x1 ;  /* 0x000072000d0e1a11 */ /* 0x000fc800078608ff */
[----:B------:R-:W-:Y:S02]  /*6b80*/  @P1 LEA.HI.X R15, R13, c[0x0][0x1cc], R12, 0x1, P3 ;  /* 0x000073000d0f1a11 */ /* 0x000fe400018f0c0c */
[----:B------:R-:W-:Y:S01]  /*6b90*/  @!P0 IADD3 R12, R11, 0x80, RZ ;  /* 0x000000800b0c8810 */ /* 0x000fe20007ffe0ff */
[----:B------:R-:W-:-:S03]  /*6ba0*/  @P2 IMAD.SHL.U32 R11, R16, 0x2, RZ ;  /* 0x00000002100b2824 */ /* 0x000fc600078e00ff */
[----:B------:R-:W-:-:S04]  /*6bb0*/  @!P0 SHF.R.S32.HI R9, RZ, 0x1f, R12 ;  /* 0x0000001fff098819 */ /* 0x000fc8000001140c */
[----:B------:R-:W-:-:S04]  /*6bc0*/  @!P0 LEA.HI R9, R9, R12, RZ, 0x3 ;  /* 0x0000000c09098211 */ /* 0x000fc800078f18ff */
[----:B------:R-:W-:-:S05]  /*6bd0*/  @!P0 LOP3.LUT R9, R9, 0xfffffff8, RZ, 0xc0, !PT ;  /* 0xfffffff809098812 */ /* 0x000fca00078ec0ff */
[----:B------:R-:W-:-:S04]  /*6be0*/  @!P0 IMAD.WIDE R24, R9, 0x2, R24 ;  /* 0x0000000209188825 */ /* 0x000fc800078e0218 */
[----:B------:R-:W-:Y:S01]  /*6bf0*/  @P1 IMAD.SHL.U32 R9, R16, 0x2, RZ ;  /* 0x0000000210091824 */ /* 0x000fe200078e00ff */
[----:B------:R1:W-:Y:S01]  /*6c00*/  @!P0 LDGSTS.E.BYPASS.LTC128B.128 [R10+0x17100], [R24.64], !P4 ;  /* 0x17100000180a8fae */ /* 0x0003e2000e101d46 */
[----:B------:R-:W-:Y:S02]  /*6c10*/  ISETP.NE.AND P4, PT, R212, RZ, PT ;  /* 0x000000ffd400720c */ /* 0x000fe40003f85270 */
[----:B------:R-:W-:Y:S01]  /*6c20*/  ISETP.LT.AND P0, PT, RZ, c[0x0][0x27c], PT ;  /* 0x00009f00ff007a0c */ /* 0x000fe20003f01270 */
[----:B------:R-:W0:Y:S04]  /*6c30*/  LDGDEPBAR ;  /* 0x00000000000079af */ /* 0x000e280000000000 */
[----:B------:R-:W-:Y:S06]  /*6c40*/  BAR.SYNC.DEFER_BLOCKING 0x0 ;  /* 0x0000000000007b1d */ /* 0x000fec0000010000 */
[----:B------:R-:W-:Y:S01]  /*6c50*/  @!PT LDS RZ, [RZ] ;  /* 0x00000000fffff984 */ /* 0x000fe20000000800 */
[----:B------:R-:W-:Y:S01]  /*6c60*/  @!PT LDS RZ, [RZ] ;  /* 0x00000000fffff984 */ /* 0x000fe20000000800 */
[----:B------:R-:W-:Y:S01]  /*6c70*/  @!PT LDS RZ, [RZ] ;  /* 0x00000000fffff984 */ /* 0x000fe20000000800 */
[----:B------:R1:W-:Y:S04]  /*6c80*/  @P2 LDGSTS.E.BYPASS.LTC128B.128 [R11+0x6100], [R26.64], !P6 ;  /* 0x061000001a0b2fae */ /* 0x0003e8000f101d46 */
[----:B------:R1:W-:Y:S04]  /*6c90*/  @P2 LDGSTS.E.BYPASS.LTC128B.128 [R11+0x8100], [R26.64+0x80], !P4 ;  /* 0x081000801a0b2fae */ /* 0x0003e8000e101d46 */
[----:B------:R1:W-:Y:S04]  /*6ca0*/  @P2 LDGSTS.E.BYPASS.LTC128B.128 [R11+0xa100], [R26.64+0x100], !P5 ;  /* 0x0a1001001a0b2fae */ /* 0x0003e8000e901d46 */
[----:B------:R1:W-:Y:S04]  /*6cb0*/  @P1 LDGSTS.E.BYPASS.LTC128B.128 [R9+0x7100], [R14.64], !P6 ;  /* 0x071000000e091fae */ /* 0x0003e8000f101d46 */
[----:B------:R1:W-:Y:S04]  /*6cc0*/  @P1 LDGSTS.E.BYPASS.LTC128B.128 [R9+0x9100], [R14.64+0x80], !P4 ;  /* 0x091000800e091fae */ /* 0x0003e8000e101d46 */
[----:B------:R1:W-:Y:S04]  /*6cd0*/  @P1 LDGSTS.E.BYPASS.LTC128B.128 [R9+0xb100], [R14.64+0x100], !P5 ;  /* 0x0b1001000e091fae */ /* 0x0003e8000e901d46 */
[----:B------:R-:W0:Y:S01]  /*6ce0*/  LDGDEPBAR ;  /* 0x00000000000079af */ /* 0x000e220000000000 */
[----:B------:R-:W-:Y:S05]  /*6cf0*/  @P0 BRA `(.L_x_88) ;  /* 0x0000002000000947 */ /* 0x000fea0003800000 */
[----:B------:R-:W-:-:S04]  /*6d00*/  DEPBAR.LE SB0, 0x1 ;  /* 0x000080400000791a */ /* 0x000fc80000000000 */
[----:B------:R-:W-:Y:S05]  /*6d10*/  BRA `(.L_x_89) ;  /* 0x00005c2000007947 */ /* 0x000fea0003800000 */
.L_x_88:
[----:B-1---5:R-:W-:Y:S01]  /*6d20*/  SHF.R.S32.HI R14, RZ, 0x1f, R81 ;  /* 0x0000001fff0e7819 */ /* 0x022fe20000011451 */
[----:B------:R-:W-:Y:S01]  /*6d30*/  ULDC.U8 UR4, c[0x0][0x298] ;  /* 0x0000a60000047ab9 */ /* 0x000fe20000000000 */
[-C--:B------:R-:W-:Y:S01]  /*6d40*/  LEA.HI R23, R8, R79.reuse, RZ, 0x2 ;  /* 0x0000004f08177211 */ /* 0x080fe200078f10ff */
[----:B------:R-:W-:Y:S01]  /*6d50*/  IMAD.WIDE.U32 R12, R81, c[0x0][0x280], RZ ;  /* 0x0000a000510c7a25 */ /* 0x000fe200078e00ff */
[----:B------:R-:W-:Y:S01]  /*6d60*/  ISETP.NE.AND P2, PT, RZ, UR4, PT ;  /* 0x00000004ff007c0c */ /* 0x000fe2000bf45270 */
[----:B------:R-:W-:Y:S01]  /*6d70*/  BSSY B2, `(.L_x_89) ;  /* 0x00005bc000027945 */ /* 0x000fe20003800000 */
[----:B------:R-:W-:Y:S01]  /*6d80*/  LOP3.LUT R8, R23, 0xfffffffc, RZ, 0xc0, !PT ;  /* 0xfffffffc17087812 */ /* 0x000fe200078ec0ff */
[C---:B------:R-:W-:Y:S01]  /*6d90*/  IMAD R10, R14.reuse, c[0x0][0x280], RZ ;  /* 0x0000a0000e0a7a24 */ /* 0x040fe200078e02ff */
[----:B------:R-:W-:Y:S01]  /*6da0*/  SHF.R.S32.HI R23, RZ, 0x2, R23 ;  /* 0x00000002ff177819 */ /* 0x000fe20000011417 */
[----:B------:R-:W-:Y:S01]  /*6db0*/  IMAD R14, R14, c[0x0][0x290], RZ ;  /* 0x0000a4000e0e7a24 */ /* 0x000fe200078e02ff */
[----:B------:R-:W-:Y:S01]  /*6dc0*/  LEA R40, P1, R12, c[0x0][0x270], 0x1 ;  /* 0x00009c000c287a11 */ /* 0x000fe200078208ff */
[C---:B------:R-:W-:Y:S01]  /*6dd0*/  IMAD R10, R81.reuse, c[0x0][0x284], R10 ;  /* 0x0000a100510a7a24 */ /* 0x040fe200078e020a */
[----:B------:R-:W-:Y:S01]  /*6de0*/  IADD3 R49, -R8, R79, RZ ;  /* 0x0000004f08317210 */ /* 0x000fe20007ffe1ff */
[----:B------:R-:W-:-:S02]  /*6df0*/  IMAD R9, R81, c[0x0][0x294], R14 ;  /* 0x0000a50051097a24 */ /* 0x000fc400078e020e */
[----:B------:R-:W-:Y:S01]  /*6e00*/  IMAD.WIDE.U32 R14, R81, c[0x0][0x290], RZ ;  /* 0x0000a400510e7a25 */ /* 0x000fe200078e00ff */
[----:B------:R-:W-:-:S03]  /*6e10*/  SHF.L.U32 R32, R49, 0x3, RZ ;  /* 0x0000000331207819 */ /* 0x000fc600000006ff */
[----:B------:R-:W-:Y:S01]  /*6e20*/  IMAD.IADD R10, R10, 0x1, R13 ;  /* 0x000000010a0a7824 */ /* 0x000fe200078e020d */
[----:B------:R-:W-:Y:S01]  /*6e30*/  LEA R34, P0, R14, c[0x0][0x288], 0x1 ;  /* 0x0000a2000e227a11 */ /* 0x000fe200078008ff */
[----:B------:R-:W-:Y:S02]  /*6e40*/  IMAD.IADD R9, R9, 0x1, R15 ;  /* 0x0000000109097824 */ /* 0x000fe400078e020f */
[----:B------:R-:W-:Y:S01]  /*6e50*/  IMAD R8, R80, 0x80, R23 ;  /* 0x0000008050087824 */ /* 0x000fe200078e0217 */
[----:B------:R-:W-:Y:S02]  /*6e60*/  LEA.HI.X R41, R12, c[0x0][0x274], R10, 0x1, P1 ;  /* 0x00009d000c297a11 */ /* 0x000fe400008f0c0a */
[----:B------:R-:W-:Y:S01]  /*6e70*/  LEA.HI.X R35, R14, c[0x0][0x28c], R9, 0x1, P0 ;  /* 0x0000a3000e237a11 */ /* 0x000fe200000f0c09 */
[----:B------:R-:W-:Y:S05]  /*6e80*/  @!P2 BRA `(.L_x_90) ;  /* 0x00002b100000a947 */ /* 0x000fea0003800000 */
[----:B------:R-:W-:Y:S01]  /*6e90*/  ISETP.GE.AND P0, PT, R8, R71, PT ;  /* 0x000000470800720c */ /* 0x000fe20003f06270 */
[----:B------:R-:W-:Y:S01]  /*6ea0*/  BSSY B0, `(.L_x_91) ;  /* 0x000004d000007945 */ /* 0x000fe20003800000 */
[----:B------:R-:W-:Y:S01]  /*6eb0*/  SHF.L.U32 R25, R49, 0x2, RZ ;  /* 0x0000000231197819 */ /* 0x000fe200000006ff */
        /* <DEDUP_REMOVED lines=12> */
[----:B------:R-:W-:Y:S05]  /*6f80*/  @P0 BRA `(.L_x_92) ;  /* 0x000003e000000947 */ /* 0x000fea0003800000 */
[C---:B------:R-:W-:Y:S01]  /*6f90*/  IADD3 R9, R25.reuse, 0x10, RZ ;  /* 0x0000001019097810 */ /* 0x040fe20007ffe0ff */
[----:B------:R-:W-:Y:S01]  /*6fa0*/  CS2R R38, SRZ ;  /* 0x0000000000267805 */ /* 0x000fe2000001ff00 */
[----:B------:R-:W-:Y:S01]  /*6fb0*/  ISETP.GE.AND P1, PT, R25, c[0x0][0x27c], PT ;  /* 0x00009f0019007a0c */ /* 0x000fe20003f26270 */
[----:B------:R-:W-:Y:S01]  /*6fc0*/  CS2R R50, SRZ ;  /* 0x0000000000327805 */ /* 0x000fe2000001ff00 */
[----:B------:R-:W-:Y:S01]  /*6fd0*/  ISETP.GE.AND P0, PT, R9, c[0x0][0x27c], PT ;  /* 0x00009f0009007a0c */ /* 0x000fe20003f06270 */
[----:B------:R-:W-:Y:S01]  /*6fe0*/  CS2R R36, SRZ ;  /* 0x0000000000247805 */ /* 0x000fe2000001ff00 */
[----:B------:R-:W-:Y:S01]  /*6ff0*/  CS2R R48, SRZ ;  /* 0x0000000000307805 */ /* 0x000fe2000001ff00 */
[----:B------:R-:W-:-:S02]  /*7000*/  IADD3 R15, R25, 0x20, RZ ;  /* 0x00000020190f7810 */ /* 0x000fc40007ffe0ff */
[C---:B------:R-:W-:Y:S02]  /*7010*/  IADD3 R13, R25.reuse, 0x30, RZ ;  /* 0x00000030190d7810 */ /* 0x040fe40007ffe0ff */
[----:B------:R-:W-:-:S04]  /*7020*/  IADD3 R11, R25, 0x40, RZ ;  /* 0x00000040190b7810 */ /* 0x000fc80007ffe0ff */
[C---:B------:R-:W-:Y:S02]  /*7030*/  @!P1 IMAD.WIDE R30, R25.reuse, 0x2, R40 ;  /* 0x00000002191e9825 */ /* 0x040fe400078e0228 */
[----:B------:R-:W-:Y:S02]  /*7040*/  @!P0 SHF.R.S32.HI R8, RZ, 0x1f, R9 ;  /* 0x0000001fff088819 */ /* 0x000fe40000011409 */
[----:B------:R-:W-:Y:S01]  /*7050*/  @!P1 IMAD.WIDE R28, R25, 0x2, R34 ;  /* 0x00000002191c9825 */ /* 0x000fe200078e0222 */
[----:B------:R1:W5:Y:S01]  /*7060*/  @!P1 LD.E.64 R38, [R30.64] ;  /* 0x000000061e269980 */ /* 0x000362000c101b00 */
[----:B------:R-:W-:Y:S02]  /*7070*/  @!P0 LEA.HI R9, R8, R9, RZ, 0x2 ;  /* 0x0000000908098211 */ /* 0x000fe400078f10ff */
[----:B------:R-:W-:Y:S01]  /*7080*/  ISETP.GE.AND P3, PT, R15, c[0x0][0x27c], PT ;  /* 0x00009f000f007a0c */ /* 0x000fe20003f66270 */
[----:B------:R2:W5:Y:S01]  /*7090*/  @!P1 LD.E.64 R50, [R28.64] ;  /* 0x000000061c329980 */ /* 0x000562000c101b00 */
[----:B------:R-:W-:-:S05]  /*70a0*/  @!P0 LOP3.LUT R9, R9, 0xfffffffc, RZ, 0xc0, !PT ;  /* 0xfffffffc09098812 */ /* 0x000fca00078ec0ff */
[----:B------:R-:W-:-:S04]  /*70b0*/  @!P0 IMAD.WIDE R26, R9, 0x2, R40 ;  /* 0x00000002091a8825 */ /* 0x000fc800078e0228 */
[----:B------:R-:W-:Y:S01]  /*70c0*/  @!P0 IMAD.WIDE R42, R9, 0x2, R34 ;  /* 0x00000002092a8825 */ /* 0x000fe200078e0222 */
[----:B------:R-:W-:Y:S01]  /*70d0*/  IADD3 R9, R25, 0x50, RZ ;  /* 0x0000005019097810 */ /* 0x000fe20007ffe0ff */
[----:B------:R3:W5:Y:S01]  /*70e0*/  @!P0 LD.E.64 R36, [R26.64] ;  /* 0x000000061a248980 */ /* 0x000762000c101b00 */
[----:B------:R-:W-:Y:S02]  /*70f0*/  ISETP.GE.AND P2, PT, R13, c[0x0][0x27c], PT ;  /* 0x00009f000d007a0c */ /* 0x000fe40003f46270 */
[----:B------:R-:W-:Y:S01]  /*7100*/  ISETP.GE.AND P1, PT, R11, c[0x0][0x27c], PT ;  /* 0x00009f000b007a0c */ /* 0x000fe20003f26270 */
[----:B------:R4:W5:Y:S01]  /*7110*/  @!P0 LD.E.64 R48, [R42.64] ;  /* 0x000000062a308980 */ /* 0x000962000c101b00 */
[----:B------:R-:W-:Y:S02]  /*7120*/  ISETP.GE.AND P0, PT, R9, c[0x0][0x27c], PT ;  /* 0x00009f0009007a0c */ /* 0x000fe40003f06270 */
[----:B------:R-:W-:-:S07]  /*7130*/  @!P3 SHF.R.S32.HI R14, RZ, 0x1f, R15 ;  /* 0x0000001fff0eb819 */ /* 0x000fce000001140f */
[----:B------:R-:W-:Y:S02]  /*7140*/  @!P2 SHF.R.S32.HI R12, RZ, 0x1f, R13 ;  /* 0x0000001fff0ca819 */ /* 0x000fe4000001140d */
[----:B------:R-:W-:Y:S02]  /*7150*/  @!P1 SHF.R.S32.HI R10, RZ, 0x1f, R11 ;  /* 0x0000001fff0a9819 */ /* 0x000fe4000001140b */
[----:B------:R-:W-:Y:S02]  /*7160*/  @!P0 SHF.R.S32.HI R8, RZ, 0x1f, R9 ;  /* 0x0000001fff088819 */ /* 0x000fe40000011409 */
[----:B------:R-:W-:Y:S02]  /*7170*/  @!P3 LEA.HI R15, R14, R15, RZ, 0x2 ;  /* 0x0000000f0e0fb211 */ /* 0x000fe400078f10ff */
[----:B------:R-:W-:Y:S02]  /*7180*/  @!P2 LEA.HI R13, R12, R13, RZ, 0x2 ;  /* 0x0000000d0c0da211 */ /* 0x000fe400078f10ff */
[----:B------:R-:W-:-:S02]  /*7190*/  @!P1 LEA.HI R11, R10, R11, RZ, 0x2 ;  /* 0x0000000b0a0b9211 */ /* 0x000fc400078f10ff */
[----:B------:R-:W-:Y:S02]  /*71a0*/  @!P0 LEA.HI R9, R8, R9, RZ, 0x2 ;  /* 0x0000000908098211 */ /* 0x000fe400078f10ff */
[----:B------:R-:W-:Y:S02]  /*71b0*/  @!P3 LOP3.LUT R15, R15, 0xfffffffc, RZ, 0xc0, !PT ;  /* 0xfffffffc0f0fb812 */ /* 0x000fe400078ec0ff */
[----:B------:R-:W-:Y:S02]  /*71c0*/  @!P2 LOP3.LUT R13, R13, 0xfffffffc, RZ, 0xc0, !PT ;  /* 0xfffffffc0d0da812 */ /* 0x000fe400078ec0ff */
[----:B------:R-:W-:Y:S02]  /*71d0*/  @!P1 LOP3.LUT R11, R11, 0xfffffffc, RZ, 0xc0, !PT ;  /* 0xfffffffc0b0b9812 */ /* 0x000fe400078ec0ff */
[----:B------:R-:W-:Y:S01]  /*71e0*/  @!P0 LOP3.LUT R9, R9, 0xfffffffc, RZ, 0xc0, !PT ;  /* 0xfffffffc09098812 */ /* 0x000fe200078ec0ff */
[----:B------:R-:W-:Y:S01]  /*71f0*/  @!P3 IMAD.WIDE R54, R15, 0x2, R40 ;  /* 0x000000020f36b825 */ /* 0x000fe200078e0228 */
[----:B--2---:R-:W-:Y:S01]  /*7200*/  CS2R R28, SRZ ;  /* 0x00000000001c7805 */ /* 0x004fe2000001ff00 */
[----:B-1----:R-:W-:-:S02]  /*7210*/  CS2R R30, SRZ ;  /* 0x00000000001e7805 */ /* 0x002fc4000001ff00 */
[--C-:B------:R-:W-:Y:S01]  /*7220*/  @!P2 IMAD.WIDE R52, R13, 0x2, R40.reuse ;  /* 0x000000020d34a825 */ /* 0x100fe200078e0228 */
[----:B---3--:R-:W-:Y:S01]  /*7230*/  CS2R R26, SRZ ;  /* 0x00000000001a7805 */ /* 0x008fe2000001ff00 */
[----:B------:R-:W-:Y:S01]  /*7240*/  CS2R R68, SRZ ;  /* 0x0000000000447805 */ /* 0x000fe2000001ff00 */
[----:B------:R1:W5:Y:S01]  /*7250*/  @!P3 LD.E.64 R28, [R54.64] ;  /* 0x00000006361cb980 */ /* 0x000362000c101b00 */
[----:B----4-:R-:W-:-:S03]  /*7260*/  @!P1 IMAD.WIDE R42, R11, 0x2, R40 ;  /* 0x000000020b2a9825 */ /* 0x010fc600078e0228 */
[----:B------:R1:W5:Y:S01]  /*7270*/  @!P2 LD.E.64 R26, [R52.64] ;  /* 0x00000006341aa980 */ /* 0x000362000c101b00 */
[--C-:B------:R-:W-:Y:S02]  /*7280*/  @!P3 IMAD.WIDE R56, R15, 0x2, R34.reuse ;  /* 0x000000020f38b825 */ /* 0x100fe400078e0222 */
[----:B------:R-:W-:Y:S02]  /*7290*/  CS2R R14, SRZ ;  /* 0x00000000000e7805 */ /* 0x000fe4000001ff00 */
[--C-:B------:R-:W-:Y:S01]  /*72a0*/  @!P2 IMAD.WIDE R44, R13, 0x2, R34.reuse ;  /* 0x000000020d2ca825 */ /* 0x100fe200078e0222 */
[----:B------:R1:W5:Y:S01]  /*72b0*/  @!P3 LD.E.64 R30, [R56.64] ;  /* 0x00000006381eb980 */ /* 0x000362000c101b00 */
[----:B------:R-:W-:Y:S02]  /*72c0*/  CS2R R12, SRZ ;  /* 0x00000000000c7805 */ /* 0x000fe4000001ff00 */
[----:B------:R-:W-:Y:S01]  /*72d0*/  @!P1 IMAD.WIDE R46, R11, 0x2, R34 ;  /* 0x000000020b2e9825 */ /* 0x000fe200078e0222 */
[----:B------:R1:W5:Y:S01]  /*72e0*/  @!P1 LD.E.64 R14, [R42.64] ;  /* 0x000000062a0e9980 */ /* 0x000362000c101b00 */
[----:B------:R-:W-:-:S02]  /*72f0*/  CS2R R10, SRZ ;  /* 0x00000000000a7805 */ /* 0x000fc4000001ff00 */
[----:B------:R-:W-:-:S04]  /*7300*/  @!P0 IMAD.WIDE R40, R9, 0x2, R40 ;  /* 0x0000000209288825 */ /* 0x000fc800078e0228 */
[----:B------:R-:W-:Y:S01]  /*7310*/  @!P0 IMAD.WIDE R34, R9, 0x2, R34 ;  /* 0x0000000209228825 */ /* 0x000fe200078e0222 */
[----:B------:R1:W5:Y:S01]  /*7320*/  @!P2 LD.E.64 R10, [R44.64] ;  /* 0x000000062c0aa980 */ /* 0x000362000c101b00 */
[----:B------:R-:W-:-:S03]  /*7330*/  CS2R R8, SRZ ;  /* 0x0000000000087805 */ /* 0x000fc6000001ff00 */
[----:B------:R1:W5:Y:S04]  /*7340*/  @!P0 LD.E.64 R12, [R40.64] ;  /* 0x00000006280c8980 */ /* 0x000368000c101b00 */
[----:B------:R1:W5:Y:S04]  /*7350*/  @!P1 LD.E.64 R8, [R46.64] ;  /* 0x000000062e089980 */ /* 0x000368000c101b00 */
[----:B------:R1:W5:Y:S02]  /*7360*/  @!P0 LD.E.64 R68, [R34.64] ;  /* 0x0000000622448980 */ /* 0x000364000c101b00 */
.L_x_92:
[----:B------:R-:W-:Y:S05]  /*7370*/  BSYNC B0 ;  /* 0x0000000000007941 */ /* 0x000fea0003800000 */
.L_x_91:
[--C-:B-----5:R-:W-:Y:S01]  /*7380*/  IMAD.MOV.U32 R61, RZ, RZ, R27.reuse ;  /* 0x000000ffff3d7224 */ /* 0x120fe200078e001b */
[--C-:B------:R-:W-:Y:S01]  /*7390*/  SHF.R.U64 R33, R26, 0x10, R27.reuse ;  /* 0x000000101a217819 */ /* 0x100fe2000000121b */
[----:B------:R-:W-:Y:S01]  /*73a0*/  IMAD.MOV.U32 R64, RZ, RZ, R36 ;  /* 0x000000ffff407224 */ /* 0x000fe200078e0024 */
[----:B------:R-:W-:Y:S01]  /*73b0*/  SHF.R.U32.HI R58, RZ, 0x10, R27 ;  /* 0x00000010ff3a7819 */ /* 0x000fe2000001161b */
[----:B------:R-:W-:Y:S01]  /*73c0*/  IMAD.MOV.U32 R60, RZ, RZ, R26 ;  /* 0x000000ffff3c7224 */ /* 0x000fe200078e001a */
[----:B-1----:R-:W-:Y:S01]  /*73d0*/  SHF.R.U64 R54, R14, 0x10, R15 ;  /* 0x000000100e367819 */ /* 0x002fe2000000120f */
[----:B------:R-:W-:Y:S01]  /*73e0*/  IMAD.MOV.U32 R67, RZ, RZ, R39 ;  /* 0x000000ffff437224 */ /* 0x000fe200078e0027 */
[----:B------:R-:W-:Y:S01]  /*73f0*/  SHF.R.U32.HI R27, RZ, 0x10, R15 ;  /* 0x00000010ff1b7819 */ /* 0x000fe2000001160f */
[----:B------:R-:W-:Y:S01]  /*7400*/  IMAD.MOV.U32 R55, RZ, RZ, R51 ;  /* 0x000000ffff377224 */ /* 0x000fe200078e0033 */
[----:B------:R-:W-:Y:S01]  /*7410*/  SHF.R.U32.HI R43, RZ, 0x10, R39 ;  /* 0x00000010ff2b7819 */ /* 0x000fe20000011627 */
[----:B------:R-:W-:Y:S01]  /*7420*/  IMAD.MOV.U32 R65, RZ, RZ, R37 ;  /* 0x000000ffff417224 */ /* 0x000fe200078e0025 */
[----:B------:R-:W-:Y:S01]  /*7430*/  PRMT R27, R27, 0x5410, R54 ;  /* 0x000054101b1b7816 */ /* 0x000fe20000000036 */
[----:B------:R-:W-:Y:S01]  /*7440*/  IMAD.MOV.U32 R42, RZ, RZ, R48 ;  /* 0x000000ffff2a7224 */ /* 0x000fe200078e0030 */
[----:B------:R-:W-:Y:S01]  /*7450*/  SHF.R.S32.HI R54, RZ, 0x1f, R23 ;  /* 0x0000001fff367819 */ /* 0x000fe20000011417 */
[----:B------:R-:W-:Y:S01]  /*7460*/  IMAD.MOV.U32 R62, RZ, RZ, R28 ;  /* 0x000000ffff3e7224 */ /* 0x000fe200078e001c */
[--C-:B------:R-:W-:Y:S01]  /*7470*/  SHF.R.U64 R44, R50, 0x10, R51.reuse ;  /* 0x00000010322c7819 */ /* 0x100fe20000001233 */
[----:B------:R-:W-:Y:S01]  /*7480*/  IMAD.MOV.U32 R46, RZ, RZ, R50 ;  /* 0x000000ffff2e7224 */ /* 0x000fe200078e0032 */
[----:B------:R-:W-:Y:S01]  /*7490*/  SHF.R.U32.HI R26, RZ, 0x10, R51 ;  /* 0x00000010ff1a7819 */ /* 0x000fe20000011633 */
[----:B------:R-:W-:Y:S01]  /*74a0*/  IMAD.MOV.U32 R51, RZ, RZ, R31 ;  /* 0x000000ffff337224 */ /* 0x000fe200078e001f */
[----:B------:R-:W-:Y:S01]  /*74b0*/  LEA.HI R54, R54, R23, RZ, 0x3 ;  /* 0x0000001736367211 */ /* 0x000fe200078f18ff */
[----:B------:R-:W-:Y:S01]  /*74c0*/  IMAD.MOV.U32 R53, RZ, RZ, R49 ;  /* 0x000000ffff357224 */ /* 0x000fe200078e0031 */
[----:B------:R-:W-:Y:S01]  /*74d0*/  PRMT R44, R44, 0x5410, R43 ;  /* 0x000054102c2c7816 */ /* 0x000fe2000000002b */
[----:B------:R-:W-:Y:S01]  /*74e0*/  IMAD.MOV.U32 R66, RZ, RZ, R38 ;  /* 0x000000ffff427224 */ /* 0x000fe200078e0026 */
[----:B------:R-:W-:Y:S01]  /*74f0*/  PRMT R43, R64, 0x5410, R26 ;  /* 0x00005410402b7816 */ /* 0x000fe2000000001a */
[----:B------:R-:W-:Y:S01]  /*7500*/  IMAD.MOV.U32 R63, RZ, RZ, R29 ;  /* 0x000000ffff3f7224 */ /* 0x000fe200078e001d */
[----:B------:R-:W-:Y:S01]  /*7510*/  LOP3.LUT R26, R54, 0xfffffff8, RZ, 0xc0, !PT ;  /* 0xfffffff8361a7812 */ /* 0x000fe200078ec0ff */
[----:B------:R-:W-:Y:S01]  /*7520*/  IMAD.MOV.U32 R34, RZ, RZ, R10 ;  /* 0x000000ffff227224 */ /* 0x000fe200078e000a */
[----:B------:R-:W-:Y:S01]  /*7530*/  SHF.R.U64 R45, R38, 0x10, R39 ;  /* 0x00000010262d7819 */ /* 0x000fe20000001227 */
[----:B------:R-:W-:Y:S01]  /*7540*/  IMAD.MOV.U32 R38, RZ, RZ, R30 ;  /* 0x000000ffff267224 */ /* 0x000fe200078e001e */
[--C-:B------:R-:W-:Y:S01]  /*7550*/  SHF.R.U64 R41, R36, 0x10, R37.reuse ;  /* 0x0000001024297819 */ /* 0x100fe20000001225 */
[----:B------:R-:W-:Y:S01]  /*7560*/  IMAD.IADD R26, R23, 0x1, -R26 ;  /* 0x00000001171a7824 */ /* 0x000fe200078e0a1a */
[----:B------:R-:W-:Y:S01]  /*7570*/  SHF.R.U32.HI R39, RZ, 0x10, R37 ;  /* 0x00000010ff277819 */ /* 0x000fe20000011625 */
[----:B------:R-:W-:Y:S01]  /*7580*/  IMAD.MOV.U32 R59, RZ, RZ, R15 ;  /* 0x000000ffff3b7224 */ /* 0x000fe200078e000f */
[----:B------:R-:W-:Y:S01]  /*7590*/  SHF.R.U64 R37, R28, 0x10, R29 ;  /* 0x000000101c257819 */ /* 0x000fe2000000121d */
[----:B------:R-:W-:Y:S01]  /*75a0*/  IMAD.MOV.U32 R28, RZ, RZ, R14 ;  /* 0x000000ffff1c7224 */ /* 0x000fe200078e000e */
[----:B------:R-:W-:Y:S01]  /*75b0*/  SHF.R.U64 R40, R48, 0x10, R49 ;  /* 0x0000001030287819 */ /* 0x000fe20000001231 */
[----:B------:R-:W-:Y:S01]  /*75c0*/  IMAD R48, R80, -0x80, R71 ;  /* 0xffffff8050307824 */ /* 0x000fe200078e0247 */
[----:B------:R-:W-:Y:S01]  /*75d0*/  PRMT R37, R37, 0x5410, R51 ;  /* 0x0000541025257816 */ /* 0x000fe20000000033 */
[C---:B------:R-:W-:Y:S01]  /*75e0*/  IMAD.SHL.U32 R51, R26.reuse, 0x40, RZ ;  /* 0x000000401a337824 */ /* 0x040fe200078e00ff */
[----:B------:R-:W-:Y:S01]  /*75f0*/  LOP3.LUT P1, RZ, R26, 0x4, RZ, 0xc0, !PT ;  /* 0x000000041aff7812 */ /* 0x000fe2000782c0ff */
[----:B------:R-:W-:Y:S01]  /*7600*/  IMAD.MOV.U32 R14, RZ, RZ, R12 ;  /* 0x000000ffff0e7224 */ /* 0x000fe200078e000c */
[----:B------:R-:W-:Y:S01]  /*7610*/  IMNMX R48, R48, 0x80, PT ;  /* 0x0000008030307817 */ /* 0x000fe20003800200 */
[----:B------:R-:W-:Y:S01]  /*7620*/  IMAD.MOV.U32 R57, RZ, RZ, R13 ;  /* 0x000000ffff397224 */ /* 0x000fe200078e000d */
[----:B------:R-:W-:Y:S01]  /*7630*/  LOP3.LUT R51, R51, 0x1c0, RZ, 0xc0, !PT ;  /* 0x000001c033337812 */ /* 0x000fe200078ec0ff */
[----:B------:R-:W-:Y:S01]  /*7640*/  IMAD.MOV.U32 R24, RZ, RZ, R68 ;  /* 0x000000ffff187224 */ /* 0x000fe200078e0044 */
[----:B------:R-:W-:Y:S01]  /*7650*/  ISETP.GE.AND P0, PT, R23, R48, PT ;  /* 0x000000301700720c */ /* 0x000fe20003f06270 */
[----:B------:R-:W-:-:S04]  /*7660*/  DEPBAR.LE SB0, 0x1 ;  /* 0x000080400000791a */ /* 0x000fc80000000000 */
[----:B------:R-:W-:Y:S01]  /*7670*/  LOP3.LUT R26, R51, 0x18, R32, 0xf8, !PT ;  /* 0x00000018331a7812 */ /* 0x000fe200078ef820 */
[----:B------:R-:W-:Y:S01]  /*7680*/  BSSY B1, `(.L_x_93) ;  /* 0x000012e000017945 */ /* 0x000fe20003800000 */
[----:B------:R-:W-:Y:S02]  /*7690*/  SHF.R.U32.HI R51, RZ, 0x3, R51 ;  /* 0x00000003ff337819 */ /* 0x000fe40000011633 */
[----:B------:R-:W-:Y:S02]  /*76a0*/  SHF.R.U64 R56, R12, 0x10, R13 ;  /* 0x000000100c387819 */ /* 0x000fe4000000120d */
[----:B------:R-:W-:Y:S02]  /*76b0*/  LOP3.LUT R26, R26, R51, RZ, 0x3c, !PT ;  /* 0x000000331a1a7212 */ /* 0x000fe400078e3cff */
[----:B------:R-:W-:Y:S02]  /*76c0*/  SHF.R.U32.HI R12, RZ, 0x10, R11 ;  /* 0x00000010ff0c7819 */ /* 0x000fe4000001160b */
[----:B------:R-:W-:Y:S01]  /*76d0*/  SHF.R.U32.HI R52, RZ, 0x10, R49 ;  /* 0x00000010ff347819 */ /* 0x000fe20000011631 */
[----:B------:R-:W-:Y:S01]  /*76e0*/  IMAD R26, R21, 0x200, R26 ;  /* 0x00000200151a7824 */ /* 0x000fe200078e021a */
[----:B------:R-:W-:Y:S01]  /*76f0*/  SHF.R.U64 R36, R30, 0x10, R31 ;  /* 0x000000101e247819 */ /* 0x000fe2000000121f */
[----:B------:R-:W-:Y:S01]  /*7700*/  IMAD.MOV.U32 R49, RZ, RZ, R11 ;  /* 0x000000ffff317224 */ /* 0x000fe200078e000b */
[----:B------:R-:W-:Y:S01]  /*7710*/  SHF.R.U32.HI R50, RZ, 0x10, R31 ;  /* 0x00000010ff327819 */ /* 0x000fe2000001161f */
[----:B------:R-:W-:Y:S01]  /*7720*/  IMAD.MOV.U32 R30, RZ, RZ, R8 ;  /* 0x000000ffff1e7224 */ /* 0x000fe200078e0008 */
[----:B------:R-:W-:-:S02]  /*7730*/  SHF.R.U32.HI R35, RZ, 0x10, R29 ;  /* 0x00000010ff237819 */ /* 0x000fc4000001161d */
[----:B------:R-:W-:Y:S01]  /*7740*/  SHF.R.U64 R31, R10, 0x10, R11 ;  /* 0x000000100a1f7819 */ /* 0x000fe2000000120b */
[--C-:B------:R-:W-:Y:S01]  /*7750*/  IMAD.MOV.U32 R11, RZ, RZ, R9.reuse ;  /* 0x000000ffff0b7224 */ /* 0x100fe200078e0009 */
[--C-:B------:R-:W-:Y:S02]  /*7760*/  SHF.R.U64 R10, R8, 0x10, R9.reuse ;  /* 0x00000010080a7819 */ /* 0x100fe40000001209 */
[----:B------:R-:W-:Y:S01]  /*7770*/  SHF.R.U32.HI R29, RZ, 0x10, R9 ;  /* 0x00000010ff1d7819 */ /* 0x000fe20000011609 */
[----:B------:R-:W-:Y:S01]  /*7780*/  IMAD.MOV.U32 R9, RZ, RZ, R69 ;  /* 0x000000ffff097224 */ /* 0x000fe200078e0045 */
[----:B------:R-:W-:Y:S02]  /*7790*/  PRMT R32, R12, 0x7610, R32 ;  /* 0x000076100c207816 */ /* 0x000fe40000000020 */
[----:B------:R-:W-:Y:S02]  /*77a0*/  IADD3 R12, R26, 0x20, RZ ;  /* 0x000000201a0c7810 */ /* 0x000fe40007ffe0ff */
[----:B------:R-:W-:-:S02]  /*77b0*/  SHF.R.U32.HI R13, RZ, 0x10, R13 ;  /* 0x00000010ff0d7819 */ /* 0x000fc4000001160d */
[--C-:B------:R-:W-:Y:S02]  /*77c0*/  SHF.R.U64 R8, R68, 0x10, R69.reuse ;  /* 0x0000001044087819 */ /* 0x100fe40000001245 */
[----:B------:R-:W-:Y:S02]  /*77d0*/  SHF.R.U32.HI R15, RZ, 0x10, R69 ;  /* 0x00000010ff0f7819 */ /* 0x000fe40000011645 */
[----:B------:R-:W-:Y:S02]  /*77e0*/  @P1 IADD3 R12, R26, -0x20, RZ ;  /* 0xffffffe01a0c1810 */ /* 0x000fe40007ffe0ff */
[----:B------:R-:W-:Y:S02]  /*77f0*/  PRMT R40, R40, 0x5410, R39 ;  /* 0x0000541028287816 */ /* 0x000fe40000000027 */
[----:B------:R-:W-:Y:S02]  /*7800*/  PRMT R36, R36, 0x5410, R35 ;  /* 0x0000541024247816 */ /* 0x000fe40000000023 */
[----:B------:R-:W-:-:S02]  /*7810*/  PRMT R47, R66, 0x7610, R47 ;  /* 0x00007610422f7816 */ /* 0x000fc4000000002f */
[----:B------:R-:W-:Y:S02]  /*7820*/  PRMT R46, R46, 0x5410, R67 ;  /* 0x000054102e2e7816 */ /* 0x000fe40000000043 */
[----:B------:R-:W-:Y:S02]  /*7830*/  PRMT R42, R42, 0x5410, R65 ;  /* 0x000054102a2a7816 */ /* 0x000fe40000000041 */
[----:B------:R-:W-:Y:S02]  /*7840*/  PRMT R39, R62, 0x5410, R52 ;  /* 0x000054103e277816 */ /* 0x000fe40000000034 */
        /* <DEDUP_REMOVED lines=14> */
[----:B------:R-:W-:-:S02]  /*7930*/  LEA R26, R26, 0xc100, 0x1 ;  /* 0x0000c1001a1a7811 */ /* 0x000fc400078e08ff */
[----:B------:R-:W-:Y:S01]  /*7940*/  LEA R12, R12, 0xc100, 0x1 ;  /* 0x0000c1000c0c7811 */ /* 0x000fe200078e08ff */
[----:B------:R-:W-:Y:S06]  /*7950*/  BAR.SYNC.DEFER_BLOCKING 0x0 ;  /* 0x0000000000007b1d */ /* 0x000fec0000010000 */
[----:B------:R-:W-:Y:S05]  /*7960*/  @P0 BRA `(.L_x_94) ;  /* 0x00000ff000000947 */ /* 0x000fea0003800000 */
[----:B------:R-:W-:Y:S01]  /*7970*/  ISETP.GE.AND P0, PT, R25, c[0x0][0x27c], PT ;  /* 0x00009f0019007a0c */ /* 0x000fe20003f06270 */
[----:B------:R-:W-:-:S12]  /*7980*/  BSSY B0, `(.L_x_95) ;  /* 0x0000028000007945 */ /* 0x000fd80003800000 */
[----:B------:R-:W-:Y:S05]  /*7990*/  @P0 BRA `(.L_x_96) ;  /* 0x0000026000000947 */ /* 0x000fea0003800000 */
[----:B------:R-:W1:Y:S01]  /*79a0*/  LDS.128 R8, [R26] ;  /* 0x000000001a087984 */ /* 0x000e620000000c00 */
[----:B------:R-:W-:Y:S02]  /*79b0*/  HADD2.F32 R49, -RZ, R46.H0_H0 ;  /* 0x2000002eff317230 */ /* 0x000fe40000004100 */
[----:B------:R-:W-:Y:S02]  /*79c0*/  HADD2.F32 R54, -RZ, R44.H0_H0 ;  /* 0x2000002cff367230 */ /* 0x000fe40000004100 */
[----:B------:R-:W-:Y:S02]  /*79d0*/  HADD2.F32 R55, -RZ, R45.H0_H0 ;  /* 0x2000002dff377230 */ /* 0x000fe40000004100 */
[----:B------:R-:W-:Y:S02]  /*79e0*/  HADD2.F32 R57, -RZ, R47.H0_H0 ;  /* 0x2000002fff397230 */ /* 0x000fe40000004100 */
[----:B------:R-:W-:Y:S02]  /*79f0*/  HADD2.F32 R60, -RZ, R46.H1_H1 ;  /* 0x3000002eff3c7230 */ /* 0x000fe40000004100 */
[----:B-1----:R-:W-:-:S02]  /*7a00*/  HADD2.F32 R50, -RZ, R8.H0_H0 ;  /* 0x20000008ff327230 */ /* 0x002fc40000004100 */
[----:B------:R-:W-:Y:S02]  /*7a10*/  HADD2.F32 R52, -RZ, R8.H1_H1 ;  /* 0x30000008ff347230 */ /* 0x000fe40000004100 */
[--C-:B------:R-:W-:Y:S01]  /*7a20*/  HADD2.F32 R51, -RZ, R9.reuse.H1_H1 ;  /* 0x30000009ff337230 */ /* 0x100fe20000004100 */
[----:B------:R-:W-:Y:S01]  /*7a30*/  FMUL.FTZ R58, R50, R49 ;  /* 0x00000031323a7220 */ /* 0x000fe20000410000 */
[----:B------:R-:W-:Y:S02]  /*7a40*/  HADD2.F32 R8, -RZ, R9.H0_H0 ;  /* 0x20000009ff087230 */ /* 0x000fe40000004100 */
[--C-:B------:R-:W-:Y:S01]  /*7a50*/  HADD2.F32 R9, -RZ, R10.reuse.H0_H0 ;  /* 0x2000000aff097230 */ /* 0x100fe20000004100 */
[----:B------:R-:W-:Y:S01]  /*7a60*/  FFMA.FTZ R58, R52, R57, R58 ;  /* 0x00000039343a7223 */ /* 0x000fe2000001003a */
[----:B------:R-:W-:Y:S02]  /*7a70*/  HADD2.F32 R53, -RZ, R10.H1_H1 ;  /* 0x3000000aff357230 */ /* 0x000fe40000004100 */
[----:B------:R-:W-:-:S02]  /*7a80*/  HADD2.F32 R10, -RZ, R11.H0_H0 ;  /* 0x2000000bff0a7230 */ /* 0x000fc40000004100 */
[----:B------:R-:W-:Y:S01]  /*7a90*/  HADD2.F32 R56, -RZ, R11.H1_H1 ;  /* 0x3000000bff387230 */ /* 0x000fe20000004100 */
[----:B------:R-:W-:Y:S01]  /*7aa0*/  FMUL.FTZ R11, R52, R49 ;  /* 0x00000031340b7220 */ /* 0x000fe20000410000 */
[----:B------:R-:W-:Y:S01]  /*7ab0*/  HADD2.F32 R52, -RZ, R44.H1_H1 ;  /* 0x3000002cff347230 */ /* 0x000fe20000004100 */
[CC--:B------:R-:W-:Y:S02]  /*7ac0*/  FMUL.FTZ R49, R51.reuse, R54.reuse ;  /* 0x0000003633317220 */ /* 0x0c0fe40000410000 */
[C---:B------:R-:W-:Y:S02]  /*7ad0*/  FMUL.FTZ R54, R8.reuse, R54 ;  /* 0x0000003608367220 */ /* 0x040fe40000410000 */
[-C--:B------:R-:W-:Y:S01]  /*7ae0*/  FFMA.FTZ R49, R8, R55.reuse, -R49 ;  /* 0x0000003708317223 */ /* 0x080fe20000010831 */
[----:B------:R-:W-:Y:S01]  /*7af0*/  HADD2.F32 R8, -RZ, R45.H1_H1 ;  /* 0x3000002dff087230 */ /* 0x000fe20000004100 */
[----:B------:R-:W-:Y:S01]  /*7b00*/  FFMA.FTZ R54, R51, R55, R54 ;  /* 0x0000003733367223 */ /* 0x000fe20000010036 */
[----:B------:R-:W-:Y:S01]  /*7b10*/  HADD2.F32 R51, -RZ, R43.H1_H1 ;  /* 0x3000002bff337230 */ /* 0x000fe20000004100 */
[----:B------:R-:W-:-:S02]  /*7b20*/  FFMA.FTZ R11, R50, R57, -R11 ;  /* 0x00000039320b7223 */ /* 0x000fc4000001080b */
[-C--:B------:R-:W-:Y:S02]  /*7b30*/  FMUL.FTZ R50, R53, R8.reuse ;  /* 0x0000000835327220 */ /* 0x080fe40000410000 */
[-C--:B------:R-:W-:Y:S02]  /*7b40*/  FMUL.FTZ R55, R56, R51.reuse ;  /* 0x0000003338377220 */ /* 0x080fe40000410000 */
[C---:B------:R-:W-:Y:S02]  /*7b50*/  FMUL.FTZ R8, R9.reuse, R8 ;  /* 0x0000000809087220 */ /* 0x040fe40000410000 */
[C---:B------:R-:W-:Y:S02]  /*7b60*/  FMUL.FTZ R51, R10.reuse, R51 ;  /* 0x000000330a337220 */ /* 0x040fe40000410000 */
[----:B------:R-:W-:Y:S02]  /*7b70*/  FFMA.FTZ R55, R10, R52, -R55 ;  /* 0x000000340a377223 */ /* 0x000fe40000010837 */
[-C--:B------:R-:W-:Y:S01]  /*7b80*/  FFMA.FTZ R50, R9, R60.reuse, -R50 ;  /* 0x0000003c09327223 */ /* 0x080fe20000010832 */
[----:B------:R-:W-:Y:S01]  /*7b90*/  F2FP.PACK_AB R9, R54, R49 ;  /* 0x000000313609723e */ /* 0x000fe200000000ff */
[----:B------:R-:W-:Y:S01]  /*7ba0*/  FFMA.FTZ R53, R53, R60, R8 ;  /* 0x0000003c35357223 */ /* 0x000fe20000010008 */
[----:B------:R-:W-:Y:S01]  /*7bb0*/  F2FP.PACK_AB R8, R58, R11 ;  /* 0x0000000b3a08723e */ /* 0x000fe200000000ff */
[----:B------:R-:W-:-:S03]  /*7bc0*/  FFMA.FTZ R52, R56, R52, R51 ;  /* 0x0000003438347223 */ /* 0x000fc60000010033 */
[----:B------:R-:W-:Y:S02]  /*7bd0*/  F2FP.PACK_AB R10, R53, R50 ;  /* 0x00000032350a723e */ /* 0x000fe400000000ff */
[----:B------:R-:W-:-:S05]  /*7be0*/  F2FP.PACK_AB R11, R52, R55 ;  /* 0x00000037340b723e */ /* 0x000fca00000000ff */
[----:B------:R1:W-:Y:S02]  /*7bf0*/  STS.128 [R26], R8 ;  /* 0x000000081a007388 */ /* 0x0003e40000000c00 */
.L_x_96:
[----:B------:R-:W-:Y:S05]  /*7c00*/  BSYNC B0 ;  /* 0x0000000000007941 */ /* 0x000fea0003800000 */
.L_x_95:
[----:B-1----:R-:W-:Y:S01]  /*7c10*/  IADD3 R8, R25, 0x10, RZ ;  /* 0x0000001019087810 */ /* 0x002fe20007ffe0ff */
[----:B------:R-:W-:Y:S03]  /*7c20*/  BSSY B0, `(.L_x_97) ;  /* 0x0000029000007945 */ /* 0x000fe60003800000 */
[----:B------:R-:W-:-:S13]  /*7c30*/  ISETP.GE.AND P0, PT, R8, c[0x0][0x27c], PT ;  /* 0x00009f0008007a0c */ /* 0x000fda0003f06270 */
        /* <DEDUP_REMOVED lines=39> */
.L_x_98:
[----:B------:R-:W-:Y:S05]  /*7eb0*/  BSYNC B0 ;  /* 0x0000000000007941 */ /* 0x000fea0003800000 */
.L_x_97:
[----:B-1----:R-:W-:Y:S01]  /*7ec0*/  IADD3 R8, R25, 0x20, RZ ;  /* 0x0000002019087810 */ /* 0x002fe20007ffe0ff */
[----:B------:R-:W-:Y:S03]  /*7ed0*/  BSSY B0, `(.L_x_99) ;  /* 0x0000029000007945 */ /* 0x000fe60003800000 */
[----:B------:R-:W-:-:S13]  /*7ee0*/  ISETP.GE.AND P0, PT, R8, c[0x0][0x27c], PT ;  /* 0x00009f0008007a0c */ /* 0x000fda0003f06270 */
[----:B------:R-:W-:Y:S05]  /*7ef0*/  @P0 BRA `(.L_x_100) ;  /* 0x0000026000000947 */ /* 0x000fea0003800000 */
[----:B------:R-:W1:Y:S01]  /*7f00*/  LDS.128 R8, [R26+0x4000] ;  /* 0x004000001a087984 */ /* 0x000e620000000c00 */
        /* <DEDUP_REMOVED lines=36> */
[----:B------:R1:W-:Y:S02]  /*8150*/  STS.128 [R26+0x4000], R8 ;  /* 0x004000081a007388 */ /* 0x0003e40000000c00 */
.L_x_100:
[----:B------:R-:W-:Y:S05]  /*8160*/  BSYNC B0 ;  /* 0x0000000000007941 */ /* 0x000fea0003800000 */
.L_x_99:
[----:B-1----:R-:W-:Y:S01]  /*8170*/  IADD3 R8, R25, 0x30, RZ ;  /* 0x0000003019087810 */ /* 0x002fe20007ffe0ff */
[----:B------:R-:W-:Y:S03]  /*8180*/  BSSY B0, `(.L_x_101) ;  /* 0x0000029000007945 */ /* 0x000fe60003800000 */
[----:B------:R-:W-:-:S13]  /*8190*/  ISETP.GE.AND P0, PT, R8, c[0x0][0x27c], PT ;  /* 0x00009f0008007a0c */ /* 0x000fda0003f06270 */
[----:B------:R-:W-:Y:S05]  /*81a0*/  @P0 BRA `(.L_x_102) ;  /* 0x0000026000000947 */ /* 0x000fea0003800000 */
[----:B------:R-:W1:Y:S01]  /*81b0*/  LDS.128 R8, [R12+0x4000] ;  /* 0x004000000c087984 */ /* 0x000e620000000c00 */
[--C-:B------:R-:W-:Y:S02]  /*81c0*/  HADD2.F32 R49, -RZ, R34.reuse.H0_H0 ;  /* 0x20000022ff317230 */ /* 0x100fe40000004100 */
        /* <DEDUP_REMOVED lines=21> */
[----:B------:R-:W-:Y:S01]  /*8320*/  HADD2.F32 R51, -RZ, R32.H0_H0 ;  /* 0x20000020ff337230 */ /* 0x000fe20000004100 */
        /* <DEDUP_REMOVED lines=14> */
.L_x_102:
[----:B------:R-:W-:Y:S05]  /*8410*/  BSYNC B0 ;  /* 0x0000000000007941 */ /* 0x000fea0003800000 */
.L_x_101:
[----:B-1----:R-:W-:Y:S01]  /*8420*/  IADD3 R8, R25, 0x40, RZ ;  /* 0x0000004019087810 */ /* 0x002fe20007ffe0ff */
[----:B------:R-:W-:Y:S03]  /*8430*/  BSSY B0, `(.L_x_103) ;  /* 0x0000029000007945 */ /* 0x000fe60003800000 */
[----:B------:R-:W-:-:S13]  /*8440*/  ISETP.GE.AND P0, PT, R8, c[0x0][0x27c], PT ;  /* 0x00009f0008007a0c */ /* 0x000fda0003f06270 */
[----:B------:R-:W-:Y:S05]  /*8450*/  @P0 BRA `(.L_x_104) ;  /* 0x0000026000000947 */ /* 0x000fea0003800000 */
[----:B------:R-:W1:Y:S01]  /*8460*/  LDS.128 R8, [R26+0x8000] ;  /* 0x008000001a087984 */ /* 0x000e620000000c00 */
[----:B------:R-:W-:Y:S02]  /*8470*/  HADD2.F32 R49, -RZ, R30.H1_H1 ;  /* 0x3000001eff317230 */ /* 0x000fe40000004100 */
[----:B------:R-:W-:Y:S02]  /*8480*/  HADD2.F32 R54, -RZ, R29.H1_H1 ;  /* 0x3000001dff367230 */ /* 0x000fe40000004100 */
[----:B------:R-:W-:Y:S02]  /*8490*/  HADD2.F32 R55, -RZ, R27.H1_H1 ;  /* 0x3000001bff377230 */ /* 0x000fe40000004100 */
[--C-:B------:R-:W-:Y:S02]  /*84a0*/  HADD2.F32 R57, -RZ, R28.reuse.H1_H1 ;  /* 0x3000001cff397230 */ /* 0x100fe40000004100 */
[----:B------:R-:W-:Y:S02]  /*84b0*/  HADD2.F32 R60, -RZ, R28.H0_H0 ;  /* 0x2000001cff3c7230 */ /* 0x000fe40000004100 */
        /* <DEDUP_REMOVED lines=11> */
[----:B------:R-:W-:Y:S01]  /*8570*/  HADD2.F32 R52, -RZ, R27.H0_H0 ;  /* 0x2000001bff347230 */ /* 0x000fe20000004100 */
[CC--:B------:R-:W-:Y:S02]  /*8580*/  FMUL.FTZ R49, R51.reuse, R54.reuse ;  /* 0x0000003633317220 */ /* 0x0c0fe40000410000 */
[C---:B------:R-:W-:Y:S02]  /*8590*/  FMUL.FTZ R54, R8.reuse, R54 ;  /* 0x0000003608367220 */ /* 0x040fe40000410000 */
[-C--:B------:R-:W-:Y:S01]  /*85a0*/  FFMA.FTZ R49, R8, R55.reuse, -R49 ;  /* 0x0000003708317223 */ /* 0x080fe20000010831 */
[----:B------:R-:W-:Y:S01]  /*85b0*/  HADD2.F32 R8, -RZ, R30.H0_H0 ;  /* 0x2000001eff087230 */ /* 0x000fe20000004100 */
        /* <DEDUP_REMOVED lines=16> */
.L_x_104:
[----:B------:R-:W-:Y:S05]  /*86c0*/  BSYNC B0 ;  /* 0x0000000000007941 */ /* 0x000fea0003800000 */
.L_x_103:
[----:B-1----:R-:W-:-:S04]  /*86d0*/  IADD3 R8, R25, 0x50, RZ ;  /* 0x0000005019087810 */ /* 0x002fc80007ffe0ff */
        /* <DEDUP_REMOVED lines=40> */
.L_x_94:
[----:B------:R-:W-:Y:S05]  /*8960*/  BSYNC B1 ;  /* 0x0000000000017941 */ /* 0x000fea0003800000 */
.L_x_93:
[----:B------:R-:W-:-:S04]  /*8970*/  IADD3 R23, R23, 0x40, RZ ;  /* 0x0000004017177810 */ /* 0x000fc80007ffe0ff */
[----:B------:R-:W-:-:S13]  /*8980*/  ISETP.GE.AND P0, PT, R23, R48, PT ;  /* 0x000000301700720c */ /* 0x000fda0003f06270 */
[----:B------:R-:W-:Y:S05]  /*8990*/  @P0 BRA `(.L_x_105) ;  /* 0x00003f9000000947 */ /* 0x000fea0003800000 */
[----:B------:R-:W-:Y:S01]  /*89a0*/  ISETP.GE.AND P0, PT, R25, c[0x0][0x27c], PT ;  /* 0x00009f0019007a0c */ /* 0x000fe20003f06270 */
[----:B------:R-:W-:-:S12]  /*89b0*/  BSSY B0, `(.L_x_106) ;  /* 0x0000028000007945 */ /* 0x000fd80003800000 */
[----:B------:R-:W-:Y:S05]  /*89c0*/  @P0 BRA `(.L_x_107) ;  /* 0x0000026000000947 */ /* 0x000fea0003800000 */
[----:B-1----:R-:W1:Y:S01]  /*89d0*/  LDS.128 R8, [R26+0x2000] ;  /* 0x002000001a087984 */ /* 0x002e620000000c00 */
[----:B------:R-:W-:Y:S02]  /*89e0*/  HADD2.F32 R23, -RZ, R46.H0_H0 ;  /* 0x2000002eff177230 */ /* 0x000fe40000004100 */
[----:B------:R-:W-:Y:S02]  /*89f0*/  HADD2.F32 R52, -RZ, R44.H0_H0 ;  /* 0x2000002cff347230 */ /* 0x000fe40000004100 */
[----:B------:R-:W-:Y:S02]  /*8a00*/  HADD2.F32 R54, -RZ, R45.H0_H0 ;  /* 0x2000002dff367230 */ /* 0x000fe40000004100 */
[----:B------:R-:W-:Y:S02]  /*8a10*/  HADD2.F32 R47, -RZ, R47.H0_H0 ;  /* 0x2000002fff2f7230 */ /* 0x000fe40000004100 */
[----:B------:R-:W-:Y:S02]  /*8a20*/  HADD2.F32 R46, -RZ, R46.H1_H1 ;  /* 0x3000002eff2e7230 */ /* 0x000fe40000004100 */
[----:B------:R-:W-:-:S02]  /*8a30*/  HADD2.F32 R44, -RZ, R44.H1_H1 ;  /* 0x3000002cff2c7230 */ /* 0x000fc40000004100 */
[--C-:B-1----:R-:W-:Y:S02]  /*8a40*/  HADD2.F32 R48, -RZ, R8.reuse.H0_H0 ;  /* 0x20000008ff307230 */ /* 0x102fe40000004100 */
[----:B------:R-:W-:Y:S02]  /*8a50*/  HADD2.F32 R50, -RZ, R8.H1_H1 ;  /* 0x30000008ff327230 */ /* 0x000fe40000004100 */
[--C-:B------:R-:W-:Y:S01]  /*8a60*/  HADD2.F32 R49, -RZ, R9.reuse.H1_H1 ;  /* 0x30000009ff317230 */ /* 0x100fe20000004100 */
[C---:B------:R-:W-:Y:S01]  /*8a70*/  FMUL.FTZ R55, R23.reuse, R48 ;  /* 0x0000003017377220 */ /* 0x040fe20000410000 */
[----:B------:R-:W-:Y:S01]  /*8a80*/  HADD2.F32 R8, -RZ, R9.H0_H0 ;  /* 0x20000009ff087230 */ /* 0x000fe20000004100 */
[----:B------:R-:W-:Y:S01]  /*8a90*/  FMUL.FTZ R53, R23, R50 ;  /* 0x0000003217357220 */ /* 0x000fe20000410000 */
[--C-:B------:R-:W-:Y:S01]  /*8aa0*/  HADD2.F32 R9, -RZ, R10.reuse.H0_H0 ;  /* 0x2000000aff097230 */ /* 0x100fe20000004100 */
[CC--:B------:R-:W-:Y:S01]  /*8ab0*/  FMUL.FTZ R23, R52.reuse, R49.reuse ;  /* 0x0000003134177220 */ /* 0x0c0fe20000410000 */
[----:B------:R-:W-:Y:S01]  /*8ac0*/  HADD2.F32 R51, -RZ, R10.H1_H1 ;  /* 0x3000000aff337230 */ /* 0x000fe20000004100 */
[-C--:B------:R-:W-:Y:S01]  /*8ad0*/  FMUL.FTZ R52, R52, R8.reuse ;  /* 0x0000000834347220 */ /* 0x080fe20000410000 */
[----:B------:R-:W-:Y:S01]  /*8ae0*/  HADD2.F32 R10, -RZ, R11.H0_H0 ;  /* 0x2000000bff0a7230 */ /* 0x000fe20000004100 */
[C---:B------:R-:W-:Y:S01]  /*8af0*/  FFMA.FTZ R23, R54.reuse, R8, -R23 ;  /* 0x0000000836177223 */ /* 0x040fe20000010817 */
[----:B------:R-:W-:Y:S01]  /*8b00*/  HADD2.F32 R8, -RZ, R45.H1_H1 ;  /* 0x3000002dff087230 */ /* 0x000fe20000004100 */
[C---:B------:R-:W-:Y:S01]  /*8b10*/  FFMA.FTZ R53, R47.reuse, R48, -R53 ;  /* 0x000000302f357223 */ /* 0x040fe20000010835 */
[----:B------:R-:W-:Y:S01]  /*8b20*/  HADD2.F32 R11, -RZ, R11.H1_H1 ;  /* 0x3000000bff0b7230 */ /* 0x000fe20000004100 */
[----:B------:R-:W-:Y:S01]  /*8b30*/  FFMA.FTZ R50, R47, R50, R55 ;  /* 0x000000322f327223 */ /* 0x000fe20000010037 */
[----:B------:R-:W-:Y:S01]  /*8b40*/  HADD2.F32 R45, -RZ, R43.H1_H1 ;  /* 0x3000002bff2d7230 */ /* 0x000fe20000004100 */
[----:B------:R-:W-:-:S02]  /*8b50*/  FFMA.FTZ R52, R54, R49, R52 ;  /* 0x0000003136347223 */ /* 0x000fc40000010034 */
[C---:B------:R-:W-:Y:S02]  /*8b60*/  FMUL.FTZ R47, R8.reuse, R51 ;  /* 0x00000033082f7220 */ /* 0x040fe40000410000 */
[C---:B------:R-:W-:Y:S02]  /*8b70*/  FMUL.FTZ R49, R45.reuse, R11 ;  /* 0x0000000b2d317220 */ /* 0x040fe40000410000 */
[-C--:B------:R-:W-:Y:S02]  /*8b80*/  FMUL.FTZ R8, R8, R9.reuse ;  /* 0x0000000908087220 */ /* 0x080fe40000410000 */
[-C--:B------:R-:W-:Y:S02]  /*8b90*/  FMUL.FTZ R45, R45, R10.reuse ;  /* 0x0000000a2d2d7220 */ /* 0x080fe40000410000 */
[----:B------:R-:W-:Y:S01]  /*8ba0*/  FFMA.FTZ R47, R46, R9, -R47 ;  /* 0x000000092e2f7223 */ /* 0x000fe2000001082f */
[----:B------:R-:W-:Y:S01]  /*8bb0*/  F2FP.PACK_AB R9, R52, R23 ;  /* 0x000000173409723e */ /* 0x000fe200000000ff */
[----:B------:R-:W-:-:S02]  /*8bc0*/  FFMA.FTZ R49, R44, R10, -R49 ;  /* 0x0000000a2c317223 */ /* 0x000fc40000010831 */
[----:B------:R-:W-:Y:S01]  /*8bd0*/  FFMA.FTZ R46, R46, R51, R8 ;  /* 0x000000332e2e7223 */ /* 0x000fe20000010008 */
[----:B------:R-:W-:Y:S01]  /*8be0*/  F2FP.PACK_AB R8, R50, R53 ;  /* 0x000000353208723e */ /* 0x000fe200000000ff */
[----:B------:R-:W-:-:S03]  /*8bf0*/  FFMA.FTZ R44, R44, R11, R45 ;  /* 0x0000000b2c2c7223 */ /* 0x000fc6000001002d */
[----:B------:R-:W-:Y:S02]  /*8c00*/  F2FP.PACK_AB R10, R46, R47 ;  /* 0x0000002f2e0a723e */ /* 0x000fe400000000ff */
[----:B------:R-:W-:-:S05]  /*8c10*/  F2FP.PACK_AB R11, R44, R49 ;  /* 0x000000312c0b723e */ /* 0x000fca00000000ff */
[----:B------:R1:W-:Y:S02]  /*8c20*/  STS.128 [R26+0x2000], R8 ;  /* 0x002000081a007388 */ /* 0x0003e40000000c00 */
.L_x_107:
[----:B------:R-:W-:Y:S05]  /*8c30*/  BSYNC B0 ;  /* 0x0000000000007941 */ /* 0x000fea0003800000 */
.L_x_106:
        /* <DEDUP_REMOVED lines=42> */
.L_x_109:
[----:B------:R-:W-:Y:S05]  /*8ee0*/  BSYNC B0 ;  /* 0x0000000000007941 */ /* 0x000fea0003800000 */
.L_x_108:
        /* <DEDUP_REMOVED lines=42> */
.L_x_111:
[----:B------:R-:W-:Y:S05]  /*9190*/  BSYNC B0 ;  /* 0x0000000000007941 */ /* 0x000fea0003800000 */
.L_x_110:
        /* <DEDUP_REMOVED lines=9> */
[----:B------:R-:W-:Y:S02]  /*9230*/  HADD2.F32 R32, -RZ, R32.H0_H0 ;  /* 0x20000020ff207230 */ /* 0x000fe40000004100 */
[----:B------:R-:W-:-:S02]  /*9240*/  HADD2.F32 R34, -RZ, R34.H1_H1 ;  /* 0x30000022ff227230 */ /* 0x000fc40000004100 */
[----:B------:R-:W-:Y:S02]  /*9250*/  HADD2.F32 R31, -RZ, R31.H1_H1 ;  /* 0x3000001fff1f7230 */ /* 0x000fe40000004100 */
[--C-:B-1----:R-:W-:Y:S02]  /*9260*/  HADD2.F32 R36, -RZ, R8.reuse.H0_H0 ;  /* 0x20000008ff247230 */ /* 0x102fe40000004100 */
[----:B------:R-:W-:Y:S02]  /*9270*/  HADD2.F32 R38, -RZ, R8.H1_H1 ;  /* 0x30000008ff267230 */ /* 0x000fe40000004100 */
[--C-:B------:R-:W-:Y:S01]  /*9280*/  HADD2.F32 R37, -RZ, R9.reuse.H1_H1 ;  /* 0x30000009ff257230 */ /* 0x100fe20000004100 */
[C---:B------:R-:W-:Y:S01]  /*9290*/  FMUL.FTZ R43, R23.reuse, R36 ;  /* 0x00000024172b7220 */ /* 0x040fe20000410000 */
[----:B------:R-:W-:Y:S01]  /*92a0*/  HADD2.F32 R8, -RZ, R9.H0_H0 ;  /* 0x20000009ff087230 */ /* 0x000fe20000004100 */
[----:B------:R-:W-:Y:S01]  /*92b0*/  FMUL.FTZ R41, R23, R38 ;  /* 0x0000002617297220 */ /* 0x000fe20000410000 */
[--C-:B------:R-:W-:Y:S01]  /*92c0*/  HADD2.F32 R9, -RZ, R10.reuse.H0_H0 ;  /* 0x2000000aff097230 */ /* 0x100fe20000004100 */
[C---:B------:R-:W-:Y:S01]  /*92d0*/  FMUL.FTZ R23, R40.reuse, R37 ;  /* 0x0000002528177220 */ /* 0x040fe20000410000 */
[----:B------:R-:W-:Y:S01]  /*92e0*/  HADD2.F32 R39, -RZ, R10.H1_H1 ;  /* 0x3000000aff277230 */ /* 0x000fe20000004100 */
[-C--:B------:R-:W-:Y:S01]  /*92f0*/  FMUL.FTZ R40, R40, R8.reuse ;  /* 0x0000000828287220 */ /* 0x080fe20000410000 */
[----:B------:R-:W-:Y:S01]  /*9300*/  HADD2.F32 R10, -RZ, R11.H0_H0 ;  /* 0x2000000bff0a7230 */ /* 0x000fe20000004100 */
[----:B------:R-:W-:Y:S01]  /*9310*/  FFMA.FTZ R23, R42, R8, -R23 ;  /* 0x000000082a177223 */ /* 0x000fe20000010817 */
[----:B------:R-:W-:Y:S01]  /*9320*/  HADD2.F32 R8, -RZ, R33.H1_H1 ;  /* 0x30000021ff087230 */ /* 0x000fe20000004100 */
[C---:B------:R-:W-:Y:S01]  /*9330*/  FFMA.FTZ R41, R35.reuse, R36, -R41 ;  /* 0x0000002423297223 */ /* 0x040fe20000010829 */
[----:B------:R-:W-:Y:S01]  /*9340*/  HADD2.F32 R11, -RZ, R11.H1_H1 ;  /* 0x3000000bff0b7230 */ /* 0x000fe20000004100 */
[----:B------:R-:W-:-:S02]  /*9350*/  FFMA.FTZ R38, R35, R38, R43 ;  /* 0x0000002623267223 */ /* 0x000fc4000001002b */
[C---:B------:R-:W-:Y:S02]  /*9360*/  FMUL.FTZ R33, R8.reuse, R39 ;  /* 0x0000002708217220 */ /* 0x040fe40000410000 */
[----:B------:R-:W-:Y:S02]  /*9370*/  FMUL.FTZ R35, R8, R9 ;  /* 0x0000000908237220 */ /* 0x000fe40000410000 */
[C---:B------:R-:W-:Y:S02]  /*9380*/  FMUL.FTZ R8, R32.reuse, R11 ;  /* 0x0000000b20087220 */ /* 0x040fe40000410000 */
[----:B------:R-:W-:Y:S02]  /*9390*/  FMUL.FTZ R32, R32, R10 ;  /* 0x0000000a20207220 */ /* 0x000fe40000410000 */
[C---:B------:R-:W-:Y:S02]  /*93a0*/  FFMA.FTZ R33, R34.reuse, R9, -R33 ;  /* 0x0000000922217223 */ /* 0x040fe40000010821 */
[----:B------:R-:W-:-:S02]  /*93b0*/  FFMA.FTZ R34, R34, R39, R35 ;  /* 0x0000002722227223 */ /* 0x000fc40000010023 */
[----:B------:R-:W-:Y:S02]  /*93c0*/  FFMA.FTZ R40, R42, R37, R40 ;  /* 0x000000252a287223 */ /* 0x000fe40000010028 */
[C---:B------:R-:W-:Y:S01]  /*93d0*/  FFMA.FTZ R35, R31.reuse, R10, -R8 ;  /* 0x0000000a1f237223 */ /* 0x040fe20000010808 */
[----:B------:R-:W-:Y:S01]  /*93e0*/  F2FP.PACK_AB R8, R38, R41 ;  /* 0x000000292608723e */ /* 0x000fe200000000ff */
[----:B------:R-:W-:Y:S01]  /*93f0*/  FFMA.FTZ R32, R31, R11, R32 ;  /* 0x0000000b1f207223 */ /* 0x000fe20000010020 */
[----:B------:R-:W-:Y:S02]  /*9400*/  F2FP.PACK_AB R9, R40, R23 ;  /* 0x000000172809723e */ /* 0x000fe400000000ff */
[----:B------:R-:W-:Y:S02]  /*9410*/  F2FP.PACK_AB R10, R34, R33 ;  /* 0x00000021220a723e */ /* 0x000fe400000000ff */
[----:B------:R-:W-:-:S05]  /*9420*/  F2FP.PACK_AB R11, R32, R35 ;  /* 0x00000023200b723e */ /* 0x000fca00000000ff */
[----:B------:R1:W-:Y:S02]  /*9430*/  STS.128 [R12+0x6000], R8 ;  /* 0x006000080c007388 */ /* 0x0003e40000000c00 */
.L_x_113:
[----:B------:R-:W-:Y:S05]  /*9440*/  BSYNC B0 ;  /* 0x0000000000007941 */ /* 0x000fea0003800000 */
.L_x_112:
        /* <DEDUP_REMOVED lines=8> */
[----:B------:R-:W-:Y:S02]  /*94d0*/  HADD2.F32 R37, -RZ, R28.H1_H1 ;  /* 0x3000001cff257230 */ /* 0x000fe40000004100 */
[----:B------:R-:W-:Y:S02]  /*94e0*/  HADD2.F32 R30, -RZ, R30.H0_H0 ;  /* 0x2000001eff1e7230 */ /* 0x000fe40000004100 */
[----:B------:R-:W-:-:S02]  /*94f0*/  HADD2.F32 R29, -RZ, R29.H0_H0 ;  /* 0x2000001dff1d7230 */ /* 0x000fc40000004100 */
[----:B------:R-:W-:Y:S02]  /*9500*/  HADD2.F32 R28, -RZ, R28.H0_H0 ;  /* 0x2000001cff1c7230 */ /* 0x000fe40000004100 */
[----:B------:R-:W-:Y:S02]  /*9510*/  HADD2.F32 R27, -RZ, R27.H0_H0 ;  /* 0x2000001bff1b7230 */ /* 0x000fe40000004100 */
        /* <DEDUP_REMOVED lines=10> */
[--C-:B------:R-:W-:Y:S01]  /*95c0*/  HADD2.F32 R10, -RZ, R11.reuse.H0_H0 ;  /* 0x2000000bff0a7230 */ /* 0x100fe20000004100 */
[C---:B------:R-:W-:Y:S01]  /*95d0*/  FFMA.FTZ R23, R38.reuse, R8, -R23 ;  /* 0x0000000826177223 */ /* 0x040fe20000010817 */
[----:B------:R-:W-:Y:S01]  /*95e0*/  HADD2.F32 R11, -RZ, R11.H1_H1 ;  /* 0x3000000bff0b7230 */ /* 0x000fe20000004100 */
[----:B------:R-:W-:-:S02]  /*95f0*/  FFMA.FTZ R38, R38, R31, R35 ;  /* 0x0000001f26267223 */ /* 0x000fc40000010023 */
[----:B------:R-:W-:Y:S02]  /*9600*/  FFMA.FTZ R36, R37, R32, -R36 ;  /* 0x0000002025247223 */ /* 0x000fe40000010824 */
[C---:B------:R-:W-:Y:S02]  /*9610*/  FMUL.FTZ R8, R30.reuse, R33 ;  /* 0x000000211e087220 */ /* 0x040fe40000410000 */
[----:B------:R-:W-:Y:S02]  /*9620*/  FMUL.FTZ R31, R30, R9 ;  /* 0x000000091e1f7220 */ /* 0x000fe40000410000 */
[C---:B------:R-:W-:Y:S02]  /*9630*/  FMUL.FTZ R30, R29.reuse, R11 ;  /* 0x0000000b1d1e7220 */ /* 0x040fe40000410000 */
[----:B------:R-:W-:Y:S02]  /*9640*/  FMUL.FTZ R32, R29, R10 ;  /* 0x0000000a1d207220 */ /* 0x000fe40000410000 */
[----:B------:R-:W-:Y:S01]  /*9650*/  FFMA.FTZ R29, R28, R9, -R8 ;  /* 0x000000091c1d7223 */ /* 0x000fe20000010808 */
[----:B------:R-:W-:Y:S01]  /*9660*/  F2FP.PACK_AB R9, R38, R23 ;  /* 0x000000172609723e */ /* 0x000fe200000000ff */
[----:B------:R-:W-:-:S02]  /*9670*/  FFMA.FTZ R39, R37, R34, R39 ;  /* 0x0000002225277223 */ /* 0x000fc40000010027 */
[----:B------:R-:W-:Y:S02]  /*9680*/  FFMA.FTZ R28, R28, R33, R31 ;  /* 0x000000211c1c7223 */ /* 0x000fe4000001001f */
[----:B------:R-:W-:Y:S01]  /*9690*/  FFMA.FTZ R30, R27, R10, -R30 ;  /* 0x0000000a1b1e7223 */ /* 0x000fe2000001081e */
[----:B------:R-:W-:Y:S01]  /*96a0*/  F2FP.PACK_AB R8, R39, R36 ;  /* 0x000000242708723e */ /* 0x000fe200000000ff */
[----:B------:R-:W-:Y:S01]  /*96b0*/  FFMA.FTZ R11, R27, R11, R32 ;  /* 0x0000000b1b0b7223 */ /* 0x000fe20000010020 */
[----:B------:R-:W-:-:S04]  /*96c0*/  F2FP.PACK_AB R10, R28, R29 ;  /* 0x0000001d1c0a723e */ /* 0x000fc800000000ff */
[----:B------:R-:W-:-:S05]  /*96d0*/  F2FP.PACK_AB R11, R11, R30 ;  /* 0x0000001e0b0b723e */ /* 0x000fca00000000ff */
[----:B------:R1:W-:Y:S02]  /*96e0*/  STS.128 [R26+0xa000], R8 ;  /* 0x00a000081a007388 */ /* 0x0003e40000000c00 */
.L_x_115:
[----:B------:R-:W-:Y:S05]  /*96f0*/  BSYNC B0 ;  /* 0x0000000000007941 */ /* 0x000fea0003800000 */
.L_x_114:
[----:B------:R-:W-:-:S04]  /*9700*/  IADD3 R25, R25, 0x50, RZ ;  /* 0x0000005019197810 */ /* 0x000fc80007ffe0ff */
[----:B------:R-:W-:-:S13]  /*9710*/  ISETP.GE.AND P0, PT, R25, c[0x0][0x27c], PT ;  /* 0x00009f0019007a0c */ /* 0x000fda0003f06270 */
[----:B------:R-:W-:Y:S05]  /*9720*/  @P0 BRA `(.L_x_105) ;  /* 0x0000320000000947 */ /* 0x000fea0003800000 */
[----:B-1----:R-:W1:Y:S01]  /*9730*/  LDS.128 R8, [R12+0xa000] ;  /* 0x00a000000c087984 */ /* 0x002e620000000c00 */
        /* <DEDUP_REMOVED lines=36> */
[----:B------:R1:W-:Y:S01]  /*9980*/  STS.128 [R12+0xa000], R8 ;  /* 0x00a000080c007388 */ /* 0x0003e20000000c00 */
[----:B------:R-:W-:Y:S05]  /*9990*/  BRA `(.L_x_105) ;  /* 0x00002f9000007947 */ /* 0x000fea0003800000 */
.L_x_90:
        /* <DEDUP_REMOVED lines=17> */
[----:B------:R-:W-:Y:S01]  /*9ab0*/  IADD3 R9, R32, 0x40, RZ ;  /* 0x0000004020097810 */ /* 0x000fe20007ffe0ff */
[----:B------:R-:W-:Y:S01]  /*9ac0*/  CS2R R36, SRZ ;  /* 0x0000000000247805 */ /* 0x000fe2000001ff00 */
[----:B------:R-:W-:-:S02]  /*9ad0*/  ISETP.GE.AND P1, PT, R8, c[0x0][0x27c], PT ;  /* 0x00009f0008007a0c */ /* 0x000fc40003f26270 */
[----:B------:R-:W-:Y:S02]  /*9ae0*/  ISETP.GE.AND P0, PT, R9, c[0x0][0x27c], PT ;  /* 0x00009f0009007a0c */ /* 0x000fe40003f06270 */
[----:B------:R-:W-:-:S09]  /*9af0*/  ISETP.GE.AND P2, PT, R32, c[0x0][0x27c], PT ;  /* 0x00009f0020007a0c */ /* 0x000fd20003f46270 */
[----:B------:R-:W-:Y:S02]  /*9b00*/  @!P1 SHF.R.S32.HI R25, RZ, 0x1f, R8 ;  /* 0x0000001fff199819 */ /* 0x000fe40000011408 */
[----:B------:R-:W-:Y:S02]  /*9b10*/  @!P0 SHF.R.S32.HI R24, RZ, 0x1f, R9 ;  /* 0x0000001fff188819 */ /* 0x000fe40000011409 */
[----:B------:R-:W-:Y:S01]  /*9b20*/  @!P1 LEA.HI R25, R25, R8, RZ, 0x3 ;  /* 0x0000000819199211 */ /* 0x000fe200078f18ff */
[--C-:B------:R-:W-:Y:S01]  /*9b30*/  @!P2 IMAD.WIDE R26, R32, 0x2, R40.reuse ;  /* 0x00000002201aa825 */ /* 0x100fe200078e0228 */
[----:B------:R-:W-:Y:S02]  /*9b40*/  @!P0 LEA.HI R24, R24, R9, RZ, 0x3 ;  /* 0x0000000918188211 */ /* 0x000fe400078f18ff */
[----:B------:R-:W-:Y:S02]  /*9b50*/  @!P1 LOP3.LUT R25, R25, 0xfffffff8, RZ, 0xc0, !PT ;  /* 0xfffffff819199812 */ /* 0x000fe400078ec0ff */
[----:B------:R-:W-:Y:S01]  /*9b60*/  @!P0 LOP3.LUT R24, R24, 0xfffffff8, RZ, 0xc0, !PT ;  /* 0xfffffff818188812 */ /* 0x000fe200078ec0ff */
[----:B------:R1:W5:Y:S01]  /*9b70*/  @!P2 LD.E.128 R36, [R26.64] ;  /* 0x000000061a24a980 */ /* 0x000362000c101d00 */
[----:B------:R-:W-:Y:S01]  /*9b80*/  CS2R R14, SRZ ;  /* 0x00000000000e7805 */ /* 0x000fe2000001ff00 */
[C-C-:B------:R-:W-:Y:S01]  /*9b90*/  @!P1 IMAD.WIDE R42, R25.reuse, 0x2, R40.reuse ;  /* 0x00000002192a9825 */ /* 0x140fe200078e0228 */
[----:B------:R-:W-:Y:S01]  /*9ba0*/  CS2R R12, SRZ ;  /* 0x00000000000c7805 */ /* 0x000fe2000001ff00 */
[----:B------:R-:W-:Y:S01]  /*9bb0*/  CS2R R30, SRZ ;  /* 0x00000000001e7805 */ /* 0x000fe2000001ff00 */
[----:B------:R-:W-:Y:S01]  /*9bc0*/  CS2R R28, SRZ ;  /* 0x00000000001c7805 */ /* 0x000fe2000001ff00 */
[C---:B------:R-:W-:Y:S01]  /*9bd0*/  @!P0 IMAD.WIDE R40, R24.reuse, 0x2, R40 ;  /* 0x0000000218288825 */ /* 0x040fe200078e0228 */
[----:B------:R-:W-:Y:S01]  /*9be0*/  CS2R R10, SRZ ;  /* 0x00000000000a7805 */ /* 0x000fe2000001ff00 */
[----:B------:R-:W-:Y:S01]  /*9bf0*/  CS2R R8, SRZ ;  /* 0x0000000000087805 */ /* 0x000fe2000001ff00 */
[----:B------:R-:W-:Y:S01]  /*9c00*/  CS2R R46, SRZ ;  /* 0x00000000002e7805 */ /* 0x000fe2000001ff00 */
[--C-:B------:R-:W-:Y:S01]  /*9c10*/  @!P1 IMAD.WIDE R50, R25, 0x2, R34.reuse ;  /* 0x0000000219329825 */ /* 0x100fe200078e0222 */
[----:B------:R-:W-:Y:S01]  /*9c20*/  CS2R R44, SRZ ;  /* 0x00000000002c7805 */ /* 0x000fe2000001ff00 */
[----:B------:R2:W5:Y:S02]  /*9c30*/  @!P1 LD.E.128 R28, [R42.64] ;  /* 0x000000062a1c9980 */ /* 0x000564000c101d00 */
[----:B------:R-:W-:-:S02]  /*9c40*/  @!P0 IMAD.WIDE R52, R24, 0x2, R34 ;  /* 0x0000000218348825 */ /* 0x000fc400078e0222 */
[----:B------:R-:W-:Y:S01]  /*9c50*/  CS2R R24, SRZ ;  /* 0x0000000000187805 */ /* 0x000fe2000001ff00 */
[----:B------:R2:W5:Y:S01]  /*9c60*/  @!P1 LD.E.128 R8, [R50.64] ;  /* 0x0000000632089980 */ /* 0x000562000c101d00 */
[----:B------:R-:W-:-:S03]  /*9c70*/  @!P2 IMAD.WIDE R34, R32, 0x2, R34 ;  /* 0x000000022022a825 */ /* 0x000fc600078e0222 */
[----:B------:R2:W5:Y:S01]  /*9c80*/  @!P0 LD.E.128 R44, [R40.64] ;  /* 0x00000006282c8980 */ /* 0x000562000c101d00 */
[----:B-1----:R-:W-:-:S03]  /*9c90*/  CS2R R26, SRZ ;  /* 0x00000000001a7805 */ /* 0x002fc6000001ff00 */
[----:B------:R2:W5:Y:S04]  /*9ca0*/  @!P2 LD.E.128 R12, [R34.64] ;  /* 0x00000006220ca980 */ /* 0x000568000c101d00 */
[----:B------:R2:W5:Y:S02]  /*9cb0*/  @!P0 LD.E.128 R24, [R52.64] ;  /* 0x0000000634188980 */ /* 0x000564000c101d00 */
.L_x_117:
[----:B------:R-:W-:Y:S05]  /*9cc0*/  BSYNC B0 ;  /* 0x0000000000007941 */ /* 0x000fea0003800000 */
.L_x_116:
[----:B--2---:R-:W-:Y:S01]  /*9cd0*/  IMAD R50, R80, -0x80, R71 ;  /* 0xffffff8050327824 */ /* 0x004fe200078e0247 */
[--C-:B-----5:R-:W-:Y:S01]  /*9ce0*/  SHF.R.U64 R68, R36, 0x10, R37.reuse ;  /* 0x0000001024447819 */ /* 0x120fe20000001225 */
[--C-:B------:R-:W-:Y:S01]  /*9cf0*/  IMAD.MOV.U32 R69, RZ, RZ, R37.reuse ;  /* 0x000000ffff457224 */ /* 0x100fe200078e0025 */
[----:B------:R-:W-:Y:S01]  /*9d00*/  SHF.R.U32.HI R66, RZ, 0x10, R37 ;  /* 0x00000010ff427819 */ /* 0x000fe20000011625 */
[----:B------:R-:W-:Y:S01]  /*9d10*/  IMAD.MOV.U32 R48, RZ, RZ, R38 ;  /* 0x000000ffff307224 */ /* 0x000fe200078e0026 */
[----:B------:R-:W-:Y:S01]  /*9d20*/  IMNMX R50, R50, 0x80, PT ;  /* 0x0000008032327817 */ /* 0x000fe20003800200 */
[----:B------:R-:W-:Y:S01]  /*9d30*/  IMAD.MOV.U32 R61, RZ, RZ, R45 ;  /* 0x000000ffff3d7224 */ /* 0x000fe200078e002d */
[----:B------:R-:W-:Y:S01]  /*9d40*/  SHF.R.U64 R65, R38, 0x10, R39 ;  /* 0x0000001026417819 */ /* 0x000fe20000001227 */
[----:B------:R-:W-:Y:S01]  /*9d50*/  IMAD.MOV.U32 R58, RZ, RZ, R46 ;  /* 0x000000ffff3a7224 */ /* 0x000fe200078e002e */
[----:B------:R-:W-:Y:S01]  /*9d60*/  ISETP.GE.AND P0, PT, R23, R50, PT ;  /* 0x000000321700720c */ /* 0x000fe20003f06270 */
[----:B------:R-:W-:Y:S01]  /*9d70*/  IMAD.MOV.U32 R70, RZ, RZ, R36 ;  /* 0x000000ffff467224 */ /* 0x000fe200078e0024 */
[----:B------:R-:W-:Y:S01]  /*9d80*/  SHF.R.U64 R59, R44, 0x10, R45 ;  /* 0x000000102c3b7819 */ /* 0x000fe2000000122d */
[----:B------:R-:W-:Y:S01]  /*9d90*/  IMAD.MOV.U32 R67, RZ, RZ, R39 ;  /* 0x000000ffff437224 */ /* 0x000fe200078e0027 */
[----:B------:R-:W-:Y:S01]  /*9da0*/  SHF.R.U32.HI R57, RZ, 0x10, R45 ;  /* 0x00000010ff397819 */ /* 0x000fe2000001162d */
[----:B------:R-:W-:Y:S01]  /*9db0*/  IMAD.MOV.U32 R64, RZ, RZ, R28 ;  /* 0x000000ffff407224 */ /* 0x000fe200078e001c */
[----:B------:R-:W-:Y:S01]  /*9dc0*/  SHF.R.U64 R56, R46, 0x10, R47 ;  /* 0x000000102e387819 */ /* 0x000fe2000000122f */
[----:B------:R-:W-:Y:S01]  /*9dd0*/  IMAD.MOV.U32 R45, RZ, RZ, R13 ;  /* 0x000000ffff2d7224 */ /* 0x000fe200078e000d */
[----:B------:R-:W-:Y:S01]  /*9de0*/  SHF.R.U32.HI R43, RZ, 0x10, R39 ;  /* 0x00000010ff2b7819 */ /* 0x000fe20000011627 */
[----:B------:R-:W-:Y:S01]  /*9df0*/  IMAD.MOV.U32 R46, RZ, RZ, R14 ;  /* 0x000000ffff2e7224 */ /* 0x000fe200078e000e */
[----:B------:R-:W-:Y:S01]  /*9e00*/  SHF.R.U64 R62, R28, 0x10, R29 ;  /* 0x000000101c3e7819 */ /* 0x000fe2000000121d */
[----:B------:R-:W-:Y:S01]  /*9e10*/  IMAD.MOV.U32 R53, RZ, RZ, R15 ;  /* 0x000000ffff357224 */ /* 0x000fe200078e000f */
[--C-:B------:R-:W-:Y:S01]  /*9e20*/  SHF.R.U64 R52, R12, 0x10, R13.reuse ;  /* 0x000000100c347819 */ /* 0x100fe2000000120d */
[----:B------:R-:W-:Y:S01]  /*9e30*/  IMAD.MOV.U32 R38, RZ, RZ, R8 ;  /* 0x000000ffff267224 */ /* 0x000fe200078e0008 */
[----:B------:R-:W-:Y:S01]  /*9e40*/  SHF.R.U32.HI R42, RZ, 0x10, R13 ;  /* 0x00000010ff2a7819 */ /* 0x000fe2000001160d */
[----:B------:R-:W-:Y:S01]  /*9e50*/  IMAD.MOV.U32 R37, RZ, RZ, R9 ;  /* 0x000000ffff257224 */ /* 0x000fe200078e0009 */
[----:B------:R-:W-:Y:S01]  /*9e60*/  SHF.R.U64 R51, R14, 0x10, R15 ;  /* 0x000000100e337819 */ /* 0x000fe2000000120f */
[----:B------:R-:W-:Y:S01]  /*9e70*/  IMAD.MOV.U32 R39, RZ, RZ, R29 ;  /* 0x000000ffff277224 */ /* 0x000fe200078e001d */
[----:B------:R-:W-:Y:S01]  /*9e80*/  SHF.R.U32.HI R41, RZ, 0x10, R15 ;  /* 0x00000010ff297819 */ /* 0x000fe2000001160f */
[----:B------:R-:W-:Y:S01]  /*9e90*/  IMAD.MOV.U32 R40, RZ, RZ, R30 ;  /* 0x000000ffff287224 */ /* 0x000fe200078e001e */
[----:B------:R-:W-:Y:S01]  /*9ea0*/  SHF.R.U32.HI R36, RZ, 0x10, R29 ;  /* 0x00000010ff247819 */ /* 0x000fe2000001161d */
[--C-:B------:R-:W-:Y:S01]  /*9eb0*/  IMAD.MOV.U32 R63, RZ, RZ, R31.reuse ;  /* 0x000000ffff3f7224 */ /* 0x100fe200078e001f */
        /* <DEDUP_REMOVED lines=12> */
[--C-:B------:R-:W-:Y:S01]  /*9f80*/  SHF.R.U64 R9, R24, 0x10, R25.reuse ;  /* 0x0000001018097819 */ /* 0x100fe20000001219 */
[----:B------:R-:W-:Y:S01]  /*9f90*/  IMAD.MOV.U32 R11, RZ, RZ, R25 ;  /* 0x000000ffff0b7224 */ /* 0x000fe200078e0019 */
[----:B------:R-:W-:Y:S01]  /*9fa0*/  SHF.R.U32.HI R55, RZ, 0x10, R47 ;  /* 0x00000010ff377819 */ /* 0x000fe2000001162f */
[----:B------:R-:W-:Y:S01]  /*9fb0*/  IMAD.MOV.U32 R10, RZ, RZ, R26 ;  /* 0x000000ffff0a7224 */ /* 0x000fe200078e001a */
[----:B------:R-:W-:Y:S01]  /*9fc0*/  SHF.R.U32.HI R25, RZ, 0x10, R25 ;  /* 0x00000010ff197819 */ /* 0x000fe20000011619 */
[--C-:B------:R-:W-:Y:S01]  /*9fd0*/  IMAD.MOV.U32 R29, RZ, RZ, R27.reuse ;  /* 0x000000ffff1d7224 */ /* 0x100fe200078e001b */
[----:B------:R-:W-:Y:S01]  /*9fe0*/  SHF.R.U64 R8, R26, 0x10, R27 ;  /* 0x000000101a087819 */ /* 0x000fe2000000121b */
[----:B------:R-:W-:-:S04]  /*9ff0*/  DEPBAR.LE SB0, 0x1 ;  /* 0x000080400000791a */ /* 0x000fc80000000000 */
[----:B------:R-:W-:Y:S01]  /*a000*/  SHF.R.U32.HI R24, RZ, 0x10, R27 ;  /* 0x00000010ff187819 */ /* 0x000fe2000001161b */
[----:B------:R-:W-:Y:S01]  /*a010*/  BSSY B1, `(.L_x_118) ;  /* 0x0000151000017945 */ /* 0x000fe20003800000 */
        /* <DEDUP_REMOVED lines=23> */
[----:B------:R-:W-:Y:S01]  /*a190*/  PRMT R24, R24, 0x5410, R8 ;  /* 0x0000541018187816 */ /* 0x000fe20000000008 */
[----:B------:R-:W-:Y:S06]  /*a1a0*/  BAR.SYNC.DEFER_BLOCKING 0x0 ;  /* 0x0000000000007b1d */ /* 0x000fec0000010000 */
[----:B------:R-:W-:Y:S05]  /*a1b0*/  @P0 BRA `(.L_x_119) ;  /* 0x0000136000000947 */ /* 0x000fea0003800000 */
[----:B------:R-:W-:Y:S01]  /*a1c0*/  ISETP.GE.AND P0, PT, R32, c[0x0][0x27c], PT ;  /* 0x00009f0020007a0c */ /* 0x000fe20003f06270 */
[----:B------:R-:W-:-:S12]  /*a1d0*/  BSSY B0, `(.L_x_120) ;  /* 0x0000060000007945 */ /* 0x000fd80003800000 */
[----:B------:R-:W-:Y:S05]  /*a1e0*/  @P0 BRA `(.L_x_121) ;  /* 0x000005e000000947 */ /* 0x000fea0003800000 */
[----:B------:R-:W-:Y:S01]  /*a1f0*/  MOV R12, c[0x0][0x27c] ;  /* 0x00009f00000c7a02 */ /* 0x000fe20000000f00 */
[----:B------:R-:W-:Y:S01]  /*a200*/  HADD2.F32 R68, -RZ, R45.H1_H1 ;  /* 0x3000002dff447230 */ /* 0x000fe20000004100 */
[----:B------:R-:W-:Y:S01]  /*a210*/  SHF.L.U32 R13, R23, 0x6, RZ ;  /* 0x00000006170d7819 */ /* 0x000fe200000006ff */
[----:B------:R-:W-:Y:S01]  /*a220*/  HADD2.F32 R66, -RZ, R42.H1_H1 ;  /* 0x3000002aff427230 */ /* 0x000fe20000004100 */
[----:B------:R-:W-:Y:S01]  /*a230*/  LEA.HI R12, R12, R49, RZ, 0x1d ;  /* 0x000000310c0c7211 */ /* 0x000fe200078fe8ff */
[----:B------:R-:W-:Y:S01]  /*a240*/  HADD2.F32 R76, -RZ, R47.H1_H1 ;  /* 0x3000002fff4c7230 */ /* 0x000fe20000004100 */
[----:B------:R-:W-:Y:S01]  /*a250*/  LOP3.LUT R13, R13, 0x1c0, RZ, 0xc0, !PT ;  /* 0x000001c00d0d7812 */ /* 0x000fe200078ec0ff */
[----:B------:R-:W-:Y:S01]  /*a260*/  HADD2.F32 R75, -RZ, R44.H1_H1 ;  /* 0x3000002cff4b7230 */ /* 0x000fe20000004100 */
[----:B------:R-:W-:Y:S01]  /*a270*/  SHF.R.S32.HI R9, RZ, 0x1f, R12 ;  /* 0x0000001fff097819 */ /* 0x000fe2000001140c */
[----:B------:R-:W-:Y:S01]  /*a280*/  HADD2.F32 R65, -RZ, R45.H0_H0 ;  /* 0x2000002dff417230 */ /* 0x000fe20000004100 */
[----:B------:R-:W-:Y:S01]  /*a290*/  SHF.L.U32 R8, R12, 0x3, RZ ;  /* 0x000000030c087819 */ /* 0x000fe200000006ff */
[----:B------:R-:W-:Y:S01]  /*a2a0*/  HADD2.F32 R63, -RZ, R42.H0_H0 ;  /* 0x2000002aff3f7230 */ /* 0x000fe20000004100 */
[----:B------:R-:W-:Y:S01]  /*a2b0*/  LEA.HI R9, R9, R12, RZ, 0x3 ;  /* 0x0000000c09097211 */ /* 0x000fe200078f18ff */
[----:B------:R-:W-:Y:S01]  /*a2c0*/  HADD2.F32 R62, -RZ, R46.H1_H1 ;  /* 0x3000002eff3e7230 */ /* 0x000fe20000004100 */
[----:B------:R-:W-:Y:S01]  /*a2d0*/  SHF.R.U32.HI R11, RZ, 0x3, R13 ;  /* 0x00000003ff0b7819 */ /* 0x000fe2000001160d */
[----:B------:R-:W-:Y:S01]  /*a2e0*/  HADD2.F32 R74, -RZ, R47.H0_H0 ;  /* 0x2000002fff4a7230 */ /* 0x000fe20000004100 */
[----:B------:R-:W-:Y:S01]  /*a2f0*/  LOP3.LUT R8, R13, 0x38, R8, 0xf8, !PT ;  /* 0x000000380d087812 */ /* 0x000fe200078ef808 */
[----:B------:R-:W-:Y:S01]  /*a300*/  HADD2.F32 R73, -RZ, R44.H0_H0 ;  /* 0x2000002cff497230 */ /* 0x000fe20000004100 */
[----:B------:R-:W-:Y:S01]  /*a310*/  SHF.L.U32 R9, R9, 0xa, RZ ;  /* 0x0000000a09097819 */ /* 0x000fe200000006ff */
[--C-:B------:R-:W-:Y:S01]  /*a320*/  HADD2.F32 R72, -RZ, R48.reuse.H1_H1 ;  /* 0x30000030ff487230 */ /* 0x100fe20000004100 */
[----:B------:R-:W-:Y:S01]  /*a330*/  SHF.L.U32 R10, R21, 0x9, RZ ;  /* 0x00000009150a7819 */ /* 0x000fe200000006ff */
[----:B------:R-:W-:Y:S01]  /*a340*/  HADD2.F32 R60, -RZ, R41.H1_H1 ;  /* 0x30000029ff3c7230 */ /* 0x000fe20000004100 */
[----:B------:R-:W-:Y:S01]  /*a350*/  LOP3.LUT R52, R13, 0x38, R32, 0xf8, !PT ;  /* 0x000000380d347812 */ /* 0x000fe200078ef820 */
[--C-:B------:R-:W-:Y:S01]  /*a360*/  HADD2.F32 R71, -RZ, R43.reuse.H1_H1 ;  /* 0x3000002bff477230 */ /* 0x100fe20000004100 */
[----:B------:R-:W-:Y:S01]  /*a370*/  LOP3.LUT R8, R8, R11, RZ, 0x3c, !PT ;  /* 0x0000000b08087212 */ /* 0x000fe200078e3cff */
[----:B------:R-:W-:Y:S01]  /*a380*/  HADD2.F32 R70, -RZ, R48.H0_H0 ;  /* 0x20000030ff467230 */ /* 0x000fe20000004100 */
[----:B------:R-:W-:Y:S01]  /*a390*/  LOP3.LUT R9, R9, 0x7fffe000, RZ, 0xc0, !PT ;  /* 0x7fffe00009097812 */ /* 0x000fe200078ec0ff */
[----:B------:R-:W-:Y:S01]  /*a3a0*/  HADD2.F32 R69, -RZ, R43.H0_H0 ;  /* 0x2000002bff457230 */ /* 0x000fe20000004100 */
[----:B------:R-:W-:-:S02]  /*a3b0*/  LOP3.LUT R52, R10, R52, R11, 0xf6, !PT ;  /* 0x000000340a347212 */ /* 0x000fc400078ef60b */
[----:B------:R-:W-:Y:S02]  /*a3c0*/  IADD3 R8, R8, R9, R10 ;  /* 0x0000000908087210 */ /* 0x000fe40007ffe00a */
[----:B------:R-:W-:Y:S02]  /*a3d0*/  SHF.L.U32 R52, R52, 0x1, RZ ;  /* 0x0000000134347819 */ /* 0x000fe400000006ff */
[----:B------:R-:W-:-:S03]  /*a3e0*/  SHF.L.U32 R51, R8, 0x1, RZ ;  /* 0x0000000108337819 */ /* 0x000fc600000006ff */
[----:B------:R-:W1:Y:S04]  /*a3f0*/  LDS.128 R12, [R52+0xc100] ;  /* 0x00c10000340c7984 */ /* 0x000e680000000c00 */
[----:B------:R-:W2:Y:S01]  /*a400*/  LDS.128 R8, [R51+0xc100] ;  /* 0x00c1000033087984 */ /* 0x000ea20000000c00 */
[--C-:B-1----:R-:W-:Y:S02]  /*a410*/  HADD2.F32 R53, -RZ, R12.reuse.H0_H0 ;  /* 0x2000000cff357230 */ /* 0x102fe40000004100 */
[----:B------:R-:W-:Y:S02]  /*a420*/  HADD2.F32 R55, -RZ, R12.H1_H1 ;  /* 0x3000000cff377230 */ /* 0x000fe40000004100 */
[----:B--2---:R-:W-:Y:S02]  /*a430*/  HADD2.F32 R67, -RZ, R8.H0_H0 ;  /* 0x20000008ff437230 */ /* 0x004fe40000004100 */
[--C-:B------:R-:W-:Y:S01]  /*a440*/  HADD2.F32 R12, -RZ, R13.reuse.H0_H0 ;  /* 0x2000000dff0c7230 */ /* 0x100fe20000004100 */
[----:B------:R-:W-:Y:S01]  /*a450*/  FMUL.FTZ R64, R55, R66 ;  /* 0x0000004237407220 */ /* 0x000fe20000410000 */
[----:B------:R-:W-:-:S02]  /*a460*/  HADD2.F32 R56, -RZ, R13.H1_H1 ;  /* 0x3000000dff387230 */ /* 0x000fc40000004100 */
[----:B------:R-:W-:Y:S01]  /*a470*/  HADD2.F32 R8, -RZ, R8.H1_H1 ;  /* 0x30000008ff087230 */ /* 0x000fe20000004100 */
[----:B------:R-:W-:Y:S01]  /*a480*/  FMUL.FTZ R58, R12, R65 ;  /* 0x000000410c3a7220 */ /* 0x000fe20000410000 */
[--C-:B------:R-:W-:Y:S02]  /*a490*/  HADD2.F32 R61, -RZ, R9.reuse.H0_H0 ;  /* 0x20000009ff3d7230 */ /* 0x100fe40000004100 */
[----:B------:R-:W-:Y:S01]  /*a4a0*/  HADD2.F32 R54, -RZ, R9.H1_H1 ;  /* 0x30000009ff367230 */ /* 0x000fe20000004100 */
[-C--:B------:R-:W-:Y:S01]  /*a4b0*/  FMUL.FTZ R9, R53, R68.reuse ;  /* 0x0000004435097220 */ /* 0x080fe20000410000 */
[----:B------:R-:W-:Y:S01]  /*a4c0*/  HADD2.F32 R13, -RZ, R14.H0_H0 ;  /* 0x2000000eff0d7230 */ /* 0x000fe20000004100 */
[C---:B------:R-:W-:Y:S01]  /*a4d0*/  FMUL.FTZ R68, R67.reuse, R68 ;  /* 0x0000004443447220 */ /* 0x040fe20000410000 */
[----:B------:R-:W-:Y:S01]  /*a4e0*/  HADD2.F32 R59, -RZ, R10.H0_H0 ;  /* 0x2000000aff3b7230 */ /* 0x000fe20000004100 */
[----:B------:R-:W-:Y:S01]  /*a4f0*/  FFMA.FTZ R67, R67, R76, R9 ;  /* 0x0000004c43437223 */ /* 0x000fe20000010009 */
[----:B------:R-:W-:Y:S01]  /*a500*/  HADD2.F32 R57, -RZ, R14.H1_H1 ;  /* 0x3000000eff397230 */ /* 0x000fe20000004100 */
[C---:B------:R-:W-:Y:S01]  /*a510*/  FMUL.FTZ R66, R8.reuse, R66 ;  /* 0x0000004208427220 */ /* 0x040fe20000410000 */
[----:B------:R-:W-:Y:S01]  /*a520*/  HADD2.F32 R10, -RZ, R10.H1_H1 ;  /* 0x3000000aff0a7230 */ /* 0x000fe20000004100 */
[----:B------:R-:W-:Y:S01]  /*a530*/  FFMA.FTZ R64, R8, R75, R64 ;  /* 0x0000004b08407223 */ /* 0x000fe20000010040 */
[--C-:B------:R-:W-:Y:S01]  /*a540*/  HADD2.F32 R14, -RZ, R15.reuse.H0_H0 ;  /* 0x2000000fff0e7230 */ /* 0x100fe20000004100 */
[----:B------:R-:W-:Y:S01]  /*a550*/  FMUL.FTZ R9, R56, R63 ;  /* 0x0000003f38097220 */ /* 0x000fe20000410000 */
[----:B------:R-:W-:Y:S01]  /*a560*/  HADD2.F32 R15, -RZ, R15.H1_H1 ;  /* 0x3000000fff0f7230 */ /* 0x000fe20000004100 */
[-C--:B------:R-:W-:Y:S01]  /*a570*/  FMUL.FTZ R8, R13, R62.reuse ;  /* 0x0000003e0d087220 */ /* 0x080fe20000410000 */
[--C-:B------:R-:W-:Y:S01]  /*a580*/  HADD2.F32 R81, -RZ, R11.reuse.H0_H0 ;  /* 0x2000000bff517230 */ /* 0x100fe20000004100 */
[----:B------:R-:W-:Y:S01]  /*a590*/  FMUL.FTZ R62, R59, R62 ;  /* 0x0000003e3b3e7220 */ /* 0x000fe20000410000 */
[----:B------:R-:W-:Y:S01]  /*a5a0*/  HADD2.F32 R11, -RZ, R11.H1_H1 ;  /* 0x3000000bff0b7230 */ /* 0x000fe20000004100 */
[----:B------:R-:W-:-:S02]  /*a5b0*/  FMUL.FTZ R65, R61, R65 ;  /* 0x000000413d417220 */ /* 0x000fc40000410000 */
[----:B------:R-:W-:Y:S01]  /*a5c0*/  FFMA.FTZ R58, R61, R74, R58 ;  /* 0x0000004a3d3a7223 */ /* 0x000fe2000001003a */
[----:B------:R-:W-:Y:S01]  /*a5d0*/  HADD2.F32 R61, -RZ, R46.H0_H0 ;  /* 0x2000002eff3d7230 */ /* 0x000fe20000004100 */
[C---:B------:R-:W-:Y:S02]  /*a5e0*/  FMUL.FTZ R63, R54.reuse, R63 ;  /* 0x0000003f363f7220 */ /* 0x040fe40000410000 */
[----:B------:R-:W-:Y:S02]  /*a5f0*/  FFMA.FTZ R9, R54, R73, R9 ;  /* 0x0000004936097223 */ /* 0x000fe40000010009 */
[----:B------:R-:W-:Y:S01]  /*a600*/  FFMA.FTZ R59, R59, R72, R8 ;  /* 0x000000483b3b7223 */ /* 0x000fe20000010008 */
[----:B------:R-:W-:Y:S01]  /*a610*/  HADD2.F32 R8, -RZ, R41.H0_H0 ;  /* 0x20000029ff087230 */ /* 0x000fe20000004100 */
[----:B------:R-:W-:Y:S01]  /*a620*/  FMUL.FTZ R54, R57, R60 ;  /* 0x0000003c39367220 */ /* 0x000fe20000410000 */
[----:B------:R-:W-:Y:S01]  /*a630*/  F2FP.PACK_AB R9, R9, R58 ;  /* 0x0000003a0909723e */ /* 0x000fe200000000ff */
[----:B------:R-:W-:-:S02]  /*a640*/  FMUL.FTZ R60, R10, R60 ;  /* 0x0000003c0a3c7220 */ /* 0x000fc40000410000 */
[----:B------:R-:W-:Y:S02]  /*a650*/  FFMA.FTZ R10, R10, R71, R54 ;  /* 0x000000470a0a7223 */ /* 0x000fe40000010036 */
[----:B------:R-:W-:Y:S02]  /*a660*/  FMUL.FTZ R54, R14, R61 ;  /* 0x0000003d0e367220 */ /* 0x000fe40000410000 */
[-C--:B------:R-:W-:Y:S01]  /*a670*/  FMUL.FTZ R80, R15, R8.reuse ;  /* 0x000000080f507220 */ /* 0x080fe20000410000 */
[----:B------:R-:W-:Y:S01]  /*a680*/  F2FP.PACK_AB R10, R10, R59 ;  /* 0x0000003b0a0a723e */ /* 0x000fe200000000ff */
[----:B------:R-:W-:Y:S02]  /*a690*/  FMUL.FTZ R61, R81, R61 ;  /* 0x0000003d513d7220 */ /* 0x000fe40000410000 */
[----:B------:R-:W-:Y:S02]  /*a6a0*/  FMUL.FTZ R8, R11, R8 ;  /* 0x000000080b087220 */ /* 0x000fe40000410000 */
[----:B------:R-:W-:-:S02]  /*a6b0*/  FFMA.FTZ R57, R57, R71, -R60 ;  /* 0x0000004739397223 */ /* 0x000fc4000001083c */
[----:B------:R-:W-:Y:S02]  /*a6c0*/  FFMA.FTZ R68, R53, R76, -R68 ;  /* 0x0000004c35447223 */ /* 0x000fe40000010844 */
[----:B------:R-:W-:Y:S02]  /*a6d0*/  FFMA.FTZ R55, R55, R75, -R66 ;  /* 0x0000004b37377223 */ /* 0x000fe40000010842 */
[----:B------:R-:W-:Y:S02]  /*a6e0*/  FFMA.FTZ R65, R12, R74, -R65 ;  /* 0x0000004a0c417223 */ /* 0x000fe40000010841 */
[----:B------:R-:W-:Y:S01]  /*a6f0*/  FFMA.FTZ R56, R56, R73, -R63 ;  /* 0x0000004938387223 */ /* 0x000fe2000001083f */
[----:B------:R-:W-:Y:S01]  /*a700*/  F2FP.PACK_AB R12, R55, R68 ;  /* 0x00000044370c723e */ /* 0x000fe200000000ff */
[----:B------:R-:W-:Y:S02]  /*a710*/  FFMA.FTZ R62, R13, R72, -R62 ;  /* 0x000000480d3e7223 */ /* 0x000fe4000001083e */
[----:B------:R-:W-:Y:S01]  /*a720*/  FFMA.FTZ R61, R14, R70, -R61 ;  /* 0x000000460e3d7223 */ /* 0x000fe2000001083d */
[----:B------:R-:W-:Y:S01]  /*a730*/  F2FP.PACK_AB R13, R56, R65 ;  /* 0x00000041380d723e */ /* 0x000fe200000000ff */
[----:B------:R-:W-:Y:S01]  /*a740*/  FFMA.FTZ R60, R15, R69, -R8 ;  /* 0x000000450f3c7223 */ /* 0x000fe20000010808 */
[----:B------:R-:W-:Y:S01]  /*a750*/  F2FP.PACK_AB R14, R57, R62 ;  /* 0x0000003e390e723e */ /* 0x000fe200000000ff */
[----:B------:R-:W-:Y:S01]  /*a760*/  FFMA.FTZ R54, R81, R70, R54 ;  /* 0x0000004651367223 */ /* 0x000fe20000010036 */
[----:B------:R-:W-:Y:S01]  /*a770*/  F2FP.PACK_AB R8, R64, R67 ;  /* 0x000000434008723e */ /* 0x000fe200000000ff */
[----:B------:R-:W-:Y:S01]  /*a780*/  FFMA.FTZ R11, R11, R69, R80 ;  /* 0x000000450b0b7223 */ /* 0x000fe20000010050 */
[----:B------:R-:W-:-:S04]  /*a790*/  F2FP.PACK_AB R15, R60, R61 ;  /* 0x0000003d3c0f723e */ /* 0x000fc800000000ff */
[----:B------:R-:W-:Y:S01]  /*a7a0*/  F2FP.PACK_AB R11, R11, R54 ;  /* 0x000000360b0b723e */ /* 0x000fe200000000ff */
[----:B------:R1:W-:Y:S04]  /*a7b0*/  STS.128 [R52+0xc100], R12 ;  /* 0x00c1000c34007388 */ /* 0x0003e80000000c00 */
[----:B------:R1:W-:Y:S02]  /*a7c0*/  STS.128 [R51+0xc100], R8 ;  /* 0x00c1000833007388 */ /* 0x0003e40000000c00 */
.L_x_121:
[----:B------:R-:W-:Y:S05]  /*a7d0*/  BSYNC B0 ;  /* 0x0000000000007941 */ /* 0x000fea0003800000 */
.L_x_120:
[----:B-1----:R-:W-:Y:S01]  /*a7e0*/  IADD3 R12, R32, 0x20, RZ ;  /* 0x00000020200c7810 */ /* 0x002fe20007ffe0ff */
[----:B------:R-:W-:Y:S03]  /*a7f0*/  BSSY B0, `(.L_x_122) ;  /* 0x0000069000007945 */ /* 0x000fe60003800000 */
[----:B------:R-:W-:-:S13]  /*a800*/  ISETP.GE.AND P0, PT, R12, c[0x0][0x27c], PT ;  /* 0x00009f000c007a0c */ /* 0x000fda0003f06270 */
[----:B------:R-:W-:Y:S05]  /*a810*/  @P0 BRA `(.L_x_123) ;  /* 0x0000066000000947 */ /* 0x000fea0003800000 */
[----:B------:R-:W-:Y:S01]  /*a820*/  SHF.R.S32.HI R11, RZ, 0x1f, R12 ;  /* 0x0000001fff0b7819 */ /* 0x000fe2000001140c */
[----:B------:R-:W-:Y:S01]  /*a830*/  HADD2.F32 R68, -RZ, R37.H1_H1 ;  /* 0x30000025ff447230 */ /* 0x000fe20000004100 */
[----:B------:R-:W-:Y:S01]  /*a840*/  MOV R8, c[0x0][0x27c] ;  /* 0x00009f0000087a02 */ /* 0x000fe20000000f00 */
[----:B------:R-:W-:Y:S01]  /*a850*/  HADD2.F32 R66, -RZ, R34.H1_H1 ;  /* 0x30000022ff427230 */ /* 0x000fe20000004100 */
[-C--:B------:R-:W-:Y:S01]  /*a860*/  LEA.HI R10, R11, R12.reuse, RZ, 0x3 ;  /* 0x0000000c0b0a7211 */ /* 0x080fe200078f18ff */
[----:B------:R-:W-:Y:S01]  /*a870*/  HADD2.F32 R76, -RZ, R39.H1_H1 ;  /* 0x30000027ff4c7230 */ /* 0x000fe20000004100 */
[----:B------:R-:W-:Y:S01]  /*a880*/  SHF.L.U32 R9, R23, 0x6, RZ ;  /* 0x0000000617097819 */ /* 0x000fe200000006ff */
[----:B------:R-:W-:Y:S01]  /*a890*/  HADD2.F32 R75, -RZ, R36.H1_H1 ;  /* 0x30000024ff4b7230 */ /* 0x000fe20000004100 */
[----:B------:R-:W-:Y:S01]  /*a8a0*/  SHF.R.S32.HI R13, RZ, 0x3, R10 ;  /* 0x00000003ff0d7819 */ /* 0x000fe2000001140a */
[----:B------:R-:W-:Y:S01]  /*a8b0*/  HADD2.F32 R65, -RZ, R37.H0_H0 ;  /* 0x20000025ff417230 */ /* 0x000fe20000004100 */
[----:B------:R-:W-:Y:S01]  /*a8c0*/  LEA.HI R11, R11, R12, RZ, 0x6 ;  /* 0x0000000c0b0b7211 */ /* 0x000fe200078f30ff */
[----:B------:R-:W-:Y:S01]  /*a8d0*/  HADD2.F32 R63, -RZ, R34.H0_H0 ;  /* 0x20000022ff3f7230 */ /* 0x000fe20000004100 */
[----:B------:R-:W-:Y:S01]  /*a8e0*/  LEA.HI R8, R8, R13, RZ, 0x1d ;  /* 0x0000000d08087211 */ /* 0x000fe200078fe8ff */
[----:B------:R-:W-:Y:S01]  /*a8f0*/  HADD2.F32 R62, -RZ, R38.H1_H1 ;  /* 0x30000026ff3e7230 */ /* 0x000fe20000004100 */
[----:B------:R-:W-:Y:S01]  /*a900*/  LOP3.LUT R9, R9, 0x1c0, RZ, 0xc0, !PT ;  /* 0x000001c009097812 */ /* 0x000fe200078ec0ff */
[----:B------:R-:W-:Y:S01]  /*a910*/  HADD2.F32 R74, -RZ, R39.H0_H0 ;  /* 0x20000027ff4a7230 */ /* 0x000fe20000004100 */
[----:B------:R-:W-:Y:S01]  /*a920*/  SHF.R.S32.HI R13, RZ, 0x1f, R8 ;  /* 0x0000001fff0d7819 */ /* 0x000fe20000011408 */
[----:B------:R-:W-:Y:S01]  /*a930*/  HADD2.F32 R73, -RZ, R36.H0_H0 ;  /* 0x20000024ff497230 */ /* 0x000fe20000004100 */
[----:B------:R-:W-:Y:S01]  /*a940*/  SHF.L.U32 R11, R11, 0x7, RZ ;  /* 0x000000070b0b7819 */ /* 0x000fe200000006ff */
[--C-:B------:R-:W-:Y:S01]  /*a950*/  HADD2.F32 R72, -RZ, R40.reuse.H1_H1 ;  /* 0x30000028ff487230 */ /* 0x100fe20000004100 */
[----:B------:R-:W-:Y:S01]  /*a960*/  LEA.HI R13, R13, R8, RZ, 0x3 ;  /* 0x000000080d0d7211 */ /* 0x000fe200078f18ff */
[----:B------:R-:W-:Y:S01]  /*a970*/  HADD2.F32 R60, -RZ, R33.H1_H1 ;  /* 0x30000021ff3c7230 */ /* 0x000fe20000004100 */
[----:B------:R-:W-:Y:S01]  /*a980*/  SHF.L.U32 R8, R8, 0x3, RZ ;  /* 0x0000000308087819 */ /* 0x000fe200000006ff */
[--C-:B------:R-:W-:Y:S01]  /*a990*/  HADD2.F32 R71, -RZ, R35.reuse.H1_H1 ;  /* 0x30000023ff477230 */ /* 0x100fe20000004100 */
[----:B------:R-:W-:Y:S01]  /*a9a0*/  LOP3.LUT R15, R9, 0x38, R10, 0xf8, !PT ;  /* 0x00000038090f7812 */ /* 0x000fe200078ef80a */
[----:B------:R-:W-:Y:S01]  /*a9b0*/  HADD2.F32 R70, -RZ, R40.H0_H0 ;  /* 0x20000028ff467230 */ /* 0x000fe20000004100 */
[----:B------:R-:W-:Y:S01]  /*a9c0*/  SHF.L.U32 R13, R13, 0xa, RZ ;  /* 0x0000000a0d0d7819 */ /* 0x000fe200000006ff */
[----:B------:R-:W-:Y:S01]  /*a9d0*/  HADD2.F32 R69, -RZ, R35.H0_H0 ;  /* 0x20000023ff457230 */ /* 0x000fe20000004100 */
[----:B------:R-:W-:-:S02]  /*a9e0*/  SHF.R.U32.HI R10, RZ, 0x3, R9 ;  /* 0x00000003ff0a7819 */ /* 0x000fc40000011609 */
[----:B------:R-:W-:Y:S02]  /*a9f0*/  LOP3.LUT R12, R11, 0x7fffe000, RZ, 0xc0, !PT ;  /* 0x7fffe0000b0c7812 */ /* 0x000fe400078ec0ff */
[----:B------:R-:W-:Y:S02]  /*aa00*/  LOP3.LUT R9, R9, 0x38, R8, 0xf8, !PT ;  /* 0x0000003809097812 */ /* 0x000fe400078ef808 */
[----:B------:R-:W-:Y:S02]  /*aa10*/  LOP3.LUT R14, R13, 0x7fffe000, RZ, 0xc0, !PT ;  /* 0x7fffe0000d0e7812 */ /* 0x000fe400078ec0ff */
[----:B------:R-:W-:Y:S02]  /*aa20*/  LOP3.LUT R15, R15, R10, RZ, 0x3c, !PT ;  /* 0x0000000a0f0f7212 */ /* 0x000fe400078e3cff */
[----:B------:R-:W-:Y:S02]  /*aa30*/  LEA R12, R21, R12, 0x9 ;  /* 0x0000000c150c7211 */ /* 0x000fe400078e48ff */
[----:B------:R-:W-:-:S02]  /*aa40*/  LOP3.LUT R8, R9, R10, RZ, 0x3c, !PT ;  /* 0x0000000a09087212 */ /* 0x000fc400078e3cff */
[----:B------:R-:W-:Y:S02]  /*aa50*/  LEA R9, R21, R14, 0x9 ;  /* 0x0000000e15097211 */ /* 0x000fe400078e48ff */
[----:B------:R-:W-:Y:S02]  /*aa60*/  IADD3 R12, R12, R15, RZ ;  /* 0x0000000f0c0c7210 */ /* 0x000fe40007ffe0ff */
[----:B------:R-:W-:Y:S02]  /*aa70*/  IADD3 R8, R9, R8, RZ ;  /* 0x0000000809087210 */ /* 0x000fe40007ffe0ff */
        /* <DEDUP_REMOVED lines=64> */
.L_x_123:
[----:B------:R-:W-:Y:S05]  /*ae80*/  BSYNC B0 ;  /* 0x0000000000007941 */ /* 0x000fea0003800000 */
.L_x_122:
[----:B-1----:R-:W-:-:S04]  /*ae90*/  IADD3 R12, R32, 0x40, RZ ;  /* 0x00000040200c7810 */ /* 0x002fc80007ffe0ff */
        /* <DEDUP_REMOVED lines=104> */
.L_x_119:
[----:B------:R-:W-:Y:S05]  /*b520*/  BSYNC B1 ;  /* 0x0000000000017941 */ /* 0x000fea0003800000 */
.L_x_118:
[----:B------:R-:W-:-:S04]  /*b530*/  IADD3 R23, R23, 0x40, RZ ;  /* 0x0000004017177810 */ /* 0x000fc80007ffe0ff */
[----:B------:R-:W-:-:S13]  /*b540*/  ISETP.GE.AND P0, PT, R23, R50, PT ;  /* 0x000000321700720c */ /* 0x000fda0003f06270 */
[----:B------:R-:W-:Y:S05]  /*b550*/  @P0 BRA `(.L_x_105) ;  /* 0x000013d000000947 */ /* 0x000fea0003800000 */
[----:B------:R-:W-:Y:S01]  /*b560*/  ISETP.GE.AND P0, PT, R32, c[0x0][0x27c], PT ;  /* 0x00009f0020007a0c */ /* 0x000fe20003f06270 */
[----:B------:R-:W-:-:S12]  /*b570*/  BSSY B0, `(.L_x_124) ;  /* 0x0000063000007945 */ /* 0x000fd80003800000 */
[----:B------:R-:W-:Y:S05]  /*b580*/  @P0 BRA `(.L_x_125) ;  /* 0x0000061000000947 */ /* 0x000fea0003800000 */
[----:B-1----:R-:W-:Y:S01]  /*b590*/  MOV R10, c[0x0][0x27c] ;  /* 0x00009f00000a7a02 */ /* 0x002fe20000000f00 */
[--C-:B------:R-:W-:Y:S01]  /*b5a0*/  HADD2.F32 R56, -RZ, R45.reuse.H1_H1 ;  /* 0x3000002dff387230 */ /* 0x100fe20000004100 */
[----:B------:R-:W-:Y:S01]  /*b5b0*/  SHF.R.S32.HI R8, RZ, 0x1f, R23 ;  /* 0x0000001fff087819 */ /* 0x000fe20000011417 */
[----:B------:R-:W-:Y:S01]  /*b5c0*/  HADD2.F32 R45, -RZ, R45.H0_H0 ;  /* 0x2000002dff2d7230 */ /* 0x000fe20000004100 */
[----:B------:R-:W-:Y:S01]  /*b5d0*/  LEA.HI R49, R10, R49, RZ, 0x1d ;  /* 0x000000310a317211 */ /* 0x000fe200078fe8ff */
[--C-:B------:R-:W-:Y:S01]  /*b5e0*/  HADD2.F32 R60, -RZ, R47.reuse.H1_H1 ;  /* 0x3000002fff3c7230 */ /* 0x100fe20000004100 */
[----:B------:R-:W-:Y:S01]  /*b5f0*/  SHF.L.U32 R9, R23, 0x6, RZ ;  /* 0x0000000617097819 */ /* 0x000fe200000006ff */
[----:B------:R-:W-:Y:S01]  /*b600*/  HADD2.F32 R47, -RZ, R47.H0_H0 ;  /* 0x2000002fff2f7230 */ /* 0x000fe20000004100 */
[----:B------:R-:W-:Y:S01]  /*b610*/  LEA.HI R8, R8, R23, RZ, 0x3 ;  /* 0x0000001708087211 */ /* 0x000fe200078f18ff */
[--C-:B------:R-:W-:Y:S01]  /*b620*/  HADD2.F32 R61, -RZ, R42.reuse.H1_H1 ;  /* 0x3000002aff3d7230 */ /* 0x100fe20000004100 */
[----:B------:R-:W-:Y:S01]  /*b630*/  SHF.R.S32.HI R10, RZ, 0x1f, R49 ;  /* 0x0000001fff0a7819 */ /* 0x000fe20000011431 */
[----:B------:R-:W-:Y:S01]  /*b640*/  HADD2.F32 R42, -RZ, R42.H0_H0 ;  /* 0x2000002aff2a7230 */ /* 0x000fe20000004100 */
[----:B------:R-:W-:Y:S01]  /*b650*/  LOP3.LUT R9, R9, 0x1c0, RZ, 0xc0, !PT ;  /* 0x000001c009097812 */ /* 0x000fe200078ec0ff */
[----:B------:R-:W-:Y:S01]  /*b660*/  HADD2.F32 R66, -RZ, R48.H1_H1 ;  /* 0x30000030ff427230 */ /* 0x000fe20000004100 */
[----:B------:R-:W-:-:S02]  /*b670*/  SHF.L.U32 R8, R8, 0x6, RZ ;  /* 0x0000000608087819 */ /* 0x000fc400000006ff */
[----:B------:R-:W-:Y:S02]  /*b680*/  SHF.L.U32 R12, R49, 0x3, RZ ;  /* 0x00000003310c7819 */ /* 0x000fe400000006ff */
[----:B------:R-:W-:Y:S02]  /*b690*/  LEA.HI R10, R10, R49, RZ, 0x3 ;  /* 0x000000310a0a7211 */ /* 0x000fe400078f18ff */
[C---:B------:R-:W-:Y:S02]  /*b6a0*/  LOP3.LUT R13, R9.reuse, 0x38, R32, 0xf8, !PT ;  /* 0x00000038090d7812 */ /* 0x040fe400078ef820 */
[----:B------:R-:W-:Y:S02]  /*b6b0*/  SHF.R.U32.HI R11, RZ, 0x3, R9 ;  /* 0x00000003ff0b7819 */ /* 0x000fe40000011609 */
[----:B------:R-:W-:Y:S02]  /*b6c0*/  LOP3.LUT R8, R8, 0xfffffe00, RZ, 0xc0, !PT ;  /* 0xfffffe0008087812 */ /* 0x000fe400078ec0ff */
[----:B------:R-:W-:-:S02]  /*b6d0*/  LOP3.LUT R12, R9, 0x38, R12, 0xf8, !PT ;  /* 0x00000038090c7812 */ /* 0x000fc400078ef80c */
[----:B------:R-:W-:Y:S02]  /*b6e0*/  SHF.L.U32 R10, R10, 0xa, RZ ;  /* 0x0000000a0a0a7819 */ /* 0x000fe400000006ff */
[----:B------:R-:W-:Y:S02]  /*b6f0*/  LOP3.LUT R13, R8, R13, R11, 0xf6, !PT ;  /* 0x0000000d080d7212 */ /* 0x000fe400078ef60b */
[----:B------:R-:W-:Y:S02]  /*b700*/  LOP3.LUT R49, R12, R11, RZ, 0x3c, !PT ;  /* 0x0000000b0c317212 */ /* 0x000fe400078e3cff */
[----:B------:R-:W-:Y:S02]  /*b710*/  LOP3.LUT R10, R10, 0x7fffe000, RZ, 0xc0, !PT ;  /* 0x7fffe0000a0a7812 */ /* 0x000fe400078ec0ff */
[----:B------:R-:W-:Y:S02]  /*b720*/  SHF.L.U32 R50, R13, 0x1, RZ ;  /* 0x000000010d327819 */ /* 0x000fe400000006ff */
[----:B------:R-:W-:-:S03]  /*b730*/  IADD3 R49, R49, R10, R8 ;  /* 0x0000000a31317210 */ /* 0x000fc60007ffe008 */
[----:B------:R-:W1:Y:S01]  /*b740*/  LDS.128 R12, [R50+0xc100] ;  /* 0x00c10000320c7984 */ /* 0x000e620000000c00 */
[----:B------:R-:W-:-:S05]  /*b750*/  SHF.L.U32 R49, R49, 0x1, RZ ;  /* 0x0000000131317819 */ /* 0x000fca00000006ff */
[----:B------:R-:W2:Y:S01]  /*b760*/  LDS.128 R8, [R49+0xc100] ;  /* 0x00c1000031087984 */ /* 0x000ea20000000c00 */
[--C-:B-1----:R-:W-:Y:S02]  /*b770*/  HADD2.F32 R51, -RZ, R12.reuse.H0_H0 ;  /* 0x2000000cff337230 */ /* 0x102fe40000004100 */
[----:B------:R-:W-:Y:S02]  /*b780*/  HADD2.F32 R52, -RZ, R12.H1_H1 ;  /* 0x3000000cff347230 */ /* 0x000fe40000004100 */
[----:B------:R-:W-:Y:S01]  /*b790*/  HADD2.F32 R12, -RZ, R13.H0_H0 ;  /* 0x2000000dff0c7230 */ /* 0x000fe20000004100 */
[C---:B------:R-:W-:Y:S01]  /*b7a0*/  FMUL.FTZ R62, R56.reuse, R51 ;  /* 0x00000033383e7220 */ /* 0x040fe20000410000 */
[--C-:B--2---:R-:W-:Y:S01]  /*b7b0*/  HADD2.F32 R55, -RZ, R8.reuse.H0_H0 ;  /* 0x20000008ff377230 */ /* 0x104fe20000004100 */
[----:B------:R-:W-:Y:S01]  /*b7c0*/  FMUL.FTZ R64, R61, R52 ;  /* 0x000000343d407220 */ /* 0x000fe20000410000 */
[----:B------:R-:W-:Y:S01]  /*b7d0*/  HADD2.F32 R57, -RZ, R8.H1_H1 ;  /* 0x30000008ff397230 */ /* 0x000fe20000004100 */
[C---:B------:R-:W-:Y:S01]  /*b7e0*/  FMUL.FTZ R63, R45.reuse, R12 ;  /* 0x0000000c2d3f7220 */ /* 0x040fe20000410000 */
[----:B------:R-:W-:Y:S01]  /*b7f0*/  HADD2.F32 R8, -RZ, R9.H0_H0 ;  /* 0x20000009ff087230 */ /* 0x000fe20000004100 */
[-C--:B------:R-:W-:Y:S01]  /*b800*/  FMUL.FTZ R56, R56, R55.reuse ;  /* 0x0000003738387220 */ /* 0x080fe20000410000 */
[----:B------:R-:W-:Y:S01]  /*b810*/  HADD2.F32 R53, -RZ, R13.H1_H1 ;  /* 0x3000000dff357230 */ /* 0x000fe20000004100 */
[----:B------:R-:W-:Y:S01]  /*b820*/  FFMA.FTZ R55, R60, R55, R62 ;  /* 0x000000373c377223 */ /* 0x000fe2000001003e */
[----:B------:R-:W-:Y:S01]  /*b830*/  HADD2.F32 R13, -RZ, R14.H0_H0 ;  /* 0x2000000eff0d7230 */ /* 0x000fe20000004100 */
[-C--:B------:R-:W-:Y:S01]  /*b840*/  FMUL.FTZ R45, R45, R8.reuse ;  /* 0x000000082d2d7220 */ /* 0x080fe20000410000 */
[----:B------:R-:W-:Y:S01]  /*b850*/  HADD2.F32 R62, -RZ, R44.H1_H1 ;  /* 0x3000002cff3e7230 */ /* 0x000fe20000004100 */
[----:B------:R-:W-:Y:S01]  /*b860*/  FFMA.FTZ R63, R47, R8, R63 ;  /* 0x000000082f3f7223 */ /* 0x000fe2000001003f */
[----:B------:R-:W-:Y:S01]  /*b870*/  HADD2.F32 R8, -RZ, R46.H1_H1 ;  /* 0x3000002eff087230 */ /* 0x000fe20000004100 */
[-C--:B------:R-:W-:Y:S01]  /*b880*/  FMUL.FTZ R61, R61, R57.reuse ;  /* 0x000000393d3d7220 */ /* 0x080fe20000410000 */
[----:B------:R-:W-:Y:S01]  /*b890*/  HADD2.F32 R58, -RZ, R9.H1_H1 ;  /* 0x30000009ff3a7230 */ /* 0x000fe20000004100 */
[----:B------:R-:W-:Y:S01]  /*b8a0*/  FFMA.FTZ R64, R62, R57, R64 ;  /* 0x000000393e407223 */ /* 0x000fe20000010040 */
[----:B------:R-:W-:Y:S01]  /*b8b0*/  HADD2.F32 R9, -RZ, R10.H0_H0 ;  /* 0x2000000aff097230 */ /* 0x000fe20000004100 */
[----:B------:R-:W-:Y:S01]  /*b8c0*/  FMUL.FTZ R65, R8, R13 ;  /* 0x0000000d08417220 */ /* 0x000fe20000410000 */
[----:B------:R-:W-:Y:S01]  /*b8d0*/  HADD2.F32 R54, -RZ, R14.H1_H1 ;  /* 0x3000000eff367230 */ /* 0x000fe20000004100 */
[----:B------:R-:W-:Y:S01]  /*b8e0*/  FMUL.FTZ R67, R42, R53 ;  /* 0x000000352a437220 */ /* 0x000fe20000410000 */
        /* <DEDUP_REMOVED lines=8> */
[--C-:B------:R-:W-:Y:S01]  /*b970*/  HADD2.F32 R14, -RZ, R15.reuse.H0_H0 ;  /* 0x2000000fff0e7230 */ /* 0x100fe20000004100 */
[C---:B------:R-:W-:Y:S01]  /*b980*/  FMUL.FTZ R68, R57.reuse, R54 ;  /* 0x0000003639447220 */ /* 0x040fe20000410000 */
[----:B------:R-:W-:Y:S01]  /*b990*/  HADD2.F32 R67, -RZ, R46.H0_H0 ;  /* 0x2000002eff437230 */ /* 0x000fe20000004100 */
[-C--:B------:R-:W-:Y:S01]  /*b9a0*/  FMUL.FTZ R57, R57, R59.reuse ;  /* 0x0000003b39397220 */ /* 0x080fe20000410000 */
[----:B------:R-:W-:Y:S01]  /*b9b0*/  HADD2.F32 R15, -RZ, R15.H1_H1 ;  /* 0x3000000fff0f7230 */ /* 0x000fe20000004100 */
[----:B------:R-:W-:Y:S01]  /*b9c0*/  FFMA.FTZ R68, R9, R59, R68 ;  /* 0x0000003b09447223 */ /* 0x000fe20000010044 */
[----:B------:R-:W-:Y:S01]  /*b9d0*/  HADD2.F32 R10, -RZ, R11.H0_H0 ;  /* 0x2000000bff0a7230 */ /* 0x000fe20000004100 */
[----:B------:R-:W-:Y:S01]  /*b9e0*/  FFMA.FTZ R56, R60, R51, -R56 ;  /* 0x000000333c387223 */ /* 0x000fe20000010838 */
[----:B------:R-:W-:Y:S01]  /*b9f0*/  HADD2.F32 R46, -RZ, R41.H0_H0 ;  /* 0x20000029ff2e7230 */ /* 0x000fe20000004100 */
[C---:B------:R-:W-:Y:S01]  /*ba00*/  FMUL.FTZ R41, R67.reuse, R14 ;  /* 0x0000000e43297220 */ /* 0x040fe20000410000 */
[----:B------:R-:W-:Y:S01]  /*ba10*/  HADD2.F32 R59, -RZ, R48.H0_H0 ;  /* 0x20000030ff3b7230 */ /* 0x000fe20000004100 */
[----:B------:R-:W-:Y:S01]  /*ba20*/  FMUL.FTZ R67, R67, R10 ;  /* 0x0000000a43437220 */ /* 0x000fe20000410000 */
[----:B------:R-:W-:Y:S01]  /*ba30*/  HADD2.F32 R11, -RZ, R11.H1_H1 ;  /* 0x3000000bff0b7230 */ /* 0x000fe20000004100 */
[----:B------:R-:W-:Y:S01]  /*ba40*/  FFMA.FTZ R61, R62, R52, -R61 ;  /* 0x000000343e3d7223 */ /* 0x000fe2000001083d */
[----:B------:R-:W-:Y:S01]  /*ba50*/  HADD2.F32 R48, -RZ, R43.H0_H0 ;  /* 0x2000002bff307230 */ /* 0x000fe20000004100 */
[----:B------:R-:W-:-:S02]  /*ba60*/  FMUL.FTZ R43, R46, R15 ;  /* 0x0000000f2e2b7220 */ /* 0x000fc40000410000 */
[----:B------:R-:W-:Y:S02]  /*ba70*/  FFMA.FTZ R41, R59, R10, R41 ;  /* 0x0000000a3b297223 */ /* 0x000fe40000010029 */
[-C--:B------:R-:W-:Y:S02]  /*ba80*/  FMUL.FTZ R10, R46, R11.reuse ;  /* 0x0000000b2e0a7220 */ /* 0x080fe40000410000 */
[----:B------:R-:W-:Y:S02]  /*ba90*/  FFMA.FTZ R46, R48, R11, R43 ;  /* 0x0000000b302e7223 */ /* 0x000fe4000001002b */
[----:B------:R-:W-:Y:S01]  /*baa0*/  FFMA.FTZ R45, R47, R12, -R45 ;  /* 0x0000000c2f2d7223 */ /* 0x000fe2000001082d */
[----:B------:R-:W-:Y:S01]  /*bab0*/  F2FP.PACK_AB R12, R61, R56 ;  /* 0x000000383d0c723e */ /* 0x000fe200000000ff */
        /* <DEDUP_REMOVED lines=9> */
[----:B------:R-:W-:-:S02]  /*bb50*/  F2FP.PACK_AB R14, R57, R66 ;  /* 0x00000042390e723e */ /* 0x000fc400000000ff */
[----:B------:R-:W-:Y:S02]  /*bb60*/  F2FP.PACK_AB R10, R68, R65 ;  /* 0x00000041440a723e */ /* 0x000fe400000000ff */
[----:B------:R-:W-:-:S05]  /*bb70*/  F2FP.PACK_AB R15, R48, R67 ;  /* 0x00000043300f723e */ /* 0x000fca00000000ff */
[----:B------:R1:W-:Y:S04]  /*bb80*/  STS.128 [R50+0xc100], R12 ;  /* 0x00c1000c32007388 */ /* 0x0003e80000000c00 */
[----:B------:R1:W-:Y:S02]  /*bb90*/  STS.128 [R49+0xc100], R8 ;  /* 0x00c1000831007388 */ /* 0x0003e40000000c00 */
.L_x_125:
[----:B------:R-:W-:Y:S05]  /*bba0*/  BSYNC B0 ;  /* 0x0000000000007941 */ /* 0x000fea0003800000 */
.L_x_124:
[----:B-1----:R-:W-:Y:S01]  /*bbb0*/  IADD3 R9, R32, 0x20, RZ ;  /* 0x0000002020097810 */ /* 0x002fe20007ffe0ff */
[----:B------:R-:W-:Y:S03]  /*bbc0*/  BSSY B0, `(.L_x_126) ;  /* 0x000006b000007945 */ /* 0x000fe60003800000 */
[----:B------:R-:W-:-:S13]  /*bbd0*/  ISETP.GE.AND P0, PT, R9, c[0x0][0x27c], PT ;  /* 0x00009f0009007a0c */ /* 0x000fda0003f06270 */
[----:B------:R-:W-:Y:S05]  /*bbe0*/  @P0 BRA `(.L_x_127) ;  /* 0x0000068000000947 */ /* 0x000fea0003800000 */
[----:B------:R-:W-:Y:S01]  /*bbf0*/  SHF.R.S32.HI R12, RZ, 0x1f, R9 ;  /* 0x0000001fff0c7819 */ /* 0x000fe20000011409 */
[--C-:B------:R-:W-:Y:S01]  /*bc00*/  HADD2.F32 R48, -RZ, R37.reuse.H1_H1 ;  /* 0x30000025ff307230 */ /* 0x100fe20000004100 */
[----:B------:R-:W-:Y:S01]  /*bc10*/  MOV R13, c[0x0][0x27c] ;  /* 0x00009f00000d7a02 */ /* 0x000fe20000000f00 */
[----:B------:R-:W-:Y:S01]  /*bc20*/  HADD2.F32 R37, -RZ, R37.H0_H0 ;  /* 0x20000025ff257230 */ /* 0x000fe20000004100 */
[CC--:B------:R-:W-:Y:S01]  /*bc30*/  LEA.HI R15, R12.reuse, R9.reuse, RZ, 0x3 ;  /* 0x000000090c0f7211 */ /* 0x0c0fe200078f18ff */
[--C-:B------:R-:W-:Y:S01]  /*bc40*/  HADD2.F32 R52, -RZ, R39.reuse.H1_H1 ;  /* 0x30000027ff347230 */ /* 0x100fe20000004100 */
[----:B------:R-:W-:Y:S01]  /*bc50*/  SHF.R.S32.HI R8, RZ, 0x1f, R23 ;  /* 0x0000001fff087819 */ /* 0x000fe20000011417 */
[----:B------:R-:W-:Y:S01]  /*bc60*/  HADD2.F32 R39, -RZ, R39.H0_H0 ;  /* 0x20000027ff277230 */ /* 0x000fe20000004100 */
[----:B------:R-:W-:Y:S01]  /*bc70*/  SHF.R.S32.HI R10, RZ, 0x3, R15 ;  /* 0x00000003ff0a7819 */ /* 0x000fe2000001140f */
[--C-:B------:R-:W-:Y:S01]  /*bc80*/  HADD2.F32 R53, -RZ, R34.reuse.H1_H1 ;  /* 0x30000022ff357230 */ /* 0x100fe20000004100 */
[----:B------:R-:W-:Y:S01]  /*bc90*/  SHF.L.U32 R14, R23, 0x6, RZ ;  /* 0x00000006170e7819 */ /* 0x000fe200000006ff */
[----:B------:R-:W-:Y:S01]  /*bca0*/  HADD2.F32 R34, -RZ, R34.H0_H0 ;  /* 0x20000022ff227230 */ /* 0x000fe20000004100 */
[----:B------:R-:W-:Y:S01]  /*bcb0*/  LEA.HI R13, R13, R10, RZ, 0x1d ;  /* 0x0000000a0d0d7211 */ /* 0x000fe200078fe8ff */
[----:B------:R-:W-:Y:S01]  /*bcc0*/  HADD2.F32 R58, -RZ, R40.H1_H1 ;  /* 0x30000028ff3a7230 */ /* 0x000fe20000004100 */
[----:B------:R-:W-:-:S02]  /*bcd0*/  LEA.HI R12, R12, R9, RZ, 0x6 ;  /* 0x000000090c0c7211 */ /* 0x000fc400078f30ff */
[----:B------:R-:W-:Y:S02]  /*bce0*/  LEA.HI R9, R8, R23, RZ, 0x3 ;  /* 0x0000001708097211 */ /* 0x000fe400078f18ff */
[----:B------:R-:W-:Y:S02]  /*bcf0*/  SHF.R.S32.HI R8, RZ, 0x1f, R13 ;  /* 0x0000001fff087819 */ /* 0x000fe4000001140d */
[----:B------:R-:W-:Y:S01]  /*bd00*/  LOP3.LUT R14, R14, 0x1c0, RZ, 0xc0, !PT ;  /* 0x000001c00e0e7812 */ /* 0x000fe200078ec0ff */
[----:B------:R-:W-:Y:S01]  /*bd10*/  IMAD.SHL.U32 R9, R9, 0x40, RZ ;  /* 0x0000004009097824 */ /* 0x000fe200078e00ff */
[----:B------:R-:W-:Y:S02]  /*bd20*/  LEA.HI R8, R8, R13, RZ, 0x3 ;  /* 0x0000000d08087211 */ /* 0x000fe400078f18ff */
[----:B------:R-:W-:Y:S02]  /*bd30*/  SHF.L.U32 R12, R12, 0x7, RZ ;  /* 0x000000070c0c7819 */ /* 0x000fe400000006ff */
[----:B------:R-:W-:Y:S01]  /*bd40*/  LOP3.LUT R15, R14, 0x38, R15, 0xf8, !PT ;  /* 0x000000380e0f7812 */ /* 0x000fe200078ef80f */
[----:B------:R-:W-:Y:S01]  /*bd50*/  IMAD.SHL.U32 R8, R8, 0x400, RZ ;  /* 0x0000040008087824 */ /* 0x000fe200078e00ff */
[----:B------:R-:W-:-:S02]  /*bd60*/  SHF.R.U32.HI R10, RZ, 0x3, R14 ;  /* 0x00000003ff0a7819 */ /* 0x000fc4000001160e */
[----:B------:R-:W-:Y:S02]  /*bd70*/  SHF.L.U32 R11, R13, 0x3, RZ ;  /* 0x000000030d0b7819 */ /* 0x000fe400000006ff */
[----:B------:R-:W-:Y:S02]  /*bd80*/  LOP3.LUT R12, R12, 0x7fffe000, RZ, 0xc0, !PT ;  /* 0x7fffe0000c0c7812 */ /* 0x000fe400078ec0ff */
[----:B------:R-:W-:Y:S02]  /*bd90*/  LOP3.LUT R15, R15, R10, RZ, 0x3c, !PT ;  /* 0x0000000a0f0f7212 */ /* 0x000fe400078e3cff */
[----:B------:R-:W-:Y:S02]  /*bda0*/  LOP3.LUT R9, R9, 0xfffffe00, RZ, 0xc0, !PT ;  /* 0xfffffe0009097812 */ /* 0x000fe400078ec0ff */
[----:B------:R-:W-:Y:S02]  /*bdb0*/  LOP3.LUT R11, R14, 0x38, R11, 0xf8, !PT ;  /* 0x000000380e0b7812 */ /* 0x000fe400078ef80b */
[----:B------:R-:W-:-:S02]  /*bdc0*/  IADD3 R12, R15, R12, R9 ;  /* 0x0000000c0f0c7210 */ /* 0x000fc40007ffe009 */
        /* <DEDUP_REMOVED lines=74> */
.L_x_127:
[----:B------:R-:W-:Y:S05]  /*c270*/  BSYNC B0 ;  /* 0x0000000000007941 */ /* 0x000fea0003800000 */
.L_x_126:
[----:B------:R-:W-:-:S04]  /*c280*/  IADD3 R32, R32, 0x40, RZ ;  /* 0x0000004020207810 */ /* 0x000fc80007ffe0ff */
[----:B------:R-:W-:-:S13]  /*c290*/  ISETP.GE.AND P0, PT, R32, c[0x0][0x27c], PT ;  /* 0x00009f0020007a0c */ /* 0x000fda0003f06270 */
[----:B------:R-:W-:Y:S05]  /*c2a0*/  @P0 BRA `(.L_x_105) ;  /* 0x0000068000000947 */ /* 0x000fea0003800000 */
[----:B-1----:R-:W-:Y:S01]  /*c2b0*/  SHF.R.S32.HI R13, RZ, 0x1f, R32 ;  /* 0x0000001fff0d7819 */ /* 0x002fe20000011420 */
[--C-:B------:R-:W-:Y:S01]  /*c2c0*/  HADD2.F32 R45, -RZ, R28.reuse.H0_H0 ;  /* 0x2000001cff2d7230 */ /* 0x100fe20000004100 */
[----:B------:R-:W-:Y:S01]  /*c2d0*/  MOV R11, c[0x0][0x27c] ;  /* 0x00009f00000b7a02 */ /* 0x000fe20000000f00 */
[----:B------:R-:W-:Y:S01]  /*c2e0*/  HADD2.F32 R38, -RZ, R28.H1_H1 ;  /* 0x3000001cff267230 */ /* 0x000fe20000004100 */
[----:B------:R-:W-:Y:S01]  /*c2f0*/  LEA.HI R9, R13, R32, RZ, 0x3 ;  /* 0x000000200d097211 */ /* 0x000fe200078f18ff */
        /* <DEDUP_REMOVED lines=8> */
[--C-:B------:R-:W-:Y:S01]  /*c380*/  HADD2.F32 R28, -RZ, R27.reuse.H1_H1 ;  /* 0x3000001bff1c7230 */ /* 0x100fe20000004100 */
[----:B------:R-:W-:Y:S01]  /*c390*/  LEA.HI R8, R8, R23, RZ, 0x3 ;  /* 0x0000001708087211 */ /* 0x000fe200078f18ff */
[----:B------:R-:W-:Y:S01]  /*c3a0*/  HADD2.F32 R27, -RZ, R27.H0_H0 ;  /* 0x2000001bff1b7230 */ /* 0x000fe20000004100 */
[----:B------:R-:W-:Y:S01]  /*c3b0*/  SHF.R.S32.HI R10, RZ, 0x1f, R11 ;  /* 0x0000001fff0a7819 */ /* 0x000fe2000001140b */
[--C-:B------:R-:W-:Y:S01]  /*c3c0*/  HADD2.F32 R46, -RZ, R31.reuse.H1_H1 ;  /* 0x3000001fff2e7230 */ /* 0x100fe20000004100 */
[----:B------:R-:W-:Y:S01]  /*c3d0*/  LOP3.LUT R12, R12, 0x1c0, RZ, 0xc0, !PT ;  /* 0x000001c00c0c7812 */ /* 0x000fe200078ec0ff */
[----:B------:R-:W-:Y:S01]  /*c3e0*/  IMAD.SHL.U32 R8, R8, 0x40, RZ ;  /* 0x0000004008087824 */ /* 0x000fe200078e00ff */
[----:B------:R-:W-:Y:S01]  /*c3f0*/  LEA.HI R13, R13, R32, RZ, 0x6 ;  /* 0x000000200d0d7211 */ /* 0x000fe200078f30ff */
[----:B------:R-:W-:Y:S01]  /*c400*/  HADD2.F32 R31, -RZ, R31.H0_H0 ;  /* 0x2000001fff1f7230 */ /* 0x000fe20000004100 */
[----:B------:R-:W-:-:S02]  /*c410*/  LEA.HI R10, R10, R11, RZ, 0x3 ;  /* 0x0000000b0a0a7211 */ /* 0x000fc400078f18ff */
[----:B------:R-:W-:Y:S02]  /*c420*/  LOP3.LUT R14, R12, 0x38, R9, 0xf8, !PT ;  /* 0x000000380c0e7812 */ /* 0x000fe400078ef809 */
[----:B------:R-:W-:Y:S01]  /*c430*/  SHF.L.U32 R15, R11, 0x3, RZ ;  /* 0x000000030b0f7819 */ /* 0x000fe200000006ff */
[----:B------:R-:W-:Y:S01]  /*c440*/  IMAD.SHL.U32 R11, R10, 0x400, RZ ;  /* 0x000004000a0b7824 */ /* 0x000fe200078e00ff */
[----:B------:R-:W-:Y:S02]  /*c450*/  SHF.L.U32 R13, R13, 0x7, RZ ;  /* 0x000000070d0d7819 */ /* 0x000fe400000006ff */
[----:B------:R-:W-:Y:S02]  /*c460*/  SHF.R.U32.HI R9, RZ, 0x3, R12 ;  /* 0x00000003ff097819 */ /* 0x000fe4000001160c */
[----:B------:R-:W-:Y:S02]  /*c470*/  LOP3.LUT R12, R12, 0x38, R15, 0xf8, !PT ;  /* 0x000000380c0c7812 */ /* 0x000fe400078ef80f */
[----:B------:R-:W-:-:S02]  /*c480*/  LOP3.LUT R13, R13, 0x7fffe000, RZ, 0xc0, !PT ;  /* 0x7fffe0000d0d7812 */ /* 0x000fc400078ec0ff */
[----:B------:R-:W-:Y:S02]  /*c490*/  LOP3.LUT R8, R8, 0xfffffe00, RZ, 0xc0, !PT ;  /* 0xfffffe0008087812 */ /* 0x000fe400078ec0ff */
[-C--:B------:R-:W-:Y:S02]  /*c4a0*/  LOP3.LUT R14, R14, R9.reuse, RZ, 0x3c, !PT ;  /* 0x000000090e0e7212 */ /* 0x080fe400078e3cff */
[----:B------:R-:W-:Y:S02]  /*c4b0*/  LOP3.LUT R10, R12, R9, RZ, 0x3c, !PT ;  /* 0x000000090c0a7212 */ /* 0x000fe400078e3cff */
[----:B------:R-:W-:Y:S02]  /*c4c0*/  IADD3 R13, R14, R13, R8 ;  /* 0x0000000d0e0d7210 */ /* 0x000fe40007ffe008 */
[----:B------:R-:W-:Y:S02]  /*c4d0*/  LOP3.LUT R9, R11, 0x7fffe000, RZ, 0xc0, !PT ;  /* 0x7fffe0000b097812 */ /* 0x000fe400078ec0ff */
[----:B------:R-:W-:-:S02]  /*c4e0*/  SHF.L.U32 R32, R13, 0x1, RZ ;  /* 0x000000010d207819 */ /* 0x000fc400000006ff */
        /* <DEDUP_REMOVED lines=8> */
[--C-:B--2---:R-:W-:Y:S02]  /*c570*/  HADD2.F32 R37, -RZ, R8.reuse.H0_H0 ;  /* 0x20000008ff257230 */ /* 0x104fe40000004100 */
[----:B------:R-:W-:Y:S01]  /*c580*/  HADD2.F32 R39, -RZ, R8.H1_H1 ;  /* 0x30000008ff277230 */ /* 0x000fe20000004100 */
[C---:B------:R-:W-:Y:S01]  /*c590*/  FMUL.FTZ R30, R45.reuse, R12 ;  /* 0x0000000c2d1e7220 */ /* 0x040fe20000410000 */
[----:B------:R-:W-:Y:S01]  /*c5a0*/  HADD2.F32 R8, -RZ, R9.H0_H0 ;  /* 0x20000009ff087230 */ /* 0x000fe20000004100 */
[-C--:B------:R-:W-:Y:S01]  /*c5b0*/  FMUL.FTZ R38, R38, R37.reuse ;  /* 0x0000002526267220 */ /* 0x080fe20000410000 */
[----:B------:R-:W-:Y:S01]  /*c5c0*/  HADD2.F32 R35, -RZ, R13.H1_H1 ;  /* 0x3000000dff237230 */ /* 0x000fe20000004100 */
[----:B------:R-:W-:Y:S01]  /*c5d0*/  FFMA.FTZ R37, R42, R37, R44 ;  /* 0x000000252a257223 */ /* 0x000fe2000001002c */
[----:B------:R-:W-:Y:S01]  /*c5e0*/  HADD2.F32 R40, -RZ, R9.H1_H1 ;  /* 0x30000009ff287230 */ /* 0x000fe20000004100 */
[-C--:B------:R-:W-:Y:S01]  /*c5f0*/  FMUL.FTZ R45, R45, R8.reuse ;  /* 0x000000082d2d7220 */ /* 0x080fe20000410000 */
[--C-:B------:R-:W-:Y:S01]  /*c600*/  HADD2.F32 R13, -RZ, R14.reuse.H0_H0 ;  /* 0x2000000eff0d7230 */ /* 0x100fe20000004100 */
[----:B------:R-:W-:Y:S01]  /*c610*/  FFMA.FTZ R30, R47, R8, R30 ;  /* 0x000000082f1e7223 */ /* 0x000fe2000001001e */
[----:B------:R-:W-:Y:S01]  /*c620*/  HADD2.F32 R8, -RZ, R29.H1_H1 ;  /* 0x3000001dff087230 */ /* 0x000fe20000004100 */
[----:B------:R-:W-:Y:S01]  /*c630*/  FMUL.FTZ R44, R43, R34 ;  /* 0x000000222b2c7220 */ /* 0x000fe20000410000 */
[----:B------:R-:W-:Y:S01]  /*c640*/  HADD2.F32 R36, -RZ, R14.H1_H1 ;  /* 0x3000000eff247230 */ /* 0x000fe20000004100 */
[C---:B------:R-:W-:Y:S01]  /*c650*/  FMUL.FTZ R50, R25.reuse, R35 ;  /* 0x0000002319327220 */ /* 0x040fe20000410000 */
[--C-:B------:R-:W-:Y:S01]  /*c660*/  HADD2.F32 R9, -RZ, R10.reuse.H0_H0 ;  /* 0x2000000aff097230 */ /* 0x100fe20000004100 */
[-C--:B------:R-:W-:Y:S01]  /*c670*/  FMUL.FTZ R48, R25, R40.reuse ;  /* 0x0000002819307220 */ /* 0x080fe20000410000 */
[--C-:B------:R-:W-:Y:S01]  /*c680*/  HADD2.F32 R14, -RZ, R15.reuse.H0_H0 ;  /* 0x2000000fff0e7230 */ /* 0x100fe20000004100 */
[-C--:B------:R-:W-:Y:S01]  /*c690*/  FMUL.FTZ R43, R43, R39.reuse ;  /* 0x000000272b2b7220 */ /* 0x080fe20000410000 */
[----:B------:R-:W-:Y:S01]  /*c6a0*/  HADD2.F32 R41, -RZ, R10.H1_H1 ;  /* 0x3000000aff297230 */ /* 0x000fe20000004100 */
[----:B------:R-:W-:Y:S01]  /*c6b0*/  FFMA.FTZ R44, R28, R39, R44 ;  /* 0x000000271c2c7223 */ /* 0x000fe2000001002c */
[----:B------:R-:W-:Y:S01]  /*c6c0*/  HADD2.F32 R15, -RZ, R15.H1_H1 ;  /* 0x3000000fff0f7230 */ /* 0x000fe20000004100 */
[C---:B------:R-:W-:Y:S01]  /*c6d0*/  FMUL.FTZ R49, R8.reuse, R13 ;  /* 0x0000000d08317220 */ /* 0x040fe20000410000 */
[----:B------:R-:W-:Y:S01]  /*c6e0*/  HADD2.F32 R10, -RZ, R11.H0_H0 ;  /* 0x2000000bff0a7230 */ /* 0x000fe20000004100 */
[----:B------:R-:W-:Y:S01]  /*c6f0*/  FFMA.FTZ R25, R27, R40, R50 ;  /* 0x000000281b197223 */ /* 0x000fe20000010032 */
[--C-:B------:R-:W-:Y:S01]  /*c700*/  HADD2.F32 R39, -RZ, R24.reuse.H1_H1 ;  /* 0x30000018ff277230 */ /* 0x100fe20000004100 */
[-C--:B------:R-:W-:Y:S01]  /*c710*/  FMUL.FTZ R8, R8, R9.reuse ;  /* 0x0000000908087220 */ /* 0x080fe20000410000 */
[----:B------:R-:W-:Y:S01]  /*c720*/  HADD2.F32 R29, -RZ, R29.H0_H0 ;  /* 0x2000001dff1d7230 */ /* 0x000fe20000004100 */
[----:B------:R-:W-:Y:S01]  /*c730*/  FFMA.FTZ R40, R46, R9, R49 ;  /* 0x000000092e287223 */ /* 0x000fe20000010031 */
[----:B------:R-:W-:Y:S01]  /*c740*/  HADD2.F32 R50, -RZ, R24.H0_H0 ;  /* 0x20000018ff327230 */ /* 0x000fe20000004100 */
[----:B------:R-:W-:Y:S01]  /*c750*/  FMUL.FTZ R52, R39, R36 ;  /* 0x0000002427347220 */ /* 0x000fe20000410000 */
[----:B------:R-:W-:Y:S01]  /*c760*/  HADD2.F32 R11, -RZ, R11.H1_H1 ;  /* 0x3000000bff0b7230 */ /* 0x000fe20000004100 */
[----:B------:R-:W-:Y:S01]  /*c770*/  FMUL.FTZ R24, R29, R14 ;  /* 0x0000000e1d187220 */ /* 0x000fe20000410000 */
[--C-:B------:R-:W-:Y:S01]  /*c780*/  HADD2.F32 R9, -RZ, R26.reuse.H1_H1 ;  /* 0x3000001aff097230 */ /* 0x100fe20000004100 */
[----:B------:R-:W-:Y:S01]  /*c790*/  FMUL.FTZ R49, R50, R15 ;  /* 0x0000000f32317220 */ /* 0x000fe20000410000 */
[----:B------:R-:W-:Y:S01]  /*c7a0*/  HADD2.F32 R26, -RZ, R26.H0_H0 ;  /* 0x2000001aff1a7230 */ /* 0x000fe20000004100 */
[----:B------:R-:W-:-:S02]  /*c7b0*/  FMUL.FTZ R39, R39, R41 ;  /* 0x0000002927277220 */ /* 0x000fc40000410000 */
[----:B------:R-:W-:Y:S02]  /*c7c0*/  FMUL.FTZ R29, R29, R10 ;  /* 0x0000000a1d1d7220 */ /* 0x000fe40000410000 */
[----:B------:R-:W-:Y:S02]  /*c7d0*/  FMUL.FTZ R50, R50, R11 ;  /* 0x0000000b32327220 */ /* 0x000fe40000410000 */
[----:B------:R-:W-:Y:S02]  /*c7e0*/  FFMA.FTZ R38, R42, R33, -R38 ;  /* 0x000000212a267223 */ /* 0x000fe40000010826 */
[----:B------:R-:W-:Y:S02]  /*c7f0*/  FFMA.FTZ R43, R28, R34, -R43 ;  /* 0x000000221c2b7223 */ /* 0x000fe4000001082b */
[----:B------:R-:W-:Y:S02]  /*c800*/  FFMA.FTZ R45, R47, R12, -R45 ;  /* 0x0000000c2f2d7223 */ /* 0x000fe4000001082d */
[----:B------:R-:W-:Y:S01]  /*c810*/  FFMA.FTZ R48, R27, R35, -R48 ;  /* 0x000000231b307223 */ /* 0x000fe20000010830 */
[----:B------:R-:W-:Y:S01]  /*c820*/  F2FP.PACK_AB R12, R43, R38 ;  /* 0x000000262b0c723e */ /* 0x000fe200000000ff */
[----:B------:R-:W-:Y:S01]  /*c830*/  FFMA.FTZ R46, R46, R13, -R8 ;  /* 0x0000000d2e2e7223 */ /* 0x000fe20000010808 */
[----:B------:R-:W-:Y:S01]  /*c840*/  F2FP.PACK_AB R8, R44, R37 ;  /* 0x000000252c08723e */ /* 0x000fe200000000ff */
[----:B------:R-:W-:Y:S01]  /*c850*/  FFMA.FTZ R39, R9, R36, -R39 ;  /* 0x0000002409277223 */ /* 0x000fe20000010827 */
[----:B------:R-:W-:Y:S01]  /*c860*/  F2FP.PACK_AB R13, R48, R45 ;  /* 0x0000002d300d723e */ /* 0x000fe200000000ff */
[----:B------:R-:W-:-:S02]  /*c870*/  FFMA.FTZ R29, R31, R14, -R29 ;  /* 0x0000000e1f1d7223 */ /* 0x000fc4000001081d */
[----:B------:R-:W-:Y:S01]  /*c880*/  FFMA.FTZ R50, R26, R15, -R50 ;  /* 0x0000000f1a327223 */ /* 0x000fe20000010832 */
[----:B------:R-:W-:Y:S01]  /*c890*/  F2FP.PACK_AB R14, R39, R46 ;  /* 0x0000002e270e723e */ /* 0x000fe200000000ff */
[----:B------:R-:W-:Y:S01]  /*c8a0*/  FFMA.FTZ R41, R9, R41, R52 ;  /* 0x0000002909297223 */ /* 0x000fe20000010034 */
[----:B------:R-:W-:Y:S01]  /*c8b0*/  F2FP.PACK_AB R9, R25, R30 ;  /* 0x0000001e1909723e */ /* 0x000fe200000000ff */
[----:B------:R-:W-:Y:S01]  /*c8c0*/  FFMA.FTZ R24, R31, R10, R24 ;  /* 0x0000000a1f187223 */ /* 0x000fe20000010018 */
[----:B------:R-:W-:Y:S01]  /*c8d0*/  F2FP.PACK_AB R15, R50, R29 ;  /* 0x0000001d320f723e */ /* 0x000fe200000000ff */
[----:B------:R-:W-:Y:S01]  /*c8e0*/  FFMA.FTZ R11, R26, R11, R49 ;  /* 0x0000000b1a0b7223 */ /* 0x000fe20000010031 */
[----:B------:R-:W-:-:S03]  /*c8f0*/  F2FP.PACK_AB R10, R41, R40 ;  /* 0x00000028290a723e */ /* 0x000fc600000000ff */
[----:B------:R1:W-:Y:S01]  /*c900*/  STS.128 [R32+0xc100], R12 ;  /* 0x00c1000c20007388 */ /* 0x0003e20000000c00 */
[----:B------:R-:W-:-:S05]  /*c910*/  F2FP.PACK_AB R11, R11, R24 ;  /* 0x000000180b0b723e */ /* 0x000fca00000000ff */
[----:B------:R1:W-:Y:S02]  /*c920*/  STS.128 [R23+0xc100], R8 ;  /* 0x00c1000817007388 */ /* 0x0003e40000000c00 */
.L_x_105:
[----:B------:R-:W-:Y:S05]  /*c930*/  BSYNC B2 ;  /* 0x0000000000027941 */ /* 0x000fea0003800000 */
.L_x_89:
[----:B------:R-:W-:Y:S01]  /*c940*/  IMAD.SHL.U32 R205, R3, 0x40, RZ ;  /* 0x0000004003cd7824 */ /* 0x000fe200078e00ff */
[----:B------:R-:W-:-:S04]  /*c950*/  DEPBAR.LE SB0, 0x0 ;  /* 0x000080000000791a */ /* 0x000fc80000000000 */
[----:B-1----:R-:W-:Y:S01]  /*c960*/  IMAD.SHL.U32 R12, R17, 0x8, RZ ;  /* 0x00000008110c7824 */ /* 0x002fe200078e00ff */
[----:B------:R-:W-:Y:S01]  /*c970*/  LOP3.LUT R205, R205, 0x1c0, RZ, 0xc0, !PT ;  /* 0x000001c0cdcd7812 */ /* 0x000fe200078ec0ff */
[----:B------:R-:W-:Y:S01]  /*c980*/  IMAD R8, R20, c[0x0][0x208], RZ ;  /* 0x0000820014087a24 */ /* 0x000fe200078e02ff */
[----:B------:R-:W-:Y:S01]  /*c990*/  SEL R10, RZ, 0x2, P4 ;  /* 0x00000002ff0a7807 */ /* 0x000fe20002000000 */
[----:B------:R-:W-:Y:S01]  /*c9a0*/  IMAD.WIDE.U32 R14, R19, c[0x0][0x208], RZ ;  /* 0x00008200130e7a25 */ /* 0x000fe200078e00ff */
[----:B------:R-:W-:Y:S02]  /*c9b0*/  LOP3.LUT R12, R205, 0x8, R12, 0xf8, !PT ;  /* 0x00000008cd0c7812 */ /* 0x000fe400078ef80c */
[----:B------:R-:W-:Y:S01]  /*c9c0*/  SHF.R.U32.HI R205, RZ, 0x3, R205 ;  /* 0x00000003ffcd7819 */ /* 0x000fe200000116cd */
[----:B------:R-:W-:Y:S01]  /*c9d0*/  IMAD R8, R19, c[0x0][0x20c], R8 ;  /* 0x0000830013087a24 */ /* 0x000fe200078e0208 */
[----:B------:R-:W-:Y:S01]  /*c9e0*/  LEA R11, P0, R14, R214, 0x6 ;  /* 0x000000d60e0b7211 */ /* 0x000fe200078030ff */
[----:B------:R-:W-:Y:S01]  /*c9f0*/  IMAD R206, R21, 0x400, R2 ;  /* 0x0000040015ce7824 */ /* 0x000fe200078e0202 */
[----:B------:R-:W-:Y:S01]  /*ca00*/  LOP3.LUT R205, R12, R205, RZ, 0x3c, !PT ;  /* 0x000000cd0ccd7212 */ /* 0x000fe200078e3cff */
[----:B------:R-:W-:Y:S01]  /*ca10*/  IMAD.IADD R8, R15, 0x1, R8 ;  /* 0x000000010f087824 */ /* 0x000fe200078e0208 */
[----:B------:R-:W-:Y:S01]  /*ca20*/  SEL R9, RZ, 0x4, P5 ;  /* 0x00000004ff097807 */ /* 0x000fe20002800000 */
[----:B------:R-:W-:Y:S01]  /*ca30*/  IMAD.SHL.U32 R206, R206, 0x2, RZ ;  /* 0x00000002cece7824 */ /* 0x000fe200078e00ff */
[----:B------:R-:W-:Y:S01]  /*ca40*/  BAR.SYNC.DEFER_BLOCKING 0x0 ;  /* 0x0000000000007b1d */ /* 0x000fe20000010000 */
[----:B------:R-:W-:Y:S01]  /*ca50*/  IMAD R205, R18, 0x200, R205 ;  /* 0x0000020012cd7824 */ /* 0x000fe200078e02cd */
[----:B------:R-:W-:Y:S01]  /*ca60*/  LEA.HI.X R8, R14, R209, R8, 0x6, P0 ;  /* 0x000000d10e087211 */ /* 0x000fe200000f3408 */
[----:B------:R-:W-:Y:S01]  /*ca70*/  IMAD R76, R19, -0x40, R78 ;  /* 0xffffffc0134c7824 */ /* 0x000fe200078e024e */
[----:B------:R-:W-:Y:S01]  /*ca80*/  LEA R12, P0, R11, c[0x0][0x1f8], 0x1 ;  /* 0x00007e000b0c7a11 */ /* 0x000fe200078008ff */
[----:B------:R-:W-:Y:S01]  /*ca90*/  IMAD.SHL.U32 R205, R205, 0x2, RZ ;  /* 0x00000002cdcd7824 */ /* 0x000fe200078e00ff */
[----:B------:R-:W-:Y:S01]  /*caa0*/  IADD3 R9, R9, R10, R22 ;  /* 0x0000000a09097210 */ /* 0x000fe20007ffe016 */
[----:B------:R-:W-:Y:S01]  /*cab0*/  IMAD.MOV.U32 R15, RZ, RZ, c[0x0][0x208] ;  /* 0x00008200ff0f7624 */ /* 0x000fe200078e00ff */
[----:B------:R-:W-:Y:S01]  /*cac0*/  LEA.HI.X R13, R11, c[0x0][0x1fc], R8, 0x1, P0 ;  /* 0x00007f000b0d7a11 */ /* 0x000fe200000f0c08 */
[----:B------:R-:W-:Y:S01]  /*cad0*/  IMAD.MOV.U32 R11, RZ, RZ, c[0x0][0x20c] ;  /* 0x00008300ff0b7624 */ /* 0x000fe200078e00ff */
[----:B------:R-:W-:Y:S01]  /*cae0*/  LOP3.LUT P0, RZ, R3, 0x2, RZ, 0xc0, !PT ;  /* 0x0000000203ff7812 */ /* 0x000fe2000780c0ff */
[--C-:B------:R-:W-:Y:S01]  /*caf0*/  IMAD R202, R0, 0x2, R206.reuse ;  /* 0x0000000200ca7824 */ /* 0x100fe200078e02ce */
[C---:B------:R-:W-:Y:S01]  /*cb00*/  IADD3 R8, R205.reuse, 0x6100, RZ ;  /* 0x00006100cd087810 */ /* 0x040fe20007ffe0ff */
[----:B------:R-:W-:Y:S01]  /*cb10*/  IMAD.SHL.U32 R213, R16, 0x2, RZ ;  /* 0x0000000210d57824 */ /* 0x000fe200078e00ff */
[----:B------:R-:W-:Y:S01]  /*cb20*/  IADD3 R204, R205, 0x6120, RZ ;  /* 0x00006120cdcc7810 */ /* 0x000fe20007ffe0ff */
[----:B------:R-:W-:Y:S01]  /*cb30*/  IMAD R201, R5, 0x2, R206 ;  /* 0x0000000205c97824 */ /* 0x000fe200078e02ce */
[----:B------:R-:W-:Y:S01]  /*cb40*/  LOP3.LUT P1, RZ, R9, 0x2, RZ, 0xc0, !PT ;  /* 0x0000000209ff7812 */ /* 0x000fe2000782c0ff */
[----:B------:R-:W-:Y:S01]  /*cb50*/  IMAD R199, R5, 0x2, R202 ;  /* 0x0000000205c77824 */ /* 0x000fe200078e02ca */
[----:B------:R-:W-:Y:S01]  /*cb60*/  LEA R24, P2, R15, R12, 0x6 ;  /* 0x0000000c0f187211 */ /* 0x000fe200078430ff */
[----:B------:R-:W-:Y:S01]  /*cb70*/  IMAD.SHL.U32 R203, R2, 0x2, RZ ;  /* 0x0000000202cb7824 */ /* 0x000fe200078e00ff */
[----:B------:R-:W-:-:S02]  /*cb80*/  LOP3.LUT R6, R6, 0xffffffe0, RZ, 0xc0, !PT ;  /* 0xffffffe006067812 */ /* 0x000fc400078ec0ff */
[----:B------:R-:W-:Y:S01]  /*cb90*/  LEA.HI.X R25, R15, R13, R11, 0x6, P2 ;  /* 0x0000000d0f197211 */ /* 0x000fe200010f340b */
[----:B------:R-:W-:Y:S01]  /*cba0*/  IMAD R197, R5, 0x2, R203 ;  /* 0x0000000205c57824 */ /* 0x000fe200078e02cb */
[----:B------:R-:W-:Y:S01]  /*cbb0*/  LDSM.16.M88.4 R48, [R206+0xc100] ;  /* 0x00c10000ce30783b */ /* 0x000fe20000000200 */
[----:B------:R-:W-:Y:S01]  /*cbc0*/  @P0 IADD3 R204, R8, -0x20, RZ ;  /* 0xffffffe008cc0810 */ /* 0x000fe20007ffe0ff */
[----:B------:R-:W-:Y:S01]  /*cbd0*/  IMAD.IADD R8, R76, 0x1, -R17 ;  /* 0x000000014c087824 */ /* 0x000fe200078e0a11 */
[----:B------:R-:W-:Y:S01]  /*cbe0*/  LOP3.LUT P0, RZ, R9, 0x4, RZ, 0xc0, !PT ;  /* 0x0000000409ff7812 */ /* 0x000fe2000780c0ff */
[----:B------:R-:W1:Y:S01]  /*cbf0*/  LDSM.16.M88.4 R20, [R205+0x6100] ;  /* 0x00610000cd14783b */ /* 0x000e620000000200 */
[----:B------:R-:W-:Y:S02]  /*cc00*/  IMAD.IADD R79, R79, 0x1, -R6 ;  /* 0x000000014f4f7824 */ /* 0x000fe400078e0a06 */
[C---:B------:R-:W-:Y:S01]  /*cc10*/  ISETP.LT.OR P4, PT, R8.reuse, 0x1, P6 ;  /* 0x000000010800780c */ /* 0x040fe20003781670 */
[----:B------:R-:W-:Y:S01]  /*cc20*/  LDSM.16.M88.4 R36, [R202+0xc100] ;  /* 0x00c10000ca24783b */ /* 0x000fe20000000200 */
[----:B------:R-:W-:Y:S01]  /*cc30*/  ISETP.LT.OR P3, PT, R8, 0x1, !P1 ;  /* 0x000000010800780c */ /* 0x000fe20004f61670 */
[----:B------:R-:W-:Y:S01]  /*cc40*/  IMAD R198, R0, 0x2, R203 ;  /* 0x0000000200c67824 */ /* 0x000fe200078e02cb */
[C---:B------:R-:W-:Y:S01]  /*cc50*/  ISETP.LT.OR P2, PT, R8.reuse, 0x1, !P0 ;  /* 0x000000010800780c */ /* 0x040fe20004741670 */
[----:B-----5:R-:W-:Y:S01]  /*cc60*/  LDSM.16.M88.4 R80, [R204] ;  /* 0x00000000cc50783b */ /* 0x020fe20000000200 */
[C---:B------:R-:W-:Y:S01]  /*cc70*/  ISETP.LT.OR P1, PT, R8.reuse, 0x21, !P1 ;  /* 0x000000210800780c */ /* 0x040fe20004f21670 */
[----:B------:R-:W-:Y:S01]  /*cc80*/  IMAD R196, R5, 0x2, R198 ;  /* 0x0000000205c47824 */ /* 0x000fe200078e02c6 */
[----:B------:R-:W-:Y:S01]  /*cc90*/  ISETP.LT.OR P0, PT, R8, 0x21, !P0 ;  /* 0x000000210800780c */ /* 0x000fe20004701670 */
[----:B------:R-:W2:Y:S01]  /*cca0*/  LDSM.16.M88.4 R44, [R205+0x6900] ;  /* 0x00690000cd2c783b */ /* 0x000ea20000000200 */
[----:B------:R-:W-:-:S03]  /*ccb0*/  SHF.R.S32.HI R6, RZ, 0x1f, R79 ;  /* 0x0000001fff067819 */ /* 0x000fc6000001144f */
[----:B------:R-:W3:Y:S01]  /*ccc0*/  LDSM.16.M88.4 R60, [R205+0x7100] ;  /* 0x00710000cd3c783b */ /* 0x000ee20000000200 */
[----:B------:R-:W-:-:S03]  /*ccd0*/  LEA.HI R6, R6, R79, RZ, 0x2 ;  /* 0x0000004f06067211 */ /* 0x000fc600078f10ff */
[----:B------:R-:W4:Y:S01]  /*cce0*/  LDSM.16.M88.4 R68, [R205+0x7900] ;  /* 0x00790000cd44783b */ /* 0x000f220000000200 */
[----:B------:R-:W-:-:S03]  /*ccf0*/  LOP3.LUT R6, R6, 0x7ffffffc, RZ, 0xc0, !PT ;  /* 0x7ffffffc06067812 */ /* 0x000fc600078ec0ff */
[----:B------:R-:W-:Y:S02]  /*cd00*/  LDSM.16.M88.4 R16, [R204+0x800] ;  /* 0x00080000cc10783b */ /* 0x000fe40000000200 */
[----:B------:R-:W-:Y:S02]  /*cd10*/  IMAD.IADD R79, R79, 0x1, -R6 ;  /* 0x000000014f4f7824 */ /* 0x000fe400078e0a06 */
[----:B------:R-:W-:Y:S02]  /*cd20*/  LDSM.16.M88.4 R28, [R204+0x1000] ;  /* 0x00100000cc1c783b */ /* 0x000fe40000000200 */
[----:B------:R-:W-:Y:S02]  /*cd30*/  IMAD R76, R79, -0x2, R76 ;  /* 0xfffffffe4f4c7824 */ /* 0x000fe400078e024c */
[----:B------:R-:W-:Y:S04]  /*cd40*/  LDSM.16.M88.4 R52, [R204+0x1800] ;  /* 0x00180000cc34783b */ /* 0x000fe80000000200 */
[----:B------:R-:W-:Y:S01]  /*cd50*/  @!PT LDS RZ, [RZ] ;  /* 0x00000000fffff984 */ /* 0x000fe20000000800 */
[----:B------:R-:W-:Y:S01]  /*cd60*/  @!PT LDS RZ, [RZ] ;  /* 0x00000000fffff984 */ /* 0x000fe20000000800 */
[----:B------:R-:W-:Y:S01]  /*cd70*/  @!PT LDS RZ, [RZ] ;  /* 0x00000000fffff984 */ /* 0x000fe20000000800 */
[----:B------:R2:W-:Y:S01]  /*cd80*/  LDGSTS.E.BYPASS.LTC128B.128 [R213+0x100], [R12.64], !P4 ;  /* 0x001000000cd57fae */ /* 0x0005e2000e101d46 */
[----:B------:R-:W-:-:S03]  /*cd90*/  ISETP.GT.AND P4, PT, R76, 0x9, PT ;  /* 0x000000094c00780c */ /* 0x000fc60003f84270 */
[----:B------:R3:W-:Y:S01]  /*cda0*/  LDGSTS.E.BYPASS.LTC128B.128 [R213+0x2100], [R12.64+0x80], !P3 ;  /* 0x021000800cd57fae */ /* 0x0007e2000d901d46 */
[----:B------:R-:W-:Y:S01]  /*cdb0*/  LOP3.LUT P3, RZ, R3, 0x4, RZ, 0xc0, !PT ;  /* 0x0000000403ff7812 */ /* 0x000fe2000786c0ff */
[----:B------:R-:W-:Y:S02]  /*cdc0*/  IMAD.MOV.U32 R3, RZ, RZ, 0x40 ;  /* 0x00000040ff037424 */ /* 0x000fe400078e00ff */
[----:B------:R3:W-:Y:S01]  /*cdd0*/  LDGSTS.E.BYPASS.LTC128B.128 [R213+0x4100], [R12.64+0x100], !P2 ;  /* 0x041001000cd57fae */ /* 0x0007e2000d101d46 */
[----:B------:R-:W-:Y:S02]  /*cde0*/  ISETP.LT.OR P2, PT, R8, 0x21, P6 ;  /* 0x000000210800780c */ /* 0x000fe40003741670 */
[----:B------:R-:W-:Y:S01]  /*cdf0*/  SEL R3, R3, 0xffffffc0, !P3 ;  /* 0xffffffc003037807 */ /* 0x000fe20005800000 */
[----:B-1----:R-:W-:Y:S01]  /*ce00*/  HMMA.16816.F32 R8, R48, R20, RZ ;  /* 0x000000143008723c */ /* 0x002fe200000018ff */
[----:B------:R-:W-:-:S03]  /*ce10*/  ISETP.GT.AND P3, PT, R76, 0x8, PT ;  /* 0x000000084c00780c */ /* 0x000fc60003f64270 */
[----:B------:R-:W-:Y:S02]  /*ce20*/  IMAD.IADD R200, R205, 0x1, R3 ;  /* 0x00000001cdc87824 */ /* 0x000fe400078e0203 */
[----:B------:R-:W-:Y:S02]  /*ce30*/  IMAD.IADD R192, R3, 0x1, R204 ;  /* 0x0000000103c07824 */ /* 0x000fe400078e02cc */
[----:B------:R-:W-:Y:S02]  /*ce40*/  HMMA.16816.F32 R20, R48, R22, RZ ;  /* 0x000000163014723c */ /* 0x000fe400000018ff */
[----:B------:R1:W-:Y:S01]  /*ce50*/  LDGSTS.E.BYPASS.LTC128B.128 [R213+0x1100], [R24.64], !P2 ;  /* 0x0110000018d57fae */ /* 0x0003e2000d101d46 */
[----:B------:R-:W-:-:S03]  /*ce60*/  ISETP.GT.AND P2, PT, R76, 0x1, PT ;  /* 0x000000014c00780c */ /* 0x000fc60003f44270 */
[----:B------:R1:W-:Y:S01]  /*ce70*/  LDGSTS.E.BYPASS.LTC128B.128 [R213+0x3100], [R24.64+0x80], !P1 ;  /* 0x0310008018d57fae */ /* 0x0003e2000c901d46 */
[C---:B------:R-:W-:Y:S01]  /*ce80*/  ISETP.GT.AND P1, PT, R76.reuse, 0x10, PT ;  /* 0x000000104c00780c */ /* 0x040fe20003f24270 */
[----:B--2---:R-:W-:Y:S02]  /*ce90*/  HMMA.16816.F32 R32, R48, R44, RZ ;  /* 0x0000002c3020723c */ /* 0x004fe400000018ff */
[----:B------:R1:W-:Y:S01]  /*cea0*/  LDGSTS.E.BYPASS.LTC128B.128 [R213+0x5100], [R24.64+0x100], !P0 ;  /* 0x0510010018d57fae */ /* 0x0003e2000c101d46 */
[----:B------:R-:W-:-:S03]  /*ceb0*/  ISETP.GT.AND P0, PT, R76, RZ, PT ;  /* 0x000000ff4c00720c */ /* 0x000fc60003f04270 */
[----:B------:R-:W-:Y:S02]  /*cec0*/  LDSM.16.M88.4 R84, [R201+0xc100] ;  /* 0x00c10000c954783b */ /* 0x000fe40000000200 */
[----:B------:R-:W-:Y:S02]  /*ced0*/  HMMA.16816.F32 R8, R36, R80, R8 ;  /* 0x000000502408723c */ /* 0x000fe40000001808 */
[----:B------:R-:W2:Y:S04]  /*cee0*/  LDSM.16.M88.4 R72, [R200+0x6100] ;  /* 0x00610000c848783b */ /* 0x000ea80000000200 */
[----:B------:R-:W-:Y:S02]  /*cef0*/  LDSM.16.M88.4 R40, [R199+0xc100] ;  /* 0x00c10000c728783b */ /* 0x000fe40000000200 */
[----:B---3--:R-:W-:Y:S02]  /*cf00*/  HMMA.16816.F32 R64, R48, R60, RZ ;  /* 0x0000003c3040723c */ /* 0x008fe400000018ff */
[----:B------:R-:W3:Y:S04]  /*cf10*/  LDSM.16.M88.4 R92, [R192] ;  /* 0x00000000c05c783b */ /* 0x000ee80000000200 */
[----:B------:R-:W3:Y:S02]  /*cf20*/  LDSM.16.M88.4 R12, [R200+0x6900] ;  /* 0x00690000c80c783b */ /* 0x000ee40000000200 */
[----:B------:R-:W-:Y:S02]  /*cf30*/  HMMA.16816.F32 R20, R36, R82, R20 ;  /* 0x000000522414723c */ /* 0x000fe40000001814 */
[----:B------:R-:W-:Y:S04]  /*cf40*/  LDSM.16.M88.4 R80, [R205+0x8100] ;  /* 0x00810000cd50783b */ /* 0x000fe80000000200 */
[----:B-1----:R-:W1:Y:S02]  /*cf50*/  LDSM.16.M88.4 R24, [R200+0x7100] ;  /* 0x00710000c818783b */ /* 0x002e640000000200 */
[C---:B------:R-:W-:Y:S02]  /*cf60*/  HMMA.16816.F32 R44, R48.reuse, R46, RZ ;  /* 0x0000002e302c723c */ /* 0x040fe400000018ff */
[----:B------:R-:W-:Y:S04]  /*cf70*/  LDSM.16.M88.4 R88, [R200+0x7900] ;  /* 0x00790000c858783b */ /* 0x000fe80000000200 */
[----:B------:R-:W-:Y:S02]  /*cf80*/  LDSM.16.M88.4 R100, [R205+0xa900] ;  /* 0x00a90000cd64783b */ /* 0x000fe40000000200 */
[C---:B------:R-:W-:Y:S02]  /*cf90*/  HMMA.16816.F32 R60, R48.reuse, R62, RZ ;  /* 0x0000003e303c723c */ /* 0x040fe400000018ff */
[----:B------:R-:W-:Y:S04]  /*cfa0*/  LDSM.16.M88.4 R96, [R200+0xa100] ;  /* 0x00a10000c860783b */ /* 0x000fe80000000200 */
[----:B------:R-:W0:Y:S02]  /*cfb0*/  LDGDEPBAR ;  /* 0x00000000000079af */ /* 0x000e240000000000 */
[----:B----4-:R-:W-:Y:S08]  /*cfc0*/  HMMA.16816.F32 R56, R48, R68, RZ ;  /* 0x000000443038723c */ /* 0x010ff000000018ff */
[----:B--2---:R-:W-:Y:S08]  /*cfd0*/  HMMA.16816.F32 R8, R84, R72, R8 ;  /* 0x000000485408723c */ /* 0x004ff00000001808 */
[----:B------:R-:W-:Y:S01]  /*cfe0*/  HMMA.16816.F32 R48, R48, R70, RZ ;  /* 0x000000463030723c */ /* 0x000fe200000018ff */
[----:B------:R-:W-:Y:S07]  /*cff0*/  LDSM.16.M88.4 R68, [R192+0x1000] ;  /* 0x00100000c044783b */ /* 0x000fee0000000200 */
[----:B------:R-:W-:Y:S01]  /*d000*/  HMMA.16816.F32 R20, R84, R74, R20 ;  /* 0x0000004a5414723c */ /* 0x000fe20000001814 */
[----:B------:R-:W-:Y:S07]  /*d010*/  LDSM.16.M88.4 R72, [R192+0x1800] ;  /* 0x00180000c048783b */ /* 0x000fee0000000200 */
[C---:B------:R-:W-:Y:S08]  /*d020*/  HMMA.16816.F32 R32, R36.reuse, R16, R32 ;  /* 0x000000102420723c */ /* 0x040ff00000001820 */
[C---:B------:R-:W-:Y:S01]  /*d030*/  HMMA.16816.F32 R44, R36.reuse, R18, R44 ;  /* 0x00000012242c723c */ /* 0x040fe2000000182c */
[----:B------:R-:W-:Y:S07]  /*d040*/  LDSM.16.M88.4 R16, [R192+0x800] ;  /* 0x00080000c010783b */ /* 0x000fee0000000200 */
[C---:B------:R-:W-:Y:S08]  /*d050*/  HMMA.16816.F32 R64, R36.reuse, R28, R64 ;  /* 0x0000001c2440723c */ /* 0x040ff00000001840 */
[----:B------:R-:W-:Y:S01]  /*d060*/  HMMA.16816.F32 R60, R36, R30, R60 ;  /* 0x0000001e243c723c */ /* 0x000fe2000000183c */
[----:B------:R-:W2:Y:S07]  /*d070*/  LDSM.16.M88.4 R28, [R206+0x10100] ;  /* 0x01010000ce1c783b */ /* 0x000eae0000000200 */
[----:B---3--:R-:W-:Y:S08]  /*d080*/  HMMA.16816.F32 R8, R40, R92, R8 ;  /* 0x0000005c2808723c */ /* 0x008ff00000001808 */
[C---:B------:R-:W-:Y:S08]  /*d090*/  HMMA.16816.F32 R56, R36.reuse, R52, R56 ;  /* 0x000000342438723c */ /* 0x040ff00000001838 */
[----:B------:R-:W-:Y:S01]  /*d0a0*/  HMMA.16816.F32 R36, R36, R54, R48 ;  /* 0x000000362424723c */ /* 0x000fe20000001830 */
[----:B------:R-:W-:Y:S04]  /*d0b0*/  LDSM.16.M88.4 R52, [R204+0x2000] ;  /* 0x00200000cc34783b */ /* 0x000fe80000000200 */
[----:B------:R-:W-:Y:S03]  /*d0c0*/  LDSM.16.M88.4 R48, [R205+0x9100] ;  /* 0x00910000cd30783b */ /* 0x000fe60000000200 */
[----:B------:R-:W-:Y:S01]  /*d0d0*/  HMMA.16816.F32 R20, R40, R94, R20 ;  /* 0x0000005e2814723c */ /* 0x000fe20000001814 */
[----:B------:R-:W-:Y:S07]  /*d0e0*/  LDSM.16.M88.4 R92, [R200+0x9900] ;  /* 0x00990000c85c783b */ /* 0x000fee0000000200 */
[C---:B------:R-:W-:Y:S08]  /*d0f0*/  HMMA.16816.F32 R32, R84.reuse, R12, R32 ;  /* 0x0000000c5420723c */ /* 0x040ff00000001820 */
[C---:B------:R-:W-:Y:S01]  /*d100*/  HMMA.16816.F32 R44, R84.reuse, R14, R44 ;  /* 0x0000000e542c723c */ /* 0x040fe2000000182c */
[----:B------:R-:W-:Y:S07]  /*d110*/  LDSM.16.M88.4 R12, [R205+0x8900] ;  /* 0x00890000cd0c783b */ /* 0x000fee0000000200 */
[C---:B-1----:R-:W-:Y:S08]  /*d120*/  HMMA.16816.F32 R64, R84.reuse, R24, R64 ;  /* 0x000000185440723c */ /* 0x042ff00000001840 */
[----:B------:R-:W-:Y:S01]  /*d130*/  HMMA.16816.F32 R60, R84, R26, R60 ;  /* 0x0000001a543c723c */ /* 0x000fe2000000183c */
[----:B------:R-:W1:Y:S07]  /*d140*/  LDSM.16.M88.4 R24, [R202+0x10100] ;  /* 0x01010000ca18783b */ /* 0x000e6e0000000200 */
[----:B--2---:R-:W-:Y:S08]  /*d150*/  HMMA.16816.F32 R8, R28, R80, R8 ;  /* 0x000000501c08723c */ /* 0x004ff00000001808 */
        /* <DEDUP_REMOVED lines=12> */
[----:B-1----:R-:W-:Y:S08]  /*d220*/  HMMA.16816.F32 R8, R24, R52, R8 ;  /* 0x000000341808723c */ /* 0x002ff00000001808 */
        /* <DEDUP_REMOVED lines=11> */
[----:B------:R-:W1:Y:S07]  /*d2e0*/  LDSM.16.M88.4 R48, [R192+0x2000] ;  /* 0x00200000c030783b */ /* 0x000e6e0000000200 */
[----:B--2---:R-:W-:Y:S08]  /*d2f0*/  HMMA.16816.F32 R8, R88, R68, R8 ;  /* 0x000000445808723c */ /* 0x004ff00000001808 */
[C---:B------:R-:W-:Y:S08]  /*d300*/  HMMA.16816.F32 R56, R28.reuse, R36, R56 ;  /* 0x000000241c38723c */ /* 0x040ff00000001838 */
[----:B------:R-:W-:Y:S01]  /*d310*/  HMMA.16816.F32 R84, R28, R38, R84 ;  /* 0x000000261c54723c */ /* 0x000fe20000001854 */
[----:B------:R-:W2:Y:S04]  /*d320*/  LDSM.16.M88.4 R36, [R200+0x8900] ;  /* 0x00890000c824783b */ /* 0x000ea80000000200 */
[----:B------:R-:W-:Y:S03]  /*d330*/  LDSM.16.M88.4 R28, [R200+0x9100] ;  /* 0x00910000c81c783b */ /* 0x000fe60000000200 */
[----:B------:R-:W-:Y:S01]  /*d340*/  HMMA.16816.F32 R20, R88, R70, R20 ;  /* 0x000000465814723c */ /* 0x000fe20000001814 */
[----:B------:R-:W-:Y:S07]  /*d350*/  LDSM.16.M88.4 R68, [R192+0x3800] ;  /* 0x00380000c044783b */ /* 0x000fee0000000200 */
[C---:B------:R-:W-:Y:S08]  /*d360*/  HMMA.16816.F32 R32, R24.reuse, R16, R32 ;  /* 0x000000101820723c */ /* 0x040ff00000001820 */
[----:B------:R-:W-:Y:S01]  /*d370*/  HMMA.16816.F32 R44, R24, R18, R44 ;  /* 0x00000012182c723c */ /* 0x000fe2000000182c */
[----:B------:R-:W3:Y:S07]  /*d380*/  LDSM.16.M88.4 R16, [R205+0xa100] ;  /* 0x00a10000cd10783b */ /* 0x000eee0000000200 */
[----:B-1----:R-:W-:Y:S08]  /*d390*/  HMMA.16816.F32 R8, R80, R48, R8 ;  /* 0x000000305008723c */ /* 0x002ff00000001808 */
[C---:B------:R-:W-:Y:S08]  /*d3a0*/  HMMA.16816.F32 R64, R24.reuse, R12, R64 ;  /* 0x0000000c1840723c */ /* 0x040ff00000001840 */
[----:B------:R-:W-:Y:S01]  /*d3b0*/  HMMA.16816.F32 R60, R24, R14, R60 ;  /* 0x0000000e183c723c */ /* 0x000fe2000000183c */
[----:B------:R-:W1:Y:S07]  /*d3c0*/  LDSM.16.M88.4 R12, [R192+0x2800] ;  /* 0x00280000c00c783b */ /* 0x000e6e0000000200 */
[----:B------:R-:W-:Y:S01]  /*d3d0*/  HMMA.16816.F32 R20, R80, R50, R20 ;  /* 0x000000325014723c */ /* 0x000fe20000001814 */
[----:B------:R-:W-:Y:S07]  /*d3e0*/  LDSM.16.M88.4 R48, [R205+0xb100] ;  /* 0x00b10000cd30783b */ /* 0x000fee0000000200 */
[C---:B------:R-:W-:Y:S08]  /*d3f0*/  HMMA.16816.F32 R56, R24.reuse, R40, R56 ;  /* 0x000000281838723c */ /* 0x040ff00000001838 */
[----:B------:R-:W-:Y:S01]  /*d400*/  HMMA.16816.F32 R84, R24, R42, R84 ;  /* 0x0000002a1854723c */ /* 0x000fe20000001854 */
[----:B------:R-:W-:Y:S04]  /*d410*/  LDSM.16.M88.4 R40, [R202+0x14100] ;  /* 0x01410000ca28783b */ /* 0x000fe80000000200 */
[----:B------:R-:W4:Y:S03]  /*d420*/  LDSM.16.M88.4 R24, [R204+0x4000] ;  /* 0x00400000cc18783b */ /* 0x000f260000000200 */
[C---:B--2---:R-:W-:Y:S08]  /*d430*/  HMMA.16816.F32 R32, R88.reuse, R36, R32 ;  /* 0x000000245820723c */ /* 0x044ff00000001820 */
[----:B------:R-:W-:Y:S01]  /*d440*/  HMMA.16816.F32 R44, R88, R38, R44 ;  /* 0x00000026582c723c */ /* 0x000fe2000000182c */
[----:B------:R-:W-:Y:S07]  /*d450*/  LDSM.16.M88.4 R36, [R204+0x4800] ;  /* 0x00480000cc24783b */ /* 0x000fee0000000200 */
[C---:B---3--:R-:W-:Y:S08]  /*d460*/  HMMA.16816.F32 R8, R52.reuse, R16, R8 ;  /* 0x000000103408723c */ /* 0x048ff00000001808 */
[----:B------:R-:W-:Y:S01]  /*d470*/  HMMA.16816.F32 R20, R52, R18, R20 ;  /* 0x000000123414723c */ /* 0x000fe20000001814 */
[----:B------:R-:W-:Y:S07]  /*d480*/  LDSM.16.M88.4 R16, [R199+0x14100] ;  /* 0x01410000c710783b */ /* 0x000fee0000000200 */
[C---:B------:R-:W-:Y:S08]  /*d490*/  HMMA.16816.F32 R64, R88.reuse, R28, R64 ;  /* 0x0000001c5840723c */ /* 0x040ff00000001840 */
[----:B------:R-:W-:Y:S01]  /*d4a0*/  HMMA.16816.F32 R60, R88, R30, R60 ;  /* 0x0000001e583c723c */ /* 0x000fe2000000183c */
[----:B------:R-:W2:Y:S07]  /*d4b0*/  LDSM.16.M88.4 R28, [R201+0x14100] ;  /* 0x01410000c91c783b */ /* 0x000eae0000000200 */
[----:B-1----:R-:W-:Y:S08]  /*d4c0*/  HMMA.16816.F32 R32, R80, R12, R32 ;  /* 0x0000000c5020723c */ /* 0x002ff00000001820 */
[----:B----4-:R-:W-:Y:S08]  /*d4d0*/  HMMA.16816.F32 R8, R40, R24, R8 ;  /* 0x000000182808723c */ /* 0x010ff00000001808 */
[----:B------:R-:W-:Y:S01]  /*d4e0*/  HMMA.16816.F32 R44, R80, R14, R44 ;  /* 0x0000000e502c723c */ /* 0x000fe2000000182c */
[----:B------:R-:W1:Y:S07]  /*d4f0*/  LDSM.16.M88.4 R12, [R192+0x4000] ;  /* 0x00400000c00c783b */ /* 0x000e6e0000000200 */
[----:B------:R-:W-:Y:S01]  /*d500*/  HMMA.16816.F32 R20, R40, R26, R20 ;  /* 0x0000001a2814723c */ /* 0x000fe20000001814 */
[----:B------:R-:W3:Y:S07]  /*d510*/  LDSM.16.M88.4 R24, [R200+0xa900] ;  /* 0x00a90000c818783b */ /* 0x000eee0000000200 */
[----:B------:R-:W-:Y:S08]  /*d520*/  HMMA.16816.F32 R32, R52, R100, R32 ;  /* 0x000000643420723c */ /* 0x000ff00000001820 */
[----:B------:R-:W-:Y:S08]  /*d530*/  HMMA.16816.F32 R64, R80, R72, R64 ;  /* 0x000000485040723c */ /* 0x000ff00000001840 */
[----:B--2---:R-:W-:Y:S08]  /*d540*/  HMMA.16816.F32 R8, R28, R96, R8 ;  /* 0x000000601c08723c */ /* 0x004ff00000001808 */
[----:B------:R-:W-:Y:S08]  /*d550*/  HMMA.16816.F32 R44, R52, R102, R44 ;  /* 0x00000066342c723c */ /* 0x000ff0000000182c */
[----:B------:R-:W-:Y:S08]  /*d560*/  HMMA.16816.F32 R56, R88, R92, R56 ;  /* 0x0000005c5838723c */ /* 0x000ff00000001838 */
[----:B------:R-:W-:Y:S01]  /*d570*/  HMMA.16816.F32 R60, R80, R74, R60 ;  /* 0x0000004a503c723c */ /* 0x000fe2000000183c */
[----:B------:R-:W2:Y:S07]  /*d580*/  LDSM.16.M88.4 R72, [R204+0x5000] ;  /* 0x00500000cc48783b */ /* 0x000eae0000000200 */
[----:B------:R-:W-:Y:S08]  /*d590*/  HMMA.16816.F32 R20, R28, R98, R20 ;  /* 0x000000621c14723c */ /* 0x000ff00000001814 */
[----:B------:R-:W-:Y:S08]  /*d5a0*/  HMMA.16816.F32 R84, R88, R94, R84 ;  /* 0x0000005e5854723c */ /* 0x000ff00000001854 */
[----:B------:R-:W-:Y:S08]  /*d5b0*/  HMMA.16816.F32 R32, R40, R36, R32 ;  /* 0x000000242820723c */ /* 0x000ff00000001820 */
[----:B------:R-:W-:Y:S08]  /*d5c0*/  HMMA.16816.F32 R64, R52, R48, R64 ;  /* 0x000000303440723c */ /* 0x000ff00000001840 */
[----:B-1----:R-:W-:Y:S08]  /*d5d0*/  HMMA.16816.F32 R8, R16, R12, R8 ;  /* 0x0000000c1008723c */ /* 0x002ff00000001808 */
[----:B------:R-:W-:Y:S01]  /*d5e0*/  HMMA.16816.F32 R44, R40, R38, R44 ;  /* 0x00000026282c723c */ /* 0x000fe2000000182c */
[----:B------:R-:W1:Y:S07]  /*d5f0*/  LDSM.16.M88.4 R36, [R205+0xb900] ;  /* 0x00b90000cd24783b */ /* 0x000e6e0000000200 */
[----:B------:R-:W-:Y:S01]  /*d600*/  HMMA.16816.F32 R88, R80, R68, R56 ;  /* 0x000000445058723c */ /* 0x000fe20000001838 */
[----:B------:R-:W4:Y:S07]  /*d610*/  LDSM.16.M88.4 R56, [R192+0x4800] ;  /* 0x00480000c038783b */ /* 0x000f2e0000000200 */
[----:B------:R-:W-:Y:S01]  /*d620*/  HMMA.16816.F32 R20, R16, R14, R20 ;  /* 0x0000000e1014723c */ /* 0x000fe20000001814 */
[----:B------:R-:W4:Y:S01]  /*d630*/  LDSM.16.M88.4 R12, [R200+0xb100] ;  /* 0x00b10000c80c783b */ /* 0x000f220000000200 */
[----:B------:R-:W-:-:S02]  /*d640*/  FMUL.FTZ R3, R8, c[0x0][0x320] ;  /* 0x0000c80008037a20 */ /* 0x000fc40000410000 */
[----:B------:R-:W-:Y:S02]  /*d650*/  FMUL.FTZ R48, R9, c[0x0][0x320] ;  /* 0x0000c80009307a20 */ /* 0x000fe40000410000 */
[----:B------:R-:W-:Y:S02]  /*d660*/  FMUL.FTZ R49, R10, c[0x0][0x320] ;  /* 0x0000c8000a317a20 */ /* 0x000fe40000410000 */
[----:B------:R-:W-:Y:S01]  /*d670*/  HMMA.16816.F32 R84, R80, R70, R84 ;  /* 0x000000465054723c */ /* 0x000fe20000001854 */
[----:B------:R-:W-:Y:S01]  /*d680*/  FMUL.FTZ R68, R11, c[0x0][0x320] ;  /* 0x0000c8000b447a20 */ /* 0x000fe20000410000 */
[----:B------:R-:W1:Y:S01]  /*d690*/  MUFU.TANH R3, R3 ;  /* 0x0000000300037308 */ /* 0x000e620000002400 */
[----:B------:R-:W4:Y:S05]  /*d6a0*/  LDSM.16.M88.4 R8, [R204+0x5800] ;  /* 0x00580000cc08783b */ /* 0x000f2a0000000200 */
[----:B---3--:R-:W-:Y:S02]  /*d6b0*/  HMMA.16816.F32 R32, R28, R24, R32 ;  /* 0x000000181c20723c */ /* 0x008fe40000001820 */
[----:B------:R-:W3:Y:S06]  /*d6c0*/  MUFU.TANH R48, R48 ;  /* 0x0000003000307308 */ /* 0x000eec0000002400 */
[----:B--2---:R-:W-:Y:S01]  /*d6d0*/  HMMA.16816.F32 R64, R40, R72, R64 ;  /* 0x000000482840723c */ /* 0x004fe20000001840 */
[----:B------:R-:W-:Y:S01]  /*d6e0*/  FMUL.FTZ R20, R20, c[0x0][0x320] ;  /* 0x0000c80014147a20 */ /* 0x000fe20000410000 */
[----:B------:R-:W2:Y:S01]  /*d6f0*/  MUFU.TANH R49, R49 ;  /* 0x0000003100317308 */ /* 0x000ea20000002400 */
[----:B------:R-:W-:Y:S01]  /*d700*/  FMUL.FTZ R21, R21, c[0x0][0x320] ;  /* 0x0000c80015157a20 */ /* 0x000fe20000410000 */
[----:B-1----:R-:W-:-:S04]  /*d710*/  FSEL R3, R3, -INF , P0 ;  /* 0xff80000003037808 */ /* 0x002fc80000000000 */
[----:B------:R-:W-:Y:S02]  /*d720*/  HMMA.16816.F32 R60, R52, R50, R60 ;  /* 0x00000032343c723c */ /* 0x000fe4000000183c */
[----:B------:R-:W-:Y:S01]  /*d730*/  MUFU.TANH R50, R21 ;  /* 0x0000001500327308 */ /* 0x000fe20000002400 */
[----:B---3--:R-:W-:-:S05]  /*d740*/  FSEL R48, R48, -INF , P2 ;  /* 0xff80000030307808 */ /* 0x008fca0001000000 */
[C---:B------:R-:W-:Y:S02]  /*d750*/  HMMA.16816.F32 R88, R52.reuse, R36, R88 ;  /* 0x000000243458723c */ /* 0x040fe40000001858 */
[----:B------:R-:W1:Y:S01]  /*d760*/  MUFU.TANH R68, R68 ;  /* 0x0000004400447308 */ /* 0x000e620000002400 */
[----:B--2---:R-:W-:Y:S02]  /*d770*/  FSEL R49, R49, -INF , P0 ;  /* 0xff80000031317808 */ /* 0x004fe40000000000 */
[----:B------:R-:W-:Y:S02]  /*d780*/  ISETP.GT.AND P0, PT, R76, 0x11, PT ;  /* 0x000000114c00780c */ /* 0x000fe40003f04270 */
[----:B------:R-:W-:Y:S01]  /*d790*/  FMUL.FTZ R36, R22, c[0x0][0x320] ;  /* 0x0000c80016247a20 */ /* 0x000fe20000410000 */
[----:B------:R-:W-:Y:S05]  /*d7a0*/  HMMA.16816.F32 R84, R52, R38, R84 ;  /* 0x000000263454723c */ /* 0x000fea0000001854 */
[----:B------:R-:W2:Y:S03]  /*d7b0*/  MUFU.TANH R36, R36 ;  /* 0x0000002400247308 */ /* 0x000ea60000002400 */
[----:B----4-:R-:W-:Y:S01]  /*d7c0*/  HMMA.16816.F32 R32, R16, R56, R32 ;  /* 0x000000381020723c */ /* 0x010fe20000001820 */
[----:B-1----:R-:W-:-:S02]  /*d7d0*/  FSEL R68, R68, -INF , P2 ;  /* 0xff80000044447808 */ /* 0x002fc40001000000 */
[----:B------:R-:W-:Y:S02]  /*d7e0*/  ISETP.GT.AND P2, PT, R76, 0x20, PT ;  /* 0x000000204c00780c */ /* 0x000fe40003f44270 */
[----:B------:R1:W-:Y:S03]  /*d7f0*/  MUFU.TANH R56, R20 ;  /* 0x0000001400387308 */ /* 0x0003e60000002400 */
[----:B------:R-:W-:Y:S01]  /*d800*/  HMMA.16816.F32 R64, R28, R12, R64 ;  /* 0x0000000c1c40723c */ /* 0x000fe20000001840 */
[----:B--2---:R-:W-:-:S06]  /*d810*/  FSEL R36, R36, -INF , P3 ;  /* 0xff80000024247808 */ /* 0x004fcc0001800000 */
[----:B------:R-:W-:Y:S01]  /*d820*/  FMUL.FTZ R12, R23, c[0x0][0x320] ;  /* 0x0000c800170c7a20 */ /* 0x000fe20000410000 */
[----:B------:R-:W-:Y:S01]  /*d830*/  HMMA.16816.F32 R44, R28, R26, R44 ;  /* 0x0000001a1c2c723c */ /* 0x000fe2000000182c */
[----:B------:R-:W-:Y:S04]  /*d840*/  LDSM.16.M88.4 R24, [R192+0x5000] ;  /* 0x00500000c018783b */ /* 0x000fe80000000200 */
[----:B-1----:R-:W1:Y:S01]  /*d850*/  LDSM.16.M88.4 R20, [R200+0xb900] ;  /* 0x00b90000c814783b */ /* 0x002e620000000200 */
[----:B------:R-:W2:Y:S02]  /*d860*/  MUFU.TANH R12, R12 ;  /* 0x0000000c000c7308 */ /* 0x000ea40000002400 */
[----:B------:R-:W-:Y:S01]  /*d870*/  HMMA.16816.F32 R60, R40, R74, R60 ;  /* 0x0000004a283c723c */ /* 0x000fe2000000183c */
[----:B------:R-:W-:-:S02]  /*d880*/  FMUL.FTZ R13, R32, c[0x0][0x320] ;  /* 0x0000c800200d7a20 */ /* 0x000fc40000410000 */
[----:B------:R-:W-:Y:S02]  /*d890*/  FMUL.FTZ R32, R33, c[0x0][0x320] ;  /* 0x0000c80021207a20 */ /* 0x000fe40000410000 */
[----:B------:R-:W-:Y:S02]  /*d8a0*/  FMUL.FTZ R33, R34, c[0x0][0x320] ;  /* 0x0000c80022217a20 */ /* 0x000fe40000410000 */
[----:B------:R-:W3:Y:S01]  /*d8b0*/  MUFU.TANH R13, R13 ;  /* 0x0000000d000d7308 */ /* 0x000ee20000002400 */
[----:B------:R-:W-:Y:S01]  /*d8c0*/  HMMA.16816.F32 R88, R40, R8, R88 ;  /* 0x000000082858723c */ /* 0x000fe20000001858 */
[----:B------:R-:W-:Y:S01]  /*d8d0*/  FMUL.FTZ R34, R35, c[0x0][0x320] ;  /* 0x0000c80023227a20 */ /* 0x000fe20000410000 */
[----:B--2---:R-:W-:-:S05]  /*d8e0*/  FSEL R6, R12, -INF , P4 ;  /* 0xff8000000c067808 */ /* 0x004fca0002000000 */
[----:B------:R-:W2:Y:S01]  /*d8f0*/  MUFU.TANH R32, R32 ;  /* 0x0000002000207308 */ /* 0x000ea20000002400 */
[----:B------:R-:W-:Y:S01]  /*d900*/  HMMA.16816.F32 R84, R40, R10, R84 ;  /* 0x0000000a2854723c */ /* 0x000fe20000001854 */
[----:B------:R-:W4:Y:S01]  /*d910*/  LDSM.16.M88.4 R8, [R192+0x5800] ;  /* 0x00580000c008783b */ /* 0x000f220000000200 */
[----:B------:R-:W-:-:S05]  /*d920*/  DEPBAR.LE SB0, 0x0 ;  /* 0x000080000000791a */ /* 0x000fca0000000000 */
[----:B------:R-:W1:Y:S01]  /*d930*/  MUFU.TANH R33, R33 ;  /* 0x0000002100217308 */ /* 0x000e620000002400 */
[----:B------:R-:W-:Y:S07]  /*d940*/  HMMA.16816.F32 R60, R28, R14, R60 ;  /* 0x0000000e1c3c723c */ /* 0x000fee000000183c */
[----:B---3--:R-:W-:Y:S01]  /*d950*/  FSEL R15, R13, -INF , P1 ;  /* 0xff8000000d0f7808 */ /* 0x008fe20000800000 */
[----:B------:R-:W-:Y:S01]  /*d960*/  HMMA.16816.F32 R44, R16, R58, R44 ;  /* 0x0000003a102c723c */ /* 0x000fe2000000182c */
[----:B------:R-:W3:Y:S01]  /*d970*/  MUFU.TANH R34, R34 ;  /* 0x0000002200227308 */ /* 0x000ee20000002400 */
[----:B--2---:R-:W-:-:S02]  /*d980*/  FSEL R13, R32, -INF , P0 ;  /* 0xff800000200d7808 */ /* 0x004fc40000000000 */
[----:B-1----:R-:W-:-:S04]  /*d990*/  FSEL R14, R33, -INF , P1 ;  /* 0xff800000210e7808 */ /* 0x002fc80000800000 */
[----:B------:R-:W-:Y:S01]  /*d9a0*/  HMMA.16816.F32 R88, R28, R20, R88 ;  /* 0x000000141c58723c */ /* 0x000fe20000001858 */
[----:B------:R-:W-:-:S06]  /*d9b0*/  ISETP.GT.AND P1, PT, R76, 0x21, PT ;  /* 0x000000214c00780c */ /* 0x000fcc0003f24270 */
[----:B------:R-:W-:Y:S01]  /*d9c0*/  FMNMX.FTZ R21, R49, R68, !PT ;  /* 0x0000004431157209 */ /* 0x000fe20007810000 */
[----:B------:R-:W-:Y:S01]  /*d9d0*/  HMMA.16816.F32 R84, R28, R22, R84 ;  /* 0x000000161c54723c */ /* 0x000fe20000001854 */
[----:B---3--:R-:W-:Y:S02]  /*d9e0*/  FSEL R12, R34, -INF , P0 ;  /* 0xff800000220c7808 */ /* 0x008fe40000000000 */
[----:B------:R-:W-:Y:S02]  /*d9f0*/  ISETP.GT.AND P0, PT, R76, 0x28, PT ;  /* 0x000000284c00780c */ /* 0x000fe40003f04270 */
[----:B------:R-:W-:-:S03]  /*da00*/  FMNMX.FTZ R21, R36, R21, !PT ;  /* 0x0000001524157209 */ /* 0x000fc60007810000 */
[----:B------:R-:W-:Y:S01]  /*da10*/  HMMA.16816.F32 R64, R16, R24, R64 ;  /* 0x000000181040723c */ /* 0x000fe20000001840 */
[----:B------:R-:W-:Y:S01]  /*da20*/  FMUL.FTZ R35, R47, c[0x0][0x320] ;  /* 0x0000c8002f237a20 */ /* 0x000fe20000410000 */
[----:B------:R-:W-:Y:S01]  /*da30*/  FMNMX.FTZ R21, R6, R21, !PT ;  /* 0x0000001506157209 */ /* 0x000fe20007810000 */
[----:B------:R-:W-:-:S03]  /*da40*/  FMUL.FTZ R37, R46, c[0x0][0x320] ;  /* 0x0000c8002e257a20 */ /* 0x000fc60000410000 */
[----:B------:R-:W-:Y:S01]  /*da50*/  FMNMX.FTZ R21, R14, R21, !PT ;  /* 0x000000150e157209 */ /* 0x000fe20007810000 */
[----:B------:R-:W-:Y:S01]  /*da60*/  FMUL.FTZ R24, R44, c[0x0][0x320] ;  /* 0x0000c8002c187a20 */ /* 0x000fe20000410000 */
[----:B------:R-:W-:Y:S01]  /*da70*/  HMMA.16816.F32 R60, R16, R26, R60 ;  /* 0x0000001a103c723c */ /* 0x000fe2000000183c */
[----:B------:R-:W-:Y:S01]  /*da80*/  FMUL.FTZ R25, R45, c[0x0][0x320] ;  /* 0x0000c8002d197a20 */ /* 0x000fe20000410000 */
[----:B------:R-:W-:Y:S01]  /*da90*/  MUFU.TANH R35, R35 ;  /* 0x0000002300237308 */ /* 0x000fe20000002400 */
[----:B------:R-:W-:-:S05]  /*daa0*/  FMNMX.FTZ R21, R12, R21, !PT ;  /* 0x000000150c157209 */ /* 0x000fca0007810000 */
[C---:B----4-:R-:W-:Y:S02]  /*dab0*/  HMMA.16816.F32 R88, R16.reuse, R8, R88 ;  /* 0x000000081058723c */ /* 0x050fe40000001858 */
[----:B------:R-:W1:Y:S06]  /*dac0*/  MUFU.TANH R24, R24 ;  /* 0x0000001800187308 */ /* 0x000e6c0000002400 */
[----:B------:R-:W-:Y:S01]  /*dad0*/  HMMA.16816.F32 R84, R16, R10, R84 ;  /* 0x0000000a1054723c */ /* 0x000fe20000001854 */
[----:B------:R-:W-:Y:S01]  /*dae0*/  FMUL.FTZ R64, R64, c[0x0][0x320] ;  /* 0x0000c80040407a20 */ /* 0x000fe20000410000 */
[----:B------:R-:W2:Y:S01]  /*daf0*/  MUFU.TANH R25, R25 ;  /* 0x0000001900197308 */ /* 0x000ea20000002400 */
[----:B------:R-:W-:-:S02]  /*db00*/  FMUL.FTZ R65, R65, c[0x0][0x320] ;  /* 0x0000c80041417a20 */ /* 0x000fc40000410000 */
[----:B------:R-:W-:Y:S02]  /*db10*/  FMUL.FTZ R66, R66, c[0x0][0x320] ;  /* 0x0000c80042427a20 */ /* 0x000fe40000410000 */
[----:B------:R-:W-:Y:S01]  /*db20*/  FSEL R19, R56, -INF , P3 ;  /* 0xff80000038137808 */ /* 0x000fe20001800000 */
[----:B------:R-:W-:Y:S01]  /*db30*/  FMUL.FTZ R60, R60, c[0x0][0x320] ;  /* 0x0000c8003c3c7a20 */ /* 0x000fe20000410000 */
[----:B------:R-:W-:Y:S01]  /*db40*/  FMNMX.FTZ R16, R3, R48, !PT ;  /* 0x0000003003107209 */ /* 0x000fe20007810000 */
[----:B------:R-:W3:Y:S01]  /*db50*/  MUFU.TANH R167, R64 ;  /* 0x0000004000a77308 */ /* 0x000ee20000002400 */
[----:B------:R-:W-:Y:S01]  /*db60*/  FSEL R17, R50, -INF , P4 ;  /* 0xff80000032117808 */ /* 0x000fe20002000000 */
[----:B------:R-:W-:Y:S01]  /*db70*/  FMUL.FTZ R61, R61, c[0x0][0x320] ;  /* 0x0000c8003d3d7a20 */ /* 0x000fe20000410000 */
[----:B------:R-:W-:Y:S01]  /*db80*/  FMNMX.FTZ R16, R19, R16, !PT ;  /* 0x0000001013107209 */ /* 0x000fe20007810000 */
[----:B------:R-:W-:Y:S01]  /*db90*/  FMUL.FTZ R67, R67, c[0x0][0x320] ;  /* 0x0000c80043437a20 */ /* 0x000fe20000410000 */
[----:B------:R-:W-:Y:S01]  /*dba0*/  ISETP.GT.AND P3, PT, R76, 0x18, PT ;  /* 0x000000184c00780c */ /* 0x000fe20003f64270 */
[----:B------:R-:W-:Y:S01]  /*dbb0*/  FMUL.FTZ R88, R88, c[0x0][0x320] ;  /* 0x0000c80058587a20 */ /* 0x000fe20000410000 */
[----:B------:R-:W-:Y:S01]  /*dbc0*/  FMNMX.FTZ R16, R17, R16, !PT ;  /* 0x0000001011107209 */ /* 0x000fe20007810000 */
[----:B------:R-:W4:Y:S01]  /*dbd0*/  MUFU.TANH R159, R65 ;  /* 0x00000041009f7308 */ /* 0x000f220000002400 */
[----:B------:R-:W-:Y:S01]  /*dbe0*/  ISETP.GT.AND P4, PT, R76, 0x19, PT ;  /* 0x000000194c00780c */ /* 0x000fe20003f84270 */
[----:B------:R-:W-:Y:S01]  /*dbf0*/  FMUL.FTZ R89, R89, c[0x0][0x320] ;  /* 0x0000c80059597a20 */ /* 0x000fe20000410000 */
[----:B------:R-:W-:Y:S01]  /*dc00*/  FMNMX.FTZ R16, R15, R16, !PT ;  /* 0x000000100f107209 */ /* 0x000fe20007810000 */
[----:B------:R-:W-:Y:S01]  /*dc10*/  FMUL.FTZ R62, R62, c[0x0][0x320] ;  /* 0x0000c8003e3e7a20 */ /* 0x000fe20000410000 */
[----:B-1----:R-:W-:Y:S01]  /*dc20*/  FSEL R11, R24, -INF , P3 ;  /* 0xff800000180b7808 */ /* 0x002fe20001800000 */
[----:B------:R-:W-:Y:S01]  /*dc30*/  FMUL.FTZ R84, R84, c[0x0][0x320] ;  /* 0x0000c80054547a20 */ /* 0x000fe20000410000 */
[----:B------:R-:W-:Y:S01]  /*dc40*/  FMNMX.FTZ R16, R13, R16, !PT ;  /* 0x000000100d107209 */ /* 0x000fe20007810000 */
[----:B------:R-:W1:Y:S01]  /*dc50*/  MUFU.TANH R165, R60 ;  /* 0x0000003c00a57308 */ /* 0x000e620000002400 */
[----:B--2---:R-:W-:Y:S01]  /*dc60*/  FSEL R9, R25, -INF , P4 ;  /* 0xff80000019097808 */ /* 0x004fe20002000000 */
[----:B------:R-:W-:Y:S01]  /*dc70*/  FMUL.FTZ R85, R85, c[0x0][0x320] ;  /* 0x0000c80055557a20 */ /* 0x000fe20000410000 */
[----:B------:R-:W-:Y:S01]  /*dc80*/  FMNMX.FTZ R16, R11, R16, !PT ;  /* 0x000000100b107209 */ /* 0x000fe20007810000 */
[----:B------:R-:W-:Y:S01]  /*dc90*/  FMUL.FTZ R63, R63, c[0x0][0x320] ;  /* 0x0000c8003f3f7a20 */ /* 0x000fe20000410000 */
[----:B---3--:R-:W-:Y:S01]  /*dca0*/  FSEL R167, R167, -INF , P2 ;  /* 0xff800000a7a77808 */ /* 0x008fe20001000000 */
[----:B------:R-:W-:Y:S01]  /*dcb0*/  FMUL.FTZ R90, R90, c[0x0][0x320] ;  /* 0x0000c8005a5a7a20 */ /* 0x000fe20000410000 */
[----:B------:R-:W-:Y:S01]  /*dcc0*/  FMNMX.FTZ R16, R9, R16, !PT ;  /* 0x0000001009107209 */ /* 0x000fe20007810000 */
[----:B------:R-:W2:Y:S01]  /*dcd0*/  MUFU.TANH R37, R37 ;  /* 0x0000002500257308 */ /* 0x000ea20000002400 */
[----:B----4-:R-:W-:Y:S01]  /*dce0*/  FSEL R159, R159, -INF , P1 ;  /* 0xff8000009f9f7808 */ /* 0x010fe20000800000 */
[----:B------:R-:W-:Y:S01]  /*dcf0*/  FMUL.FTZ R91, R91, c[0x0][0x320] ;  /* 0x0000c8005b5b7a20 */ /* 0x000fe20000410000 */
[----:B------:R-:W-:Y:S01]  /*dd00*/  FMNMX.FTZ R16, R167, R16, !PT ;  /* 0x00000010a7107209 */ /* 0x000fe20007810000 */
[----:B------:R-:W-:Y:S01]  /*dd10*/  FMUL.FTZ R86, R86, c[0x0][0x320] ;  /* 0x0000c80056567a20 */ /* 0x000fe20000410000 */
[----:B------:R-:W-:Y:S01]  /*dd20*/  FSEL R8, R35, -INF , P4 ;  /* 0xff80000023087808 */ /* 0x000fe20002000000 */
[----:B------:R-:W-:Y:S01]  /*dd30*/  FMUL.FTZ R87, R87, c[0x0][0x320] ;  /* 0x0000c80057577a20 */ /* 0x000fe20000410000 */
[----:B------:R-:W-:Y:S01]  /*dd40*/  ISETP.GT.AND P4, PT, R76, 0x29, PT ;  /* 0x000000294c00780c */ /* 0x000fe20003f84270 */
[----:B------:R-:W3:Y:S01]  /*dd50*/  MUFU.TANH R161, R61 ;  /* 0x0000003d00a17308 */ /* 0x000ee20000002400 */
[----:B-1----:R-:W-:-:S02]  /*dd60*/  FSEL R165, R165, -INF , P0 ;  /* 0xff800000a5a57808 */ /* 0x002fc40000000000 */
[----:B------:R-:W-:-:S04]  /*dd70*/  FMNMX.FTZ R16, R159, R16, !PT ;  /* 0x000000109f107209 */ /* 0x000fc80007810000 */
[----:B------:R-:W-:Y:S01]  /*dd80*/  FMNMX.FTZ R16, R165, R16, !PT ;  /* 0x00000010a5107209 */ /* 0x000fe20007810000 */
[----:B------:R-:W1:Y:S01]  /*dd90*/  MUFU.TANH R160, R66 ;  /* 0x0000004200a07308 */ /* 0x000e620000002400 */
[----:B--2---:R-:W-:Y:S02]  /*dda0*/  FSEL R10, R37, -INF , P3 ;  /* 0xff800000250a7808 */ /* 0x004fe40001800000 */
[----:B------:R-:W-:Y:S02]  /*ddb0*/  ISETP.GT.AND P3, PT, R76, 0x30, PT ;  /* 0x000000304c00780c */ /* 0x000fe40003f64270 */
[----:B------:R-:W-:-:S03]  /*ddc0*/  FMNMX.FTZ R21, R10, R21, !PT ;  /* 0x000000150a157209 */ /* 0x000fc60007810000 */
[----:B------:R-:W2:Y:S01]  /*ddd0*/  MUFU.TANH R171, R88 ;  /* 0x0000005800ab7308 */ /* 0x000ea20000002400 */
[----:B---3--:R-:W-:Y:S02]  /*dde0*/  FSEL R161, R161, -INF , P4 ;  /* 0xff800000a1a17808 */ /* 0x008fe40002000000 */
[----:B------:R-:W-:Y:S02]  /*ddf0*/  FMNMX.FTZ R21, R8, R21, !PT ;  /* 0x0000001508157209 */ /* 0x000fe40007810000 */
[----:B------:R-:W-:-:S03]  /*de00*/  FMNMX.FTZ R16, R161, R16, !PT ;  /* 0x00000010a1107209 */ /* 0x000fc60007810000 */
[----:B------:R-:W3:Y:S01]  /*de10*/  MUFU.TANH R170, R67 ;  /* 0x0000004300aa7308 */ /* 0x000ee20000002400 */
[----:B-1----:R-:W-:Y:S02]  /*de20*/  FSEL R160, R160, -INF , P2 ;  /* 0xff800000a0a07808 */ /* 0x002fe40001000000 */
[----:B------:R-:W-:Y:S02]  /*de30*/  ISETP.GT.AND P2, PT, R76, 0x31, PT ;  /* 0x000000314c00780c */ /* 0x000fe40003f44270 */
[----:B------:R-:W-:-:S03]  /*de40*/  FMNMX.FTZ R21, R160, R21, !PT ;  /* 0x00000015a0157209 */ /* 0x000fc60007810000 */
[----:B------:R-:W1:Y:S01]  /*de50*/  MUFU.TANH R169, R89 ;  /* 0x0000005900a97308 */ /* 0x000e620000002400 */
[----:B--2---:R-:W-:-:S04]  /*de60*/  FSEL R171, R171, -INF , P3 ;  /* 0xff800000abab7808 */ /* 0x004fc80001800000 */
[----:B------:R-:W-:-:S03]  /*de70*/  FMNMX.FTZ R16, R171, R16, !PT ;  /* 0x00000010ab107209 */ /* 0x000fc60007810000 */
[----:B------:R-:W2:Y:S01]  /*de80*/  MUFU.TANH R162, R62 ;  /* 0x0000003e00a27308 */ /* 0x000ea20000002400 */
[----:B---3--:R-:W-:Y:S02]  /*de90*/  FSEL R170, R170, -INF , P1 ;  /* 0xff800000aaaa7808 */ /* 0x008fe40000800000 */
[----:B------:R-:W-:Y:S02]  /*dea0*/  ISETP.GT.AND P1, PT, R76, 0x38, PT ;  /* 0x000000384c00780c */ /* 0x000fe40003f24270 */
[----:B------:R-:W-:-:S03]  /*deb0*/  FMNMX.FTZ R23, R170, R21, !PT ;  /* 0x00000015aa177209 */ /* 0x000fc60007810000 */
[----:B------:R-:W3:Y:S01]  /*dec0*/  MUFU.TANH R143, R84 ;  /* 0x00000054008f7308 */ /* 0x000ee20000002400 */
[----:B-1----:R-:W-:-:S04]  /*ded0*/  FSEL R169, R169, -INF , P2 ;  /* 0xff800000a9a97808 */ /* 0x002fc80001000000 */
[----:B------:R-:W-:-:S03]  /*dee0*/  FMNMX.FTZ R16, R169, R16, !PT ;  /* 0x00000010a9107209 */ /* 0x000fc60007810000 */
[----:B------:R-:W1:Y:S01]  /*def0*/  MUFU.TANH R141, R85 ;  /* 0x00000055008d7308 */ /* 0x000e620000002400 */
[----:B--2---:R-:W-:Y:S02]  /*df00*/  FSEL R162, R162, -INF , P0 ;  /* 0xff800000a2a27808 */ /* 0x004fe40000000000 */
[----:B------:R-:W-:Y:S02]  /*df10*/  ISETP.GT.AND P0, PT, R76, 0x39, PT ;  /* 0x000000394c00780c */ /* 0x000fe40003f04270 */
[----:B------:R-:W-:-:S03]  /*df20*/  FMNMX.FTZ R23, R162, R23, !PT ;  /* 0x00000017a2177209 */ /* 0x000fc60007810000 */
[----:B------:R-:W2:Y:S01]  /*df30*/  MUFU.TANH R168, R63 ;  /* 0x0000003f00a87308 */ /* 0x000ea20000002400 */
[----:B---3--:R-:W-:-:S04]  /*df40*/  FSEL R143, R143, -INF , P1 ;  /* 0xff8000008f8f7808 */ /* 0x008fc80000800000 */
[----:B------:R-:W-:-:S03]  /*df50*/  FMNMX.FTZ R16, R143, R16, !PT ;  /* 0x000000108f107209 */ /* 0x000fc60007810000 */
[----:B------:R-:W3:Y:S01]  /*df60*/  MUFU.TANH R164, R90 ;  /* 0x0000005a00a47308 */ /* 0x000ee20000002400 */
[----:B-1----:R-:W-:-:S04]  /*df70*/  FSEL R141, R141, -INF , P0 ;  /* 0xff8000008d8d7808 */ /* 0x002fc80000000000 */
[----:B------:R-:W-:-:S03]  /*df80*/  FMNMX.FTZ R16, R141, R16, !PT ;  /* 0x000000108d107209 */ /* 0x000fc60007810000 */
[----:B------:R-:W1:Y:S01]  /*df90*/  MUFU.TANH R142, R91 ;  /* 0x0000005b008e7308 */ /* 0x000e620000002400 */
[----:B--2---:R-:W-:Y:S01]  /*dfa0*/  FSEL R168, R168, -INF , P4 ;  /* 0xff800000a8a87808 */ /* 0x004fe20002000000 */
[----:B------:R-:W2:Y:S04]  /*dfb0*/  SHFL.BFLY PT, R21, R16, 0x2, 0x1f ;  /* 0x0c401f0010157f89 */ /* 0x000ea800000e0000 */
[----:B------:R-:W-:Y:S01]  /*dfc0*/  BAR.SYNC.DEFER_BLOCKING 0x0 ;  /* 0x0000000000007b1d */ /* 0x000fe20000010000 */
[----:B------:R-:W-:Y:S02]  /*dfd0*/  FMNMX.FTZ R23, R168, R23, !PT ;  /* 0x00000017a8177209 */ /* 0x000fe40007810000 */
[----:B---3--:R-:W-:Y:S02]  /*dfe0*/  FSEL R164, R164, -INF , P3 ;  /* 0xff800000a4a47808 */ /* 0x008fe40001800000 */
[----:B------:R-:W-:Y:S01]  /*dff0*/  ISETP.NE.AND P4, PT, R212, RZ, PT ;  /* 0x000000ffd400720c */ /* 0x000fe20003f85270 */
[----:B------:R-:W3:Y:S01]  /*e000*/  MUFU.TANH R140, R86 ;  /* 0x00000056008c7308 */ /* 0x000ee20000002400 */
[----:B------:R-:W-:-:S02]  /*e010*/  FMNMX.FTZ R23, R164, R23, !PT ;  /* 0x00000017a4177209 */ /* 0x000fc40007810000 */
[----:B-1----:R-:W-:-:S05]  /*e020*/  FSEL R142, R142, -INF , P2 ;  /* 0xff8000008e8e7808 */ /* 0x002fca0001000000 */
[----:B------:R-:W1:Y:S01]  /*e030*/  MUFU.TANH R158, R87 ;  /* 0x00000057009e7308 */ /* 0x000e620000002400 */
[----:B------:R-:W-:Y:S02]  /*e040*/  FMNMX.FTZ R23, R142, R23, !PT ;  /* 0x000000178e177209 */ /* 0x000fe40007810000 */
[----:B---3--:R-:W-:-:S04]  /*e050*/  FSEL R140, R140, -INF , P1 ;  /* 0xff8000008c8c7808 */ /* 0x008fc80000800000 */
[----:B------:R-:W-:Y:S02]  /*e060*/  FMNMX.FTZ R23, R140, R23, !PT ;  /* 0x000000178c177209 */ /* 0x000fe40007810000 */
[----:B-1----:R-:W-:Y:S02]  /*e070*/  FSEL R158, R158, -INF , P0 ;  /* 0xff8000009e9e7808 */ /* 0x002fe40000000000 */
[----:B------:R-:W-:Y:S02]  /*e080*/  ISETP.GE.AND P0, PT, R78, 0x41, PT ;  /* 0x000000414e00780c */ /* 0x000fe40003f06270 */
[----:B------:R-:W-:Y:S02]  /*e090*/  FMNMX.FTZ R18, R158, R23, !PT ;  /* 0x000000179e127209 */ /* 0x000fe40007810000 */
[----:B--2---:R-:W-:-:S03]  /*e0a0*/  FMNMX.FTZ R23, R16, R21, !PT ;  /* 0x0000001510177209 */ /* 0x004fc60007810000 */
[----:B------:R-:W1:Y:S04]  /*e0b0*/  SHFL.BFLY PT, R21, R18, 0x2, 0x1f ;  /* 0x0c401f0012157f89 */ /* 0x000e6800000e0000 */
[----:B------:R-:W2:Y:S02]  /*e0c0*/  SHFL.BFLY PT, R132, R23, 0x1, 0x1f ;  /* 0x0c201f0017847f89 */ /* 0x000ea400000e0000 */
[----:B------:R-:W-:-:S05]  /*e0d0*/  @P0 LEA.HI.SX32 R25, R133, 0xfffffffe, 0x1a ;  /* 0xfffffffe85190811 */ /* 0x000fca00078fd2ff */
[----:B------:R-:W-:Y:S01]  /*e0e0*/  @P0 IMAD R4, R4, R25, RZ ;  /* 0x0000001904040224 */ /* 0x000fe200078e02ff */
[----:B-1----:R-:W-:Y:S02]  /*e0f0*/  FMNMX.FTZ R21, R18, R21, !PT ;  /* 0x0000001512157209 */ /* 0x002fe40007810000 */
[----:B------:R-:W-:Y:S01]  /*e100*/  @P0 SHF.R.S32.HI R18, RZ, 0x1f, R25 ;  /* 0x0000001fff120819 */ /* 0x000fe20000011419 */
[-C--:B------:R-:W-:Y:S01]  /*e110*/  @P0 IMAD.WIDE.U32 R24, R25, R77.reuse, R218 ;  /* 0x0000004d19180225 */ /* 0x080fe200078e00da */
[----:B--2---:R-:W-:Y:S01]  /*e120*/  FMNMX.FTZ R132, R23, R132, !PT ;  /* 0x0000008417847209 */ /* 0x004fe20007810000 */
[----:B------:R-:W1:Y:S02]  /*e130*/  SHFL.BFLY PT, R16, R21, 0x1, 0x1f ;  /* 0x0c201f0015107f89 */ /* 0x000e6400000e0000 */
[----:B------:R-:W-:Y:S01]  /*e140*/  @P0 IMAD R77, R18, R77, R4 ;  /* 0x0000004d124d0224 */ /* 0x000fe200078e0204 */
[C---:B------:R-:W-:Y:S01]  /*e150*/  FSETP.NEU.FTZ.AND P1, PT, R132.reuse, -INF , PT ;  /* 0xff8000008400780b */ /* 0x040fe20003f3d000 */
[----:B------:R-:W-:-:S02]  /*e160*/  FMUL.FTZ R166, R132, c[0x0][0x2d0] ;  /* 0x0000b40084a67a20 */ /* 0x000fc40000410000 */
[----:B------:R-:W-:-:S03]  /*e170*/  @P0 IMAD.IADD R77, R25, 0x1, R77 ;  /* 0x00000001194d0824 */ /* 0x000fc600078e024d */
[----:B------:R-:W-:Y:S02]  /*e180*/  FSEL R166, R166, RZ, P1 ;  /* 0x000000ffa6a67208 */ /* 0x000fe40000800000 */
[----:B------:R-:W-:-:S03]  /*e190*/  @P0 LEA R22, P1, R24, c[0x0][0x1c8], 0x1 ;  /* 0x0000720018160a11 */ /* 0x000fc600078208ff */
[--C-:B------:R-:W-:Y:S01]  /*e1a0*/  FFMA.FTZ R151, R19, c[0x0][0x2d0], -R166.reuse ;  /* 0x0000b40013977a23 */ /* 0x100fe200000108a6 */
[----:B------:R-:W-:Y:S01]  /*e1b0*/  @P0 LEA.HI.X R23, R24, c[0x0][0x1cc], R77, 0x1, P1 ;  /* 0x0000730018170a11 */ /* 0x000fe200008f0c4d */
[--C-:B------:R-:W-:Y:S01]  /*e1c0*/  FFMA.FTZ R153, R3, c[0x0][0x2d0], -R166.reuse ;  /* 0x0000b40003997a23 */ /* 0x100fe200000108a6 */
[C---:B------:R-:W-:Y:S01]  /*e1d0*/  @P0 LEA R18, P1, R7.reuse, R22, 0x1 ;  /* 0x0000001607120211 */ /* 0x040fe200078208ff */
[----:B------:R-:W-:Y:S02]  /*e1e0*/  FFMA.FTZ R150, R48, c[0x0][0x2d0], -R166 ;  /* 0x0000b40030967a23 */ /* 0x000fe400000108a6 */
[----:B------:R2:W-:Y:S01]  /*e1f0*/  @P0 LDGSTS.E.BYPASS.LTC128B.128 [R213+0x6100], [R22.64], !P6 ;  /* 0x0610000016d50fae */ /* 0x0005e2000f101d46 */
[----:B------:R-:W-:Y:S01]  /*e200*/  @P0 LEA.HI.X R19, R7, R23, R210, 0x1, P1 ;  /* 0x0000001707130211 */ /* 0x000fe200008f0cd2 */
[--C-:B------:R-:W-:Y:S01]  /*e210*/  FFMA.FTZ R146, R17, c[0x0][0x2d0], -R166.reuse ;  /* 0x0000b40011927a23 */ /* 0x100fe200000108a6 */
[----:B------:R-:W-:Y:S01]  /*e220*/  MUFU.EX2 R153, R153 ;  /* 0x0000009900997308 */ /* 0x000fe20000000800 */
[----:B------:R2:W-:Y:S01]  /*e230*/  @P0 LDGSTS.E.BYPASS.LTC128B.128 [R213+0x8100], [R22.64+0x80], !P4 ;  /* 0x0810008016d50fae */ /* 0x0005e2000e101d46 */
[----:B-1----:R-:W-:Y:S01]  /*e240*/  FMNMX.FTZ R3, R21, R16, !PT ;  /* 0x0000001015037209 */ /* 0x002fe20007810000 */
[----:B------:R-:W-:-:S02]  /*e250*/  FFMA.FTZ R145, R11, c[0x0][0x2d0], -R166 ;  /* 0x0000b4000b917a23 */ /* 0x000fc400000108a6 */
[----:B------:R2:W-:Y:S01]  /*e260*/  @P0 LDGSTS.E.BYPASS.LTC128B.128 [R213+0xa100], [R22.64+0x100], !P5 ;  /* 0x0a10010016d50fae */ /* 0x0005e2000e901d46 */
[C---:B------:R-:W-:Y:S01]  /*e270*/  FSETP.NEU.FTZ.AND P1, PT, R3.reuse, -INF , PT ;  /* 0xff8000000300780b */ /* 0x040fe20003f3d000 */
[----:B------:R-:W-:Y:S01]  /*e280*/  FMUL.FTZ R163, R3, c[0x0][0x2d0] ;  /* 0x0000b40003a37a20 */ /* 0x000fe20000410000 */
[----:B------:R-:W1:Y:S01]  /*e290*/  MUFU.EX2 R150, R150 ;  /* 0x0000009600967308 */ /* 0x000e620000000800 */
[----:B------:R3:W-:Y:S01]  /*e2a0*/  @P0 LDGSTS.E.BYPASS.LTC128B.128 [R213+0x7100], [R18.64], !P6 ;  /* 0x0710000012d50fae */ /* 0x0007e2000f101d46 */
[--C-:B------:R-:W-:Y:S02]  /*e2b0*/  FFMA.FTZ R2, R9, c[0x0][0x2d0], -R166.reuse ;  /* 0x0000b40009027a23 */ /* 0x100fe400000108a6 */
[----:B------:R-:W-:Y:S01]  /*e2c0*/  FSEL R163, R163, RZ, P1 ;  /* 0x000000ffa3a37208 */ /* 0x000fe20000800000 */
[----:B------:R3:W-:Y:S01]  /*e2d0*/  @P0 LDGSTS.E.BYPASS.LTC128B.128 [R213+0x9100], [R18.64+0x80], !P4 ;  /* 0x0910008012d50fae */ /* 0x0007e2000e101d46 */
[----:B------:R-:W-:Y:S02]  /*e2e0*/  FFMA.FTZ R149, R15, c[0x0][0x2d0], -R166 ;  /* 0x0000b4000f957a23 */ /* 0x000fe400000108a6 */
[----:B------:R-:W-:Y:S01]  /*e2f0*/  MUFU.EX2 R151, R151 ;  /* 0x0000009700977308 */ /* 0x000fe20000000800 */
[----:B------:R3:W-:Y:S01]  /*e300*/  @P0 LDGSTS.E.BYPASS.LTC128B.128 [R213+0xb100], [R18.64+0x100], !P5 ;  /* 0x0b10010012d50fae */ /* 0x0007e2000e901d46 */
[----:B------:R-:W-:-:S02]  /*e310*/  FFMA.FTZ R152, R49, c[0x0][0x2d0], -R163 ;  /* 0x0000b40031987a23 */ /* 0x000fc400000108a3 */
[--C-:B------:R-:W-:Y:S01]  /*e320*/  FFMA.FTZ R155, R68, c[0x0][0x2d0], -R163.reuse ;  /* 0x0000b400449b7a23 */ /* 0x100fe200000108a3 */
[----:B------:R-:W4:Y:S01]  /*e330*/  LDSM.16.MT88.4 R40, [R203+0x2100] ;  /* 0x00210000cb28783b */ /* 0x000f220000004200 */
[--C-:B------:R-:W-:Y:S02]  /*e340*/  FFMA.FTZ R157, R36, c[0x0][0x2d0], -R163.reuse ;  /* 0x0000b400249d7a23 */ /* 0x100fe400000108a3 */
[--C-:B------:R-:W-:Y:S01]  /*e350*/  FFMA.FTZ R148, R6, c[0x0][0x2d0], -R163.reuse ;  /* 0x0000b40006947a23 */ /* 0x100fe200000108a3 */
[----:B------:R-:W2:Y:S01]  /*e360*/  LDSM.16.MT88.4 R56, [R197+0x2100] ;  /* 0x00210000c538783b */ /* 0x000ea20000004200 */
[----:B------:R-:W3:Y:S01]  /*e370*/  MUFU.EX2 R146, R146 ;  /* 0x0000009200927308 */ /* 0x000ee20000000800 */
[--C-:B------:R-:W-:Y:S01]  /*e380*/  FFMA.FTZ R135, R10, c[0x0][0x2d0], -R163.reuse ;  /* 0x0000b4000a877a23 */ /* 0x100fe200000108a3 */
[----:B-1----:R-:W-:Y:S01]  /*e390*/  F2FP.PACK_AB R96, R150, R153 ;  /* 0x000000999660723e */ /* 0x002fe200000000ff */
[----:B------:R-:W1:Y:S01]  /*e3a0*/  LDSM.16.MT88.4 R124, [R203+0x100] ;  /* 0x00010000cb7c783b */ /* 0x000e620000004200 */
[----:B------:R-:W-:-:S02]  /*e3b0*/  FFMA.FTZ R0, R8, c[0x0][0x2d0], -R163 ;  /* 0x0000b40008007a23 */ /* 0x000fc400000108a3 */
[--C-:B------:R-:W-:Y:S01]  /*e3c0*/  FFMA.FTZ R144, R13, c[0x0][0x2d0], -R166.reuse ;  /* 0x0000b4000d907a23 */ /* 0x100fe200000108a6 */
[----:B------:R-:W1:Y:S01]  /*e3d0*/  LDSM.16.MT88.4 R116, [R198+0x100] ;  /* 0x00010000c674783b */ /* 0x000e620000004200 */
[----:B------:R-:W-:Y:S01]  /*e3e0*/  MUFU.EX2 R152, R152 ;  /* 0x0000009800987308 */ /* 0x000fe20000000800 */
[--C-:B------:R-:W-:Y:S02]  /*e3f0*/  FFMA.FTZ R147, R14, c[0x0][0x2d0], -R163.reuse ;  /* 0x0000b4000e937a23 */ /* 0x100fe400000108a3 */
[----:B------:R-:W1:Y:S01]  /*e400*/  LDSM.16.MT88.4 R108, [R197+0x100] ;  /* 0x00010000c56c783b */ /* 0x000e620000004200 */
[----:B------:R-:W-:Y:S02]  /*e410*/  FFMA.FTZ R134, R12, c[0x0][0x2d0], -R163 ;  /* 0x0000b4000c867a23 */ /* 0x000fe400000108a3 */
[--C-:B------:R-:W-:Y:S01]  /*e420*/  FFMA.FTZ R154, R167, c[0x0][0x2d0], -R166.reuse ;  /* 0x0000b400a79a7a23 */ /* 0x100fe200000108a6 */
[----:B------:R-:W1:Y:S01]  /*e430*/  LDSM.16.MT88.4 R100, [R196+0x100] ;  /* 0x00010000c464783b */ /* 0x000e620000004200 */
[----:B------:R-:W4:Y:S01]  /*e440*/  MUFU.EX2 R155, R155 ;  /* 0x0000009b009b7308 */ /* 0x000f220000000800 */
[----:B---3--:R-:W-:Y:S01]  /*e450*/  F2FP.PACK_AB R98, R146, R151 ;  /* 0x000000979262723e */ /* 0x008fe200000000ff */
[--C-:B------:R-:W-:Y:S01]  /*e460*/  FFMA.FTZ R156, R165, c[0x0][0x2d0], -R166.reuse ;  /* 0x0000b400a59c7a23 */ /* 0x100fe200000108a6 */
[----:B------:R-:W3:Y:S01]  /*e470*/  LDSM.16.MT88.4 R48, [R198+0x2100] ;  /* 0x00210000c630783b */ /* 0x000ee20000004200 */
[----:B------:R-:W-:-:S02]  /*e480*/  FFMA.FTZ R159, R159, c[0x0][0x2d0], -R166 ;  /* 0x0000b4009f9f7a23 */ /* 0x000fc400000108a6 */
[--C-:B------:R-:W-:Y:S01]  /*e490*/  FFMA.FTZ R161, R161, c[0x0][0x2d0], -R166.reuse ;  /* 0x0000b400a1a17a23 */ /* 0x100fe200000108a6 */
[----:B------:R-:W1:Y:S01]  /*e4a0*/  LDSM.16.MT88.4 R64, [R196+0x2100] ;  /* 0x00210000c440783b */ /* 0x000e620000004200 */
[----:B------:R-:W-:Y:S01]  /*e4b0*/  MUFU.EX2 R157, R157 ;  /* 0x0000009d009d7308 */ /* 0x000fe20000000800 */
[--C-:B------:R-:W-:Y:S02]  /*e4c0*/  FFMA.FTZ R160, R160, c[0x0][0x2d0], -R163.reuse ;  /* 0x0000b400a0a07a23 */ /* 0x100fe400000108a3 */
[----:B------:R-:W1:Y:S01]  /*e4d0*/  LDSM.16.MT88.4 R72, [R203+0x4100] ;  /* 0x00410000cb48783b */ /* 0x000e620000004200 */
[--C-:B------:R-:W-:Y:S02]  /*e4e0*/  FFMA.FTZ R165, R170, c[0x0][0x2d0], -R163.reuse ;  /* 0x0000b400aaa57a23 */ /* 0x100fe400000108a3 */
[--C-:B------:R-:W-:Y:S01]  /*e4f0*/  FFMA.FTZ R162, R162, c[0x0][0x2d0], -R163.reuse ;  /* 0x0000b400a2a27a23 */ /* 0x100fe200000108a3 */
[----:B------:R-:W1:Y:S01]  /*e500*/  LDSM.16.MT88.4 R80, [R198+0x4100] ;  /* 0x00410000c650783b */ /* 0x000e620000004200 */
[----:B------:R-:W2:Y:S01]  /*e510*/  MUFU.EX2 R148, R148 ;  /* 0x0000009400947308 */ /* 0x000ea20000000800 */
[----:B----4-:R-:W-:Y:S01]  /*e520*/  F2FP.PACK_AB R97, R155, R152 ;  /* 0x000000989b61723e */ /* 0x010fe200000000ff */
[----:B------:R-:W-:Y:S01]  /*e530*/  FFMA.FTZ R167, R168, c[0x0][0x2d0], -R163 ;  /* 0x0000b400a8a77a23 */ /* 0x000fe200000108a3 */
[----:B------:R-:W4:Y:S01]  /*e540*/  LDSM.16.MT88.4 R88, [R197+0x4100] ;  /* 0x00410000c558783b */ /* 0x000f220000004200 */
        /* <DEDUP_REMOVED lines=9> */
[----:B--2---:R-:W-:Y:S01]  /*e5e0*/  F2FP.PACK_AB R99, R148, R157 ;  /* 0x0000009d9463723e */ /* 0x004fe200000000ff */
[----:B------:R-:W2:Y:S01]  /*e5f0*/  MUFU.EX2 R144, R144 ;  /* 0x0000009000907308 */ /* 0x000ea20000000800 */
[--C-:B------:R-:W-:Y:S01]  /*e600*/  FFMA.FTZ R171, R142, c[0x0][0x2d0], -R163.reuse ;  /* 0x0000b4008eab7a23 */ /* 0x100fe200000108a3 */
[----:B------:R-:W2:Y:S01]  /*e610*/  LDSM.16.MT88.4 R20, [R203+0x900] ;  /* 0x00090000cb14783b */ /* 0x000ea20000004200 */
[----:B------:R-:W-:-:S02]  /*e620*/  FFMA.FTZ R166, R140, c[0x0][0x2d0], -R163 ;  /* 0x0000b4008ca67a23 */ /* 0x000fc400000108a3 */
[----:B------:R-:W-:Y:S01]  /*e630*/  FFMA.FTZ R233, R158, c[0x0][0x2d0], -R163 ;  /* 0x0000b4009ee97a23 */ /* 0x000fe200000108a3 */
[C---:B------:R-:W-:Y:S01]  /*e640*/  HMMA.16816.F32 R36, R96.reuse, R40, RZ ;  /* 0x000000286024723c */ /* 0x040fe200000018ff */
[----:B------:R-:W2:Y:S01]  /*e650*/  LDSM.16.MT88.4 R12, [R196+0x2900] ;  /* 0x00290000c40c783b */ /* 0x000ea20000004200 */
[----:B------:R-:W-:Y:S01]  /*e660*/  MUFU.EX2 R145, R145 ;  /* 0x0000009100917308 */ /* 0x000fe20000000800 */
[----:B------:R-:W-:Y:S02]  /*e670*/  FADD.FTZ R150, R153, R150 ;  /* 0x0000009699967221 */ /* 0x000fe40000010000 */
[----:B------:R-:W-:Y:S01]  /*e680*/  LDSM.16.MT88.4 R136, [R198+0x900] ;  /* 0x00090000c688783b */ /* 0x000fe20000004200 */
[----:B------:R-:W-:Y:S02]  /*e690*/  FADD.FTZ R152, R152, R155 ;  /* 0x0000009b98987221 */ /* 0x000fe40000010000 */
[----:B------:R-:W-:Y:S01]  /*e6a0*/  HMMA.16816.F32 R52, R96, R56, RZ ;  /* 0x000000386034723c */ /* 0x000fe200000018ff */
[----:B------:R-:W-:Y:S01]  /*e6b0*/  LDSM.16.MT88.4 R32, [R197+0x900] ;  /* 0x00090000c520783b */ /* 0x000fe20000004200 */
[----:B------:R-:W-:Y:S01]  /*e6c0*/  MUFU.EX2 R2, R2 ;  /* 0x0000000200027308 */ /* 0x000fe20000000800 */
[----:B------:R-:W-:-:S02]  /*e6d0*/  FADD.FTZ R151, R151, R150 ;  /* 0x0000009697977221 */ /* 0x000fc40000010000 */
[----:B------:R-:W-:Y:S01]  /*e6e0*/  LDSM.16.MT88.4 R28, [R196+0x900] ;  /* 0x00090000c41c783b */ /* 0x000fe20000004200 */
[----:B------:R-:W-:Y:S02]  /*e6f0*/  FADD.FTZ R157, R157, R152 ;  /* 0x000000989d9d7221 */ /* 0x000fe40000010000 */
[C---:B------:R-:W-:Y:S01]  /*e700*/  HMMA.16816.F32 R40, R96.reuse, R42, RZ ;  /* 0x0000002a6028723c */ /* 0x040fe200000018ff */
[----:B------:R-:W-:Y:S01]  /*e710*/  LDSM.16.MT88.4 R24, [R198+0x2900] ;  /* 0x00290000c618783b */ /* 0x000fe20000004200 */
[----:B------:R-:W-:Y:S01]  /*e720*/  MUFU.EX2 R147, R147 ;  /* 0x0000009300937308 */ /* 0x000fe20000000800 */
[----:B------:R-:W-:Y:S02]  /*e730*/  FADD.FTZ R146, R146, R151 ;  /* 0x0000009792927221 */ /* 0x000fe40000010000 */
[----:B------:R-:W-:Y:S01]  /*e740*/  FADD.FTZ R148, R148, R157 ;  /* 0x0000009d94947221 */ /* 0x000fe20000010000 */
[----:B------:R-:W-:Y:S02]  /*e750*/  LDSM.16.MT88.4 R140, [R198+0x1900] ;  /* 0x00190000c68c783b */ /* 0x000fe40000004200 */
[C---:B------:R-:W-:Y:S02]  /*e760*/  HMMA.16816.F32 R56, R96.reuse, R58, RZ ;  /* 0x0000003a6038723c */ /* 0x040fe400000018ff */
[----:B------:R-:W2:Y:S01]  /*e770*/  MUFU.EX2 R134, R134 ;  /* 0x0000008600867308 */ /* 0x000ea20000000800 */
[----:B------:R-:W0:Y:S05]  /*e780*/  LDGDEPBAR ;  /* 0x00000000000079af */ /* 0x000e2a0000000000 */
[C---:B-1----:R-:W-:Y:S02]  /*e790*/  HMMA.16816.F32 R128, R96.reuse, R124, RZ ;  /* 0x0000007c6080723c */ /* 0x042fe400000018ff */
[----:B------:R-:W-:Y:S06]  /*e7a0*/  MUFU.EX2 R135, R135 ;  /* 0x0000008700877308 */ /* 0x000fec0000000800 */
[C---:B------:R-:W-:Y:S02]  /*e7b0*/  HMMA.16816.F32 R120, R96.reuse, R116, RZ ;  /* 0x000000746078723c */ /* 0x040fe400000018ff */
[----:B------:R-:W1:Y:S06]  /*e7c0*/  MUFU.EX2 R0, R0 ;  /* 0x0000000000007308 */ /* 0x000e6c0000000800 */
[C---:B------:R-:W-:Y:S02]  /*e7d0*/  HMMA.16816.F32 R112, R96.reuse, R108, RZ ;  /* 0x0000006c6070723c */ /* 0x040fe400000018ff */
[----:B------:R-:W-:Y:S06]  /*e7e0*/  MUFU.EX2 R154, R154 ;  /* 0x0000009a009a7308 */ /* 0x000fec0000000800 */
[C---:B------:R-:W-:Y:S02]  /*e7f0*/  HMMA.16816.F32 R104, R96.reuse, R100, RZ ;  /* 0x000000646068723c */ /* 0x040fe400000018ff */
[----:B------:R-:W1:Y:S06]  /*e800*/  MUFU.EX2 R159, R159 ;  /* 0x0000009f009f7308 */ /* 0x000e6c0000000800 */
[C---:B---3--:R-:W-:Y:S02]  /*e810*/  HMMA.16816.F32 R44, R96.reuse, R48, RZ ;  /* 0x00000030602c723c */ /* 0x048fe400000018ff */
[----:B------:R-:W-:Y:S06]  /*e820*/  MUFU.EX2 R156, R156 ;  /* 0x0000009c009c7308 */ /* 0x000fec0000000800 */
[C---:B------:R-:W-:Y:S02]  /*e830*/  HMMA.16816.F32 R60, R96.reuse, R64, RZ ;  /* 0x00000040603c723c */ /* 0x040fe400000018ff */
[----:B------:R-:W3:Y:S06]  /*e840*/  MUFU.EX2 R161, R161 ;  /* 0x000000a100a17308 */ /* 0x000eec0000000800 */
[C---:B------:R-:W-:Y:S02]  /*e850*/  HMMA.16816.F32 R68, R96.reuse, R72, RZ ;  /* 0x000000486044723c */ /* 0x040fe400000018ff */
[----:B------:R-:W-:Y:S06]  /*e860*/  MUFU.EX2 R160, R160 ;  /* 0x000000a000a07308 */ /* 0x000fec0000000800 */
[C---:B------:R-:W-:Y:S02]  /*e870*/  HMMA.16816.F32 R76, R96.reuse, R80, RZ ;  /* 0x00000050604c723c */ /* 0x040fe400000018ff */
[----:B------:R-:W1:Y:S06]  /*e880*/  MUFU.EX2 R165, R165 ;  /* 0x000000a500a57308 */ /* 0x000e6c0000000800 */
[C---:B----4-:R-:W-:Y:S02]  /*e890*/  HMMA.16816.F32 R84, R96.reuse, R88, RZ ;  /* 0x000000586054723c */ /* 0x050fe400000018ff */
[----:B------:R-:W-:Y:S06]  /*e8a0*/  MUFU.EX2 R162, R162 ;  /* 0x000000a200a27308 */ /* 0x000fec0000000800 */
[C---:B------:R-:W-:Y:S02]  /*e8b0*/  HMMA.16816.F32 R124, R96.reuse, R126, RZ ;  /* 0x0000007e607c723c */ /* 0x040fe400000018ff */
[----:B------:R-:W4:Y:S06]  /*e8c0*/  MUFU.EX2 R167, R167 ;  /* 0x000000a700a77308 */ /* 0x000f2c0000000800 */
[C---:B------:R-:W-:Y:S02]  /*e8d0*/  HMMA.16816.F32 R116, R96.reuse, R118, RZ ;  /* 0x000000766074723c */ /* 0x040fe400000018ff */
[----:B------:R-:W-:Y:S06]  /*e8e0*/  MUFU.EX2 R168, R168 ;  /* 0x000000a800a87308 */ /* 0x000fec0000000800 */
[C---:B------:R-:W-:Y:S02]  /*e8f0*/  HMMA.16816.F32 R108, R96.reuse, R110, RZ ;  /* 0x0000006e606c723c */ /* 0x040fe400000018ff */
[----:B------:R-:W1:Y:S06]  /*e900*/  MUFU.EX2 R169, R169 ;  /* 0x000000a900a97308 */ /* 0x000e6c0000000800 */
        /* <DEDUP_REMOVED lines=12> */
[C---:B------:R-:W-:Y:S07]  /*e9d0*/  HMMA.16816.F32 R92, R96.reuse, R4, RZ ;  /* 0x00000004605c723c */ /* 0x040fee00000018ff */
[----:B--2---:R-:W-:Y:S01]  /*e9e0*/  F2FP.PACK_AB R4, R144, R149 ;  /* 0x000000959004723e */ /* 0x004fe200000000ff */
[----:B------:R-:W-:Y:S01]  /*e9f0*/  HMMA.16816.F32 R96, R96, R6, RZ ;  /* 0x000000066060723c */ /* 0x000fe200000018ff */
[----:B------:R-:W-:Y:S01]  /*ea00*/  F2FP.PACK_AB R5, R134, R147 ;  /* 0x000000938605723e */ /* 0x000fe200000000ff */
[----:B------:R-:W-:-:S02]  /*ea10*/  FADD.FTZ R149, R149, R146 ;  /* 0x0000009295957221 */ /* 0x000fc40000010000 */
[----:B------:R-:W-:Y:S02]  /*ea20*/  FADD.FTZ R147, R147, R148 ;  /* 0x0000009493937221 */ /* 0x000fe40000010000 */
[----:B------:R-:W-:Y:S01]  /*ea30*/  FADD.FTZ R144, R144, R149 ;  /* 0x0000009590907221 */ /* 0x000fe20000010000 */
[----:B------:R-:W-:Y:S01]  /*ea40*/  F2FP.PACK_AB R6, R2, R145 ;  /* 0x000000910206723e */ /* 0x000fe200000000ff */
[----:B------:R-:W-:Y:S01]  /*ea50*/  FADD.FTZ R134, R134, R147 ;  /* 0x0000009386867221 */ /* 0x000fe20000010000 */
[----:B-1----:R-:W-:Y:S01]  /*ea60*/  F2FP.PACK_AB R7, R0, R135 ;  /* 0x000000870007723e */ /* 0x002fe200000000ff */
[----:B------:R-:W-:Y:S02]  /*ea70*/  FADD.FTZ R145, R145, R144 ;  /* 0x0000009091917221 */ /* 0x000fe40000010000 */
[----:B------:R-:W-:Y:S02]  /*ea80*/  FADD.FTZ R135, R135, R134 ;  /* 0x0000008687877221 */ /* 0x000fe40000010000 */
[----:B------:R-:W-:-:S02]  /*ea90*/  FADD.FTZ R145, R2, R145 ;  /* 0x0000009102917221 */ /* 0x000fc40000010000 */
[----:B------:R-:W-:Y:S01]  /*eaa0*/  HMMA.16816.F32 R36, R4, R8, R36 ;  /* 0x000000080424723c */ /* 0x000fe20000001824 */
[----:B------:R-:W-:-:S07]  /*eab0*/  FADD.FTZ R135, R0, R135 ;  /* 0x0000008700877221 */ /* 0x000fce0000010000 */
[C---:B------:R-:W-:Y:S01]  /*eac0*/  HMMA.16816.F32 R40, R4.reuse, R10, R40 ;  /* 0x0000000a0428723c */ /* 0x040fe20000001828 */
[----:B------:R-:W1:Y:S07]  /*ead0*/  LDSM.16.MT88.4 R8, [R198+0x4900] ;  /* 0x00490000c608783b */ /* 0x000e6e0000004200 */
[C---:B------:R-:W-:Y:S08]  /*eae0*/  HMMA.16816.F32 R52, R4.reuse, R16, R52 ;  /* 0x000000100434723c */ /* 0x040ff00000001834 */
[C---:B------:R-:W-:Y:S01]  /*eaf0*/  HMMA.16816.F32 R56, R4.reuse, R18, R56 ;  /* 0x000000120438723c */ /* 0x040fe20000001838 */
[----:B------:R-:W2:Y:S07]  /*eb00*/  LDSM.16.MT88.4 R16, [R197+0x4900] ;  /* 0x00490000c510783b */ /* 0x000eae0000004200 */
[C---:B------:R-:W-:Y:S08]  /*eb10*/  HMMA.16816.F32 R128, R4.reuse, R20, R128 ;  /* 0x000000140480723c */ /* 0x040ff00000001880 */
[C---:B------:R-:W-:Y:S01]  /*eb20*/  HMMA.16816.F32 R124, R4.reuse, R22, R124 ;  /* 0x00000016047c723c */ /* 0x040fe2000000187c */
[----:B------:R-:W3:Y:S07]  /*eb30*/  LDSM.16.MT88.4 R20, [R203+0x4900] ;  /* 0x00490000cb14783b */ /* 0x000eee0000004200 */
[C---:B------:R-:W-:Y:S08]  /*eb40*/  HMMA.16816.F32 R60, R4.reuse, R12, R60 ;  /* 0x0000000c043c723c */ /* 0x040ff0000000183c */
        /* <DEDUP_REMOVED lines=8> */
[C---:B------:R-:W-:Y:S08]  /*ebd0*/  HMMA.16816.F32 R120, R4.reuse, R136, R120 ;  /* 0x000000880478723c */ /* 0x040ff00000001878 */
[C---:B------:R-:W-:Y:S01]  /*ebe0*/  HMMA.16816.F32 R116, R4.reuse, R138, R116 ;  /* 0x0000008a0474723c */ /* 0x040fe20000001874 */
[----:B------:R-:W-:Y:S07]  /*ebf0*/  LDSM.16.MT88.4 R136, [R197+0x1900] ;  /* 0x00190000c588783b */ /* 0x000fee0000004200 */
        /* <DEDUP_REMOVED lines=9> */
[C---:B---3--:R-:W-:Y:S08]  /*ec90*/  HMMA.16816.F32 R68, R4.reuse, R20, R68 ;  /* 0x000000140444723c */ /* 0x048ff00000001844 */
[C---:B------:R-:W-:Y:S01]  /*eca0*/  HMMA.16816.F32 R72, R4.reuse, R22, R72 ;  /* 0x000000160448723c */ /* 0x040fe20000001848 */
[----:B------:R-:W-:Y:S07]  /*ecb0*/  LDSM.16.MT88.4 R20, [R203+0x5100] ;  /* 0x00510000cb14783b */ /* 0x000fee0000004200 */
[C---:B------:R-:W-:Y:S08]  /*ecc0*/  HMMA.16816.F32 R92, R4.reuse, R12, R92 ;  /* 0x0000000c045c723c */ /* 0x040ff0000000185c */
[----:B------:R-:W-:Y:S01]  /*ecd0*/  HMMA.16816.F32 R96, R4, R14, R96 ;  /* 0x0000000e0460723c */ /* 0x000fe20000001860 */
[----:B------:R-:W3:Y:S06]  /*ece0*/  LDSM.16.MT88.4 R12, [R203+0x3100] ;  /* 0x00310000cb0c783b */ /* 0x000eec0000004200 */
[----:B------:R-:W-:Y:S01]  /*ecf0*/  F2FP.PACK_AB R4, R159, R154 ;  /* 0x0000009a9f04723e */ /* 0x000fe200000000ff */
[----:B------:R-:W-:Y:S01]  /*ed00*/  FADD.FTZ R154, R154, R145 ;  /* 0x000000919a9a7221 */ /* 0x000fe20000010000 */
[----:B------:R-:W-:-:S02]  /*ed10*/  F2FP.PACK_AB R6, R161, R156 ;  /* 0x0000009ca106723e */ /* 0x000fc400000000ff */
[----:B------:R-:W-:Y:S01]  /*ed20*/  F2FP.PACK_AB R5, R165, R160 ;  /* 0x000000a0a505723e */ /* 0x000fe200000000ff */
[----:B------:R-:W-:Y:S01]  /*ed30*/  FADD.FTZ R160, R160, R135 ;  /* 0x00000087a0a07221 */ /* 0x000fe20000010000 */
[----:B----4-:R-:W-:Y:S01]  /*ed40*/  F2FP.PACK_AB R7, R167, R162 ;  /* 0x000000a2a707723e */ /* 0x010fe200000000ff */
[----:B------:R-:W-:Y:S02]  /*ed50*/  FADD.FTZ R159, R159, R154 ;  /* 0x0000009a9f9f7221 */ /* 0x000fe40000010000 */
[----:B------:R-:W-:Y:S02]  /*ed60*/  FADD.FTZ R165, R165, R160 ;  /* 0x000000a0a5a57221 */ /* 0x000fe40000010000 */
[----:B------:R-:W-:Y:S02]  /*ed70*/  FADD.FTZ R156, R156, R159 ;  /* 0x0000009f9c9c7221 */ /* 0x000fe40000010000 */
[----:B-1----:R-:W-:Y:S01]  /*ed80*/  HMMA.16816.F32 R128, R4, R8, R128 ;  /* 0x000000080480723c */ /* 0x002fe20000001880 */
[----:B------:R-:W-:-:S02]  /*ed90*/  FADD.FTZ R162, R162, R165 ;  /* 0x000000a5a2a27221 */ /* 0x000fc40000010000 */
[----:B------:R-:W-:Y:S02]  /*eda0*/  FADD.FTZ R161, R161, R156 ;  /* 0x0000009ca1a17221 */ /* 0x000fe40000010000 */
[----:B------:R-:W-:-:S03]  /*edb0*/  FADD.FTZ R167, R167, R162 ;  /* 0x000000a2a7a77221 */ /* 0x000fc60000010000 */
[C---:B------:R-:W-:Y:S01]  /*edc0*/  HMMA.16816.F32 R124, R4.reuse, R10, R124 ;  /* 0x0000000a047c723c */ /* 0x040fe2000000187c */
[----:B------:R-:W1:Y:S07]  /*edd0*/  LDSM.16.MT88.4 R8, [R197+0x3100] ;  /* 0x00310000c508783b */ /* 0x000e6e0000004200 */
[C---:B--2---:R-:W-:Y:S08]  /*ede0*/  HMMA.16816.F32 R120, R4.reuse, R16, R120 ;  /* 0x000000100478723c */ /* 0x044ff00000001878 */
[C---:B------:R-:W-:Y:S01]  /*edf0*/  HMMA.16816.F32 R116, R4.reuse, R18, R116 ;  /* 0x000000120474723c */ /* 0x040fe20000001874 */
[----:B------:R-:W2:Y:S07]  /*ee00*/  LDSM.16.MT88.4 R16, [R196+0x3100] ;  /* 0x00310000c410783b */ /* 0x000eae0000004200 */
[C---:B---3--:R-:W-:Y:S08]  /*ee10*/  HMMA.16816.F32 R36, R4.reuse, R12, R36 ;  /* 0x0000000c0424723c */ /* 0x048ff00000001824 */
[C---:B------:R-:W-:Y:S01]  /*ee20*/  HMMA.16816.F32 R40, R4.reuse, R14, R40 ;  /* 0x0000000e0428723c */ /* 0x040fe20000001828 */
[----:B------:R-:W3:Y:S07]  /*ee30*/  LDSM.16.MT88.4 R12, [R198+0x5100] ;  /* 0x00510000c60c783b */ /* 0x000eee0000004200 */
[C---:B------:R-:W-:Y:S08]  /*ee40*/  HMMA.16816.F32 R68, R4.reuse, R20, R68 ;  /* 0x000000140444723c */ /* 0x040ff00000001844 */
[C---:B-1----:R-:W-:Y:S08]  /*ee50*/  HMMA.16816.F32 R52, R4.reuse, R8, R52 ;  /* 0x000000080434723c */ /* 0x042ff00000001834 */
        /* <DEDUP_REMOVED lines=8> */
[C---:B------:R-:W-:Y:S01]  /*eee0*/  HMMA.16816.F32 R72, R4.reuse, R22, R72 ;  /* 0x000000160448723c */ /* 0x040fe20000001848 */
[----:B------:R-:W-:Y:S07]  /*eef0*/  LDSM.16.MT88.4 R20, [R196+0x3900] ;  /* 0x00390000c414783b */ /* 0x000fee0000004200 */
        /* <DEDUP_REMOVED lines=8> */
[----:B------:R-:W4:Y:S07]  /*ef80*/  LDSM.16.MT88.4 R32, [R196+0x1900] ;  /* 0x00190000c420783b */ /* 0x000f2e0000004200 */
[C---:B------:R-:W-:Y:S08]  /*ef90*/  HMMA.16816.F32 R104, R4.reuse, R28, R104 ;  /* 0x0000001c0468723c */ /* 0x040ff00000001868 */
[C---:B------:R-:W-:Y:S01]  /*efa0*/  HMMA.16816.F32 R100, R4.reuse, R30, R100 ;  /* 0x0000001e0464723c */ /* 0x040fe20000001864 */
[----:B------:R-:W1:Y:S07]  /*efb0*/  LDSM.16.MT88.4 R28, [R198+0x3900] ;  /* 0x00390000c61c783b */ /* 0x000e6e0000004200 */
[C---:B------:R-:W-:Y:S08]  /*efc0*/  HMMA.16816.F32 R44, R4.reuse, R24, R44 ;  /* 0x00000018042c723c */ /* 0x040ff0000000182c */
[----:B------:R-:W-:Y:S01]  /*efd0*/  HMMA.16816.F32 R48, R4, R26, R48 ;  /* 0x0000001a0430723c */ /* 0x000fe20000001830 */
[----:B------:R-:W2:Y:S06]  /*efe0*/  LDSM.16.MT88.4 R24, [R197+0x3900] ;  /* 0x00390000c518783b */ /* 0x000eac0000004200 */
[----:B------:R-:W-:Y:S01]  /*eff0*/  F2FP.PACK_AB R4, R169, R168 ;  /* 0x000000a8a904723e */ /* 0x000fe200000000ff */
[----:B------:R-:W-:Y:S01]  /*f000*/  FADD.FTZ R168, R168, R161 ;  /* 0x000000a1a8a87221 */ /* 0x000fe20000010000 */
[----:B------:R-:W-:-:S02]  /*f010*/  F2FP.PACK_AB R6, R235, R170 ;  /* 0x000000aaeb06723e */ /* 0x000fc400000000ff */
[----:B------:R-:W-:Y:S01]  /*f020*/  F2FP.PACK_AB R5, R171, R164 ;  /* 0x000000a4ab05723e */ /* 0x000fe200000000ff */
[----:B------:R-:W-:Y:S01]  /*f030*/  FADD.FTZ R164, R164, R167 ;  /* 0x000000a7a4a47221 */ /* 0x000fe20000010000 */
[----:B------:R-:W-:Y:S01]  /*f040*/  F2FP.PACK_AB R7, R233, R166 ;  /* 0x000000a6e907723e */ /* 0x000fe200000000ff */
[----:B------:R-:W-:Y:S02]  /*f050*/  FADD.FTZ R169, R169, R168 ;  /* 0x000000a8a9a97221 */ /* 0x000fe40000010000 */
[----:B------:R-:W-:Y:S02]  /*f060*/  FADD.FTZ R171, R171, R164 ;  /* 0x000000a4abab7221 */ /* 0x000fe40000010000 */
[----:B------:R-:W-:Y:S02]  /*f070*/  FADD.FTZ R170, R170, R169 ;  /* 0x000000a9aaaa7221 */ /* 0x000fe40000010000 */
[----:B---3--:R-:W-:Y:S01]  /*f080*/  HMMA.16816.F32 R128, R4, R12, R128 ;  /* 0x0000000c0480723c */ /* 0x008fe20000001880 */
[----:B------:R-:W-:-:S02]  /*f090*/  FADD.FTZ R166, R166, R171 ;  /* 0x000000aba6a67221 */ /* 0x000fc40000010000 */
[----:B------:R-:W-:Y:S02]  /*f0a0*/  FADD.FTZ R235, R235, R170 ;  /* 0x000000aaebeb7221 */ /* 0x000fe40000010000 */
[----:B------:R-:W-:-:S03]  /*f0b0*/  FADD.FTZ R233, R233, R166 ;  /* 0x000000a6e9e97221 */ /* 0x000fc60000010000 */
        /* <DEDUP_REMOVED lines=9> */
[C---:B------:R-:W-:Y:S08]  /*f150*/  HMMA.16816.F32 R116, R4.reuse, R142, R116 ;  /* 0x0000008e0474723c */ /* 0x040ff00000001874 */
[C---:B------:R-:W-:Y:S08]  /*f160*/  HMMA.16816.F32 R112, R4.reuse, R136, R112 ;  /* 0x000000880470723c */ /* 0x040ff00000001870 */
[C---:B------:R-:W-:Y:S08]  /*f170*/  HMMA.16816.F32 R108, R4.reuse, R138, R108 ;  /* 0x0000008a046c723c */ /* 0x040ff0000000186c */
[C---:B----4-:R-:W-:Y:S08]  /*f180*/  HMMA.16816.F32 R104, R4.reuse, R32, R104 ;  /* 0x000000200468723c */ /* 0x050ff00000001868 */
[C---:B------:R-:W-:Y:S08]  /*f190*/  HMMA.16816.F32 R100, R4.reuse, R34, R100 ;  /* 0x000000220464723c */ /* 0x040ff00000001864 */
[C---:B------:R-:W-:Y:S08]  /*f1a0*/  HMMA.16816.F32 R44, R4.reuse, R28, R44 ;  /* 0x0000001c042c723c */ /* 0x040ff0000000182c */
[C---:B------:R-:W-:Y:S08]  /*f1b0*/  HMMA.16816.F32 R48, R4.reuse, R30, R48 ;  /* 0x0000001e0430723c */ /* 0x040ff00000001830 */
[C---:B------:R-:W-:Y:S08]  /*f1c0*/  HMMA.16816.F32 R52, R4.reuse, R24, R52 ;  /* 0x000000180434723c */ /* 0x040ff00000001834 */
[C---:B------:R-:W-:Y:S08]  /*f1d0*/  HMMA.16816.F32 R56, R4.reuse, R26, R56 ;  /* 0x0000001a0438723c */ /* 0x040ff00000001838 */
[C---:B------:R-:W-:Y:S08]  /*f1e0*/  HMMA.16816.F32 R60, R4.reuse, R20, R60 ;  /* 0x00000014043c723c */ /* 0x040ff0000000183c */
[C---:B------:R-:W-:Y:S08]  /*f1f0*/  HMMA.16816.F32 R64, R4.reuse, R22, R64 ;  /* 0x000000160440723c */ /* 0x040ff00000001840 */
[C---:B---3--:R-:W-:Y:S08]  /*f200*/  HMMA.16816.F32 R76, R4.reuse, R12, R76 ;  /* 0x0000000c044c723c */ /* 0x048ff0000000184c */
[C---:B------:R-:W-:Y:S08]  /*f210*/  HMMA.16816.F32 R80, R4.reuse, R14, R80 ;  /* 0x0000000e0450723c */ /* 0x040ff00000001850 */
[C---:B-1----:R-:W-:Y:S08]  /*f220*/  HMMA.16816.F32 R84, R4.reuse, R8, R84 ;  /* 0x000000080454723c */ /* 0x042ff00000001854 */
[C---:B------:R-:W-:Y:S08]  /*f230*/  HMMA.16816.F32 R88, R4.reuse, R10, R88 ;  /* 0x0000000a0458723c */ /* 0x040ff00000001858 */
[C---:B--2---:R-:W-:Y:S08]  /*f240*/  HMMA.16816.F32 R92, R4.reuse, R16, R92 ;  /* 0x00000010045c723c */ /* 0x044ff0000000185c */
[----:B------:R-:W-:Y:S01]  /*f250*/  HMMA.16816.F32 R96, R4, R18, R96 ;  /* 0x000000120460723c */ /* 0x000fe20000001860 */
[----:B------:R-:W-:Y:S07]  /*f260*/  @!P0 BRA `(.L_x_128) ;  /* 0x00002eb000008947 */ /* 0x000fee0003800000 */
[C---:B------:R-:W-:Y:S01]  /*f270*/  IADD3 RZ, P3, R214.reuse, 0x40, RZ ;  /* 0x00000040d6ff7810 */ /* 0x040fe20007f7e0ff */
[----:B------:R-:W-:Y:S01]  /*f280*/  IMAD.MOV.U32 R224, RZ, RZ, c[0x0][0x1e0] ;  /* 0x00007800ffe07624 */ /* 0x000fe200078e00ff */
[----:B------:R-:W-:Y:S01]  /*f290*/  IADD3 RZ, P2, R214, 0x80, RZ ;  /* 0x00000080d6ff7810 */ /* 0x000fe20007f5e0ff */
[----:B------:R-:W-:Y:S01]  /*f2a0*/  IMAD.MOV.U32 R0, RZ, RZ, R3 ;  /* 0x000000ffff007224 */ /* 0x000fe200078e0003 */
[C---:B------:R-:W-:Y:S01]  /*f2b0*/  IADD3 RZ, P1, R216.reuse, 0x40, RZ ;  /* 0x00000040d8ff7810 */ /* 0x040fe20007f3e0ff */
[----:B------:R-:W-:Y:S01]  /*f2c0*/  IMAD.MOV.U32 R135, RZ, RZ, R132 ;  /* 0x000000ffff877224 */ /* 0x000fe200078e0084 */
[----:B------:R-:W-:Y:S01]  /*f2d0*/  IADD3 RZ, P0, R216, 0x80, RZ ;  /* 0x00000080d8ff7810 */ /* 0x000fe20007f1e0ff */
[--C-:B------:R-:W-:Y:S01]  /*f2e0*/  IMAD.X R230, RZ, RZ, R209.reuse, P3 ;  /* 0x000000ffffe67224 */ /* 0x100fe200018e06d1 */
[----:B------:R-:W-:Y:S01]  /*f2f0*/  LEA.HI.SX32 R231, R133, 0xfffffffe, 0x1a ;  /* 0xfffffffe85e77811 */ /* 0x000fe200078fd2ff */
[----:B------:R-:W-:Y:S01]  /*f300*/  IMAD.X R229, RZ, RZ, R209, P2 ;  /* 0x000000ffffe57224 */ /* 0x000fe200010e06d1 */
[C---:B------:R-:W-:Y:S01]  /*f310*/  IADD3 R195, R204.reuse, 0x800, RZ ;  /* 0x00000800ccc37810 */ /* 0x040fe20007ffe0ff */
[--C-:B------:R-:W-:Y:S01]  /*f320*/  IMAD.X R228, RZ, RZ, R219.reuse, P1 ;  /* 0x000000ffffe47224 */ /* 0x100fe200008e06db */
[C---:B------:R-:W-:Y:S01]  /*f330*/  IADD3 R194, R204.reuse, 0x1000, RZ ;  /* 0x00001000ccc27810 */ /* 0x040fe20007ffe0ff */
[----:B------:R-:W-:Y:S01]  /*f340*/  IMAD.X R227, RZ, RZ, R219, P0 ;  /* 0x000000ffffe37224 */ /* 0x000fe200000e06db */
[C---:B------:R-:W-:Y:S01]  /*f350*/  IADD3 R193, R204.reuse, 0x1800, RZ ;  /* 0x00001800ccc17810 */ /* 0x040fe20007ffe0ff */
[----:B------:R-:W-:Y:S01]  /*f360*/  IMAD.MOV.U32 R226, RZ, RZ, c[0x0][0x208] ;  /* 0x00008200ffe27624 */ /* 0x000fe200078e00ff */
[C---:B------:R-:W-:Y:S01]  /*f370*/  IADD3 R191, R204.reuse, 0x2000, RZ ;  /* 0x00002000ccbf7810 */ /* 0x040fe20007ffe0ff */
[----:B------:R-:W-:Y:S01]  /*f380*/  IMAD.MOV.U32 R225, RZ, RZ, c[0x0][0x20c] ;  /* 0x00008300ffe17624 */ /* 0x000fe200078e00ff */
[----:B------:R-:W-:Y:S01]  /*f390*/  IADD3 R190, R204, 0x2800, RZ ;  /* 0x00002800ccbe7810 */ /* 0x000fe20007ffe0ff */
[----:B------:R-:W-:Y:S01]  /*f3a0*/  IMAD.SHL.U32 R224, R224, 0x20, RZ ;  /* 0x00000020e0e07824 */ /* 0x000fe200078e00ff */
[C---:B------:R-:W-:Y:S01]  /*f3b0*/  IADD3 R189, R204.reuse, 0x3000, RZ ;  /* 0x00003000ccbd7810 */ /* 0x040fe20007ffe0ff */
[----:B------:R-:W-:Y:S01]  /*f3c0*/  ULDC.64 UR4, c[0x0][0x118] ;  /* 0x0000460000047ab9 */ /* 0x000fe20000000a00 */
[----:B------:R-:W-:-:S02]  /*f3d0*/  IADD3 R188, R204, 0x3800, RZ ;  /* 0x00003800ccbc7810 */ /* 0x000fc40007ffe0ff */
[C---:B------:R-:W-:Y:S02]  /*f3e0*/  IADD3 R187, R204.reuse, 0x4000, RZ ;  /* 0x00004000ccbb7810 */ /* 0x040fe40007ffe0ff */
[C---:B------:R-:W-:Y:S02]  /*f3f0*/  IADD3 R186, R204.reuse, 0x4800, RZ ;  /* 0x00004800ccba7810 */ /* 0x040fe40007ffe0ff */
[C---:B------:R-:W-:Y:S02]  /*f400*/  IADD3 R185, R204.reuse, 0x5000, RZ ;  /* 0x00005000ccb97810 */ /* 0x040fe40007ffe0ff */
[----:B------:R-:W-:Y:S02]  /*f410*/  IADD3 R184, R204, 0x5800, RZ ;  /* 0x00005800ccb87810 */ /* 0x000fe40007ffe0ff */
[C---:B------:R-:W-:Y:S02]  /*f420*/  IADD3 R223, R214.reuse, 0x40, RZ ;  /* 0x00000040d6df7810 */ /* 0x040fe40007ffe0ff */
[----:B------:R-:W-:-:S02]  /*f430*/  IADD3 R222, R214, 0x80, RZ ;  /* 0x00000080d6de7810 */ /* 0x000fc40007ffe0ff */
[C---:B------:R-:W-:Y:S02]  /*f440*/  IADD3 R221, R216.reuse, 0x40, RZ ;  /* 0x00000040d8dd7810 */ /* 0x040fe40007ffe0ff */
[----:B------:R-:W-:Y:S02]  /*f450*/  IADD3 R220, R216, 0x80, RZ ;  /* 0x00000080d8dc7810 */ /* 0x000fe40007ffe0ff */
.L_x_129:
[----:B------:R-:W-:Y:S04]  /*f460*/  DEPBAR.LE SB0, 0x0 ;  /* 0x000080000000791a */ /* 0x000fe80000000000 */
[----:B------:R-:W-:Y:S01]  /*f470*/  BAR.SYNC.DEFER_BLOCKING 0x0 ;  /* 0x0000000000007b1d */ /* 0x000fe20000010000 */
[----:B------:R-:W-:Y:S01]  /*f480*/  SHF.R.S32.HI R12, RZ, 0x1f, R231 ;  /* 0x0000001fff0c7819 */ /* 0x000fe200000114e7 */
[C---:B------:R-:W-:Y:S04]  /*f490*/  IMAD.WIDE.U32 R2, R231.reuse, c[0x0][0x208], RZ ;  /* 0x00008200e7027a25 */ /* 0x040fe800078e00ff */
[----:B------:R-:W-:Y:S01]  /*f4a0*/  IMAD R12, R12, c[0x0][0x208], RZ ;  /* 0x000082000c0c7a24 */ /* 0x000fe200078e02ff */
[C---:B------:R-:W-:Y:S03]  /*f4b0*/  SHF.L.U32 R5, R2.reuse, 0x6, RZ ;  /* 0x0000000602057819 */ /* 0x040fe600000006ff */
[----:B------:R-:W-:Y:S01]  /*f4c0*/  IMAD R12, R231, c[0x0][0x20c], R12 ;  /* 0x00008300e70c7a24 */ /* 0x000fe200078e020c */
[----:B------:R-:W-:Y:S04]  /*f4d0*/  IADD3 R7, P1, R5, R223, RZ ;  /* 0x000000df05077210 */ /* 0x000fe80007f3e0ff */
[----:B------:R-:W-:Y:S02]  /*f4e0*/  IADD3 R12, R3, R12, RZ ;  /* 0x0000000c030c7210 */ /* 0x000fe40007ffe0ff */
[----:B------:R-:W-:Y:S02]  /*f4f0*/  IADD3 R3, P3, R5, R214, RZ ;  /* 0x000000d605037210 */ /* 0x000fe40007f7e0ff */
[----:B------:R-:W-:Y:S02]  /*f500*/  SHF.L.U64.HI R12, R2, 0x6, R12 ;  /* 0x00000006020c7819 */ /* 0x000fe4000001020c */
[C---:B------:R-:W-:Y:S02]  /*f510*/  LEA R16, P2, R3.reuse, c[0x0][0x1f8], 0x1 ;  /* 0x00007e0003107a11 */ /* 0x040fe400078408ff */
[C---:B------:R-:W-:Y:S01]  /*f520*/  IADD3.X R2, R12.reuse, R209, RZ, P3, !PT ;  /* 0x000000d10c027210 */ /* 0x040fe20001ffe4ff */
[----:B------:R-:W-:Y:S01]  /*f530*/  LDSM.16.M88.4 R136, [R206+0xc100] ;  /* 0x00c10000ce88783b */ /* 0x000fe20000000200 */
[----:B------:R-:W-:Y:S02]  /*f540*/  IADD3.X R4, R12, R230, RZ, P1, !PT ;  /* 0x000000e60c047210 */ /* 0x000fe40000ffe4ff */
[----:B------:R-:W-:Y:S02]  /*f550*/  LEA.HI.X R17, R3, c[0x0][0x1fc], R2, 0x1, P2 ;  /* 0x00007f0003117a11 */ /* 0x000fe400010f0c02 */
[C---:B------:R-:W-:Y:S02]  /*f560*/  LEA R3, P1, R226.reuse, R5, 0x5 ;  /* 0x00000005e2037211 */ /* 0x040fe400078228ff */
[----:B------:R-:W-:Y:S01]  /*f570*/  LEA R20, P0, R7, c[0x0][0x1f8], 0x1 ;  /* 0x00007e0007147a11 */ /* 0x000fe200078008ff */
[----:B------:R-:W1:Y:S01]  /*f580*/  LDSM.16.M88.4 R140, [R205+0x6100] ;  /* 0x00610000cd8c783b */ /* 0x000e620000000200 */
[----:B------:R-:W-:Y:S02]  /*f590*/  IADD3 R8, P4, R3, R223, RZ ;  /* 0x000000df03087210 */ /* 0x000fe40007f9e0ff */
[----:B------:R-:W-:Y:S02]  /*f5a0*/  LEA.HI.X R2, R226, R12, R225, 0x5, P1 ;  /* 0x0000000ce2027211 */ /* 0x000fe400008f2ce1 */
[----:B------:R-:W-:Y:S02]  /*f5b0*/  LEA.HI.X R21, R7, c[0x0][0x1fc], R4, 0x1, P0 ;  /* 0x00007f0007157a11 */ /* 0x000fe400000f0c04 */
[----:B------:R-:W-:Y:S01]  /*f5c0*/  IADD3 R4, P2, R5, R222, RZ ;  /* 0x000000de05047210 */ /* 0x000fe20007f5e0ff */
[----:B------:R-:W2:Y:S01]  /*f5d0*/  LDSM.16.M88.4 R144, [R205+0x6900] ;  /* 0x00690000cd90783b */ /* 0x000ea20000000200 */
[C---:B------:R-:W-:Y:S02]  /*f5e0*/  IADD3 R6, P0, R3.reuse, R214, RZ ;  /* 0x000000d603067210 */ /* 0x040fe40007f1e0ff */
[----:B------:R-:W-:Y:S02]  /*f5f0*/  IADD3.X R7, R2, R230, RZ, P4, !PT ;  /* 0x000000e602077210 */ /* 0x000fe400027fe4ff */
[----:B------:R-:W-:Y:S02]  /*f600*/  ISETP.NE.AND P4, PT, R212, RZ, PT ;  /* 0x000000ffd400720c */ /* 0x000fe40003f85270 */
[----:B------:R-:W-:Y:S01]  /*f610*/  LEA R24, P5, R4, c[0x0][0x1f8], 0x1 ;  /* 0x00007e0004187a11 */ /* 0x000fe200078a08ff */
[----:B------:R-:W3:Y:S01]  /*f620*/  LDSM.16.M88.4 R148, [R205+0x7100] ;  /* 0x00710000cd94783b */ /* 0x000ee20000000200 */
[----:B------:R-:W-:Y:S02]  /*f630*/  LEA R132, P1, R8, c[0x0][0x1f8], 0x1 ;  /* 0x00007e0008847a11 */ /* 0x000fe400078208ff */
[----:B------:R-:W-:Y:S02]  /*f640*/  IADD3 R10, P3, R3, R222, RZ ;  /* 0x000000de030a7210 */ /* 0x000fe40007f7e0ff */
[----:B------:R-:W-:Y:S02]  /*f650*/  IADD3.X R3, R12, R229, RZ, P2, !PT ;  /* 0x000000e50c037210 */ /* 0x000fe400017fe4ff */
[----:B------:R-:W-:Y:S01]  /*f660*/  LEA R32, P2, R6, c[0x0][0x1f8], 0x1 ;  /* 0x00007e0006207a11 */ /* 0x000fe200078408ff */
[----:B------:R-:W4:Y:S01]  /*f670*/  LDSM.16.M88.4 R152, [R205+0x7900] ;  /* 0x00790000cd98783b */ /* 0x000f220000000200 */
[----:B------:R-:W-:Y:S02]  /*f680*/  IADD3.X R5, R2, R209, RZ, P0, !PT ;  /* 0x000000d102057210 */ /* 0x000fe400007fe4ff */
[----:B------:R-:W-:Y:S02]  /*f690*/  LEA.HI.X R25, R4, c[0x0][0x1fc], R3, 0x1, P5 ;  /* 0x00007f0004197a11 */ /* 0x000fe400028f0c03 */
[----:B------:R-:W-:Y:S02]  /*f6a0*/  LEA.HI.X R33, R6, c[0x0][0x1fc], R5, 0x1, P2 ;  /* 0x00007f0006217a11 */ /* 0x000fe400010f0c05 */
[----:B------:R-:W-:Y:S01]  /*f6b0*/  LEA.HI.X R133, R8, c[0x0][0x1fc], R7, 0x1, P1 ;  /* 0x00007f0008857a11 */ /* 0x000fe200008f0c07 */
[----:B------:R-:W-:Y:S01]  /*f6c0*/  LDSM.16.M88.4 R156, [R202+0xc100] ;  /* 0x00c10000ca9c783b */ /* 0x000fe20000000200 */
[----:B------:R-:W-:Y:S02]  /*f6d0*/  ISETP.NE.AND P5, PT, R211, RZ, PT ;  /* 0x000000ffd300720c */ /* 0x000fe40003fa5270 */
[----:B------:R-:W-:Y:S02]  /*f6e0*/  IADD3.X R9, R2, R229, RZ, P3, !PT ;  /* 0x000000e502097210 */ /* 0x000fe40001ffe4ff */
[C---:B------:R-:W-:Y:S01]  /*f6f0*/  LEA R2, P0, R10.reuse, c[0x0][0x1f8], 0x1 ;  /* 0x00007e000a027a11 */ /* 0x040fe200078008ff */
[C---:B-1----:R-:W-:Y:S02]  /*f700*/  HMMA.16816.F32 R4, R136.reuse, R140, RZ ;  /* 0x0000008c8804723c */ /* 0x042fe400000018ff */
[----:B------:R-:W1:Y:S01]  /*f710*/  LDSM.16.M88.4 R160, [R204] ;  /* 0x00000000cca0783b */ /* 0x000e620000000200 */
[----:B------:R-:W-:Y:S02]  /*f720*/  LEA.HI.X R3, R10, c[0x0][0x1fc], R9, 0x1, P0 ;  /* 0x00007f000a037a11 */ /* 0x000fe400000f0c09 */
[C---:B------:R-:W-:Y:S02]  /*f730*/  ISETP.GT.AND P0, PT, R231.reuse, RZ, PT ;  /* 0x000000ffe700720c */ /* 0x040fe40003f04270 */
[----:B------:R-:W-:Y:S01]  /*f740*/  IADD3 R231, R231, -0x1, RZ ;  /* 0xffffffffe7e77810 */ /* 0x000fe20007ffe0ff */
[C---:B------:R-:W-:Y:S02]  /*f750*/  HMMA.16816.F32 R8, R136.reuse, R142, RZ ;  /* 0x0000008e8808723c */ /* 0x040fe400000018ff */
[----:B------:R-:W5:Y:S06]  /*f760*/  LDSM.16.M88.4 R164, [R195] ;  /* 0x00000000c3a4783b */ /* 0x000f6c0000000200 */
[C---:B--2---:R-:W-:Y:S02]  /*f770*/  HMMA.16816.F32 R12, R136.reuse, R144, RZ ;  /* 0x00000090880c723c */ /* 0x044fe400000018ff */
[----:B------:R-:W2:Y:S08]  /*f780*/  LDSM.16.M88.4 R168, [R194] ;  /* 0x00000000c2a8783b */ /* 0x000eb00000000200 */
[----:B------:R-:W1:Y:S08]  /*f790*/  LDSM.16.M88.4 R172, [R193] ;  /* 0x00000000c1ac783b */ /* 0x000e700000000200 */
[----:B------:R-:W-:Y:S01]  /*f7a0*/  @!PT LDS RZ, [RZ] ;  /* 0x00000000fffff984 */ /* 0x000fe20000000800 */
[----:B------:R-:W-:Y:S01]  /*f7b0*/  @!PT LDS RZ, [RZ] ;  /* 0x00000000fffff984 */ /* 0x000fe20000000800 */
[----:B------:R-:W-:Y:S01]  /*f7c0*/  @!PT LDS RZ, [RZ] ;  /* 0x00000000fffff984 */ /* 0x000fe20000000800 */
[----:B------:R2:W-:Y:S08]  /*f7d0*/  LDGSTS.E.BYPASS.LTC128B.128 [R213+0x100], [R16.64], !P6 ;  /* 0x0010000010d57fae */ /* 0x0005f0000f101d44 */
[----:B------:R3:W-:Y:S08]  /*f7e0*/  LDGSTS.E.BYPASS.LTC128B.128 [R213+0x2100], [R20.64], !P4 ;  /* 0x0210000014d57fae */ /* 0x0007f0000e101d44 */
[----:B------:R1:W-:Y:S08]  /*f7f0*/  LDGSTS.E.BYPASS.LTC128B.128 [R213+0x4100], [R24.64], !P5 ;  /* 0x0410000018d57fae */ /* 0x0003f0000e901d44 */
[----:B------:R4:W-:Y:S01]  /*f800*/  LDGSTS.E.BYPASS.LTC128B.128 [R213+0x1100], [R32.64], !P6 ;  /* 0x0110000020d57fae */ /* 0x0009e2000f101d44 */
[C---:B--2---:R-:W-:Y:S07]  /*f810*/  HMMA.16816.F32 R16, R136.reuse, R146, RZ ;  /* 0x000000928810723c */ /* 0x044fee00000018ff */
[----:B------:R2:W-:Y:S01]  /*f820*/  LDGSTS.E.BYPASS.LTC128B.128 [R213+0x3100], [R132.64], !P4 ;  /* 0x0310000084d57fae */ /* 0x0005e2000e101d44 */
[C---:B---3--:R-:W-:Y:S07]  /*f830*/  HMMA.16816.F32 R20, R136.reuse, R148, RZ ;  /* 0x000000948814723c */ /* 0x048fee00000018ff */
[----:B------:R3:W-:Y:S01]  /*f840*/  LDGSTS.E.BYPASS.LTC128B.128 [R213+0x5100], [R2.64], !P5 ;  /* 0x0510000002d57fae */ /* 0x0007e2000e901d44 */
[C---:B-1----:R-:W-:Y:S07]  /*f850*/  HMMA.16816.F32 R24, R136.reuse, R150, RZ ;  /* 0x000000968818723c */ /* 0x042fee00000018ff */
[----:B------:R-:W-:Y:S01]  /*f860*/  LDSM.16.M88.4 R176, [R201+0xc100] ;  /* 0x00c10000c9b0783b */ /* 0x000fe20000000200 */
[C---:B----4-:R-:W-:Y:S07]  /*f870*/  HMMA.16816.F32 R28, R136.reuse, R152, RZ ;  /* 0x00000098881c723c */ /* 0x050fee00000018ff */
[----:B------:R-:W0:Y:S01]  /*f880*/  LDGDEPBAR ;  /* 0x00000000000079af */ /* 0x000e220000000000 */
[----:B------:R-:W-:Y:S07]  /*f890*/  HMMA.16816.F32 R32, R136, R154, RZ ;  /* 0x0000009a8820723c */ /* 0x000fee00000018ff */
[----:B------:R-:W1:Y:S01]  /*f8a0*/  LDSM.16.M88.4 R180, [R200+0x6100] ;  /* 0x00610000c8b4783b */ /* 0x000e620000000200 */
[C---:B------:R-:W-:Y:S07]  /*f8b0*/  HMMA.16816.F32 R4, R156.reuse, R160, R4 ;  /* 0x000000a09c04723c */ /* 0x040fee0000001804 */
[----:B------:R-:W4:Y:S01]  /*f8c0*/  LDSM.16.M88.4 R136, [R200+0x6900] ;  /* 0x00690000c888783b */ /* 0x000f220000000200 */
[C---:B------:R-:W-:Y:S07]  /*f8d0*/  HMMA.16816.F32 R8, R156.reuse, R162, R8 ;  /* 0x000000a29c08723c */ /* 0x040fee0000001808 */
[----:B------:R-:W1:Y:S01]  /*f8e0*/  LDSM.16.M88.4 R140, [R200+0x7100] ;  /* 0x00710000c88c783b */ /* 0x000e620000000200 */
[C---:B-----5:R-:W-:Y:S07]  /*f8f0*/  HMMA.16816.F32 R12, R156.reuse, R164, R12 ;  /* 0x000000a49c0c723c */ /* 0x060fee000000180c */
[----:B------:R-:W5:Y:S01]  /*f900*/  LDSM.16.M88.4 R144, [R200+0x7900] ;  /* 0x00790000c890783b */ /* 0x000f620000000200 */
[C---:B------:R-:W-:Y:S07]  /*f910*/  HMMA.16816.F32 R16, R156.reuse, R166, R16 ;  /* 0x000000a69c10723c */ /* 0x040fee0000001810 */
[----:B------:R-:W-:Y:S01]  /*f920*/  LDSM.16.M88.4 R148, [R199+0xc100] ;  /* 0x00c10000c794783b */ /* 0x000fe20000000200 */
[C---:B------:R-:W-:Y:S07]  /*f930*/  HMMA.16816.F32 R20, R156.reuse, R168, R20 ;  /* 0x000000a89c14723c */ /* 0x040fee0000001814 */
[----:B------:R-:W2:Y:S01]  /*f940*/  LDSM.16.M88.4 R152, [R192] ;  /* 0x00000000c098783b */ /* 0x000ea20000000200 */
[C---:B------:R-:W-:Y:S07]  /*f950*/  HMMA.16816.F32 R24, R156.reuse, R170, R24 ;  /* 0x000000aa9c18723c */ /* 0x040fee0000001818 */
[----:B------:R-:W-:Y:S01]  /*f960*/  LDSM.16.M88.4 R160, [R192+0x1000] ;  /* 0x00100000c0a0783b */ /* 0x000fe20000000200 */
[C---:B------:R-:W-:Y:S07]  /*f970*/  HMMA.16816.F32 R28, R156.reuse, R172, R28 ;  /* 0x000000ac9c1c723c */ /* 0x040fee000000181c */
[----:B------:R-:W-:Y:S01]  /*f980*/  LDSM.16.M88.4 R164, [R192+0x1800] ;  /* 0x00180000c0a4783b */ /* 0x000fe20000000200 */
[----:B------:R-:W-:Y:S07]  /*f990*/  HMMA.16816.F32 R32, R156, R174, R32 ;  /* 0x000000ae9c20723c */ /* 0x000fee0000001820 */
[----:B------:R-:W2:Y:S01]  /*f9a0*/  LDSM.16.M88.4 R156, [R192+0x800] ;  /* 0x00080000c09c783b */ /* 0x000ea20000000200 */
[C---:B-1----:R-:W-:Y:S07]  /*f9b0*/  HMMA.16816.F32 R4, R176.reuse, R180, R4 ;  /* 0x000000b4b004723c */ /* 0x042fee0000001804 */
[----:B------:R-:W-:Y:S01]  /*f9c0*/  LDSM.16.M88.4 R168, [R206+0x10100] ;  /* 0x01010000cea8783b */ /* 0x000fe20000000200 */
[C---:B------:R-:W-:Y:S07]  /*f9d0*/  HMMA.16816.F32 R8, R176.reuse, R182, R8 ;  /* 0x000000b6b008723c */ /* 0x040fee0000001808 */
[----:B------:R-:W1:Y:S01]  /*f9e0*/  LDSM.16.M88.4 R172, [R205+0x8100] ;  /* 0x00810000cdac783b */ /* 0x000e620000000200 */
[C---:B----4-:R-:W-:Y:S07]  /*f9f0*/  HMMA.16816.F32 R12, R176.reuse, R136, R12 ;  /* 0x00000088b00c723c */ /* 0x050fee000000180c */
[----:B------:R-:W-:Y:S01]  /*fa00*/  LDSM.16.M88.4 R180, [R191] ;  /* 0x00000000bfb4783b */ /* 0x000fe20000000200 */
[C---:B------:R-:W-:Y:S07]  /*fa10*/  HMMA.16816.F32 R16, R176.reuse, R138, R16 ;  /* 0x0000008ab010723c */ /* 0x040fee0000001810 */
[----:B------:R-:W4:Y:S01]  /*fa20*/  LDSM.16.M88.4 R136, [R205+0x8900] ;  /* 0x00890000cd88783b */ /* 0x000f220000000200 */
[C---:B------:R-:W-:Y:S08]  /*fa30*/  HMMA.16816.F32 R20, R176.reuse, R140, R20 ;  /* 0x0000008cb014723c */ /* 0x040ff00000001814 */
[C---:B------:R-:W-:Y:S01]  /*fa40*/  HMMA.16816.F32 R24, R176.reuse, R142, R24 ;  /* 0x0000008eb018723c */ /* 0x040fe20000001818 */
[----:B------:R-:W1:Y:S07]  /*fa50*/  LDSM.16.M88.4 R140, [R205+0x9100] ;  /* 0x00910000cd8c783b */ /* 0x000e6e0000000200 */
[C---:B-----5:R-:W-:Y:S08]  /*fa60*/  HMMA.16816.F32 R28, R176.reuse, R144, R28 ;  /* 0x00000090b01c723c */ /* 0x060ff0000000181c */
[----:B------:R-:W-:Y:S01]  /*fa70*/  HMMA.16816.F32 R32, R176, R146, R32 ;  /* 0x00000092b020723c */ /* 0x000fe20000001820 */
[----:B------:R-:W5:Y:S07]  /*fa80*/  LDSM.16.M88.4 R144, [R205+0x9900] ;  /* 0x00990000cd90783b */ /* 0x000f6e0000000200 */
[C---:B--2---:R-:W-:Y:S01]  /*fa90*/  HMMA.16816.F32 R4, R148.reuse, R152, R4 ;  /* 0x000000989404723c */ /* 0x044fe20000001804 */
[----:B------:R-:W2:Y:S07]  /*faa0*/  LDSM.16.M88.4 R176, [R202+0x10100] ;  /* 0x01010000cab0783b */ /* 0x000eae0000000200 */
[C---:B------:R-:W-:Y:S01]  /*fab0*/  HMMA.16816.F32 R8, R148.reuse, R154, R8 ;  /* 0x0000009a9408723c */ /* 0x040fe20000001808 */
[----:B------:R-:W-:Y:S07]  /*fac0*/  LDSM.16.M88.4 R152, [R189] ;  /* 0x00000000bd98783b */ /* 0x000fee0000000200 */
[C---:B------:R-:W-:Y:S08]  /*fad0*/  HMMA.16816.F32 R12, R148.reuse, R156, R12 ;  /* 0x0000009c940c723c */ /* 0x040ff0000000180c */
[C---:B------:R-:W-:Y:S01]  /*fae0*/  HMMA.16816.F32 R16, R148.reuse, R158, R16 ;  /* 0x0000009e9410723c */ /* 0x040fe20000001810 */
[----:B------:R-:W-:Y:S07]  /*faf0*/  LDSM.16.M88.4 R156, [R188] ;  /* 0x00000000bc9c783b */ /* 0x000fee0000000200 */
[C---:B------:R-:W-:Y:S08]  /*fb00*/  HMMA.16816.F32 R20, R148.reuse, R160, R20 ;  /* 0x000000a09414723c */ /* 0x040ff00000001814 */
[C---:B------:R-:W-:Y:S01]  /*fb10*/  HMMA.16816.F32 R24, R148.reuse, R162, R24 ;  /* 0x000000a29418723c */ /* 0x040fe20000001818 */
[----:B------:R-:W-:Y:S07]  /*fb20*/  LDSM.16.M88.4 R160, [R201+0x10100] ;  /* 0x01010000c9a0783b */ /* 0x000fee0000000200 */
[C---:B------:R-:W-:Y:S08]  /*fb30*/  HMMA.16816.F32 R28, R148.reuse, R164, R28 ;  /* 0x000000a4941c723c */ /* 0x040ff0000000181c */
[----:B------:R-:W-:Y:S01]  /*fb40*/  HMMA.16816.F32 R32, R148, R166, R32 ;  /* 0x000000a69420723c */ /* 0x000fe20000001820 */
[----:B------:R-:W2:Y:S07]  /*fb50*/  LDSM.16.M88.4 R148, [R190] ;  /* 0x00000000be94783b */ /* 0x000eae0000000200 */
[C---:B-1----:R-:W-:Y:S01]  /*fb60*/  HMMA.16816.F32 R4, R168.reuse, R172, R4 ;  /* 0x000000aca804723c */ /* 0x042fe20000001804 */
[----:B------:R-:W1:Y:S07]  /*fb70*/  LDSM.16.M88.4 R164, [R200+0x8100] ;  /* 0x00810000c8a4783b */ /* 0x000e6e0000000200 */
[C---:B------:R-:W-:Y:S01]  /*fb80*/  HMMA.16816.F32 R8, R168.reuse, R174, R8 ;  /* 0x000000aea808723c */ /* 0x040fe20000001808 */
[----:B------:R-:W-:Y:S07]  /*fb90*/  LDSM.16.M88.4 R172, [R192+0x2000] ;  /* 0x00200000c0ac783b */ /* 0x000fee0000000200 */
[C---:B----4-:R-:W-:Y:S08]  /*fba0*/  HMMA.16816.F32 R12, R168.reuse, R136, R12 ;  /* 0x00000088a80c723c */ /* 0x050ff0000000180c */
[C---:B------:R-:W-:Y:S01]  /*fbb0*/  HMMA.16816.F32 R16, R168.reuse, R138, R16 ;  /* 0x0000008aa810723c */ /* 0x040fe20000001810 */
[----:B------:R-:W4:Y:S07]  /*fbc0*/  LDSM.16.M88.4 R136, [R200+0x8900] ;  /* 0x00890000c888783b */ /* 0x000f2e0000000200 */
        /* <DEDUP_REMOVED lines=9> */
[----:B------:R-:W-:Y:S07]  /*fc60*/  LDSM.16.M88.4 R180, [R205+0xa100] ;  /* 0x00a10000cdb4783b */ /* 0x000fee0000000200 */
[C---:B------:R-:W-:Y:S08]  /*fc70*/  HMMA.16816.F32 R12, R176.reuse, R148, R12 ;  /* 0x00000094b00c723c */ /* 0x040ff0000000180c */
[C---:B------:R-:W-:Y:S01]  /*fc80*/  HMMA.16816.F32 R16, R176.reuse, R150, R16 ;  /* 0x00000096b010723c */ /* 0x040fe20000001810 */
[----:B------:R-:W2:Y:S07]  /*fc90*/  LDSM.16.M88.4 R148, [R192+0x2800] ;  /* 0x00280000c094783b */ /* 0x000eae0000000200 */
[C---:B------:R-:W-:Y:S08]  /*fca0*/  HMMA.16816.F32 R20, R176.reuse, R152, R20 ;  /* 0x00000098b014723c */ /* 0x040ff00000001814 */
[C---:B------:R-:W-:Y:S01]  /*fcb0*/  HMMA.16816.F32 R24, R176.reuse, R154, R24 ;  /* 0x0000009ab018723c */ /* 0x040fe20000001818 */
[----:B------:R-:W2:Y:S07]  /*fcc0*/  LDSM.16.M88.4 R152, [R192+0x3000] ;  /* 0x00300000c098783b */ /* 0x000eae0000000200 */
[C---:B------:R-:W-:Y:S08]  /*fcd0*/  HMMA.16816.F32 R28, R176.reuse, R156, R28 ;  /* 0x0000009cb01c723c */ /* 0x040ff0000000181c */
[----:B------:R-:W-:Y:S01]  /*fce0*/  HMMA.16816.F32 R32, R176, R158, R32 ;  /* 0x0000009eb020723c */ /* 0x000fe20000001820 */
[----:B------:R-:W2:Y:S07]  /*fcf0*/  LDSM.16.M88.4 R156, [R192+0x3800] ;  /* 0x00380000c09c783b */ /* 0x000eae0000000200 */
[C---:B-1----:R-:W-:Y:S01]  /*fd00*/  HMMA.16816.F32 R4, R160.reuse, R164, R4 ;  /* 0x000000a4a004723c */ /* 0x042fe20000001804 */
[----:B------:R-:W1:Y:S07]  /*fd10*/  LDSM.16.M88.4 R176, [R206+0x14100] ;  /* 0x01410000ceb0783b */ /* 0x000e6e0000000200 */
[C---:B------:R-:W-:Y:S01]  /*fd20*/  HMMA.16816.F32 R8, R160.reuse, R166, R8 ;  /* 0x000000a6a008723c */ /* 0x040fe20000001808 */
[----:B------:R-:W-:Y:S07]  /*fd30*/  LDSM.16.M88.4 R164, [R187] ;  /* 0x00000000bba4783b */ /* 0x000fee0000000200 */
        /* <DEDUP_REMOVED lines=15> */
[----:B------:R-:W2:Y:S07]  /*fe30*/  LDSM.16.M88.4 R148, [R186] ;  /* 0x00000000ba94783b */ /* 0x000eae0000000200 */
[C---:B------:R-:W-:Y:S08]  /*fe40*/  HMMA.16816.F32 R20, R168.reuse, R152, R20 ;  /* 0x00000098a814723c */ /* 0x040ff00000001814 */
[C---:B------:R-:W-:Y:S01]  /*fe50*/  HMMA.16816.F32 R24, R168.reuse, R154, R24 ;  /* 0x0000009aa818723c */ /* 0x040fe20000001818 */
[----:B------:R-:W2:Y:S07]  /*fe60*/  LDSM.16.M88.4 R152, [R185] ;  /* 0x00000000b998783b */ /* 0x000eae0000000200 */
        /* <DEDUP_REMOVED lines=18> */
[C---:B------:R-:W-:Y:S08]  /*ff90*/  HMMA.16816.F32 R8, R160.reuse, R166, R8 ;  /* 0x000000a6a008723c */ /* 0x040ff00000001808 */
[C---:B------:R-:W-:Y:S08]  /*ffa0*/  HMMA.16816.F32 R12, R160.reuse, R148, R12 ;  /* 0x00000094a00c723c */ /* 0x040ff0000000180c */
[C---:B------:R-:W-:Y:S08]  /*ffb0*/  HMMA.16816.F32 R16, R160.reuse, R150, R16 ;  /* 0x00000096a010723c */ /* 0x040ff00000001810 */
[C---:B------:R-:W-:Y:S08]  /*ffc0*/  HMMA.16816.F32 R20, R160.reuse, R152, R20 ;  /* 0x00000098a014723c */ /* 0x040ff00000001814 */
[C---:B------:R-:W-:Y:S08]  /*ffd0*/  HMMA.16816.F32 R24, R160.reuse, R154, R24 ;  /* 0x0000009aa018723c */ /* 0x040ff00000001818 */
[C---:B------:R-:W-:Y:S08]  /*ffe0*/  HMMA.16816.F32 R28, R160.reuse, R156, R28 ;  /* 0x0000009ca01c723c */ /* 0x040ff0000000181c */
[----:B------:R-:W-:Y:S08]  /*fff0*/  HMMA.16816.F32 R32, R160, R158, R32 ;  /* 0x0000009ea020723c */ /* 0x000ff00000001820 */
[C---:B-1----:R-:W-:Y:S08]  /*10000*/  HMMA.16816.F32 R4, R168.reuse, R172, R4 ;  /* 0x000000aca804723c */ /* 0x042ff00000001804 */
[C---:B------:R-:W-:Y:S08]  /*10010*/  HMMA.16816.F32 R8, R168.reuse, R174, R8 ;  /* 0x000000aea808723c */ /* 0x040ff00000001808 */
[C---:B----4-:R-:W-:Y:S08]  /*10020*/  HMMA.16816.F32 R12, R168.reuse, R136, R12 ;  /* 0x00000088a80c723c */ /* 0x050ff0000000180c */
[C---:B------:R-:W-:Y:S01]  /*10030*/  HMMA.16816.F32 R16, R168.reuse, R138, R16 ;  /* 0x0000008aa810723c */ /* 0x040fe20000001810 */
[----:B------:R-:W1:Y:S07]  /*10040*/  LDSM.16.M88.4 R136, [R192+0x4800] ;  /* 0x00480000c088783b */ /* 0x000e6e0000000200 */
[C---:B------:R-:W-:Y:S08]  /*10050*/  HMMA.16816.F32 R20, R168.reuse, R140, R20 ;  /* 0x0000008ca814723c */ /* 0x040ff00000001814 */
[C---:B------:R-:W-:Y:S08]  /*10060*/  HMMA.16816.F32 R24, R168.reuse, R142, R24 ;  /* 0x0000008ea818723c */ /* 0x040ff00000001818 */
[C---:B-----5:R-:W-:Y:S08]  /*10070*/  HMMA.16816.F32 R28, R168.reuse, R144, R28 ;  /* 0x00000090a81c723c */ /* 0x060ff0000000181c */
[----:B------:R-:W-:Y:S08]  /*10080*/  HMMA.16816.F32 R32, R168, R146, R32 ;  /* 0x00000092a820723c */ /* 0x000ff00000001820 */
[C---:B--2---:R-:W-:Y:S08]  /*10090*/  HMMA.16816.F32 R4, R176.reuse, R180, R4 ;  /* 0x000000b4b004723c */ /* 0x044ff00000001804 */
[C---:B------:R-:W-:Y:S08]  /*100a0*/  HMMA.16816.F32 R8, R176.reuse, R182, R8 ;  /* 0x000000b6b008723c */ /* 0x040ff00000001808 */
[C---:B-1----:R-:W-:Y:S08]  /*100b0*/  HMMA.16816.F32 R12, R176.reuse, R136, R12 ;  /* 0x00000088b00c723c */ /* 0x042ff0000000180c */
[C---:B------:R-:W-:Y:S04]  /*100c0*/  HMMA.16816.F32 R16, R176.reuse, R138, R16 ;  /* 0x0000008ab010723c */ /* 0x040fe80000001810 */
[----:B------:R-:W-:Y:S02]  /*100d0*/  FMUL.FTZ R166, R4, c[0x0][0x320] ;  /* 0x0000c80004a67a20 */ /* 0x000fe40000410000 */
[----:B------:R-:W-:Y:S02]  /*100e0*/  FMUL.FTZ R161, R5, c[0x0][0x320] ;  /* 0x0000c80005a17a20 */ /* 0x000fe40000410000 */
[----:B------:R-:W-:Y:S02]  /*100f0*/  FMUL.FTZ R9, R9, c[0x0][0x320] ;  /* 0x0000c80009097a20 */ /* 0x000fe40000410000 */
[----:B------:R-:W3:Y:S02]  /*10100*/  MUFU.TANH R166, R166 ;  /* 0x000000a600a67308 */ /* 0x000ee40000002400 */
[----:B------:R-:W-:Y:S02]  /*10110*/  FMUL.FTZ R10, R10, c[0x0][0x320] ;  /* 0x0000c8000a0a7a20 */ /* 0x000fe40000410000 */
[----:B------:R-:W-:Y:S02]  /*10120*/  FMUL.FTZ R11, R11, c[0x0][0x320] ;  /* 0x0000c8000b0b7a20 */ /* 0x000fe40000410000 */
[----:B------:R-:W-:Y:S02]  /*10130*/  FMUL.FTZ R165, R6, c[0x0][0x320] ;  /* 0x0000c80006a57a20 */ /* 0x000fe40000410000 */
[----:B------:R-:W-:Y:S02]  /*10140*/  FMUL.FTZ R164, R7, c[0x0][0x320] ;  /* 0x0000c80007a47a20 */ /* 0x000fe40000410000 */
[----:B------:R-:W-:Y:S01]  /*10150*/  MUFU.TANH R247, R9 ;  /* 0x0000000900f77308 */ /* 0x000fe20000002400 */
[----:B------:R-:W1:Y:S01]  /*10160*/  LDSM.16.M88.4 R4, [R192+0x5000] ;  /* 0x00500000c004783b */ /* 0x000e620000000200 */
[----:B------:R-:W-:Y:S02]  /*10170*/  FMUL.FTZ R167, R8, c[0x0][0x320] ;  /* 0x0000c80008a77a20 */ /* 0x000fe40000410000 */
[----:B------:R-:W-:Y:S02]  /*10180*/  FMUL.FTZ R171, R12, c[0x0][0x320] ;  /* 0x0000c8000cab7a20 */ /* 0x000fe40000410000 */
[----:B------:R-:W-:Y:S02]  /*10190*/  FMUL.FTZ R14, R14, c[0x0][0x320] ;  /* 0x0000c8000e0e7a20 */ /* 0x000fe40000410000 */
[----:B------:R-:W-:Y:S02]  /*101a0*/  FMUL.FTZ R15, R15, c[0x0][0x320] ;  /* 0x0000c8000f0f7a20 */ /* 0x000fe40000410000 */
[----:B------:R-:W-:Y:S01]  /*101b0*/  MUFU.TANH R246, R10 ;  /* 0x0000000a00f67308 */ /* 0x000fe20000002400 */
[----:B------:R-:W-:Y:S02]  /*101c0*/  FMUL.FTZ R16, R16, c[0x0][0x320] ;  /* 0x0000c80010107a20 */ /* 0x000fe40000410000 */
[----:B------:R-:W-:Y:S01]  /*101d0*/  FMUL.FTZ R13, R13, c[0x0][0x320] ;  /* 0x0000c8000d0d7a20 */ /* 0x000fe20000410000 */
[----:B---3--:R-:W-:Y:S01]  /*101e0*/  FMNMX.FTZ R2, R166, R135, !PT ;  /* 0x00000087a6027209 */ /* 0x008fe20007810000 */
[----:B------:R-:W-:Y:S02]  /*101f0*/  FMUL.FTZ R17, R17, c[0x0][0x320] ;  /* 0x0000c80011117a20 */ /* 0x000fe40000410000 */
[----:B------:R-:W-:Y:S02]  /*10200*/  FMUL.FTZ R18, R18, c[0x0][0x320] ;  /* 0x0000c80012127a20 */ /* 0x000fe40000410000 */
[----:B------:R-:W-:Y:S01]  /*10210*/  FMUL.FTZ R19, R19, c[0x0][0x320] ;  /* 0x0000c80013137a20 */ /* 0x000fe20000410000 */
[----:B------:R2:W-:Y:S10]  /*10220*/  MUFU.TANH R244, R11 ;  /* 0x0000000b00f47308 */ /* 0x0005f40000002400 */
[----:B------:R-:W-:Y:S10]  /*10230*/  MUFU.TANH R242, R14 ;  /* 0x0000000e00f27308 */ /* 0x000ff40000002400 */
[----:B------:R-:W-:Y:S01]  /*10240*/  MUFU.TANH R180, R15 ;  /* 0x0000000f00b47308 */ /* 0x000fe20000002400 */
[C---:B-1----:R-:W-:Y:S01]  /*10250*/  HMMA.16816.F32 R20, R176.reuse, R4, R20 ;  /* 0x00000004b014723c */ /* 0x042fe20000001814 */
[----:B--2---:R-:W1:Y:S01]  /*10260*/  LDSM.16.M88.4 R8, [R192+0x5800] ;  /* 0x00580000c008783b */ /* 0x004e620000000200 */
[----:B------:R-:W-:Y:S06]  /*10270*/  DEPBAR.LE SB0, 0x0 ;  /* 0x000080000000791a */ /* 0x000fec0000000000 */
[C---:B------:R-:W-:Y:S01]  /*10280*/  HMMA.16816.F32 R24, R176.reuse, R6, R24 ;  /* 0x00000006b018723c */ /* 0x040fe20000001818 */
[----:B------:R-:W2:Y:S01]  /*10290*/  MUFU.TANH R161, R161 ;  /* 0x000000a100a17308 */ /* 0x000ea20000002400 */
[----:B------:R-:W-:Y:S11]  /*102a0*/  BAR.SYNC.DEFER_BLOCKING 0x0 ;  /* 0x0000000000007b1d */ /* 0x000ff60000010000 */
[----:B------:R-:W-:Y:S03]  /*102b0*/  @!UPT UIADD3 URZ, URZ, URZ, URZ ;  /* 0x0000003f3f3ff290 */ /* 0x000fe6000fffe03f */
[----:B------:R-:W-:Y:S02]  /*102c0*/  FMUL.FTZ R20, R20, c[0x0][0x320] ;  /* 0x0000c80014147a20 */ /* 0x000fe40000410000 */
[----:B------:R-:W-:Y:S02]  /*102d0*/  FMUL.FTZ R21, R21, c[0x0][0x320] ;  /* 0x0000c80015157a20 */ /* 0x000fe40000410000 */
[----:B------:R-:W-:Y:S02]  /*102e0*/  FMUL.FTZ R22, R22, c[0x0][0x320] ;  /* 0x0000c80016167a20 */ /* 0x000fe40000410000 */
[----:B------:R-:W-:Y:S02]  /*102f0*/  FMUL.FTZ R23, R23, c[0x0][0x320] ;  /* 0x0000c80017177a20 */ /* 0x000fe40000410000 */
[----:B------:R-:W-:Y:S01]  /*10300*/  FMUL.FTZ R24, R24, c[0x0][0x320] ;  /* 0x0000c80018187a20 */ /* 0x000fe20000410000 */
[----:B--2---:R-:W-:Y:S01]  /*10310*/  FMNMX.FTZ R2, R161, R2, !PT ;  /* 0x00000002a1027209 */ /* 0x004fe20007810000 */
[----:B------:R-:W-:Y:S01]  /*10320*/  FMUL.FTZ R25, R25, c[0x0][0x320] ;  /* 0x0000c80019197a20 */ /* 0x000fe20000410000 */
[----:B------:R-:W2:Y:S01]  /*10330*/  MUFU.TANH R165, R165 ;  /* 0x000000a500a57308 */ /* 0x000ea20000002400 */
[----:B------:R-:W-:Y:S02]  /*10340*/  FMUL.FTZ R26, R26, c[0x0][0x320] ;  /* 0x0000c8001a1a7a20 */ /* 0x000fe40000410000 */
[----:B------:R-:W-:Y:S01]  /*10350*/  FMUL.FTZ R27, R27, c[0x0][0x320] ;  /* 0x0000c8001b1b7a20 */ /* 0x000fe20000410000 */
[C---:B-1----:R-:W-:Y:S06]  /*10360*/  HMMA.16816.F32 R28, R176.reuse, R8, R28 ;  /* 0x00000008b01c723c */ /* 0x042fec000000181c */
[----:B------:R-:W1:Y:S02]  /*10370*/  MUFU.TANH R167, R167 ;  /* 0x000000a700a77308 */ /* 0x000e640000002400 */
[----:B------:R-:W-:Y:S08]  /*10380*/  HMMA.16816.F32 R32, R176, R10, R32 ;  /* 0x0000000ab020723c */ /* 0x000ff00000001820 */
[----:B------:R-:W3:Y:S01]  /*10390*/  MUFU.TANH R164, R164 ;  /* 0x000000a400a47308 */ /* 0x000ee20000002400 */
[----:B--2---:R-:W-:Y:S09]  /*103a0*/  FMNMX.FTZ R3, R165, R0, !PT ;  /* 0x00000000a5037209 */ /* 0x004ff20007810000 */
[----:B------:R-:W2:Y:S01]  /*103b0*/  MUFU.TANH R171, R171 ;  /* 0x000000ab00ab7308 */ /* 0x000ea20000002400 */
[----:B------:R-:W-:Y:S01]  /*103c0*/  FMUL.FTZ R28, R28, c[0x0][0x320] ;  /* 0x0000c8001c1c7a20 */ /* 0x000fe20000410000 */
[----:B-1----:R-:W-:Y:S01]  /*103d0*/  FMNMX.FTZ R2, R167, R2, !PT ;  /* 0x00000002a7027209 */ /* 0x002fe20007810000 */
[----:B------:R-:W-:Y:S02]  /*103e0*/  FMUL.FTZ R29, R29, c[0x0][0x320] ;  /* 0x0000c8001d1d7a20 */ /* 0x000fe40000410000 */
[----:B------:R-:W-:Y:S01]  /*103f0*/  FMUL.FTZ R30, R30, c[0x0][0x320] ;  /* 0x0000c8001e1e7a20 */ /* 0x000fe20000410000 */
[----:B------:R-:W-:Y:S01]  /*10400*/  FMNMX.FTZ R2, R247, R2, !PT ;  /* 0x00000002f7027209 */ /* 0x000fe20007810000 */
[----:B------:R-:W-:Y:S03]  /*10410*/  FMUL.FTZ R31, R31, c[0x0][0x320] ;  /* 0x0000c8001f1f7a20 */ /* 0x000fe60000410000 */
[----:B------:R-:W1:Y:S01]  /*10420*/  MUFU.TANH R245, R13 ;  /* 0x0000000d00f57308 */ /* 0x000e620000002400 */
[----:B------:R-:W-:Y:S02]  /*10430*/  FMUL.FTZ R32, R32, c[0x0][0x320] ;  /* 0x0000c80020207a20 */ /* 0x000fe40000410000 */
[----:B------:R-:W-:Y:S01]  /*10440*/  FMUL.FTZ R33, R33, c[0x0][0x320] ;  /* 0x0000c80021217a20 */ /* 0x000fe20000410000 */
[----:B---3--:R-:W-:Y:S01]  /*10450*/  FMNMX.FTZ R3, R164, R3, !PT ;  /* 0x00000003a4037209 */ /* 0x008fe20007810000 */
[----:B------:R-:W-:Y:S02]  /*10460*/  FMUL.FTZ R34, R34, c[0x0][0x320] ;  /* 0x0000c80022227a20 */ /* 0x000fe40000410000 */
[----:B------:R-:W-:Y:S01]  /*10470*/  FMUL.FTZ R35, R35, c[0x0][0x320] ;  /* 0x0000c80023237a20 */ /* 0x000fe20000410000 */
[----:B------:R-:W-:Y:S02]  /*10480*/  FMNMX.FTZ R3, R246, R3, !PT ;  /* 0x00000003f6037209 */ /* 0x000fe40007810000 */
[----:B------:R-:W3:Y:S02]  /*10490*/  MUFU.TANH R243, R16 ;  /* 0x0000001000f37308 */ /* 0x000ee40000002400 */
[----:B------:R-:W-:Y:S02]  /*104a0*/  FMNMX.FTZ R3, R244, R3, !PT ;  /* 0x00000003f4037209 */ /* 0x000fe40007810000 */
[----:B--2---:R-:W-:Y:S02]  /*104b0*/  FMNMX.FTZ R2, R171, R2, !PT ;  /* 0x00000002ab027209 */ /* 0x004fe40007810000 */
[----:B------:R-:W-:Y:S04]  /*104c0*/  FMNMX.FTZ R3, R242, R3, !PT ;  /* 0x00000003f2037209 */ /* 0x000fe80007810000 */
[----:B------:R-:W2:Y:S01]  /*104d0*/  MUFU.TANH R181, R17 ;  /* 0x0000001100b57308 */ /* 0x000ea20000002400 */
[----:B------:R-:W-:Y:S02]  /*104e0*/  FMNMX.FTZ R3, R180, R3, !PT ;  /* 0x00000003b4037209 */ /* 0x000fe40007810000 */
[----:B-1----:R-:W-:Y:S07]  /*104f0*/  FMNMX.FTZ R2, R245, R2, !PT ;  /* 0x00000002f5027209 */ /* 0x002fee0007810000 */
[----:B------:R-:W1:Y:S01]  /*10500*/  MUFU.TANH R240, R18 ;  /* 0x0000001200f07308 */ /* 0x000e620000002400 */
[----:B---3--:R-:W-:Y:S09]  /*10510*/  FMNMX.FTZ R2, R243, R2, !PT ;  /* 0x00000002f3027209 */ /* 0x008ff20007810000 */
[----:B------:R-:W3:Y:S01]  /*10520*/  MUFU.TANH R239, R20 ;  /* 0x0000001400ef7308 */ /* 0x000ee20000002400 */
[----:B--2---:R-:W-:Y:S09]  /*10530*/  FMNMX.FTZ R2, R181, R2, !PT ;  /* 0x00000002b5027209 */ /* 0x004ff20007810000 */
[----:B------:R-:W2:Y:S01]  /*10540*/  MUFU.TANH R182, R19 ;  /* 0x0000001300b67308 */ /* 0x000ea20000002400 */
[----:B-1----:R-:W-:Y:S09]  /*10550*/  FMNMX.FTZ R3, R240, R3, !PT ;  /* 0x00000003f0037209 */ /* 0x002ff20007810000 */
        /* <DEDUP_REMOVED lines=25> */
[----:B---3--:R-:W-:Y:S01]  /*106f0*/  FMNMX.FTZ R2, R172, R9, !PT ;  /* 0x00000009ac027209 */ /* 0x008fe20007810000 */
[----:B------:R-:W-:Y:S08]  /*10700*/  @P0 IMAD.WIDE.U32 R8, R231, c[0x0][0x1e0], RZ ;  /* 0x00007800e7080a25 */ /* 0x000ff000078e00ff */
[----:B------:R-:W3:Y:S01]  /*10710*/  MUFU.TANH R134, R34 ;  /* 0x0000002200867308 */ /* 0x000ee20000002400 */
[----:B--2---:R-:W-:Y:S09]  /*10720*/  FMNMX.FTZ R3, R160, R3, !PT ;  /* 0x00000003a0037209 */ /* 0x004ff20007810000 */
[----:B------:R-:W2:Y:S01]  /*10730*/  MUFU.TANH R133, R35 ;  /* 0x0000002300857308 */ /* 0x000ea20000002400 */
[----:B-1----:R-:W-:Y:S02]  /*10740*/  FMNMX.FTZ R6, R163, R2, !PT ;  /* 0x00000002a3067209 */ /* 0x002fe40007810000 */
[----:B---3--:R-:W-:Y:S03]  /*10750*/  FMNMX.FTZ R2, R134, R3, !PT ;  /* 0x0000000386027209 */ /* 0x008fe60007810000 */
[----:B------:R-:W1:Y:S01]  /*10760*/  SHFL.BFLY PT, R3, R6, 0x2, 0x1f ;  /* 0x0c401f0006037f89 */ /* 0x000e6200000e0000 */
[----:B--2---:R-:W-:Y:S07]  /*10770*/  FMNMX.FTZ R5, R133, R2, !PT ;  /* 0x0000000285057209 */ /* 0x004fee0007810000 */
[----:B------:R-:W2:Y:S01]  /*10780*/  SHFL.BFLY PT, R2, R5, 0x2, 0x1f ;  /* 0x0c401f0005027f89 */ /* 0x000ea200000e0000 */
[----:B-1----:R-:W-:Y:S07]  /*10790*/  FMNMX.FTZ R7, R6, R3, !PT ;  /* 0x0000000306077209 */ /* 0x002fee0007810000 */
[----:B------:R-:W1:Y:S01]  /*107a0*/  SHFL.BFLY PT, R132, R7, 0x1, 0x1f ;  /* 0x0c201f0007847f89 */ /* 0x000e6200000e0000 */
[----:B--2---:R-:W-:Y:S07]  /*107b0*/  FMNMX.FTZ R4, R5, R2, !PT ;  /* 0x0000000205047209 */ /* 0x004fee0007810000 */
[----:B------:R-:W2:Y:S01]  /*107c0*/  SHFL.BFLY PT, R3, R4, 0x1, 0x1f ;  /* 0x0c201f0004037f89 */ /* 0x000ea200000e0000 */
[----:B-1----:R-:W-:Y:S02]  /*107d0*/  FMNMX.FTZ R132, R7, R132, !PT ;  /* 0x0000008407847209 */ /* 0x002fe40007810000 */
[----:B------:R-:W-:Y:S03]  /*107e0*/  @P0 SHF.R.S32.HI R7, RZ, 0x1f, R231 ;  /* 0x0000001fff070819 */ /* 0x000fe600000114e7 */
[C---:B------:R-:W-:Y:S02]  /*107f0*/  FADD.FTZ R2, -R132.reuse, R135 ;  /* 0x0000008784027221 */ /* 0x040fe40000010100 */
[----:B------:R-:W-:Y:S02]  /*10800*/  FMUL.FTZ R174, R132, c[0x0][0x2d0] ;  /* 0x0000b40084ae7a20 */ /* 0x000fe40000410000 */
[----:B------:R-:W-:Y:S02]  /*10810*/  FMUL.FTZ R6, R2, c[0x0][0x2d0] ;  /* 0x0000b40002067a20 */ /* 0x000fe40000410000 */
[--C-:B------:R-:W-:Y:S02]  /*10820*/  FFMA.FTZ R169, R161, c[0x0][0x2d0], -R174.reuse ;  /* 0x0000b400a1a97a23 */ /* 0x100fe400000108ae */
[----:B------:R1:W3:Y:S01]  /*10830*/  MUFU.EX2 R2, R6 ;  /* 0x0000000600027308 */ /* 0x0002e20000000800 */
[----:B--2---:R-:W-:Y:S01]  /*10840*/  FMNMX.FTZ R3, R4, R3, !PT ;  /* 0x0000000304037209 */ /* 0x004fe20007810000 */
[--C-:B------:R-:W-:Y:S02]  /*10850*/  FFMA.FTZ R170, R166, c[0x0][0x2d0], -R174.reuse ;  /* 0x0000b400a6aa7a23 */ /* 0x100fe400000108ae */
[----:B------:R-:W-:Y:S02]  /*10860*/  FFMA.FTZ R168, R167, c[0x0][0x2d0], -R174 ;  /* 0x0000b400a7a87a23 */ /* 0x000fe400000108ae */
[C---:B------:R-:W-:Y:S02]  /*10870*/  FADD.FTZ R5, -R3.reuse, R0 ;  /* 0x0000000003057221 */ /* 0x040fe40000010100 */
[----:B------:R-:W-:Y:S02]  /*10880*/  FMUL.FTZ R161, R3, c[0x0][0x2d0] ;  /* 0x0000b40003a17a20 */ /* 0x000fe40000410000 */
[----:B------:R-:W-:Y:S01]  /*10890*/  FMUL.FTZ R0, R5, c[0x0][0x2d0] ;  /* 0x0000b40005007a20 */ /* 0x000fe20000410000 */
[----:B------:R-:W-:Y:S01]  /*108a0*/  MUFU.EX2 R170, R170 ;  /* 0x000000aa00aa7308 */ /* 0x000fe20000000800 */
[----:B------:R-:W-:Y:S01]  /*108b0*/  @P0 IMAD R5, R7, c[0x0][0x1e0], RZ ;  /* 0x0000780007050a24 */ /* 0x000fe200078e02ff */
[----:B------:R-:W-:Y:S01]  /*108c0*/  @P0 SHF.L.U32 R7, R8, 0x6, RZ ;  /* 0x0000000608070819 */ /* 0x000fe200000006ff */
[----:B------:R-:W-:Y:S02]  /*108d0*/  FFMA.FTZ R167, R247, c[0x0][0x2d0], -R174 ;  /* 0x0000b400f7a77a23 */ /* 0x000fe400000108ae */
[----:B------:R-:W-:Y:S01]  /*108e0*/  @P0 IMAD R5, R231, c[0x0][0x1e4], R5 ;  /* 0x00007900e7050a24 */ /* 0x000fe200078e0205 */
[----:B------:R-:W-:Y:S01]  /*108f0*/  @P0 IADD3 R4, P3, R7, R220, RZ ;  /* 0x000000dc07040210 */ /* 0x000fe20007f7e0ff */
[--C-:B------:R-:W-:Y:S02]  /*10900*/  FFMA.FTZ R166, R165, c[0x0][0x2d0], -R161.reuse ;  /* 0x0000b400a5a67a23 */ /* 0x100fe400000108a1 */
[--C-:B------:R-:W-:Y:S01]  /*10910*/  FFMA.FTZ R165, R164, c[0x0][0x2d0], -R161.reuse ;  /* 0x0000b400a4a57a23 */ /* 0x100fe200000108a1 */
[----:B------:R-:W-:Y:S01]  /*10920*/  @P0 IADD3 R5, R9, R5, RZ ;  /* 0x0000000509050210 */ /* 0x000fe20007ffe0ff */
[--C-:B------:R-:W-:Y:S01]  /*10930*/  FFMA.FTZ R164, R246, c[0x0][0x2d0], -R161.reuse ;  /* 0x0000b400f6a47a23 */ /* 0x100fe200000108a1 */
[----:B------:R-:W2:Y:S01]  /*10940*/  MUFU.EX2 R0, R0 ;  /* 0x0000000000007308 */ /* 0x000ea20000000800 */
[----:B-1----:R-:W-:Y:S01]  /*10950*/  @P0 IADD3 R6, P1, R7, R216, RZ ;  /* 0x000000d807060210 */ /* 0x002fe20007f3e0ff */
[----:B------:R-:W-:Y:S01]  /*10960*/  FFMA.FTZ R135, R244, c[0x0][0x2d0], -R161 ;  /* 0x0000b400f4877a23 */ /* 0x000fe200000108a1 */
[----:B------:R-:W-:Y:S01]  /*10970*/  @P0 SHF.L.U64.HI R5, R8, 0x6, R5 ;  /* 0x0000000608050819 */ /* 0x000fe20000010205 */
[----:B---3--:R-:W-:Y:S01]  /*10980*/  FMUL.FTZ R32, R2, R100 ;  /* 0x0000006402207220 */ /* 0x008fe20000410000 */
[----:B------:R-:W-:Y:S01]  /*10990*/  @P0 LEA R16, P4, R6, c[0x0][0x1c8], 0x1 ;  /* 0x0000720006100a11 */ /* 0x000fe200078808ff */
[C---:B------:R-:W-:Y:S01]  /*109a0*/  FMUL.FTZ R33, R2.reuse, R101 ;  /* 0x0000006502217220 */ /* 0x040fe20000410000 */
[----:B------:R-:W-:Y:S01]  /*109b0*/  @P0 IADD3.X R9, R5, R219, RZ, P1, !PT ;  /* 0x000000db05090210 */ /* 0x000fe20000ffe4ff */
[----:B------:R-:W-:Y:S01]  /*109c0*/  FMUL.FTZ R36, R2, R36 ;  /* 0x0000002402247220 */ /* 0x000fe20000410000 */
[----:B------:R-:W-:Y:S01]  /*109d0*/  @P0 IADD3 R8, P2, R7, R221, RZ ;  /* 0x000000dd07080210 */ /* 0x000fe20007f5e0ff */
[----:B------:R-:W1:Y:S01]  /*109e0*/  MUFU.EX2 R169, R169 ;  /* 0x000000a900a97308 */ /* 0x000e620000000800 */
[----:B------:R-:W-:Y:S01]  /*109f0*/  @P0 LEA.HI.X R17, R6, c[0x0][0x1cc], R9, 0x1, P4 ;  /* 0x0000730006110a11 */ /* 0x000fe200020f0c09 */
[----:B------:R-:W-:Y:S01]  /*10a00*/  FMUL.FTZ R37, R2, R37 ;  /* 0x0000002502257220 */ /* 0x000fe20000410000 */
[----:B------:R-:W-:Y:S01]  /*10a10*/  ISETP.NE.AND P4, PT, R212, RZ, PT ;  /* 0x000000ffd400720c */ /* 0x000fe20003f85270 */
[----:B------:R-:W-:Y:S01]  /*10a20*/  FMUL.FTZ R40, R2, R40 ;  /* 0x0000002802287220 */ /* 0x000fe20000410000 */
[----:B------:R-:W-:Y:S01]  /*10a30*/  @P0 LEA R18, P1, R8, c[0x0][0x1c8], 0x1 ;  /* 0x0000720008120a11 */ /* 0x000fe200078208ff */
[----:B------:R3:W-:Y:S01]  /*10a40*/  @P0 LDGSTS.E.BYPASS.LTC128B.128 [R213+0x6100], [R16.64], !P6 ;  /* 0x0610000010d50fae */ /* 0x0007e2000f101d44 */
[C---:B------:R-:W-:Y:S01]  /*10a50*/  @P0 IADD3.X R11, R5.reuse, R228, RZ, P2, !PT ;  /* 0x000000e4050b0210 */ /* 0x040fe200017fe4ff */
[----:B------:R-:W-:Y:S01]  /*10a60*/  FMUL.FTZ R41, R2, R41 ;  /* 0x0000002902297220 */ /* 0x000fe20000410000 */
[----:B------:R-:W-:Y:S01]  /*10a70*/  @P0 IADD3.X R9, R5, R227, RZ, P3, !PT ;  /* 0x000000e305090210 */ /* 0x000fe20001ffe4ff */
[----:B------:R-:W-:Y:S01]  /*10a80*/  MUFU.EX2 R168, R168 ;  /* 0x000000a800a87308 */ /* 0x000fe20000000800 */
[----:B------:R-:W-:Y:S01]  /*10a90*/  @P0 LEA.HI.X R19, R8, c[0x0][0x1cc], R11, 0x1, P1 ;  /* 0x0000730008130a11 */ /* 0x000fe200008f0c0b */
[----:B------:R-:W-:Y:S01]  /*10aa0*/  FMUL.FTZ R44, R2, R44 ;  /* 0x0000002c022c7220 */ /* 0x000fe20000410000 */
[----:B------:R-:W-:Y:S01]  /*10ab0*/  @P0 LEA R8, P2, R4, c[0x0][0x1c8], 0x1 ;  /* 0x0000720004080a11 */ /* 0x000fe200078408ff */
[----:B--2---:R-:W-:Y:S01]  /*10ac0*/  FMUL.FTZ R34, R0, R102 ;  /* 0x0000006600227220 */ /* 0x004fe20000410000 */
[----:B------:R-:W-:Y:S01]  /*10ad0*/  @P0 IADD3 R7, P1, R224, R7, RZ ;  /* 0x00000007e0070210 */ /* 0x000fe20007f3e0ff */
[----:B------:R2:W-:Y:S01]  /*10ae0*/  @P0 LDGSTS.E.BYPASS.LTC128B.128 [R213+0x8100], [R18.64], !P4 ;  /* 0x0810000012d50fae */ /* 0x0005e2000e101d44 */
[----:B------:R-:W-:Y:S01]  /*10af0*/  @P0 LEA.HI.X R9, R4, c[0x0][0x1cc], R9, 0x1, P2 ;  /* 0x0000730004090a11 */ /* 0x000fe200010f0c09 */
[----:B------:R-:W-:Y:S01]  /*10b00*/  FMUL.FTZ R35, R0, R103 ;  /* 0x0000006700237220 */ /* 0x000fe20000410000 */
[----:B------:R-:W-:Y:S01]  /*10b10*/  @P0 IADD3.X R5, R210, R5, RZ, P1, !PT ;  /* 0x00000005d2050210 */ /* 0x000fe20000ffe4ff */
[----:B------:R-:W4:Y:S01]  /*10b20*/  MUFU.EX2 R167, R167 ;  /* 0x000000a700a77308 */ /* 0x000f220000000800 */
[C---:B------:R-:W-:Y:S01]  /*10b30*/  @P0 IADD3 R4, P3, R7.reuse, R216, RZ ;  /* 0x000000d807040210 */ /* 0x040fe20007f7e0ff */
[C---:B------:R-:W-:Y:S01]  /*10b40*/  FMUL.FTZ R38, R0.reuse, R38 ;  /* 0x0000002600267220 */ /* 0x040fe20000410000 */
[----:B------:R-:W-:Y:S01]  /*10b50*/  @P0 IADD3 R6, P2, R7, R221, RZ ;  /* 0x000000dd07060210 */ /* 0x000fe20007f5e0ff */
[----:B------:R5:W-:Y:S01]  /*10b60*/  @P0 LDGSTS.E.BYPASS.LTC128B.128 [R213+0xa100], [R8.64], !P5 ;  /* 0x0a10000008d50fae */ /* 0x000be2000e901d44 */
[C---:B------:R-:W-:Y:S01]  /*10b70*/  @P0 IADD3.X R11, R5.reuse, R219, RZ, P3, !PT ;  /* 0x000000db050b0210 */ /* 0x040fe20001ffe4ff */
[----:B------:R-:W-:Y:S01]  /*10b80*/  FMUL.FTZ R39, R0, R39 ;  /* 0x0000002700277220 */ /* 0x000fe20000410000 */
[----:B------:R-:W-:Y:S01]  /*10b90*/  @P0 LEA R24, P3, R4, c[0x0][0x1c8], 0x1 ;  /* 0x0000720004180a11 */ /* 0x000fe200078608ff */
[----:B------:R-:W-:Y:S01]  /*10ba0*/  FMUL.FTZ R42, R0, R42 ;  /* 0x0000002a002a7220 */ /* 0x000fe20000410000 */
[----:B------:R-:W-:Y:S01]  /*10bb0*/  @P0 IADD3.X R13, R5, R228, RZ, P2, !PT ;  /* 0x000000e4050d0210 */ /* 0x000fe200017fe4ff */
[----:B------:R-:W-:Y:S01]  /*10bc0*/  MUFU.EX2 R166, R166 ;  /* 0x000000a600a67308 */ /* 0x000fe20000000800 */
[----:B------:R-:W-:Y:S01]  /*10bd0*/  @P0 LEA.HI.X R25, R4, c[0x0][0x1cc], R11, 0x1, P3 ;  /* 0x0000730004190a11 */ /* 0x000fe200018f0c0b */
[----:B------:R-:W-:Y:S01]  /*10be0*/  FMUL.FTZ R4, R2, R128 ;  /* 0x0000008002047220 */ /* 0x000fe20000410000 */
[----:B------:R-:W-:Y:S01]  /*10bf0*/  @P0 LEA R26, P2, R6, c[0x0][0x1c8], 0x1 ;  /* 0x00007200061a0a11 */ /* 0x000fe200078408ff */
[----:B------:R-:W-:Y:S01]  /*10c00*/  FMUL.FTZ R11, R0, R127 ;  /* 0x0000007f000b7220 */ /* 0x000fe20000410000 */
[----:B------:R-:W-:Y:S01]  /*10c10*/  @P0 IADD3 R7, P1, R7, R220, RZ ;  /* 0x000000dc07070210 */ /* 0x000fe20007f3e0ff */
[----:B------:R2:W-:Y:S01]  /*10c20*/  @P0 LDGSTS.E.BYPASS.LTC128B.128 [R213+0x7100], [R24.64], !P6 ;  /* 0x0710000018d50fae */ /* 0x0005e2000f101d44 */
[----:B------:R-:W-:Y:S01]  /*10c30*/  @P0 LEA.HI.X R27, R6, c[0x0][0x1cc], R13, 0x1, P2 ;  /* 0x00007300061b0a11 */ /* 0x000fe200010f0c0d */
[----:B------:R-:W-:Y:S01]  /*10c40*/  FMUL.FTZ R6, R0, R130 ;  /* 0x0000008200067220 */ /* 0x000fe20000410000 */
[----:B------:R-:W-:Y:S01]  /*10c50*/  @P0 IADD3.X R10, R5, R227, RZ, P1, !PT ;  /* 0x000000e3050a0210 */ /* 0x000fe20000ffe4ff */
[----:B------:R-:W2:Y:S01]  /*10c60*/  MUFU.EX2 R165, R165 ;  /* 0x000000a500a57308 */ /* 0x000ea20000000800 */
[----:B------:R-:W-:Y:S01]  /*10c70*/  @P0 LEA R28, P1, R7, c[0x0][0x1c8], 0x1 ;  /* 0x00007200071c0a11 */ /* 0x000fe200078208ff */
[----:B------:R-:W-:Y:S01]  /*10c80*/  FMUL.FTZ R5, R2, R129 ;  /* 0x0000008102057220 */ /* 0x000fe20000410000 */
[----:B-1----:R-:W-:Y:S01]  /*10c90*/  F2FP.PACK_AB R128, R169, R170 ;  /* 0x000000aaa980723e */ /* 0x002fe200000000ff */
[----:B------:R1:W-:Y:S01]  /*10ca0*/  @P0 LDGSTS.E.BYPASS.LTC128B.128 [R213+0x9100], [R26.64], !P4 ;  /* 0x091000001ad50fae */ /* 0x0003e2000e101d44 */
[----:B------:R-:W-:Y:S01]  /*10cb0*/  @P0 LEA.HI.X R29, R7, c[0x0][0x1cc], R10, 0x1, P1 ;  /* 0x00007300071d0a11 */ /* 0x000fe200008f0c0a */
[C---:B------:R-:W-:Y:S01]  /*10cc0*/  FMUL.FTZ R7, R0.reuse, R131 ;  /* 0x0000008300077220 */ /* 0x040fe20000410000 */
[----:B----4-:R-:W-:Y:S01]  /*10cd0*/  F2FP.PACK_AB R130, R167, R168 ;  /* 0x000000a8a782723e */ /* 0x010fe200000000ff */
[----:B------:R-:W-:Y:S02]  /*10ce0*/  FMUL.FTZ R10, R0, R126 ;  /* 0x0000007e000a7220 */ /* 0x000fe40000410000 */
[----:B------:R-:W-:Y:S01]  /*10cf0*/  MUFU.EX2 R164, R164 ;  /* 0x000000a400a47308 */ /* 0x000fe20000000800 */
[C---:B-----5:R-:W-:Y:S01]  /*10d00*/  FMUL.FTZ R8, R2.reuse, R124 ;  /* 0x0000007c02087220 */ /* 0x060fe20000410000 */
[----:B------:R4:W-:Y:S01]  /*10d10*/  @P0 LDGSTS.E.BYPASS.LTC128B.128 [R213+0xb100], [R28.64], !P5 ;  /* 0x0b1000001cd50fae */ /* 0x0009e2000e901d44 */
[C---:B------:R-:W-:Y:S02]  /*10d20*/  FMUL.FTZ R9, R2.reuse, R125 ;  /* 0x0000007d02097220 */ /* 0x040fe40000410000 */
[C---:B---3--:R-:W-:Y:S02]  /*10d30*/  FMUL.FTZ R16, R2.reuse, R116 ;  /* 0x0000007402107220 */ /* 0x048fe40000410000 */
[----:B------:R-:W-:Y:S02]  /*10d40*/  FMUL.FTZ R17, R2, R117 ;  /* 0x0000007502117220 */ /* 0x000fe40000410000 */
[C---:B--2---:R-:W-:Y:S01]  /*10d50*/  FMUL.FTZ R18, R0.reuse, R118 ;  /* 0x0000007600127220 */ /* 0x044fe20000410000 */
[----:B------:R-:W2:Y:S01]  /*10d60*/  LDSM.16.MT88.4 R12, [R203+0x100] ;  /* 0x00010000cb0c783b */ /* 0x000ea20000004200 */
[----:B------:R-:W3:Y:S01]  /*10d70*/  MUFU.EX2 R135, R135 ;  /* 0x0000008700877308 */ /* 0x000ee20000000800 */
[----:B------:R-:W-:Y:S01]  /*10d80*/  FMUL.FTZ R19, R0, R119 ;  /* 0x0000007700137220 */ /* 0x000fe20000410000 */
[----:B------:R-:W-:Y:S01]  /*10d90*/  F2FP.PACK_AB R129, R165, R166 ;  /* 0x000000a6a581723e */ /* 0x000fe200000000ff */
[C---:B------:R-:W-:Y:S02]  /*10da0*/  FMUL.FTZ R24, R2.reuse, R108 ;  /* 0x0000006c02187220 */ /* 0x040fe40000410000 */
[----:B------:R-:W-:Y:S02]  /*10db0*/  FMUL.FTZ R25, R2, R109 ;  /* 0x0000006d02197220 */ /* 0x000fe40000410000 */
[----:B------:R-:W5:Y:S01]  /*10dc0*/  LDSM.16.MT88.4 R20, [R198+0x100] ;  /* 0x00010000c614783b */ /* 0x000f620000004200 */
[C---:B------:R-:W-:Y:S02]  /*10dd0*/  FMUL.FTZ R43, R0.reuse, R43 ;  /* 0x0000002b002b7220 */ /* 0x040fe40000410000 */
[C---:B-1----:R-:W-:Y:S02]  /*10de0*/  FMUL.FTZ R26, R0.reuse, R110 ;  /* 0x0000006e001a7220 */ /* 0x042fe40000410000 */
[----:B------:R-:W-:Y:S02]  /*10df0*/  FMUL.FTZ R27, R0, R111 ;  /* 0x0000006f001b7220 */ /* 0x000fe40000410000 */
[----:B------:R-:W-:Y:S01]  /*10e00*/  FMUL.FTZ R45, R2, R45 ;  /* 0x0000002d022d7220 */ /* 0x000fe20000410000 */
[----:B------:R-:W-:Y:S01]  /*10e10*/  LDSM.16.MT88.4 R100, [R197+0x2100] ;  /* 0x00210000c564783b */ /* 0x000fe20000004200 */
[C---:B------:R-:W-:Y:S02]  /*10e20*/  FMUL.FTZ R46, R0.reuse, R46 ;  /* 0x0000002e002e7220 */ /* 0x040fe40000410000 */
[----:B------:R-:W-:Y:S02]  /*10e30*/  FMUL.FTZ R47, R0, R47 ;  /* 0x0000002f002f7220 */ /* 0x000fe40000410000 */
[C---:B------:R-:W-:Y:S02]  /*10e40*/  FMUL.FTZ R48, R2.reuse, R48 ;  /* 0x0000003002307220 */ /* 0x040fe40000410000 */
[----:B------:R-:W-:Y:S01]  /*10e50*/  FMUL.FTZ R49, R2, R49 ;  /* 0x0000003102317220 */ /* 0x000fe20000410000 */
[----:B----4-:R-:W1:Y:S01]  /*10e60*/  LDSM.16.MT88.4 R28, [R197+0x100] ;  /* 0x00010000c51c783b */ /* 0x010e620000004200 */
[----:B---3--:R-:W-:Y:S01]  /*10e70*/  F2FP.PACK_AB R131, R135, R164 ;  /* 0x000000a48783723e */ /* 0x008fe200000000ff */
[C---:B------:R-:W-:Y:S02]  /*10e80*/  FMUL.FTZ R50, R0.reuse, R50 ;  /* 0x0000003200327220 */ /* 0x040fe40000410000 */
[----:B------:R-:W-:Y:S02]  /*10e90*/  FMUL.FTZ R51, R0, R51 ;  /* 0x0000003300337220 */ /* 0x000fe40000410000 */
[C---:B------:R-:W-:Y:S02]  /*10ea0*/  FMUL.FTZ R52, R2.reuse, R52 ;  /* 0x0000003402347220 */ /* 0x040fe40000410000 */
[----:B------:R-:W-:Y:S01]  /*10eb0*/  LDSM.16.MT88.4 R108, [R196+0x2100] ;  /* 0x00210000c46c783b */ /* 0x000fe20000004200 */
[----:B------:R-:W-:Y:S02]  /*10ec0*/  FMUL.FTZ R53, R2, R53 ;  /* 0x0000003502357220 */ /* 0x000fe40000410000 */
[C---:B------:R-:W-:Y:S02]  /*10ed0*/  FMUL.FTZ R54, R0.reuse, R54 ;  /* 0x0000003600367220 */ /* 0x040fe40000410000 */
[----:B------:R-:W-:Y:S02]  /*10ee0*/  FMUL.FTZ R55, R0, R55 ;  /* 0x0000003700377220 */ /* 0x000fe40000410000 */
[C---:B------:R-:W-:Y:S01]  /*10ef0*/  FMUL.FTZ R56, R2.reuse, R56 ;  /* 0x0000003802387220 */ /* 0x040fe20000410000 */
[C---:B--2---:R-:W-:Y:S01]  /*10f00*/  HMMA.16816.F32 R4, R128.reuse, R12, R4 ;  /* 0x0000000c8004723c */ /* 0x044fe20000001804 */
[----:B------:R-:W-:Y:S04]  /*10f10*/  LDSM.16.MT88.4 R116, [R197+0x900] ;  /* 0x00090000c574783b */ /* 0x000fe80000004200 */
[C---:B------:R-:W-:Y:S02]  /*10f20*/  FMUL.FTZ R57, R2.reuse, R57 ;  /* 0x0000003902397220 */ /* 0x040fe40000410000 */
[C---:B------:R-:W-:Y:S01]  /*10f30*/  FMUL.FTZ R12, R2.reuse, R120 ;  /* 0x00000078020c7220 */ /* 0x040fe20000410000 */
[C---:B------:R-:W-:Y:S01]  /*10f40*/  HMMA.16816.F32 R8, R128.reuse, R14, R8 ;  /* 0x0000000e8008723c */ /* 0x040fe20000001808 */
[----:B------:R-:W-:Y:S03]  /*10f50*/  LDSM.16.MT88.4 R124, [R203+0x2900] ;  /* 0x00290000cb7c783b */ /* 0x000fe60000004200 */
[----:B------:R-:W-:Y:S02]  /*10f60*/  FMUL.FTZ R13, R2, R121 ;  /* 0x00000079020d7220 */ /* 0x000fe40000410000 */
[C---:B------:R-:W-:Y:S02]  /*10f70*/  FMUL.FTZ R58, R0.reuse, R58 ;  /* 0x0000003a003a7220 */ /* 0x040fe40000410000 */
[C---:B------:R-:W-:Y:S01]  /*10f80*/  FMUL.FTZ R14, R0.reuse, R122 ;  /* 0x0000007a000e7220 */ /* 0x040fe20000410000 */
[----:B------:R-:W-:Y:S03]  /*10f90*/  LDSM.16.MT88.4 R136, [R198+0x2900] ;  /* 0x00290000c688783b */ /* 0x000fe60000004200 */
[C---:B------:R-:W-:Y:S02]  /*10fa0*/  FMUL.FTZ R15, R0.reuse, R123 ;  /* 0x0000007b000f7220 */ /* 0x040fe40000410000 */
[----:B------:R-:W-:Y:S02]  /*10fb0*/  FMUL.FTZ R59, R0, R59 ;  /* 0x0000003b003b7220 */ /* 0x000fe40000410000 */
[C---:B------:R-:W-:Y:S01]  /*10fc0*/  FMUL.FTZ R60, R2.reuse, R60 ;  /* 0x0000003c023c7220 */ /* 0x040fe20000410000 */
[----:B------:R-:W2:Y:S01]  /*10fd0*/  LDSM.16.MT88.4 R120, [R196+0x100] ;  /* 0x00010000c478783b */ /* 0x000ea20000004200 */
[----:B------:R-:W-:Y:S01]  /*10fe0*/  FMUL.FTZ R61, R2, R61 ;  /* 0x0000003d023d7220 */ /* 0x000fe20000410000 */
[C---:B-----5:R-:W-:Y:S03]  /*10ff0*/  HMMA.16816.F32 R12, R128.reuse, R20, R12 ;  /* 0x00000014800c723c */ /* 0x060fe6000000180c */
[C---:B------:R-:W-:Y:S02]  /*11000*/  FMUL.FTZ R62, R0.reuse, R62 ;  /* 0x0000003e003e7220 */ /* 0x040fe40000410000 */
[----:B------:R-:W-:Y:S01]  /*11010*/  FMUL.FTZ R63, R0, R63 ;  /* 0x0000003f003f7220 */ /* 0x000fe20000410000 */
[----:B------:R-:W-:Y:S01]  /*11020*/  LDSM.16.MT88.4 R140, [R197+0x2900] ;  /* 0x00290000c58c783b */ /* 0x000fe20000004200 */
[C---:B------:R-:W-:Y:S01]  /*11030*/  FMUL.FTZ R20, R2.reuse, R112 ;  /* 0x0000007002147220 */ /* 0x040fe20000410000 */
[C---:B------:R-:W-:Y:S04]  /*11040*/  HMMA.16816.F32 R16, R128.reuse, R22, R16 ;  /* 0x000000168010723c */ /* 0x040fe80000001810 */
[----:B------:R-:W-:Y:S02]  /*11050*/  FMUL.FTZ R21, R2, R113 ;  /* 0x0000007102157220 */ /* 0x000fe40000410000 */
[----:B------:R-:W-:Y:S01]  /*11060*/  LDSM.16.MT88.4 R144, [R203+0x3900] ;  /* 0x00390000cb90783b */ /* 0x000fe20000004200 */
[C---:B------:R-:W-:Y:S02]  /*11070*/  FMUL.FTZ R22, R0.reuse, R114 ;  /* 0x0000007200167220 */ /* 0x040fe40000410000 */
[----:B------:R-:W-:Y:S03]  /*11080*/  FMUL.FTZ R23, R0, R115 ;  /* 0x0000007300177220 */ /* 0x000fe60000410000 */
[C---:B------:R-:W-:Y:S02]  /*11090*/  FMUL.FTZ R64, R2.reuse, R64 ;  /* 0x0000004002407220 */ /* 0x040fe40000410000 */
[----:B------:R-:W3:Y:S01]  /*110a0*/  LDSM.16.MT88.4 R112, [R203+0x2100] ;  /* 0x00210000cb70783b */ /* 0x000ee20000004200 */
[----:B------:R-:W-:Y:S01]  /*110b0*/  FMUL.FTZ R65, R2, R65 ;  /* 0x0000004102417220 */ /* 0x000fe20000410000 */
[C---:B-1----:R-:W-:Y:S03]  /*110c0*/  HMMA.16816.F32 R20, R128.reuse, R28, R20 ;  /* 0x0000001c8014723c */ /* 0x042fe60000001814 */
        /* <DEDUP_REMOVED lines=10> */
[----:B------:R-:W1:Y:S01]  /*11170*/  LDSM.16.MT88.4 R104, [R198+0x2100] ;  /* 0x00210000c668783b */ /* 0x000e620000004200 */
[----:B------:R-:W-:Y:S01]  /*11180*/  FMUL.FTZ R69, R2, R69 ;  /* 0x0000004502457220 */ /* 0x000fe20000410000 */
[C---:B--2---:R-:W-:Y:S03]  /*11190*/  HMMA.16816.F32 R28, R128.reuse, R120, R28 ;  /* 0x00000078801c723c */ /* 0x044fe6000000181c */
[C---:B------:R-:W-:Y:S02]  /*111a0*/  FMUL.FTZ R70, R0.reuse, R70 ;  /* 0x0000004600467220 */ /* 0x040fe40000410000 */
[----:B------:R-:W-:Y:S01]  /*111b0*/  FMUL.FTZ R71, R0, R71 ;  /* 0x0000004700477220 */ /* 0x000fe20000410000 */
[----:B------:R-:W-:Y:S01]  /*111c0*/  LDSM.16.MT88.4 R156, [R196+0x3900] ;  /* 0x00390000c49c783b */ /* 0x000fe20000004200 */
[C---:B------:R-:W-:Y:S01]  /*111d0*/  FMUL.FTZ R72, R2.reuse, R72 ;  /* 0x0000004802487220 */ /* 0x040fe20000410000 */
[C---:B------:R-:W-:Y:S04]  /*111e0*/  HMMA.16816.F32 R32, R128.reuse, R122, R32 ;  /* 0x0000007a8020723c */ /* 0x040fe80000001820 */
[----:B------:R-:W-:Y:S02]  /*111f0*/  FMUL.FTZ R73, R2, R73 ;  /* 0x0000004902497220 */ /* 0x000fe40000410000 */
[----:B------:R-:W-:Y:S01]  /*11200*/  LDSM.16.MT88.4 R120, [R196+0x900] ;  /* 0x00090000c478783b */ /* 0x000fe20000004200 */
[C---:B------:R-:W-:Y:S01]  /*11210*/  FMUL.FTZ R74, R0.reuse, R74 ;  /* 0x0000004a004a7220 */ /* 0x040fe20000410000 */
[C---:B---3--:R-:W-:Y:S04]  /*11220*/  HMMA.16816.F32 R36, R128.reuse, R112, R36 ;  /* 0x000000708024723c */ /* 0x048fe80000001824 */
[----:B------:R-:W-:Y:S02]  /*11230*/  FMUL.FTZ R75, R0, R75 ;  /* 0x0000004b004b7220 */ /* 0x000fe40000410000 */
[----:B------:R-:W0:Y:S01]  /*11240*/  LDGDEPBAR ;  /* 0x00000000000079af */ /* 0x000e220000000000 */
[C---:B------:R-:W-:Y:S01]  /*11250*/  FMUL.FTZ R84, R2.reuse, R84 ;  /* 0x0000005402547220 */ /* 0x040fe20000410000 */
[C---:B------:R-:W-:Y:S04]  /*11260*/  HMMA.16816.F32 R40, R128.reuse, R114, R40 ;  /* 0x000000728028723c */ /* 0x040fe80000001828 */
[----:B------:R-:W-:Y:S02]  /*11270*/  FMUL.FTZ R85, R2, R85 ;  /* 0x0000005502557220 */ /* 0x000fe40000410000 */
[----:B------:R-:W-:Y:S01]  /*11280*/  LDSM.16.MT88.4 R112, [R203+0x900] ;  /* 0x00090000cb70783b */ /* 0x000fe20000004200 */
[C---:B------:R-:W-:Y:S02]  /*11290*/  FMUL.FTZ R86, R0.reuse, R86 ;  /* 0x0000005600567220 */ /* 0x040fe40000410000 */
[----:B------:R-:W-:Y:S03]  /*112a0*/  FMUL.FTZ R87, R0, R87 ;  /* 0x0000005700577220 */ /* 0x000fe60000410000 */
[--C-:B------:R-:W-:Y:S01]  /*112b0*/  FFMA.FTZ R171, R171, c[0x0][0x2d0], -R174.reuse ;  /* 0x0000b400abab7a23 */ /* 0x100fe200000108ae */
[C---:B-1----:R-:W-:Y:S03]  /*112c0*/  HMMA.16816.F32 R44, R128.reuse, R104, R44 ;  /* 0x00000068802c723c */ /* 0x042fe6000000182c */
[--C-:B------:R-:W-:Y:S02]  /*112d0*/  FFMA.FTZ R176, R245, c[0x0][0x2d0], -R174.reuse ;  /* 0x0000b400f5b07a23 */ /* 0x100fe400000108ae */
[----:B------:R-:W-:Y:S01]  /*112e0*/  MUFU.EX2 R171, R171 ;  /* 0x000000ab00ab7308 */ /* 0x000fe20000000800 */
[--C-:B------:R-:W-:Y:S02]  /*112f0*/  FFMA.FTZ R177, R243, c[0x0][0x2d0], -R174.reuse ;  /* 0x0000b400f3b17a23 */ /* 0x100fe400000108ae */
[--C-:B------:R-:W-:Y:S01]  /*11300*/  FFMA.FTZ R243, R160, c[0x0][0x2d0], -R161.reuse ;  /* 0x0000b400a0f37a23 */ /* 0x100fe200000108a1 */
[C---:B------:R-:W-:Y:S01]  /*11310*/  HMMA.16816.F32 R48, R128.reuse, R106, R48 ;  /* 0x0000006a8030723c */ /* 0x040fe20000001830 */
[----:B------:R-:W1:Y:S02]  /*11320*/  LDSM.16.MT88.4 R104, [R203+0x4100] ;  /* 0x00410000cb68783b */ /* 0x000e640000004200 */
[--C-:B------:R-:W-:Y:S02]  /*11330*/  FFMA.FTZ R178, R181, c[0x0][0x2d0], -R174.reuse ;  /* 0x0000b400b5b27a23 */ /* 0x100fe400000108ae */
[--C-:B------:R-:W-:Y:S01]  /*11340*/  FFMA.FTZ R179, R242, c[0x0][0x2d0], -R161.reuse ;  /* 0x0000b400f2b37a23 */ /* 0x100fe200000108a1 */
[----:B------:R-:W2:Y:S02]  /*11350*/  MUFU.EX2 R176, R176 ;  /* 0x000000b000b07308 */ /* 0x000ea40000000800 */
[C---:B------:R-:W-:Y:S04]  /*11360*/  HMMA.16816.F32 R52, R128.reuse, R100, R52 ;  /* 0x000000648034723c */ /* 0x040fe80000001834 */
[--C-:B------:R-:W-:Y:S02]  /*11370*/  FFMA.FTZ R180, R180, c[0x0][0x2d0], -R161.reuse ;  /* 0x0000b400b4b47a23 */ /* 0x100fe400000108a1 */
[--C-:B------:R-:W-:Y:S02]  /*11380*/  FFMA.FTZ R181, R240, c[0x0][0x2d0], -R161.reuse ;  /* 0x0000b400f0b57a23 */ /* 0x100fe400000108a1 */
[C---:B------:R-:W-:Y:S01]  /*11390*/  HMMA.16816.F32 R56, R128.reuse, R102, R56 ;  /* 0x000000668038723c */ /* 0x040fe20000001838 */
[----:B------:R-:W3:Y:S01]  /*113a0*/  LDSM.16.MT88.4 R100, [R198+0x4100] ;  /* 0x00410000c664783b */ /* 0x000ee20000004200 */
[----:B------:R-:W-:Y:S02]  /*113b0*/  MUFU.EX2 R177, R177 ;  /* 0x000000b100b17308 */ /* 0x000fe40000000800 */
[--C-:B------:R-:W-:Y:S02]  /*113c0*/  FFMA.FTZ R182, R182, c[0x0][0x2d0], -R161.reuse ;  /* 0x0000b400b6b67a23 */ /* 0x100fe400000108a1 */
[C---:B------:R-:W-:Y:S02]  /*113d0*/  FMUL.FTZ R88, R2.reuse, R88 ;  /* 0x0000005802587220 */ /* 0x040fe40000410000 */
[C---:B------:R-:W-:Y:S04]  /*113e0*/  HMMA.16816.F32 R60, R128.reuse, R108, R60 ;  /* 0x0000006c803c723c */ /* 0x040fe8000000183c */
[----:B------:R-:W-:Y:S01]  /*113f0*/  FMUL.FTZ R89, R2, R89 ;  /* 0x0000005902597220 */ /* 0x000fe20000410000 */
[----:B------:R-:W-:Y:S01]  /*11400*/  MUFU.EX2 R178, R178 ;  /* 0x000000b200b27308 */ /* 0x000fe20000000800 */
[C---:B------:R-:W-:Y:S02]  /*11410*/  FMUL.FTZ R90, R0.reuse, R90 ;  /* 0x0000005a005a7220 */ /* 0x040fe40000410000 */
[C---:B------:R-:W-:Y:S01]  /*11420*/  HMMA.16816.F32 R64, R128.reuse, R110, R64 ;  /* 0x0000006e8040723c */ /* 0x040fe20000001840 */
[----:B------:R-:W4:Y:S03]  /*11430*/  LDSM.16.MT88.4 R108, [R197+0x4100] ;  /* 0x00410000c56c783b */ /* 0x000f260000004200 */
[----:B------:R-:W-:Y:S02]  /*11440*/  FMUL.FTZ R91, R0, R91 ;  /* 0x0000005b005b7220 */ /* 0x000fe40000410000 */
[C---:B------:R-:W-:Y:S01]  /*11450*/  FMUL.FTZ R92, R2.reuse, R92 ;  /* 0x0000005c025c7220 */ /* 0x040fe20000410000 */
[----:B------:R-:W-:Y:S01]  /*11460*/  MUFU.EX2 R179, R179 ;  /* 0x000000b300b37308 */ /* 0x000fe20000000800 */
[----:B------:R-:W-:Y:S01]  /*11470*/  FMUL.FTZ R93, R2, R93 ;  /* 0x0000005d025d7220 */ /* 0x000fe20000410000 */
[C---:B-1----:R-:W-:Y:S03]  /*11480*/  HMMA.16816.F32 R68, R128.reuse, R104, R68 ;  /* 0x000000688044723c */ /* 0x042fe60000001844 */
[C---:B------:R-:W-:Y:S02]  /*11490*/  FMUL.FTZ R94, R0.reuse, R94 ;  /* 0x0000005e005e7220 */ /* 0x040fe40000410000 */
[----:B------:R-:W-:Y:S02]  /*114a0*/  FMUL.FTZ R95, R0, R95 ;  /* 0x0000005f005f7220 */ /* 0x000fe40000410000 */
[C---:B------:R-:W-:Y:S01]  /*114b0*/  FMUL.FTZ R96, R2.reuse, R96 ;  /* 0x0000006002607220 */ /* 0x040fe20000410000 */
[C---:B------:R-:W-:Y:S01]  /*114c0*/  HMMA.16816.F32 R72, R128.reuse, R106, R72 ;  /* 0x0000006a8048723c */ /* 0x040fe20000001848 */
[----:B------:R-:W1:Y:S01]  /*114d0*/  LDSM.16.MT88.4 R104, [R196+0x4100] ;  /* 0x00410000c468783b */ /* 0x000e620000004200 */
[----:B------:R-:W5:Y:S02]  /*114e0*/  MUFU.EX2 R180, R180 ;  /* 0x000000b400b47308 */ /* 0x000f640000000800 */
[C---:B------:R-:W-:Y:S02]  /*114f0*/  FMUL.FTZ R76, R2.reuse, R76 ;  /* 0x0000004c024c7220 */ /* 0x040fe40000410000 */
[----:B------:R-:W-:Y:S02]  /*11500*/  FMUL.FTZ R77, R2, R77 ;  /* 0x0000004d024d7220 */ /* 0x000fe40000410000 */
[C---:B------:R-:W-:Y:S04]  /*11510*/  FMUL.FTZ R78, R0.reuse, R78 ;  /* 0x0000004e004e7220 */ /* 0x040fe80000410000 */
[----:B------:R-:W-:Y:S01]  /*11520*/  FMUL.FTZ R79, R0, R79 ;  /* 0x0000004f004f7220 */ /* 0x000fe20000410000 */
[----:B------:R-:W-:Y:S01]  /*11530*/  MUFU.EX2 R181, R181 ;  /* 0x000000b500b57308 */ /* 0x000fe20000000800 */
[----:B------:R-:W-:Y:S02]  /*11540*/  FMUL.FTZ R97, R2, R97 ;  /* 0x0000006102617220 */ /* 0x000fe40000410000 */
[C---:B------:R-:W-:Y:S02]  /*11550*/  FMUL.FTZ R98, R0.reuse, R98 ;  /* 0x0000006200627220 */ /* 0x040fe40000410000 */
[----:B------:R-:W-:Y:S01]  /*11560*/  FMUL.FTZ R99, R0, R99 ;  /* 0x0000006300637220 */ /* 0x000fe20000410000 */
[C---:B---3--:R-:W-:Y:S03]  /*11570*/  HMMA.16816.F32 R76, R128.reuse, R100, R76 ;  /* 0x00000064804c723c */ /* 0x048fe6000000184c */
[C---:B------:R-:W-:Y:S01]  /*11580*/  FMUL.FTZ R80, R2.reuse, R80 ;  /* 0x0000005002507220 */ /* 0x040fe20000410000 */
[----:B------:R-:W3:Y:S01]  /*11590*/  MUFU.EX2 R182, R182 ;  /* 0x000000b600b67308 */ /* 0x000ee20000000800 */
[----:B------:R-:W-:Y:S02]  /*115a0*/  FMUL.FTZ R81, R2, R81 ;  /* 0x0000005102517220 */ /* 0x000fe40000410000 */
[----:B------:R-:W-:Y:S01]  /*115b0*/  FMUL.FTZ R82, R0, R82 ;  /* 0x0000005200527220 */ /* 0x000fe20000410000 */
[----:B--2---:R-:W-:Y:S01]  /*115c0*/  F2FP.PACK_AB R100, R176, R171 ;  /* 0x000000abb064723e */ /* 0x004fe200000000ff */
[----:B------:R-:W-:Y:S03]  /*115d0*/  FMUL.FTZ R83, R0, R83 ;  /* 0x0000005300537220 */ /* 0x000fe60000410000 */
[----:B-----5:R-:W-:Y:S01]  /*115e0*/  F2FP.PACK_AB R101, R180, R179 ;  /* 0x000000b3b465723e */ /* 0x020fe200000000ff */
[--C-:B------:R-:W-:Y:S01]  /*115f0*/  FFMA.FTZ R239, R239, c[0x0][0x2d0], -R174.reuse ;  /* 0x0000b400efef7a23 */ /* 0x100fe200000108ae */
[----:B------:R-:W-:Y:S01]  /*11600*/  MUFU.EX2 R243, R243 ;  /* 0x000000f300f37308 */ /* 0x000fe20000000800 */
[--C-:B------:R-:W-:Y:S01]  /*11610*/  FFMA.FTZ R240, R237, c[0x0][0x2d0], -R174.reuse ;  /* 0x0000b400edf07a23 */ /* 0x100fe200000108ae */
[C---:B------:R-:W-:Y:S03]  /*11620*/  HMMA.16816.F32 R80, R128.reuse, R102, R80 ;  /* 0x000000668050723c */ /* 0x040fe60000001850 */
[--C-:B------:R-:W-:Y:S02]  /*11630*/  FFMA.FTZ R237, R241, c[0x0][0x2d0], -R174.reuse ;  /* 0x0000b400f1ed7a23 */ /* 0x100fe400000108ae */
[--C-:B------:R-:W-:Y:S02]  /*11640*/  FFMA.FTZ R242, R183, c[0x0][0x2d0], -R174.reuse ;  /* 0x0000b400b7f27a23 */ /* 0x100fe400000108ae */
[----:B------:R-:W-:Y:S01]  /*11650*/  F2FP.PACK_AB R102, R178, R177 ;  /* 0x000000b1b266723e */ /* 0x000fe200000000ff */
[C---:B----4-:R-:W-:Y:S01]  /*11660*/  HMMA.16816.F32 R84, R128.reuse, R108, R84 ;  /* 0x0000006c8054723c */ /* 0x050fe20000001854 */
[----:B------:R-:W-:Y:S03]  /*11670*/  MUFU.EX2 R239, R239 ;  /* 0x000000ef00ef7308 */ /* 0x000fe60000000800 */
[----:B---3--:R-:W-:Y:S01]  /*11680*/  F2FP.PACK_AB R103, R182, R181 ;  /* 0x000000b5b667723e */ /* 0x008fe200000000ff */
[--C-:B------:R-:W-:Y:S02]  /*11690*/  FFMA.FTZ R183, R236, c[0x0][0x2d0], -R161.reuse ;  /* 0x0000b400ecb77a23 */ /* 0x100fe400000108a1 */
[--C-:B------:R-:W-:Y:S01]  /*116a0*/  FFMA.FTZ R234, R234, c[0x0][0x2d0], -R161.reuse ;  /* 0x0000b400eaea7a23 */ /* 0x100fe200000108a1 */
[C---:B------:R-:W-:Y:S01]  /*116b0*/  HMMA.16816.F32 R88, R128.reuse, R110, R88 ;  /* 0x0000006e8058723c */ /* 0x040fe20000001858 */
[----:B------:R-:W2:Y:S02]  /*116c0*/  LDSM.16.MT88.4 R108, [R198+0x900] ;  /* 0x00090000c66c783b */ /* 0x000ea40000004200 */
[----:B------:R-:W-:Y:S01]  /*116d0*/  MUFU.EX2 R240, R240 ;  /* 0x000000f000f07308 */ /* 0x000fe20000000800 */
[--C-:B------:R-:W-:Y:S02]  /*116e0*/  FFMA.FTZ R236, R238, c[0x0][0x2d0], -R161.reuse ;  /* 0x0000b400eeec7a23 */ /* 0x100fe400000108a1 */
[--C-:B------:R-:W-:Y:S02]  /*116f0*/  FFMA.FTZ R238, R162, c[0x0][0x2d0], -R161.reuse ;  /* 0x0000b400a2ee7a23 */ /* 0x100fe400000108a1 */
[C---:B-1----:R-:W-:Y:S04]  /*11700*/  HMMA.16816.F32 R92, R128.reuse, R104, R92 ;  /* 0x00000068805c723c */ /* 0x042fe8000000185c */
[--C-:B------:R-:W-:Y:S01]  /*11710*/  FFMA.FTZ R241, R232, c[0x0][0x2d0], -R161.reuse ;  /* 0x0000b400e8f17a23 */ /* 0x100fe200000108a1 */
[----:B------:R-:W-:Y:S01]  /*11720*/  MUFU.EX2 R237, R237 ;  /* 0x000000ed00ed7308 */ /* 0x000fe20000000800 */
[--C-:B------:R-:W-:Y:S02]  /*11730*/  FFMA.FTZ R175, R175, c[0x0][0x2d0], -R174.reuse ;  /* 0x0000b400afaf7a23 */ /* 0x100fe400000108ae */
[----:B------:R-:W-:Y:S01]  /*11740*/  HMMA.16816.F32 R96, R128, R106, R96 ;  /* 0x0000006a8060723c */ /* 0x000fe20000001860 */
[----:B------:R-:W1:Y:S03]  /*11750*/  LDSM.16.MT88.4 R104, [R196+0x2900] ;  /* 0x00290000c468783b */ /* 0x000e660000004200 */
[--C-:B------:R-:W-:Y:S02]  /*11760*/  FFMA.FTZ R232, R173, c[0x0][0x2d0], -R174.reuse ;  /* 0x0000b400ade87a23 */ /* 0x100fe400000108ae */
[--C-:B------:R-:W-:Y:S01]  /*11770*/  FFMA.FTZ R172, R172, c[0x0][0x2d0], -R174.reuse ;  /* 0x0000b400acac7a23 */ /* 0x100fe200000108ae */
[----:B------:R-:W-:Y:S01]  /*11780*/  MUFU.EX2 R242, R242 ;  /* 0x000000f200f27308 */ /* 0x000fe20000000800 */
[C---:B------:R-:W-:Y:S05]  /*11790*/  HMMA.16816.F32 R4, R100.reuse, R112, R4 ;  /* 0x000000706404723c */ /* 0x040fea0000001804 */
[----:B------:R-:W-:Y:S02]  /*117a0*/  FFMA.FTZ R174, R163, c[0x0][0x2d0], -R174 ;  /* 0x0000b400a3ae7a23 */ /* 0x000fe400000108ae */
[--C-:B------:R-:W-:Y:S01]  /*117b0*/  FFMA.FTZ R134, R134, c[0x0][0x2d0], -R161.reuse ;  /* 0x0000b40086867a23 */ /* 0x100fe200000108a1 */
[C---:B------:R-:W-:Y:S01]  /*117c0*/  HMMA.16816.F32 R8, R100.reuse, R114, R8 ;  /* 0x000000726408723c */ /* 0x040fe20000001808 */
[----:B------:R-:W-:Y:S01]  /*117d0*/  LDSM.16.MT88.4 R112, [R198+0x4900] ;  /* 0x00490000c670783b */ /* 0x000fe20000004200 */
[----:B------:R-:W-:Y:S02]  /*117e0*/  MUFU.EX2 R183, R183 ;  /* 0x000000b700b77308 */ /* 0x000fe40000000800 */
[----:B------:R-:W-:Y:S02]  /*117f0*/  FFMA.FTZ R161, R133, c[0x0][0x2d0], -R161 ;  /* 0x0000b40085a17a23 */ /* 0x000fe400000108a1 */
[----:B------:R-:W-:Y:S02]  /*11800*/  FFMA.FTZ R170, R2, R235, R170 ;  /* 0x000000eb02aa7223 */ /* 0x000fe400000100aa */
[----:B------:R-:W-:Y:S01]  /*11810*/  FFMA.FTZ R166, R0, R233, R166 ;  /* 0x000000e900a67223 */ /* 0x000fe200000100a6 */
[C---:B--2---:R-:W-:Y:S03]  /*11820*/  HMMA.16816.F32 R12, R100.reuse, R108, R12 ;  /* 0x0000006c640c723c */ /* 0x044fe6000000180c */
[----:B------:R2:W-:Y:S01]  /*11830*/  MUFU.EX2 R133, R161 ;  /* 0x000000a100857308 */ /* 0x0005e20000000800 */
[----:B------:R-:W-:Y:S02]  /*11840*/  FADD.FTZ R169, R169, R170 ;  /* 0x000000aaa9a97221 */ /* 0x000fe40000010000 */
[----:B------:R-:W-:Y:S02]  /*11850*/  FADD.FTZ R165, R165, R166 ;  /* 0x000000a6a5a57221 */ /* 0x000fe40000010000 */
[C---:B------:R-:W-:Y:S01]  /*11860*/  HMMA.16816.F32 R16, R100.reuse, R110, R16 ;  /* 0x0000006e6410723c */ /* 0x040fe20000001810 */
[----:B------:R-:W3:Y:S03]  /*11870*/  LDSM.16.MT88.4 R108, [R203+0x4900] ;  /* 0x00490000cb6c783b */ /* 0x000ee60000004200 */
[----:B------:R-:W-:Y:S01]  /*11880*/  FADD.FTZ R0, R168, R169 ;  /* 0x000000a9a8007221 */ /* 0x000fe20000010000 */
[----:B------:R-:W-:Y:S01]  /*11890*/  MUFU.EX2 R234, R234 ;  /* 0x000000ea00ea7308 */ /* 0x000fe20000000800 */
[----:B------:R-:W-:Y:S02]  /*118a0*/  FADD.FTZ R2, R164, R165 ;  /* 0x000000a5a4027221 */ /* 0x000fe40000010000 */
[C---:B------:R-:W-:Y:S04]  /*118b0*/  HMMA.16816.F32 R20, R100.reuse, R116, R20 ;  /* 0x000000746414723c */ /* 0x040fe80000001814 */
[----:B------:R-:W-:Y:S02]  /*118c0*/  FADD.FTZ R0, R167, R0 ;  /* 0x00000000a7007221 */ /* 0x000fe40000010000 */
[----:B------:R-:W-:Y:S01]  /*118d0*/  FADD.FTZ R2, R135, R2 ;  /* 0x0000000287027221 */ /* 0x000fe20000010000 */
[----:B------:R-:W-:Y:S01]  /*118e0*/  MUFU.EX2 R236, R236 ;  /* 0x000000ec00ec7308 */ /* 0x000fe20000000800 */
[C---:B------:R-:W-:Y:S01]  /*118f0*/  HMMA.16816.F32 R24, R100.reuse, R118, R24 ;  /* 0x000000766418723c */ /* 0x040fe20000001818 */
[----:B------:R-:W-:Y:S03]  /*11900*/  LDSM.16.MT88.4 R116, [R196+0x4900] ;  /* 0x00490000c474783b */ /* 0x000fe60000004200 */
[----:B------:R-:W-:Y:S01]  /*11910*/  MOV R135, R132 ;  /* 0x0000008400877202 */ /* 0x000fe20000000f00 */
[----:B------:R-:W-:Y:S01]  /*11920*/  FADD.FTZ R171, R171, R0 ;  /* 0x00000000abab7221 */ /* 0x000fe20000010000 */
[----:B------:R-:W-:Y:S01]  /*11930*/  MOV R0, R3 ;  /* 0x0000000300007202 */ /* 0x000fe20000000f00 */
[----:B------:R-:W-:Y:S01]  /*11940*/  FADD.FTZ R179, R179, R2 ;  /* 0x00000002b3b37221 */ /* 0x000fe20000010000 */
[C---:B------:R-:W-:Y:S01]  /*11950*/  HMMA.16816.F32 R28, R100.reuse, R120, R28 ;  /* 0x00000078641c723c */ /* 0x040fe2000000181c */
[----:B--2---:R-:W-:Y:S01]  /*11960*/  LDSM.16.MT88.4 R160, [R203+0x5900] ;  /* 0x00590000cba0783b */ /* 0x004fe20000004200 */
[----:B------:R-:W-:Y:S02]  /*11970*/  MUFU.EX2 R241, R241 ;  /* 0x000000f100f17308 */ /* 0x000fe40000000800 */
[----:B------:R-:W-:Y:S02]  /*11980*/  FADD.FTZ R176, R176, R171 ;  /* 0x000000abb0b07221 */ /* 0x000fe40000010000 */
[----:B------:R-:W-:Y:S02]  /*11990*/  FADD.FTZ R180, R180, R179 ;  /* 0x000000b3b4b47221 */ /* 0x000fe40000010000 */
[C---:B------:R-:W-:Y:S01]  /*119a0*/  HMMA.16816.F32 R32, R100.reuse, R122, R32 ;  /* 0x0000007a6420723c */ /* 0x040fe20000001820 */
[----:B------:R-:W-:Y:S03]  /*119b0*/  LDSM.16.MT88.4 R120, [R198+0x1100] ;  /* 0x00110000c678783b */ /* 0x000fe60000004200 */
[----:B------:R-:W-:Y:S01]  /*119c0*/  MUFU.EX2 R175, R175 ;  /* 0x000000af00af7308 */ /* 0x000fe20000000800 */
[----:B------:R-:W-:Y:S02]  /*119d0*/  FADD.FTZ R177, R177, R176 ;  /* 0x000000b0b1b17221 */ /* 0x000fe40000010000 */
[----:B------:R-:W-:Y:S01]  /*119e0*/  FADD.FTZ R181, R181, R180 ;  /* 0x000000b4b5b57221 */ /* 0x000fe20000010000 */
[C---:B------:R-:W-:Y:S04]  /*119f0*/  HMMA.16816.F32 R36, R100.reuse, R124, R36 ;  /* 0x0000007c6424723c */ /* 0x040fe80000001824 */
[----:B------:R-:W-:Y:S02]  /*11a00*/  FADD.FTZ R178, R178, R177 ;  /* 0x000000b1b2b27221 */ /* 0x000fe40000010000 */
[----:B------:R-:W2:Y:S01]  /*11a10*/  MUFU.EX2 R232, R232 ;  /* 0x000000e800e87308 */ /* 0x000ea20000000800 */
[----:B------:R-:W-:Y:S01]  /*11a20*/  FADD.FTZ R182, R182, R181 ;  /* 0x000000b5b6b67221 */ /* 0x000fe20000010000 */
[C---:B------:R-:W-:Y:S01]  /*11a30*/  HMMA.16816.F32 R40, R100.reuse, R126, R40 ;  /* 0x0000007e6428723c */ /* 0x040fe20000001828 */
[----:B------:R-:W-:Y:S07]  /*11a40*/  LDSM.16.MT88.4 R124, [R196+0x1100] ;  /* 0x00110000c47c783b */ /* 0x000fee0000004200 */
[C---:B------:R-:W-:Y:S01]  /*11a50*/  HMMA.16816.F32 R44, R100.reuse, R136, R44 ;  /* 0x00000088642c723c */ /* 0x040fe2000000182c */
[----:B------:R-:W-:Y:S07]  /*11a60*/  MUFU.EX2 R172, R172 ;  /* 0x000000ac00ac7308 */ /* 0x000fee0000000800 */
[C---:B------:R-:W-:Y:S03]  /*11a70*/  HMMA.16816.F32 R48, R100.reuse, R138, R48 ;  /* 0x0000008a6430723c */ /* 0x040fe60000001830 */
[----:B------:R-:W4:Y:S01]  /*11a80*/  MUFU.EX2 R173, R174 ;  /* 0x000000ae00ad7308 */ /* 0x000f220000000800 */
[----:B--2---:R-:W-:Y:S04]  /*11a90*/  F2FP.PACK_AB R136, R232, R175 ;  /* 0x000000afe888723e */ /* 0x004fe800000000ff */
[C---:B------:R-:W-:Y:S05]  /*11aa0*/  HMMA.16816.F32 R52, R100.reuse, R140, R52 ;  /* 0x0000008c6434723c */ /* 0x040fea0000001834 */
[----:B------:R-:W2:Y:S03]  /*11ab0*/  MUFU.EX2 R238, R238 ;  /* 0x000000ee00ee7308 */ /* 0x000ea60000000800 */
[C---:B------:R-:W-:Y:S01]  /*11ac0*/  HMMA.16816.F32 R56, R100.reuse, R142, R56 ;  /* 0x0000008e6438723c */ /* 0x040fe20000001838 */
[----:B------:R-:W-:Y:S06]  /*11ad0*/  LDSM.16.MT88.4 R140, [R196+0x1900] ;  /* 0x00190000c48c783b */ /* 0x000fec0000004200 */
[----:B------:R-:W5:Y:S01]  /*11ae0*/  MUFU.EX2 R134, R134 ;  /* 0x0000008600867308 */ /* 0x000f620000000800 */
[C---:B-1----:R-:W-:Y:S04]  /*11af0*/  HMMA.16816.F32 R60, R100.reuse, R104, R60 ;  /* 0x00000068643c723c */ /* 0x042fe8000000183c */
[----:B----4-:R-:W-:Y:S04]  /*11b00*/  F2FP.PACK_AB R138, R173, R172 ;  /* 0x000000acad8a723e */ /* 0x010fe800000000ff */
[C---:B------:R-:W-:Y:S01]  /*11b10*/  HMMA.16816.F32 R64, R100.reuse, R106, R64 ;  /* 0x0000006a6440723c */ /* 0x040fe20000001840 */
[----:B------:R-:W1:Y:S03]  /*11b20*/  LDSM.16.MT88.4 R104, [R197+0x4900] ;  /* 0x00490000c568783b */ /* 0x000e660000004200 */
[----:B--2---:R-:W-:Y:S04]  /*11b30*/  F2FP.PACK_AB R137, R243, R238 ;  /* 0x000000eef389723e */ /* 0x004fe800000000ff */
[C---:B---3--:R-:W-:Y:S04]  /*11b40*/  HMMA.16816.F32 R68, R100.reuse, R108, R68 ;  /* 0x0000006c6444723c */ /* 0x048fe80000001844 */
[----:B-----5:R-:W-:Y:S04]  /*11b50*/  F2FP.PACK_AB R139, R133, R134 ;  /* 0x00000086858b723e */ /* 0x020fe800000000ff */
[C---:B------:R-:W-:Y:S01]  /*11b60*/  HMMA.16816.F32 R72, R100.reuse, R110, R72 ;  /* 0x0000006e6448723c */ /* 0x040fe20000001848 */
[----:B------:R-:W2:Y:S07]  /*11b70*/  LDSM.16.MT88.4 R108, [R203+0x1100] ;  /* 0x00110000cb6c783b */ /* 0x000eae0000004200 */
[C---:B------:R-:W-:Y:S08]  /*11b80*/  HMMA.16816.F32 R76, R100.reuse, R112, R76 ;  /* 0x00000070644c723c */ /* 0x040ff0000000184c */
[C---:B------:R-:W-:Y:S01]  /*11b90*/  HMMA.16816.F32 R80, R100.reuse, R114, R80 ;  /* 0x000000726450723c */ /* 0x040fe20000001850 */
[----:B------:R-:W3:Y:S07]  /*11ba0*/  LDSM.16.MT88.4 R112, [R197+0x1100] ;  /* 0x00110000c570783b */ /* 0x000eee0000004200 */
[C---:B-1----:R-:W-:Y:S08]  /*11bb0*/  HMMA.16816.F32 R84, R100.reuse, R104, R84 ;  /* 0x000000686454723c */ /* 0x042ff00000001854 */
[C---:B------:R-:W-:Y:S01]  /*11bc0*/  HMMA.16816.F32 R88, R100.reuse, R106, R88 ;  /* 0x0000006a6458723c */ /* 0x040fe20000001858 */
[----:B------:R-:W1:Y:S07]  /*11bd0*/  LDSM.16.MT88.4 R104, [R203+0x3100] ;  /* 0x00310000cb68783b */ /* 0x000e6e0000004200 */
[C---:B------:R-:W-:Y:S08]  /*11be0*/  HMMA.16816.F32 R92, R100.reuse, R116, R92 ;  /* 0x00000074645c723c */ /* 0x040ff0000000185c */
[----:B------:R-:W-:Y:S01]  /*11bf0*/  HMMA.16816.F32 R96, R100, R118, R96 ;  /* 0x000000766460723c */ /* 0x000fe20000001860 */
[----:B------:R-:W4:Y:S06]  /*11c00*/  LDSM.16.MT88.4 R116, [R198+0x3100] ;  /* 0x00310000c674783b */ /* 0x000f2c0000004200 */
[----:B------:R-:W-:Y:S01]  /*11c10*/  F2FP.PACK_AB R100, R240, R239 ;  /* 0x000000eff064723e */ /* 0x000fe200000000ff */
[----:B------:R-:W-:Y:S01]  /*11c20*/  FADD.FTZ R239, R239, R178 ;  /* 0x000000b2efef7221 */ /* 0x000fe20000010000 */
[----:B------:R-:W-:Y:S03]  /*11c30*/  F2FP.PACK_AB R102, R242, R237 ;  /* 0x000000edf266723e */ /* 0x000fe600000000ff */
[----:B------:R-:W-:Y:S01]  /*11c40*/  F2FP.PACK_AB R101, R234, R183 ;  /* 0x000000b7ea65723e */ /* 0x000fe200000000ff */
[----:B------:R-:W-:Y:S01]  /*11c50*/  FADD.FTZ R240, R240, R239 ;  /* 0x000000eff0f07221 */ /* 0x000fe20000010000 */
[----:B------:R-:W-:Y:S03]  /*11c60*/  F2FP.PACK_AB R103, R241, R236 ;  /* 0x000000ecf167723e */ /* 0x000fe600000000ff */
[----:B------:R-:W-:Y:S04]  /*11c70*/  FADD.FTZ R237, R237, R240 ;  /* 0x000000f0eded7221 */ /* 0x000fe80000010000 */
[C---:B--2---:R-:W-:Y:S03]  /*11c80*/  HMMA.16816.F32 R4, R100.reuse, R108, R4 ;  /* 0x0000006c6404723c */ /* 0x044fe60000001804 */
[----:B------:R-:W-:Y:S04]  /*11c90*/  FADD.FTZ R242, R242, R237 ;  /* 0x000000edf2f27221 */ /* 0x000fe80000010000 */
[----:B------:R-:W-:Y:S01]  /*11ca0*/  FADD.FTZ R175, R175, R242 ;  /* 0x000000f2afaf7221 */ /* 0x000fe20000010000 */
[C---:B------:R-:W-:Y:S01]  /*11cb0*/  HMMA.16816.F32 R8, R100.reuse, R110, R8 ;  /* 0x0000006e6408723c */ /* 0x040fe20000001808 */
[----:B------:R-:W2:Y:S03]  /*11cc0*/  LDSM.16.MT88.4 R108, [R197+0x3100] ;  /* 0x00310000c56c783b */ /* 0x000ea60000004200 */
[----:B------:R-:W-:Y:S04]  /*11cd0*/  FADD.FTZ R175, R232, R175 ;  /* 0x000000afe8af7221 */ /* 0x000fe80000010000 */
[C---:B------:R-:W-:Y:S04]  /*11ce0*/  HMMA.16816.F32 R12, R100.reuse, R120, R12 ;  /* 0x00000078640c723c */ /* 0x040fe8000000180c */
[----:B------:R-:W-:Y:S04]  /*11cf0*/  FADD.FTZ R172, R172, R175 ;  /* 0x000000afacac7221 */ /* 0x000fe80000010000 */
[C---:B------:R-:W-:Y:S04]  /*11d00*/  HMMA.16816.F32 R16, R100.reuse, R122, R16 ;  /* 0x0000007a6410723c */ /* 0x040fe80000001810 */
[----:B------:R-:W-:Y:S04]  /*11d10*/  FADD.FTZ R235, R173, R172 ;  /* 0x000000acadeb7221 */ /* 0x000fe80000010000 */
[C---:B---3--:R-:W-:Y:S08]  /*11d20*/  HMMA.16816.F32 R20, R100.reuse, R112, R20 ;  /* 0x000000706414723c */ /* 0x048ff00000001814 */
[C---:B------:R-:W-:Y:S01]  /*11d30*/  HMMA.16816.F32 R24, R100.reuse, R114, R24 ;  /* 0x000000726418723c */ /* 0x040fe20000001818 */
[----:B------:R-:W3:Y:S07]  /*11d40*/  LDSM.16.MT88.4 R112, [R196+0x3100] ;  /* 0x00310000c470783b */ /* 0x000eee0000004200 */
[C---:B------:R-:W-:Y:S08]  /*11d50*/  HMMA.16816.F32 R28, R100.reuse, R124, R28 ;  /* 0x0000007c641c723c */ /* 0x040ff0000000181c */
[C---:B------:R-:W-:Y:S01]  /*11d60*/  HMMA.16816.F32 R32, R100.reuse, R126, R32 ;  /* 0x0000007e6420723c */ /* 0x040fe20000001820 */
[----:B------:R-:W-:Y:S07]  /*11d70*/  LDSM.16.MT88.4 R124, [R203+0x1900] ;  /* 0x00190000cb7c783b */ /* 0x000fee0000004200 */
[C---:B-1----:R-:W-:Y:S08]  /*11d80*/  HMMA.16816.F32 R36, R100.reuse, R104, R36 ;  /* 0x000000686424723c */ /* 0x042ff00000001824 */
[C---:B------:R-:W-:Y:S01]  /*11d90*/  HMMA.16816.F32 R40, R100.reuse, R106, R40 ;  /* 0x0000006a6428723c */ /* 0x040fe20000001828 */
[----:B------:R-:W1:Y:S07]  /*11da0*/  LDSM.16.MT88.4 R104, [R203+0x5100] ;  /* 0x00510000cb68783b */ /* 0x000e6e0000004200 */
[C---:B----4-:R-:W-:Y:S08]  /*11db0*/  HMMA.16816.F32 R44, R100.reuse, R116, R44 ;  /* 0x00000074642c723c */ /* 0x050ff0000000182c */
[C---:B------:R-:W-:Y:S01]  /*11dc0*/  HMMA.16816.F32 R48, R100.reuse, R118, R48 ;  /* 0x000000766430723c */ /* 0x040fe20000001830 */
[----:B------:R-:W4:Y:S07]  /*11dd0*/  LDSM.16.MT88.4 R116, [R198+0x5100] ;  /* 0x00510000c674783b */ /* 0x000f2e0000004200 */
[C---:B--2---:R-:W-:Y:S08]  /*11de0*/  HMMA.16816.F32 R52, R100.reuse, R108, R52 ;  /* 0x0000006c6434723c */ /* 0x044ff00000001834 */
[C---:B------:R-:W-:Y:S01]  /*11df0*/  HMMA.16816.F32 R56, R100.reuse, R110, R56 ;  /* 0x0000006e6438723c */ /* 0x040fe20000001838 */
[----:B------:R-:W2:Y:S07]  /*11e00*/  LDSM.16.MT88.4 R108, [R197+0x5100] ;  /* 0x00510000c56c783b */ /* 0x000eae0000004200 */
[C---:B---3--:R-:W-:Y:S08]  /*11e10*/  HMMA.16816.F32 R60, R100.reuse, R112, R60 ;  /* 0x00000070643c723c */ /* 0x048ff0000000183c */
[C---:B------:R-:W-:Y:S01]  /*11e20*/  HMMA.16816.F32 R64, R100.reuse, R114, R64 ;  /* 0x000000726440723c */ /* 0x040fe20000001840 */
[----:B------:R-:W3:Y:S07]  /*11e30*/  LDSM.16.MT88.4 R112, [R196+0x5100] ;  /* 0x00510000c470783b */ /* 0x000eee0000004200 */
[C---:B-1----:R-:W-:Y:S08]  /*11e40*/  HMMA.16816.F32 R68, R100.reuse, R104, R68 ;  /* 0x000000686444723c */ /* 0x042ff00000001844 */
[C---:B------:R-:W-:Y:S01]  /*11e50*/  HMMA.16816.F32 R72, R100.reuse, R106, R72 ;  /* 0x0000006a6448723c */ /* 0x040fe20000001848 */
[----:B------:R-:W-:Y:S07]  /*11e60*/  LDSM.16.MT88.4 R104, [R197+0x1900] ;  /* 0x00190000c568783b */ /* 0x000fee0000004200 */
[C---:B----4-:R-:W-:Y:S08]  /*11e70*/  HMMA.16816.F32 R76, R100.reuse, R116, R76 ;  /* 0x00000074644c723c */ /* 0x050ff0000000184c */
[C---:B------:R-:W-:Y:S01]  /*11e80*/  HMMA.16816.F32 R80, R100.reuse, R118, R80 ;  /* 0x000000766450723c */ /* 0x040fe20000001850 */
[----:B------:R-:W1:Y:S07]  /*11e90*/  LDSM.16.MT88.4 R116, [R198+0x1900] ;  /* 0x00190000c674783b */ /* 0x000e6e0000004200 */
[C---:B--2---:R-:W-:Y:S08]  /*11ea0*/  HMMA.16816.F32 R84, R100.reuse, R108, R84 ;  /* 0x0000006c6454723c */ /* 0x044ff00000001854 */
[C---:B------:R-:W-:Y:S08]  /*11eb0*/  HMMA.16816.F32 R88, R100.reuse, R110, R88 ;  /* 0x0000006e6458723c */ /* 0x040ff00000001858 */
[C---:B---3--:R-:W-:Y:S08]  /*11ec0*/  HMMA.16816.F32 R92, R100.reuse, R112, R92 ;  /* 0x00000070645c723c */ /* 0x048ff0000000185c */
[----:B------:R-:W-:Y:S08]  /*11ed0*/  HMMA.16816.F32 R96, R100, R114, R96 ;  /* 0x000000726460723c */ /* 0x000ff00000001860 */
[C---:B------:R-:W-:Y:S01]  /*11ee0*/  HMMA.16816.F32 R128, R136.reuse, R124, R4 ;  /* 0x0000007c8880723c */ /* 0x040fe20000001804 */
[----:B------:R-:W2:Y:S07]  /*11ef0*/  LDSM.16.MT88.4 R4, [R198+0x5900] ;  /* 0x00590000c604783b */ /* 0x000eae0000004200 */
[C---:B------:R-:W-:Y:S01]  /*11f00*/  HMMA.16816.F32 R124, R136.reuse, R126, R8 ;  /* 0x0000007e887c723c */ /* 0x040fe20000001808 */
[----:B------:R-:W3:Y:S07]  /*11f10*/  LDSM.16.MT88.4 R8, [R197+0x5900] ;  /* 0x00590000c508783b */ /* 0x000eee0000004200 */
[C---:B-1----:R-:W-:Y:S01]  /*11f20*/  HMMA.16816.F32 R120, R136.reuse, R116, R12 ;  /* 0x000000748878723c */ /* 0x042fe2000000180c */
[----:B------:R-:W1:Y:S07]  /*11f30*/  LDSM.16.MT88.4 R12, [R196+0x5900] ;  /* 0x00590000c40c783b */ /* 0x000e6e0000004200 */
        /* <DEDUP_REMOVED lines=15> */
[C---:B--2---:R-:W-:Y:S07]  /*12030*/  HMMA.16816.F32 R76, R136.reuse, R4, R76 ;  /* 0x00000004884c723c */ /* 0x044fee000000184c */
[----:B------:R-:W-:Y:S01]  /*12040*/  FADD.FTZ R5, R183, R182 ;  /* 0x000000b6b7057221 */ /* 0x000fe20000010000 */
[C---:B------:R-:W-:Y:S04]  /*12050*/  HMMA.16816.F32 R80, R136.reuse, R6, R80 ;  /* 0x000000068850723c */ /* 0x040fe80000001850 */
[----:B------:R-:W-:Y:S04]  /*12060*/  FADD.FTZ R5, R234, R5 ;  /* 0x00000005ea057221 */ /* 0x000fe80000010000 */
[C---:B---3--:R-:W-:Y:S04]  /*12070*/  HMMA.16816.F32 R84, R136.reuse, R8, R84 ;  /* 0x000000088854723c */ /* 0x048fe80000001854 */
[----:B------:R-:W-:Y:S04]  /*12080*/  FADD.FTZ R236, R236, R5 ;  /* 0x00000005ecec7221 */ /* 0x000fe80000010000 */
[C---:B------:R-:W-:Y:S04]  /*12090*/  HMMA.16816.F32 R88, R136.reuse, R10, R88 ;  /* 0x0000000a8858723c */ /* 0x040fe80000001858 */
[----:B------:R-:W-:Y:S04]  /*120a0*/  FADD.FTZ R241, R241, R236 ;  /* 0x000000ecf1f17221 */ /* 0x000fe80000010000 */
[C---:B-1----:R-:W-:Y:S04]  /*120b0*/  HMMA.16816.F32 R92, R136.reuse, R12, R92 ;  /* 0x0000000c885c723c */ /* 0x042fe8000000185c */
[----:B------:R-:W-:Y:S04]  /*120c0*/  FADD.FTZ R238, R238, R241 ;  /* 0x000000f1eeee7221 */ /* 0x000fe80000010000 */
[----:B------:R-:W-:Y:S04]  /*120d0*/  HMMA.16816.F32 R96, R136, R14, R96 ;  /* 0x0000000e8860723c */ /* 0x000fe80000001860 */
[----:B------:R-:W-:Y:S04]  /*120e0*/  FADD.FTZ R243, R243, R238 ;  /* 0x000000eef3f37221 */ /* 0x000fe80000010000 */
[----:B------:R-:W-:Y:S04]  /*120f0*/  FADD.FTZ R134, R134, R243 ;  /* 0x000000f386867221 */ /* 0x000fe80000010000 */
[----:B------:R-:W-:Y:S01]  /*12100*/  FADD.FTZ R233, R133, R134 ;  /* 0x0000008685e97221 */ /* 0x000fe20000010000 */
[----:B------:R-:W-:-:S05]  /*12110*/  @P0 BRA `(.L_x_129) ;  /* 0xffffd34000000947 */ /* 0x000fca000383ffff */
.L_x_128:
[----:B------:R-:W1:Y:S01]  /*12120*/  SHFL.BFLY PT, R0, R233, 0x2, 0x1f ;  /* 0x0c401f00e9007f89 */ /* 0x000e6200000e0000 */
[----:B------:R-:W-:-:S02]  /*12130*/  MOV R2, RZ ;  /* 0x000000ff00027202 */ /* 0x000fc40000000f00 */
[----:B------:R-:W-:Y:S01]  /*12140*/  MOV R4, RZ ;  /* 0x000000ff00047202 */ /* 0x000fe20000000f00 */
[----:B------:R-:W2:Y:S01]  /*12150*/  SHFL.BFLY PT, R6, R235, 0x2, 0x1f ;  /* 0x0c401f00eb067f89 */ /* 0x000ea200000e0000 */
[----:B------:R-:W-:Y:S02]  /*12160*/  MOV R10, 0xff800000 ;  /* 0xff800000000a7802 */ /* 0x000fe40000000f00 */
[----:B------:R-:W-:Y:S02]  /*12170*/  MOV R12, 0xff800000 ;  /* 0xff800000000c7802 */ /* 0x000fe40000000f00 */
[----:B------:R-:W-:Y:S01]  /*12180*/  PLOP3.LUT P2, PT, PT, PT, PT, 0x8, 0x0 ;  /* 0x000000000000781c */ /* 0x000fe20003f4e170 */
[----:B-1----:R-:W-:Y:S02]  /*12190*/  FADD.FTZ R7, R0, R233 ;  /* 0x000000e900077221 */ /* 0x002fe40000010000 */
[----:B--2---:R-:W-:-:S03]  /*121a0*/  FADD.FTZ R6, R6, R235 ;  /* 0x000000eb06067221 */ /* 0x004fc60000010000 */
[----:B------:R-:W1:Y:S04]  /*121b0*/  SHFL.BFLY PT, R0, R7, 0x1, 0x1f ;  /* 0x0c201f0007007f89 */ /* 0x000e6800000e0000 */
[----:B------:R-:W2:Y:S01]  /*121c0*/  SHFL.BFLY PT, R5, R6, 0x1, 0x1f ;  /* 0x0c201f0006057f89 */ /* 0x000ea200000e0000 */
[----:B-1----:R-:W-:Y:S02]  /*121d0*/  FADD.FTZ R0, R0, R7 ;  /* 0x0000000700007221 */ /* 0x002fe40000010000 */
[----:B--2---:R-:W-:-:S03]  /*121e0*/  FADD.FTZ R5, R6, R5 ;  /* 0x0000000506057221 */ /* 0x004fc60000010000 */
[----:B------:R-:W-:Y:S02]  /*121f0*/  FSETP.NE.FTZ.AND P0, PT, R0, RZ, PT ;  /* 0x000000ff0000720b */ /* 0x000fe40003f15000 */
[----:B------:R-:W-:-:S11]  /*12200*/  FSETP.NE.FTZ.AND P1, PT, R5, RZ, PT ;  /* 0x000000ff0500720b */ /* 0x000fd60003f35000 */
[----:B------:R-:W1:Y:S01]  /*12210*/  @P0 MUFU.RCP R2, R0 ;  /* 0x0000000000020308 */ /* 0x000e620000001000 */
[----:B------:R-:W-:Y:S02]  /*12220*/  @P0 MOV R15, 0x3f317218 ;  /* 0x3f317218000f0802 */ /* 0x000fe40000000f00 */
[----:B------:R-:W-:-:S05]  /*12230*/  @P1 MOV R13, 0x3f317218 ;  /* 0x3f317218000d1802 */ /* 0x000fca0000000f00 */
[----:B------:R-:W2:Y:S01]  /*12240*/  @P1 MUFU.RCP R4, R5 ;  /* 0x0000000500041308 */ /* 0x000ea20000001000 */
[----:B------:R-:W-:-:S07]  /*12250*/  @P1 FMUL.FTZ R13, R13, c[0x0][0x2d0] ;  /* 0x0000b4000d0d1a20 */ /* 0x000fce0000410000 */
[----:B------:R-:W3:Y:S01]  /*12260*/  @P0 MUFU.LG2 R0, R0 ;  /* 0x0000000000000308 */ /* 0x000ee20000000c00 */
[C---:B-1----:R-:W-:Y:S02]  /*12270*/  FMUL.FTZ R130, R2.reuse, R130 ;  /* 0x0000008202827220 */ /* 0x042fe40000410000 */
[C---:B------:R-:W-:Y:S02]  /*12280*/  FMUL.FTZ R131, R2.reuse, R131 ;  /* 0x0000008302837220 */ /* 0x040fe40000410000 */
[C---:B------:R-:W-:Y:S02]  /*12290*/  FMUL.FTZ R126, R2.reuse, R126 ;  /* 0x0000007e027e7220 */ /* 0x040fe40000410000 */
[----:B------:R-:W-:Y:S01]  /*122a0*/  FMUL.FTZ R127, R2, R127 ;  /* 0x0000007f027f7220 */ /* 0x000fe20000410000 */
[----:B------:R-:W1:Y:S01]  /*122b0*/  @P1 MUFU.LG2 R5, R5 ;  /* 0x0000000500051308 */ /* 0x000e620000000c00 */
[C---:B--2---:R-:W-:Y:S02]  /*122c0*/  FMUL.FTZ R128, R4.reuse, R128 ;  /* 0x0000008004807220 */ /* 0x044fe40000410000 */
[----:B------:R-:W-:-:S02]  /*122d0*/  FMUL.FTZ R129, R4, R129 ;  /* 0x0000008104817220 */ /* 0x000fc40000410000 */
[C---:B------:R-:W-:Y:S02]  /*122e0*/  FMUL.FTZ R124, R4.reuse, R124 ;  /* 0x0000007c047c7220 */ /* 0x040fe40000410000 */
[----:B------:R-:W-:Y:S02]  /*122f0*/  FMUL.FTZ R125, R4, R125 ;  /* 0x0000007d047d7220 */ /* 0x000fe40000410000 */
[----:B---3--:R-:W-:Y:S02]  /*12300*/  @P0 FMUL.FTZ R14, R0, 0.69314718246459960938 ;  /* 0x3f317218000e0820 */ /* 0x008fe40000410000 */
[----:B------:R-:W-:Y:S02]  /*12310*/  @P0 FMUL.FTZ R0, R15, c[0x0][0x2d0] ;  /* 0x0000b4000f000a20 */ /* 0x000fe40000410000 */
[C---:B------:R-:W-:Y:S02]  /*12320*/  FMUL.FTZ R120, R4.reuse, R120 ;  /* 0x0000007804787220 */ /* 0x040fe40000410000 */
[----:B------:R-:W-:-:S02]  /*12330*/  FMUL.FTZ R121, R4, R121 ;  /* 0x0000007904797220 */ /* 0x000fc40000410000 */
[----:B-1----:R-:W-:Y:S02]  /*12340*/  @P1 FMUL.FTZ R5, R5, 0.69314718246459960938 ;  /* 0x3f31721805051820 */ /* 0x002fe40000410000 */
        /* <DEDUP_REMOVED lines=41> */
[----:B------:R-:W-:Y:S02]  /*125e0*/  FMUL.FTZ R97, R4, R97 ;  /* 0x0000006104617220 */ /* 0x000fe40000410000 */
        /* <DEDUP_REMOVED lines=43> */
[----:B------:R-:W-:Y:S02]  /*128a0*/  FMUL.FTZ R99, R2, R99 ;  /* 0x0000006302637220 */ /* 0x000fe40000410000 */
[----:B------:R-:W-:Y:S02]  /*128b0*/  @P1 FFMA.FTZ R10, R13, R132, R5 ;  /* 0x000000840d0a1223 */ /* 0x000fe40000010005 */
[----:B------:R-:W-:Y:S02]  /*128c0*/  @P0 FFMA.FTZ R12, R0, R3, R14 ;  /* 0x00000003000c0223 */ /* 0x000fe4000001000e */
.L_x_81:
[----:B------:R-:W-:Y:S01]  /*128d0*/  ULDC.64 UR4, c[0x0][0x118] ;  /* 0x0000460000047ab9 */ /* 0x000fe20000000a00 */
[----:B------:R-:W-:Y:S01]  /*128e0*/  SHF.R.S32.HI R0, RZ, 0x1f, R207 ;  /* 0x0000001fff007819 */ /* 0x000fe200000114cf */
[----:B------:R-:W-:Y:S05]  /*128f0*/  @P2 BRA `(.L_x_130) ;  /* 0x0000168000002947 */ /* 0x000fea0003800000 */
[----:B------:R-:W1:Y:S01]  /*12900*/  S2R R2, SR_TID.X ;  /* 0x0000000000027919 */ /* 0x000e620000002100 */
[----:B------:R-:W-:-:S02]  /*12910*/  F2FP.PACK_AB R7, R7, R6 ;  /* 0x000000060707723e */ /* 0x000fc400000000ff */
[----:B------:R-:W-:Y:S01]  /*12920*/  F2FP.PACK_AB R8, R11, R8 ;  /* 0x000000080b08723e */ /* 0x000fe200000000ff */
[----:B------:R-:W-:Y:S01]  /*12930*/  BAR.SYNC.DEFER_BLOCKING 0x1, 0x100 ;  /* 0x0044000000007b1d */ /* 0x000fe20000010000 */
[----:B------:R-:W-:Y:S01]  /*12940*/  IMAD.MOV.U32 R11, RZ, RZ, 0x20 ;  /* 0x00000020ff0b7424 */ /* 0x000fe200078e00ff */
        /* <DEDUP_REMOVED lines=9> */
[----:B-1----:R-:W-:Y:S02]  /*129e0*/  SHF.R.S32.HI R3, RZ, 0x1f, R2 ;  /* 0x0000001fff037819 */ /* 0x002fe40000011402 */
[----:B------:R-:W-:-:S02]  /*129f0*/  F2FP.PACK_AB R112, R113, R112 ;  /* 0x000000707170723e */ /* 0x000fc400000000ff */
[----:B------:R-:W-:Y:S02]  /*12a00*/  LEA.HI R5, R3, R2, RZ, 0x2 ;  /* 0x0000000203057211 */ /* 0x000fe400078f10ff */
[----:B------:R-:W-:Y:S02]  /*12a10*/  F2FP.PACK_AB R114, R115, R114 ;  /* 0x000000727372723e */ /* 0x000fe400000000ff */
[--C-:B------:R-:W-:Y:S02]  /*12a20*/  SHF.R.S32.HI R14, RZ, 0x2, R5.reuse ;  /* 0x00000002ff0e7819 */ /* 0x100fe40000011405 */
[----:B------:R-:W-:Y:S02]  /*12a30*/  SHF.R.S32.HI R13, RZ, 0x1f, R5 ;  /* 0x0000001fff0d7819 */ /* 0x000fe40000011405 */
[----:B------:R-:W-:Y:S02]  /*12a40*/  LOP3.LUT R5, R5, 0xfffffffc, RZ, 0xc0, !PT ;  /* 0xfffffffc05057812 */ /* 0x000fe400078ec0ff */
[----:B------:R-:W-:-:S02]  /*12a50*/  LEA.HI R13, R13, R14, RZ, 0x3 ;  /* 0x0000000e0d0d7211 */ /* 0x000fc400078f18ff */
[----:B------:R-:W-:Y:S01]  /*12a60*/  F2FP.PACK_AB R108, R109, R108 ;  /* 0x0000006c6d6c723e */ /* 0x000fe200000000ff */
[----:B------:R-:W-:Y:S01]  /*12a70*/  IMAD.IADD R18, R2, 0x1, -R5 ;  /* 0x0000000102127824 */ /* 0x000fe200078e0a05 */
[----:B------:R-:W-:Y:S02]  /*12a80*/  LOP3.LUT R13, R13, 0xfffffff8, RZ, 0xc0, !PT ;  /* 0xfffffff80d0d7812 */ /* 0x000fe400078ec0ff */
[----:B------:R-:W-:Y:S02]  /*12a90*/  F2FP.PACK_AB R110, R111, R110 ;  /* 0x0000006e6f6e723e */ /* 0x000fe400000000ff */
[----:B------:R-:W-:Y:S01]  /*12aa0*/  F2FP.PACK_AB R104, R105, R104 ;  /* 0x000000686968723e */ /* 0x000fe200000000ff */
[----:B------:R-:W-:Y:S01]  /*12ab0*/  IMAD.IADD R14, R14, 0x1, -R13 ;  /* 0x000000010e0e7824 */ /* 0x000fe200078e0a0d */
[----:B------:R-:W-:Y:S02]  /*12ac0*/  LEA.HI R13, R3, R2, RZ, 0x5 ;  /* 0x00000002030d7211 */ /* 0x000fe400078f28ff */
[----:B------:R-:W-:Y:S01]  /*12ad0*/  F2FP.PACK_AB R106, R107, R106 ;  /* 0x0000006a6b6a723e */ /* 0x000fe200000000ff */
[----:B------:R-:W-:Y:S01]  /*12ae0*/  IMAD.SHL.U32 R16, R14, 0x40, RZ ;  /* 0x000000400e107824 */ /* 0x000fe200078e00ff */
[----:B------:R-:W-:-:S02]  /*12af0*/  SHF.R.S32.HI R15, RZ, 0x5, R13 ;  /* 0x00000005ff0f7819 */ /* 0x000fc4000001140d */
[----:B------:R-:W-:Y:S02]  /*12b00*/  LOP3.LUT R6, R14, 0x1, RZ, 0xc0, !PT ;  /* 0x000000010e067812 */ /* 0x000fe400078ec0ff */
[----:B------:R-:W-:Y:S01]  /*12b10*/  LOP3.LUT R16, R16, 0x1c0, RZ, 0xc0, !PT ;  /* 0x000001c010107812 */ /* 0x000fe200078ec0ff */
[----:B------:R-:W-:Y:S01]  /*12b20*/  IMAD R5, R15, 0x200, R18 ;  /* 0x000002000f057824 */ /* 0x000fe200078e0212 */
[----:B------:R-:W-:Y:S02]  /*12b30*/  ISETP.NE.U32.AND P0, PT, R6, 0x1, PT ;  /* 0x000000010600780c */ /* 0x000fe40003f05070 */
[----:B------:R-:W-:Y:S02]  /*12b40*/  LEA.HI R16, R16, R16, RZ, 0x1d ;  /* 0x0000001010107211 */ /* 0x000fe400078fe8ff */
[----:B------:R-:W-:Y:S02]  /*12b50*/  R2P PR, R14, 0x6 ;  /* 0x000000060e007804 */ /* 0x000fe40000000000 */
[----:B------:R-:W-:Y:S01]  /*12b60*/  F2FP.PACK_AB R100, R101, R100 ;  /* 0x000000646564723e */ /* 0x000fe200000000ff */
[----:B------:R-:W-:Y:S01]  /*12b70*/  IMAD.U32 R5, R5, 0x2, R16 ;  /* 0x0000000205057824 */ /* 0x000fe200078e0010 */
[----:B------:R-:W-:-:S02]  /*12b80*/  F2FP.PACK_AB R102, R103, R102 ;  /* 0x000000666766723e */ /* 0x000fc400000000ff */
[----:B------:R-:W-:Y:S01]  /*12b90*/  F2FP.PACK_AB R36, R37, R36 ;  /* 0x000000242524723e */ /* 0x000fe200000000ff */
[----:B------:R-:W-:Y:S01]  /*12ba0*/  IMAD.SHL.U32 R5, R5, 0x2, RZ ;  /* 0x0000000205057824 */ /* 0x000fe200078e00ff */
[----:B------:R-:W-:Y:S02]  /*12bb0*/  F2FP.PACK_AB R38, R39, R38 ;  /* 0x000000262726723e */ /* 0x000fe400000000ff */
[----:B------:R-:W-:Y:S02]  /*12bc0*/  F2FP.PACK_AB R40, R41, R40 ;  /* 0x000000282928723e */ /* 0x000fe400000000ff */
[C---:B------:R-:W-:Y:S01]  /*12bd0*/  IADD3 R6, R5.reuse, 0x80, RZ ;  /* 0x0000008005067810 */ /* 0x040fe20007ffe0ff */
[----:B------:R-:W-:Y:S01]  /*12be0*/  STS [R5+0x80], R128 ;  /* 0x0000808005007388 */ /* 0x000fe20000000800 */
[----:B------:R-:W-:Y:S02]  /*12bf0*/  IADD3 R9, R5, 0x70, RZ ;  /* 0x0000007005097810 */ /* 0x000fe40007ffe0ff */
[----:B------:R-:W-:Y:S01]  /*12c00*/  @P0 IADD3 R9, R6, 0x10, RZ ;  /* 0x0000001006090810 */ /* 0x000fe20007ffe0ff */
[----:B------:R-:W-:Y:S01]  /*12c10*/  STS [R5+0x480], R130 ;  /* 0x0004808205007388 */ /* 0x000fe20000000800 */
[----:B------:R-:W-:Y:S01]  /*12c20*/  SEL R6, R11, 0xffffffe0, !P1 ;  /* 0xffffffe00b067807 */ /* 0x000fe20004800000 */
[----:B------:R-:W-:Y:S01]  /*12c30*/  IMAD.MOV.U32 R11, RZ, RZ, 0x40 ;  /* 0x00000040ff0b7424 */ /* 0x000fe200078e00ff */
[----:B------:R-:W-:Y:S01]  /*12c40*/  F2FP.PACK_AB R42, R43, R42 ;  /* 0x0000002a2b2a723e */ /* 0x000fe200000000ff */
[----:B------:R-:W-:Y:S01]  /*12c50*/  STS [R9], R124 ;  /* 0x0000007c09007388 */ /* 0x000fe20000000800 */
[----:B------:R-:W-:Y:S01]  /*12c60*/  F2FP.PACK_AB R44, R45, R44 ;  /* 0x0000002c2d2c723e */ /* 0x000fe200000000ff */
[----:B------:R-:W-:Y:S01]  /*12c70*/  IMAD.IADD R17, R5, 0x1, R6 ;  /* 0x0000000105117824 */ /* 0x000fe200078e0206 */
[----:B------:R-:W-:Y:S01]  /*12c80*/  SEL R14, R11, 0xffffffc0, !P2 ;  /* 0xffffffc00b0e7807 */ /* 0x000fe20005000000 */
[----:B------:R-:W-:Y:S01]  /*12c90*/  IMAD.IADD R11, R6, 0x1, R9 ;  /* 0x00000001060b7824 */ /* 0x000fe200078e0209 */
[----:B------:R-:W-:Y:S01]  /*12ca0*/  STS [R9+0x400], R126 ;  /* 0x0004007e09007388 */ /* 0x000fe20000000800 */
[----:B------:R-:W-:-:S02]  /*12cb0*/  F2FP.PACK_AB R46, R47, R46 ;  /* 0x0000002e2f2e723e */ /* 0x000fc400000000ff */
[--C-:B------:R-:W-:Y:S01]  /*12cc0*/  IMAD.IADD R19, R5, 0x1, R14.reuse ;  /* 0x0000000105137824 */ /* 0x100fe200078e020e */
[----:B------:R-:W-:Y:S01]  /*12cd0*/  STS [R17+0x80], R120 ;  /* 0x0000807811007388 */ /* 0x000fe20000000800 */
[C---:B------:R-:W-:Y:S01]  /*12ce0*/  IMAD.IADD R21, R14.reuse, 0x1, R9 ;  /* 0x000000010e157824 */ /* 0x040fe200078e0209 */
[----:B------:R-:W-:Y:S01]  /*12cf0*/  F2FP.PACK_AB R48, R49, R48 ;  /* 0x000000303130723e */ /* 0x000fe200000000ff */
[----:B------:R-:W-:Y:S01]  /*12d00*/  IMAD.IADD R23, R14, 0x1, R17 ;  /* 0x000000010e177824 */ /* 0x000fe200078e0211 */
[----:B------:R-:W-:Y:S01]  /*12d10*/  STS [R17+0x480], R122 ;  /* 0x0004807a11007388 */ /* 0x000fe20000000800 */
[----:B------:R-:W-:Y:S01]  /*12d20*/  IMAD.IADD R25, R11, 0x1, R14 ;  /* 0x000000010b197824 */ /* 0x000fe200078e020e */
[----:B------:R-:W-:Y:S02]  /*12d30*/  F2FP.PACK_AB R50, R51, R50 ;  /* 0x000000323332723e */ /* 0x000fe400000000ff */
[----:B------:R-:W-:Y:S01]  /*12d40*/  STS [R11], R116 ;  /* 0x000000740b007388 */ /* 0x000fe20000000800 */
        /* <DEDUP_REMOVED lines=11> */
[----:B------:R-:W-:Y:S01]  /*12e00*/  STS [R21], R108 ;  /* 0x0000006c15007388 */ /* 0x000fe20000000800 */
        /* <DEDUP_REMOVED lines=19> */
[----:B------:R-:W-:Y:S01]  /*12f40*/  ISETP.NE.U32.AND P1, PT, RZ, c[0x0][0x508], PT ;  /* 0x00014200ff007a0c */ /* 0x000fe20003f25070 */
[----:B------:R-:W-:Y:S01]  /*12f50*/  STS [R5+0x4480], R38 ;  /* 0x0044802605007388 */ /* 0x000fe20000000800 */
[----:B------:R-:W-:Y:S02]  /*12f60*/  ISETP.NE.U32.AND P0, PT, RZ, c[0x0][0x500], PT ;  /* 0x00014000ff007a0c */ /* 0x000fe40003f05070 */
[----:B------:R-:W-:Y:S01]  /*12f70*/  ISETP.NE.AND.EX P1, PT, RZ, c[0x0][0x50c], PT, P1 ;  /* 0x00014300ff007a0c */ /* 0x000fe20003f25310 */
[----:B------:R-:W-:Y:S01]  /*12f80*/  STS [R9+0x4000], R40 ;  /* 0x0040002809007388 */ /* 0x000fe20000000800 */
[----:B------:R-:W-:-:S03]  /*12f90*/  ISETP.NE.AND.EX P0, PT, RZ, c[0x0][0x504], PT, P0 ;  /* 0x00014100ff007a0c */ /* 0x000fc60003f05300 */
        /* <DEDUP_REMOVED lines=19> */
[----:B------:R2:W-:Y:S04]  /*130d0*/  STS [R11+0x8000], R7 ;  /* 0x008000070b007388 */ /* 0x0005e80000000800 */
[----:B------:R-:W-:Y:S01]  /*130e0*/  STS [R11+0x8400], R8 ;  /* 0x008400080b007388 */ /* 0x000fe20000000800 */
[----:B-1----:R-:W-:-:S03]  /*130f0*/  IMAD.MOV.U32 R5, RZ, RZ, 0x4 ;  /* 0x00000004ff057424 */ /* 0x002fc600078e00ff */
[----:B------:R-:W-:Y:S04]  /*13100*/  STS [R19+0x8080], R84 ;  /* 0x0080805413007388 */ /* 0x000fe80000000800 */
[----:B------:R-:W-:Y:S04]  /*13110*/  STS [R19+0x8480], R86 ;  /* 0x0084805613007388 */ /* 0x000fe80000000800 */
[----:B------:R-:W-:Y:S04]  /*13120*/  STS [R21+0x8000], R88 ;  /* 0x0080005815007388 */ /* 0x000fe80000000800 */
[----:B------:R1:W-:Y:S04]  /*13130*/  STS [R21+0x8400], R90 ;  /* 0x0084005a15007388 */ /* 0x0003e80000000800 */
[----:B------:R3:W-:Y:S01]  /*13140*/  STS [R23+0x8080], R92 ;  /* 0x0080805c17007388 */ /* 0x0007e20000000800 */
[----:B--2---:R-:W-:-:S03]  /*13150*/  IMAD.WIDE R6, R208, R5, c[0x0][0x500] ;  /* 0x00014000d0067625 */ /* 0x004fc600078e0205 */
[----:B------:R3:W-:Y:S04]  /*13160*/  STS [R23+0x8480], R94 ;  /* 0x0084805e17007388 */ /* 0x0007e80000000800 */
[----:B------:R3:W-:Y:S04]  /*13170*/  STS [R25+0x8000], R96 ;  /* 0x0080006019007388 */ /* 0x0007e80000000800 */
[----:B------:R3:W-:Y:S04]  /*13180*/  STS [R25+0x8400], R98 ;  /* 0x0084006219007388 */ /* 0x0007e80000000800 */
[----:B------:R-:W-:Y:S01]  /*13190*/  BAR.SYNC.DEFER_BLOCKING 0x1, 0x100 ;  /* 0x0044000000007b1d */ /* 0x000fe20000010000 */
[----:B------:R-:W-:-:S02]  /*131a0*/  IMAD.MOV.U32 R4, RZ, RZ, c[0x0][0x388] ;  /* 0x0000e200ff047624 */ /* 0x000fc400078e00ff */
[----:B------:R-:W-:-:S03]  /*131b0*/  @P1 IMAD.WIDE R16, R208, R5, c[0x0][0x508] ;  /* 0x00014200d0101625 */ /* 0x000fc600078e0205 */
[----:B------:R-:W2:Y:S04]  /*131c0*/  @P0 LDG.E R9, [R6.64] ;  /* 0x0000000406090981 */ /* 0x000ea8000c1e1900 */
[----:B------:R3:W5:Y:S01]  /*131d0*/  @P1 LDG.E R4, [R16.64] ;  /* 0x0000000410041981 */ /* 0x000762000c1e1900 */
[----:B-1----:R-:W-:Y:S02]  /*131e0*/  CS2R R20, SRZ ;  /* 0x0000000000147805 */ /* 0x002fe4000001ff00 */
[--C-:B--2---:R-:W-:Y:S01]  /*131f0*/  @P0 SHF.R.S32.HI R21, RZ, 0x1f, R9.reuse ;  /* 0x0000001fff150819 */ /* 0x104fe20000011409 */
[----:B------:R-:W-:Y:S01]  /*13200*/  @P0 IMAD.MOV.U32 R20, RZ, RZ, R9 ;  /* 0x000000ffff140224 */ /* 0x000fe200078e0009 */
[----:B------:R-:W-:Y:S05]  /*13210*/  @P1 BRA `(.L_x_131) ;  /* 0x0000004000001947 */ /* 0x000fea0003800000 */
[----:B---3--:R-:W-:Y:S05]  /*13220*/  @!P0 BRA `(.L_x_131) ;  /* 0x0000003000008947 */ /* 0x008fea0003800000 */
[----:B-----5:R-:W2:Y:S04]  /*13230*/  LDG.E R4, [R6.64] ;  /* 0x0000000406047981 */ /* 0x020ea8000c1e1900 */
[----:B------:R-:W2:Y:S02]  /*13240*/  LDG.E R5, [R6.64+0x4] ;  /* 0x0000040406057981 */ /* 0x000ea4000c1e1900 */
[----:B--2---:R-:W-:-:S02]  /*13250*/  IADD3 R4, -R4, R5, RZ ;  /* 0x0000000504047210 */ /* 0x004fc40007ffe1ff */
.L_x_131:
[----:B---3--:R-:W-:Y:S01]  /*13260*/  LOP3.LUT R13, R13, 0xffffffe0, RZ, 0xc0, !PT ;  /* 0xffffffe00d0d7812 */ /* 0x008fe200078ec0ff */
[----:B------:R-:W1:Y:S01]  /*13270*/  S2R R55, SR_CTAID.X ;  /* 0x0000000000377919 */ /* 0x000e620000002500 */
[----:B------:R-:W-:Y:S01]  /*13280*/  SHF.R.S32.HI R14, RZ, 0x1f, R15 ;  /* 0x0000001fff0e7819 */ /* 0x000fe2000001140f */
[----:B------:R-:W-:Y:S01]  /*13290*/  IMAD.MOV.U32 R7, RZ, RZ, c[0x0][0x4e8] ;  /* 0x00013a00ff077624 */ /* 0x000fe200078e00ff */
[----:B------:R-:W-:Y:S01]  /*132a0*/  LEA.HI R8, R18, R18, RZ, 0x1 ;  /* 0x0000001212087211 */ /* 0x000fe200078f08ff */
[----:B------:R-:W-:Y:S01]  /*132b0*/  IMAD.IADD R6, R2, 0x1, -R13 ;  /* 0x0000000102067824 */ /* 0x000fe200078e0a0d */
[----:B------:R-:W-:Y:S01]  /*132c0*/  LEA.HI R14, R14, R15, RZ, 0x3 ;  /* 0x0000000f0e0e7211 */ /* 0x000fe200078f18ff */
[----:B------:R-:W-:Y:S01]  /*132d0*/  IMAD.MOV.U32 R19, RZ, RZ, R21 ;  /* 0x000000ffff137224 */ /* 0x000fe200078e0015 */
[----:B------:R-:W-:Y:S01]  /*132e0*/  LOP3.LUT R9, R8, 0x1ffffffe, RZ, 0xc0, !PT ;  /* 0x1ffffffe08097812 */ /* 0x000fe200078ec0ff */
[----:B------:R-:W-:Y:S01]  /*132f0*/  BSSY B0, `(.L_x_132) ;  /* 0x0000080000007945 */ /* 0x000fe20003800000 */
[----:B------:R-:W-:-:S02]  /*13300*/  SHF.R.S32.HI R5, RZ, 0x1f, R6 ;  /* 0x0000001fff057819 */ /* 0x000fc40000011406 */
[----:B------:R-:W-:Y:S02]  /*13310*/  LOP3.LUT R14, R14, 0xffffff8, RZ, 0xc0, !PT ;  /* 0x0ffffff80e0e7812 */ /* 0x000fe400078ec0ff */
[----:B------:R-:W-:Y:S02]  /*13320*/  LEA.HI R5, R5, R6, RZ, 0x2 ;  /* 0x0000000605057211 */ /* 0x000fe400078f10ff */
[----:B------:R-:W-:Y:S01]  /*13330*/  IADD3 R15, -R14, R15, RZ ;  /* 0x0000000f0e0f7210 */ /* 0x000fe20007ffe1ff */
[----:B------:R-:W-:Y:S01]  /*13340*/  IMAD R14, R0, c[0x0][0x490], RZ ;  /* 0x00012400000e7a24 */ /* 0x000fe200078e02ff */
[----:B------:R-:W-:Y:S01]  /*13350*/  SHF.R.S32.HI R8, RZ, 0x2, R5 ;  /* 0x00000002ff087819 */ /* 0x000fe20000011405 */
[----:B------:R-:W-:Y:S01]  /*13360*/  IMAD.IADD R5, R18, 0x1, -R9 ;  /* 0x0000000112057824 */ /* 0x000fe200078e0a09 */
[----:B------:R-:W-:Y:S01]  /*13370*/  LOP3.LUT P2, RZ, R6, 0x3, RZ, 0xc0, !PT ;  /* 0x0000000306ff7812 */ /* 0x000fe2000784c0ff */
[----:B------:R-:W-:Y:S01]  /*13380*/  IMAD R11, R207, c[0x0][0x494], R14 ;  /* 0x00012500cf0b7a24 */ /* 0x000fe200078e020e */
[----:B------:R-:W-:Y:S01]  /*13390*/  ISETP.NE.AND P1, PT, R7, 0x1, PT ;  /* 0x000000010700780c */ /* 0x000fe20003f25270 */
[----:B------:R-:W-:Y:S01]  /*133a0*/  IMAD R6, R15, 0x10, R8 ;  /* 0x000000100f067824 */ /* 0x000fe200078e0208 */
[----:B------:R-:W-:Y:S01]  /*133b0*/  MOV R18, R20 ;  /* 0x0000001400127202 */ /* 0x000fe20000000f00 */
[----:B------:R-:W-:Y:S01]  /*133c0*/  IMAD R7, R21, c[0x0][0x3a0], RZ ;  /* 0x0000e80015077a24 */ /* 0x000fe200078e02ff */
[-C--:B------:R-:W-:Y:S01]  /*133d0*/  LEA.HI R8, R3, R2.reuse, RZ, 0x3 ;  /* 0x0000000203087211 */ /* 0x080fe200078f18ff */
[----:B------:R-:W-:Y:S01]  /*133e0*/  IMAD R16, R5, 0x8, R6 ;  /* 0x0000000805107824 */ /* 0x000fe200078e0206 */
[----:B------:R-:W-:Y:S01]  /*133f0*/  LEA.HI R3, R3, R2, RZ, 0x6 ;  /* 0x0000000203037211 */ /* 0x000fe200078f30ff */
[----:B------:R-:W-:Y:S01]  /*13400*/  IMAD.WIDE.U32 R18, R207, c[0x0][0x490], R18 ;  /* 0x00012400cf127a25 */ /* 0x000fe200078e0012 */
[----:B------:R-:W-:-:S02]  /*13410*/  LOP3.LUT R5, R8, 0xfffffff8, RZ, 0xc0, !PT ;  /* 0xfffffff808057812 */ /* 0x000fc400078ec0ff */
[----:B-1----:R-:W-:Y:S01]  /*13420*/  LEA R9, R55, R16, 0x7 ;  /* 0x0000001037097211 */ /* 0x002fe200078e38ff */
[C---:B------:R-:W-:Y:S01]  /*13430*/  IMAD R7, R20.reuse, c[0x0][0x3a4], R7 ;  /* 0x0000e90014077a24 */ /* 0x040fe200078e0207 */
[----:B------:R-:W-:Y:S01]  /*13440*/  SHF.R.S32.HI R8, RZ, 0x3, R8 ;  /* 0x00000003ff087819 */ /* 0x000fe20000011408 */
[----:B------:R-:W-:-:S04]  /*13450*/  IMAD.WIDE.U32 R14, R20, c[0x0][0x3a0], RZ ;  /* 0x0000e800140e7a25 */ /* 0x000fc800078e00ff */
[----:B------:R-:W-:Y:S01]  /*13460*/  IMAD.IADD R19, R19, 0x1, R11 ;  /* 0x0000000113137824 */ /* 0x000fe200078e020b */
[----:B------:R-:W-:Y:S01]  /*13470*/  IADD3 R15, R15, R7, RZ ;  /* 0x000000070f0f7210 */ /* 0x000fe20007ffe0ff */
[----:B------:R-:W-:-:S04]  /*13480*/  @P1 IMAD.HI.U32 R11, R9, c[0x0][0x4ec], RZ ;  /* 0x00013b00090b1a27 */ /* 0x000fc800078e00ff */
[----:B------:R-:W-:Y:S01]  /*13490*/  IMAD.IADD R5, R2, 0x1, -R5 ;  /* 0x0000000102057824 */ /* 0x000fe200078e0a05 */
[----:B------:R-:W-:Y:S01]  /*134a0*/  SHF.R.S32.HI R2, RZ, 0x1f, R208 ;  /* 0x0000001fff027819 */ /* 0x000fe200000114d0 */
[----:B------:R-:W-:Y:S01]  /*134b0*/  IMAD.MOV.U32 R7, RZ, RZ, R9 ;  /* 0x000000ffff077224 */ /* 0x000fe200078e0009 */
[----:B------:R-:W-:Y:S01]  /*134c0*/  @P1 SHF.R.U32.HI R7, RZ, c[0x0][0x4f0], R11 ;  /* 0x00013c00ff071a19 */ /* 0x000fe2000001160b */
[----:B------:R-:W-:Y:S01]  /*134d0*/  IMAD R0, R0, c[0x0][0x3e8], RZ ;  /* 0x0000fa0000007a24 */ /* 0x000fe200078e02ff */
[----:B------:R-:W-:Y:S01]  /*134e0*/  SEL R208, R208, RZ, !P0 ;  /* 0x000000ffd0d07207 */ /* 0x000fe20004000000 */
[----:B------:R-:W-:Y:S01]  /*134f0*/  IMAD.WIDE.U32 R14, R207, c[0x0][0x3e8], R14 ;  /* 0x0000fa00cf0e7a25 */ /* 0x000fe200078e000e */
[----:B------:R-:W-:-:S03]  /*13500*/  SEL R2, R2, RZ, !P0 ;  /* 0x000000ff02027207 */ /* 0x000fc60004000000 */
[----:B------:R-:W-:Y:S02]  /*13510*/  IMAD.MOV R16, RZ, RZ, -R7 ;  /* 0x000000ffff107224 */ /* 0x000fe400078e0a07 */
[----:B------:R-:W-:-:S04]  /*13520*/  IMAD.WIDE.U32 R18, R208, c[0x0][0x498], R18 ;  /* 0x00012600d0127a25 */ /* 0x000fc800078e0012 */
[----:B------:R-:W-:Y:S01]  /*13530*/  IMAD R11, R16, c[0x0][0x4e8], R9 ;  /* 0x00013a00100b7a24 */ /* 0x000fe200078e0209 */
[----:B------:R-:W-:Y:S01]  /*13540*/  IADD3 R20, P0, R7, R18, RZ ;  /* 0x0000001207147210 */ /* 0x000fe20007f1e0ff */
[----:B------:R-:W-:Y:S01]  /*13550*/  IMAD R13, R2, c[0x0][0x498], RZ ;  /* 0x00012600020d7a24 */ /* 0x000fe200078e02ff */
[----:B------:R-:W-:Y:S01]  /*13560*/  SHF.R.S32.HI R16, RZ, 0x1f, R7 ;  /* 0x0000001fff107819 */ /* 0x000fe20000011407 */
[----:B------:R-:W-:Y:S01]  /*13570*/  IMAD R17, R207, c[0x0][0x3ec], R0 ;  /* 0x0000fb00cf117a24 */ /* 0x000fe200078e0200 */
[----:B------:R-:W-:Y:S01]  /*13580*/  LEA R0, R5, R8, 0x5 ;  /* 0x0000000805007211 */ /* 0x000fe200078e28ff */
[----:B------:R-:W-:Y:S01]  /*13590*/  IMAD R13, R208, c[0x0][0x49c], R13 ;  /* 0x00012700d00d7a24 */ /* 0x000fe200078e020d */
[----:B------:R-:W-:Y:S02]  /*135a0*/  SHF.R.S32.HI R18, RZ, 0x1f, R11 ;  /* 0x0000001fff127819 */ /* 0x000fe4000001140b */
[----:B------:R-:W-:Y:S01]  /*135b0*/  IADD3 R15, R15, R17, RZ ;  /* 0x000000110f0f7210 */ /* 0x000fe20007ffe0ff */
[----:B------:R-:W-:Y:S01]  /*135c0*/  IMAD R9, R55, 0x80, R0 ;  /* 0x0000008037097824 */ /* 0x000fe200078e0200 */
[----:B------:R-:W-:Y:S01]  /*135d0*/  IADD3.X R21, R16, R19, R13, P0, !PT ;  /* 0x0000001310157210 */ /* 0x000fe200007fe40d */
[----:B------:R-:W-:-:S02]  /*135e0*/  IMAD R18, R18, c[0x0][0x488], RZ ;  /* 0x0001220012127a24 */ /* 0x000fc400078e02ff */
[----:B------:R-:W-:Y:S02]  /*135f0*/  IMAD.SHL.U32 R0, R8, 0x40, RZ ;  /* 0x0000004008007824 */ /* 0x000fe400078e00ff */
[----:B------:R-:W-:-:S03]  /*13600*/  @P1 IMAD.HI.U32 R17, R9, c[0x0][0x4ec], RZ ;  /* 0x00013b0009111a27 */ /* 0x000fc600078e00ff */
[----:B------:R-:W-:Y:S01]  /*13610*/  LOP3.LUT R13, R0, 0x1c0, RZ, 0xc0, !PT ;  /* 0x000001c0000d7812 */ /* 0x000fe200078ec0ff */
[----:B------:R-:W-:-:S04]  /*13620*/  IMAD.WIDE.U32 R20, R11, c[0x0][0x488], R20 ;  /* 0x000122000b147a25 */ /* 0x000fc800078e0014 */
[----:B------:R-:W-:Y:S01]  /*13630*/  IMAD R18, R11, c[0x0][0x48c], R18 ;  /* 0x000123000b127a24 */ /* 0x000fe200078e0212 */
[----:B------:R-:W-:Y:S01]  /*13640*/  LEA R11, P0, R20, c[0x0][0x450], 0x2 ;  /* 0x00011400140b7a11 */ /* 0x000fe200078010ff */
[----:B------:R-:W-:Y:S01]  /*13650*/  IMAD.MOV.U32 R7, RZ, RZ, R9 ;  /* 0x000000ffff077224 */ /* 0x000fe200078e0009 */
[----:B------:R-:W-:Y:S01]  /*13660*/  @P1 SHF.R.U32.HI R7, RZ, c[0x0][0x4f0], R17 ;  /* 0x00013c00ff071a19 */ /* 0x000fe20000011611 */
[----:B------:R-:W-:Y:S01]  /*13670*/  IMAD.SHL.U32 R0, R5, 0x8, RZ ;  /* 0x0000000805007824 */ /* 0x000fe200078e00ff */
[----:B------:R-:W-:Y:S01]  /*13680*/  IADD3 R17, R21, R18, RZ ;  /* 0x0000001215117210 */ /* 0x000fe20007ffe0ff */
[----:B------:R-:W-:Y:S01]  /*13690*/  IMAD R5, R2, c[0x0][0x3f0], RZ ;  /* 0x0000fc0002057a24 */ /* 0x000fe200078e02ff */
[----:B------:R-:W-:Y:S01]  /*136a0*/  SHF.R.U32.HI R2, RZ, 0x3, R13 ;  /* 0x00000003ff027819 */ /* 0x000fe2000001160d */
[----:B------:R-:W-:Y:S01]  /*136b0*/  IMAD.WIDE.U32 R14, R208, c[0x0][0x3f0], R14 ;  /* 0x0000fc00d00e7a25 */ /* 0x000fe200078e000e */
[----:B------:R-:W-:Y:S01]  /*136c0*/  LEA.HI.X R17, R20, c[0x0][0x454], R17, 0x2, P0 ;  /* 0x0001150014117a11 */ /* 0x000fe200000f1411 */
[----:B------:R-:W-:Y:S01]  /*136d0*/  SHFL.IDX PT, R48, R11, RZ, 0x1c1f ;  /* 0x001c1fff0b307589 */ /* 0x000fe200000e0000 */
[----:B------:R-:W-:Y:S01]  /*136e0*/  LOP3.LUT R13, R13, 0x38, R0, 0xf8, !PT ;  /* 0x000000380d0d7812 */ /* 0x000fe200078ef800 */
[----:B------:R-:W-:Y:S01]  /*136f0*/  IMAD R5, R208, c[0x0][0x3f4], R5 ;  /* 0x0000fd00d0057a24 */ /* 0x000fe200078e0205 */
[--C-:B------:R-:W-:Y:S01]  /*13700*/  SHF.R.S32.HI R16, RZ, 0x1f, R7.reuse ;  /* 0x0000001fff107819 */ /* 0x100fe20000011407 */
[----:B------:R-:W1:Y:S01]  /*13710*/  SHFL.IDX PT, R49, R17, RZ, 0x1c1f ;  /* 0x001c1fff11317589 */ /* 0x000e6200000e0000 */
[----:B------:R-:W-:Y:S01]  /*13720*/  LOP3.LUT R13, R13, R2, RZ, 0x3c, !PT ;  /* 0x000000020d0d7212 */ /* 0x000fe200078e3cff */
[----:B------:R-:W-:Y:S01]  /*13730*/  IMAD.MOV R2, RZ, RZ, -R7 ;  /* 0x000000ffff027224 */ /* 0x000fe200078e0a07 */
[----:B------:R-:W-:Y:S01]  /*13740*/  IADD3 R15, R15, R5, RZ ;  /* 0x000000050f0f7210 */ /* 0x000fe20007ffe0ff */
[----:B------:R-:W-:Y:S01]  /*13750*/  SHFL.IDX PT, R50, R11, 0x1, 0x1c1f ;  /* 0x003c1f000b327f89 */ /* 0x000fe200000e0000 */
[----:B------:R-:W-:Y:S01]  /*13760*/  IMAD R5, R55, 0x80, R6 ;  /* 0x0000008037057824 */ /* 0x000fe200078e0206 */
[----:B------:R-:W-:Y:S01]  /*13770*/  SHF.L.U32 R6, R3, 0x3, RZ ;  /* 0x0000000303067819 */ /* 0x000fe200000006ff */
[----:B------:R-:W-:Y:S01]  /*13780*/  IMAD R56, R2, c[0x0][0x4e8], R9 ;  /* 0x00013a0002387a24 */ /* 0x000fe200078e0209 */
[----:B------:R-:W2:Y:S01]  /*13790*/  SHFL.IDX PT, R51, R17, 0x1, 0x1c1f ;  /* 0x003c1f0011337f89 */ /* 0x000ea200000e0000 */
[----:B-----5:R-:W-:Y:S01]  /*137a0*/  IMAD R2, R4, c[0x0][0x4e8], RZ ;  /* 0x00013a0004027a24 */ /* 0x020fe200078e02ff */
[----:B------:R-:W-:Y:S01]  /*137b0*/  IADD3 R9, R5, 0x8, RZ ;  /* 0x0000000805097810 */ /* 0x000fe20007ffe0ff */
[----:B------:R-:W-:Y:S01]  /*137c0*/  IMAD R16, R16, c[0x0][0x3e0], RZ ;  /* 0x0000f80010107a24 */ /* 0x000fe200078e02ff */
[----:B------:R-:W-:Y:S01]  /*137d0*/  LOP3.LUT R6, R13, 0x7ffffe00, R6, 0xf8, !PT ;  /* 0x7ffffe000d067812 */ /* 0x000fe200078ef806 */
[----:B------:R-:W-:Y:S01]  /*137e0*/  IMAD.WIDE.U32 R14, R7, c[0x0][0x3e0], R14 ;  /* 0x0000f800070e7a25 */ /* 0x000fe200078e000e */
[----:B------:R-:W-:-:S02]  /*137f0*/  ISETP.GE.OR P1, PT, R5, R2, P2 ;  /* 0x000000020500720c */ /* 0x000fc40001726670 */
[----:B------:R-:W-:Y:S01]  /*13800*/  ISETP.GE.OR P0, PT, R9, R2, P2 ;  /* 0x000000020900720c */ /* 0x000fe20001706670 */
[----:B------:R-:W-:Y:S01]  /*13810*/  IMAD R16, R7, c[0x0][0x3e4], R16 ;  /* 0x0000f90007107a24 */ /* 0x000fe200078e0210 */
[----:B------:R-:W-:Y:S02]  /*13820*/  SHF.R.S32.HI R4, RZ, 0x1f, R56 ;  /* 0x0000001fff047819 */ /* 0x000fe40000011438 */
[----:B------:R-:W-:Y:S01]  /*13830*/  SHF.L.U32 R58, R6, 0x1, RZ ;  /* 0x00000001063a7819 */ /* 0x000fe200000006ff */
[----:B------:R-:W-:Y:S01]  /*13840*/  IMAD.IADD R15, R15, 0x1, R16 ;  /* 0x000000010f0f7824 */ /* 0x000fe200078e0210 */
[----:B------:R-:W-:Y:S01]  /*13850*/  LEA R55, R55, R8, 0x7 ;  /* 0x0000000837377211 */ /* 0x000fe200078e38ff */
[----:B------:R-:W-:-:S04]  /*13860*/  IMAD R3, R4, c[0x0][0x3d8], RZ ;  /* 0x0000f60004037a24 */ /* 0x000fc800078e02ff */
[----:B-1----:R1:W-:Y:S01]  /*13870*/  @!P1 ST.E [R48.64], R10 ;  /* 0x0000000a30009985 */ /* 0x0023e2000c101904 */
[C---:B------:R-:W-:Y:S02]  /*13880*/  IMAD R3, R56.reuse, c[0x0][0x3dc], R3 ;  /* 0x0000f70038037a24 */ /* 0x040fe400078e0203 */
[----:B------:R-:W-:Y:S01]  /*13890*/  IMAD.WIDE.U32 R56, R56, c[0x0][0x3d8], R14 ;  /* 0x0000f60038387a25 */ /* 0x000fe200078e000e */
[----:B--2---:R1:W-:Y:S03]  /*138a0*/  @!P0 ST.E [R50.64], R12 ;  /* 0x0000000c32008985 */ /* 0x0043e6000c101904 */
[----:B------:R-:W-:Y:S01]  /*138b0*/  IMAD.IADD R3, R57, 0x1, R3 ;  /* 0x0000000139037824 */ /* 0x000fe200078e0203 */
[C---:B------:R-:W-:Y:S01]  /*138c0*/  LEA R57, P0, R56.reuse, c[0x0][0x380], 0x1 ;  /* 0x0000e00038397a11 */ /* 0x040fe200078008ff */
[----:B------:R1:W2:Y:S03]  /*138d0*/  LDS.128 R44, [R58+0x1080] ;  /* 0x001080003a2c7984 */ /* 0x0002a60000000c00 */
[----:B------:R-:W-:Y:S01]  /*138e0*/  LEA.HI.X R56, R56, c[0x0][0x384], R3, 0x1, P0 ;  /* 0x0000e10038387a11 */ /* 0x000fe200000f0c03 */
[----:B------:R1:W3:Y:S01]  /*138f0*/  LDS.128 R40, [R58+0x2080] ;  /* 0x002080003a287984 */ /* 0x0002e20000000c00 */
[----:B------:R-:W-:-:S03]  /*13900*/  ISETP.GE.AND P0, PT, R55, R2, PT ;  /* 0x000000023700720c */ /* 0x000fc60003f06270 */
[----:B------:R1:W4:Y:S04]  /*13910*/  LDS.128 R36, [R58+0x3080] ;  /* 0x003080003a247984 */ /* 0x0003280000000c00 */
[----:B------:R1:W1:Y:S04]  /*13920*/  LDS.128 R32, [R58+0x5080] ;  /* 0x005080003a207984 */ /* 0x0002680000000c00 */
[----:B------:R1:W1:Y:S04]  /*13930*/  LDS.128 R28, [R58+0x6080] ;  /* 0x006080003a1c7984 */ /* 0x0002680000000c00 */
[----:B------:R1:W1:Y:S04]  /*13940*/  LDS.128 R24, [R58+0x7080] ;  /* 0x007080003a187984 */ /* 0x0002680000000c00 */
[----:B------:R1:W1:Y:S04]  /*13950*/  LDS.128 R20, [R58+0x9080] ;  /* 0x009080003a147984 */ /* 0x0002680000000c00 */
[----:B------:R1:W1:Y:S04]  /*13960*/  LDS.128 R16, [R58+0xa080] ;  /* 0x00a080003a107984 */ /* 0x0002680000000c00 */
[----:B------:R1:W1:Y:S04]  /*13970*/  LDS.128 R4, [R58+0xb080] ;  /* 0x00b080003a047984 */ /* 0x0002680000000c00 */
[----:B------:R1:W1:Y:S04]  /*13980*/  SHFL.IDX PT, R60, R57, RZ, 0x181f ;  /* 0x00181fff393c7589 */ /* 0x00026800000e0000 */
[----:B------:R1:W1:Y:S01]  /*13990*/  SHFL.IDX PT, R61, R56, RZ, 0x181f ;  /* 0x00181fff383d7589 */ /* 0x00026200000e0000 */
[----:B------:R-:W-:Y:S05]  /*139a0*/  @P0 BRA `(.L_x_133) ;  /* 0x0000014000000947 */ /* 0x000fea0003800000 */
[----:B-12---:R-:W1:Y:S01]  /*139b0*/  LDS.128 R48, [R58+0x80] ;  /* 0x000080003a307984 */ /* 0x006e620000000c00 */
[----:B------:R-:W-:-:S02]  /*139c0*/  IADD3 R54, R0, 0x40, RZ ;  /* 0x0000004000367810 */ /* 0x000fc40007ffe0ff */
[----:B------:R-:W-:Y:S01]  /*139d0*/  IADD3 R52, R0, 0x80, RZ ;  /* 0x0000008000347810 */ /* 0x000fe20007ffe0ff */
[----:B------:R-:W2:Y:S01]  /*139e0*/  LDS.128 R12, [R58+0x4080] ;  /* 0x004080003a0c7984 */ /* 0x000ea20000000c00 */
[----:B------:R-:W-:Y:S02]  /*139f0*/  ISETP.GE.AND P1, PT, R54, c[0x0][0x3c8], PT ;  /* 0x0000f20036007a0c */ /* 0x000fe40003f26270 */
[----:B------:R-:W-:Y:S01]  /*13a00*/  ISETP.GE.AND P0, PT, R52, c[0x0][0x3c8], PT ;  /* 0x0000f20034007a0c */ /* 0x000fe20003f06270 */
[----:B------:R5:W4:Y:S01]  /*13a10*/  LDS.128 R8, [R58+0x8080] ;  /* 0x008080003a087984 */ /* 0x000b220000000c00 */
[----:B------:R-:W-:-:S09]  /*13a20*/  ISETP.GE.AND P2, PT, R0, c[0x0][0x3c8], PT ;  /* 0x0000f20000007a0c */ /* 0x000fd20003f46270 */
[----:B------:R-:W-:Y:S02]  /*13a30*/  @!P1 SHF.R.S32.HI R53, RZ, 0x1f, R54 ;  /* 0x0000001fff359819 */ /* 0x000fe40000011436 */
[----:B------:R-:W-:Y:S02]  /*13a40*/  @!P0 SHF.R.S32.HI R3, RZ, 0x1f, R52 ;  /* 0x0000001fff038819 */ /* 0x000fe40000011434 */
[----:B------:R-:W-:Y:S02]  /*13a50*/  @!P1 LEA.HI R53, R53, R54, RZ, 0x3 ;  /* 0x0000003635359211 */ /* 0x000fe400078f18ff */
[----:B------:R-:W-:Y:S02]  /*13a60*/  @!P0 LEA.HI R3, R3, R52, RZ, 0x3 ;  /* 0x0000003403038211 */ /* 0x000fe400078f18ff */
[----:B------:R-:W-:Y:S02]  /*13a70*/  @!P1 LOP3.LUT R53, R53, 0xfffffff8, RZ, 0xc0, !PT ;  /* 0xfffffff835359812 */ /* 0x000fe400078ec0ff */
[----:B------:R-:W-:Y:S01]  /*13a80*/  @!P0 LOP3.LUT R3, R3, 0xfffffff8, RZ, 0xc0, !PT ;  /* 0xfffffff803038812 */ /* 0x000fe200078ec0ff */
[----:B-----5:R-:W-:-:S04]  /*13a90*/  @!P2 IMAD.WIDE R58, R0, 0x2, R60 ;  /* 0x00000002003aa825 */ /* 0x020fc800078e023c */
[----:B------:R-:W-:-:S04]  /*13aa0*/  @!P1 IMAD.WIDE R52, R53, 0x2, R60 ;  /* 0x0000000235349825 */ /* 0x000fc800078e023c */
[----:B------:R-:W-:Y:S01]  /*13ab0*/  @!P0 IMAD.WIDE R60, R3, 0x2, R60 ;  /* 0x00000002033c8825 */ /* 0x000fe200078e023c */
[----:B-1----:R1:W-:Y:S04]  /*13ac0*/  @!P2 ST.E.128 [R58.64], R48 ;  /* 0x000000303a00a985 */ /* 0x0023e8000c101d04 */
[----:B--2---:R1:W-:Y:S04]  /*13ad0*/  @!P1 ST.E.128 [R52.64], R12 ;  /* 0x0000000c34009985 */ /* 0x0043e8000c101d04 */
[----:B----4-:R1:W-:Y:S02]  /*13ae0*/  @!P0 ST.E.128 [R60.64], R8 ;  /* 0x000000083c008985 */ /* 0x0103e4000c101d04 */
.L_x_133:
[----:B--2---:R-:W-:Y:S05]  /*13af0*/  BSYNC B0 ;  /* 0x0000000000007941 */ /* 0x004fea0003800000 */
.L_x_132:
[----:B------:R-:W-:Y:S01]  /*13b00*/  IADD3 R3, R55, 0x20, RZ ;  /* 0x0000002037037810 */ /* 0x000fe20007ffe0ff */
[----:B-1----:R1:W2:Y:S01]  /*13b10*/  SHFL.IDX PT, R13, R56, 0x1, 0x181f ;  /* 0x00381f00380d7f89 */ /* 0x0022a200000e0000 */
[----:B------:R-:W-:Y:S02]  /*13b20*/  BSSY B0, `(.L_x_134) ;  /* 0x0000015000007945 */ /* 0x000fe40003800000 */
[----:B------:R-:W-:Y:S01]  /*13b30*/  ISETP.GE.AND P0, PT, R3, R2, PT ;  /* 0x000000020300720c */ /* 0x000fe20003f06270 */
[----:B------:R1:W4:-:S12]  /*13b40*/  SHFL.IDX PT, R12, R57, 0x1, 0x181f ;  /* 0x00381f00390c7f89 */ /* 0x00031800000e0000 */
[----:B------:R-:W-:Y:S05]  /*13b50*/  @P0 BRA `(.L_x_135) ;  /* 0x0000011000000947 */ /* 0x000fea0003800000 */
[C---:B------:R-:W-:Y:S02]  /*13b60*/  IADD3 R10, R0.reuse, 0x40, RZ ;  /* 0x00000040000a7810 */ /* 0x040fe40007ffe0ff */
[----:B------:R-:W-:Y:S02]  /*13b70*/  IADD3 R8, R0, 0x80, RZ ;  /* 0x0000008000087810 */ /* 0x000fe40007ffe0ff */
[----:B------:R-:W-:Y:S02]  /*13b80*/  ISETP.GE.AND P1, PT, R10, c[0x0][0x3c8], PT ;  /* 0x0000f2000a007a0c */ /* 0x000fe40003f26270 */
        /* <DEDUP_REMOVED lines=14> */
.L_x_135:
[----:B------:R-:W-:Y:S05]  /*13c70*/  BSYNC B0 ;  /* 0x0000000000007941 */ /* 0x000fea0003800000 */
.L_x_134:
[----:B------:R-:W-:Y:S01]  /*13c80*/  IADD3 R3, R55, 0x40, RZ ;  /* 0x0000004037037810 */ /* 0x000fe20007ffe0ff */
[----:B--2---:R2:W1:Y:S01]  /*13c90*/  SHFL.IDX PT, R13, R56, 0x2, 0x181f ;  /* 0x00581f00380d7f89 */ /* 0x00446200000e0000 */
[----:B------:R-:W-:Y:S02]  /*13ca0*/  BSSY B0, `(.L_x_136) ;  /* 0x0000015000007945 */ /* 0x000fe40003800000 */
[----:B------:R-:W-:Y:S01]  /*13cb0*/  ISETP.GE.AND P0, PT, R3, R2, PT ;  /* 0x000000020300720c */ /* 0x000fe20003f06270 */
[----:B----4-:R2:W4:-:S12]  /*13cc0*/  SHFL.IDX PT, R12, R57, 0x2, 0x181f ;  /* 0x00581f00390c7f89 */ /* 0x01051800000e0000 */
        /* <DEDUP_REMOVED lines=13> */
[----:B---3--:R1:W-:Y:S02]  /*13da0*/  @!P2 ST.E.128 [R10.64], R40 ;  /* 0x000000280a00a985 */ /* 0x0083e4000c101d04 */
[----:B------:R-:W-:-:S04]  /*13db0*/  @!P1 IMAD.WIDE R8, R9, 0x2, R12 ;  /* 0x0000000209089825 */ /* 0x000fc800078e020c */
[----:B------:R-:W-:Y:S01]  /*13dc0*/  @!P0 IMAD.WIDE R12, R3, 0x2, R12 ;  /* 0x00000002030c8825 */ /* 0x000fe200078e020c */
[----:B------:R1:W-:Y:S04]  /*13dd0*/  @!P1 ST.E.128 [R8.64], R28 ;  /* 0x0000001c08009985 */ /* 0x0003e8000c101d04 */
[----:B------:R1:W-:Y:S02]  /*13de0*/  @!P0 ST.E.128 [R12.64], R16 ;  /* 0x000000100c008985 */ /* 0x0003e4000c101d04 */
.L_x_137:
[----:B------:R-:W-:Y:S05]  /*13df0*/  BSYNC B0 ;  /* 0x0000000000007941 */ /* 0x000fea0003800000 */
.L_x_136:
[----:B------:R-:W-:Y:S01]  /*13e00*/  IADD3 R55, R55, 0x60, RZ ;  /* 0x0000006037377810 */ /* 0x000fe20007ffe0ff */
[----:B-1----:R1:W2:Y:S03]  /*13e10*/  SHFL.IDX PT, R9, R56, 0x3, 0x181f ;  /* 0x00781f0038097f89 */ /* 0x0022a600000e0000 */
[----:B------:R-:W-:Y:S01]  /*13e20*/  ISETP.GE.AND P0, PT, R55, R2, PT ;  /* 0x000000023700720c */ /* 0x000fe20003f06270 */
[----:B------:R1:W4:-:S12]  /*13e30*/  SHFL.IDX PT, R8, R57, 0x3, 0x181f ;  /* 0x00781f0039087f89 */ /* 0x00031800000e0000 */
[----:B------:R-:W-:Y:S05]  /*13e40*/  @P0 EXIT ;  /* 0x000000000000094d */ /* 0x000fea0003800000 */
[C---:B------:R-:W-:Y:S02]  /*13e50*/  IADD3 R3, R0.reuse, 0x40, RZ ;  /* 0x0000004000037810 */ /* 0x040fe40007ffe0ff */
[C---:B------:R-:W-:Y:S02]  /*13e60*/  ISETP.GE.AND P1, PT, R0.reuse, c[0x0][0x3c8], PT ;  /* 0x0000f20000007a0c */ /* 0x040fe40003f26270 */
[----:B------:R-:W-:Y:S02]  /*13e70*/  ISETP.GE.AND P0, PT, R3, c[0x0][0x3c8], PT ;  /* 0x0000f20003007a0c */ /* 0x000fe40003f06270 */
[----:B------:R-:W-:-:S09]  /*13e80*/  IADD3 R13, R0, 0x80, RZ ;  /* 0x00000080000d7810 */ /* 0x000fd20007ffe0ff */
[----:B--2-4-:R-:W-:Y:S02]  /*13e90*/  @!P1 IMAD.WIDE R10, R0, 0x2, R8 ;  /* 0x00000002000a9825 */ /* 0x014fe400078e0208 */
[----:B------:R-:W-:-:S03]  /*13ea0*/  @!P0 SHF.R.S32.HI R2, RZ, 0x1f, R3 ;  /* 0x0000001fff028819 */ /* 0x000fc60000011403 */
[----:B------:R2:W-:Y:S01]  /*13eb0*/  @!P1 ST.E.128 [R10.64], R36 ;  /* 0x000000240a009985 */ /* 0x0005e2000c101d04 */
[----:B------:R-:W-:-:S04]  /*13ec0*/  @!P0 LEA.HI R2, R2, R3, RZ, 0x3 ;  /* 0x0000000302028211 */ /* 0x000fc800078f18ff */
[----:B------:R-:W-:-:S05]  /*13ed0*/  @!P0 LOP3.LUT R2, R2, 0xfffffff8, RZ, 0xc0, !PT ;  /* 0xfffffff802028812 */ /* 0x000fca00078ec0ff */
[----:B------:R-:W-:-:S05]  /*13ee0*/  @!P0 IMAD.WIDE R2, R2, 0x2, R8 ;  /* 0x0000000202028825 */ /* 0x000fca00078e0208 */
[----:B------:R2:W-:Y:S01]  /*13ef0*/  @!P0 ST.E.128 [R2.64], R24 ;  /* 0x0000001802008985 */ /* 0x0005e2000c101d04 */
[----:B------:R-:W-:-:S13]  /*13f00*/  ISETP.GE.AND P0, PT, R13, c[0x0][0x3c8], PT ;  /* 0x0000f2000d007a0c */ /* 0x000fda0003f06270 */
[----:B------:R-:W-:Y:S05]  /*13f10*/  @P0 EXIT ;  /* 0x000000000000094d */ /* 0x000fea0003800000 */
[----:B------:R-:W-:-:S04]  /*13f20*/  SHF.R.S32.HI R0, RZ, 0x1f, R13 ;  /* 0x0000001fff007819 */ /* 0x000fc8000001140d */
[----:B------:R-:W-:-:S04]  /*13f30*/  LEA.HI R0, R0, R13, RZ, 0x3 ;  /* 0x0000000d00007211 */ /* 0x000fc800078f18ff */
[----:B--2---:R-:W-:-:S05]  /*13f40*/  LOP3.LUT R3, R0, 0xfffffff8, RZ, 0xc0, !PT ;  /* 0xfffffff800037812 */ /* 0x004fca00078ec0ff */
[----:B------:R-:W-:-:S05]  /*13f50*/  IMAD.WIDE R8, R3, 0x2, R8 ;  /* 0x0000000203087825 */ /* 0x000fca00078e0208 */
[----:B------:R-:W-:Y:S01]  /*13f60*/  ST.E.128 [R8.64], R4 ;  /* 0x0000000408007985 */ /* 0x000fe2000c101d04 */
[----:B------:R-:W-:Y:S05]  /*13f70*/  EXIT ;  /* 0x000000000000794d */ /* 0x000fea0003800000 */
.L_x_130:
[----:B------:R-:W-:Y:S01]  /*13f80*/  ISETP.NE.U32.AND P1, PT, RZ, c[0x0][0x508], PT ;  /* 0x00014200ff007a0c */ /* 0x000fe20003f25070 */
[----:B------:R-:W-:Y:S01]  /*13f90*/  IMAD.MOV.U32 R9, RZ, RZ, 0x4 ;  /* 0x00000004ff097424 */ /* 0x000fe200078e00ff */
[----:B------:R-:W-:Y:S02]  /*13fa0*/  ISETP.NE.U32.AND P0, PT, RZ, c[0x0][0x500], PT ;  /* 0x00014000ff007a0c */ /* 0x000fe40003f05070 */
[----:B------:R-:W-:Y:S01]  /*13fb0*/  ISETP.NE.AND.EX P1, PT, RZ, c[0x0][0x50c], PT, P1 ;  /* 0x00014300ff007a0c */ /* 0x000fe20003f25310 */
[----:B------:R-:W-:Y:S01]  /*13fc0*/  IMAD.WIDE R6, R208, R9, c[0x0][0x500] ;  /* 0x00014000d0067625 */ /* 0x000fe200078e0209 */
[----:B------:R-:W-:-:S03]  /*13fd0*/  ISETP.NE.AND.EX P0, PT, RZ, c[0x0][0x504], PT, P0 ;  /* 0x00014100ff007a0c */ /* 0x000fc60003f05300 */
[----:B------:R-:W-:-:S08]  /*13fe0*/  IMAD.MOV.U32 R3, RZ, RZ, c[0x0][0x388] ;  /* 0x0000e200ff037624 */ /* 0x000fd000078e00ff */
        /* <DEDUP_REMOVED lines=8> */
[----:B-----5:R-:W2:Y:S04]  /*14070*/  LDG.E R3, [R6.64] ;  /* 0x0000000406037981 */ /* 0x020ea8000c1e1900 */
[----:B------:R-:W2:Y:S02]  /*14080*/  LDG.E R2, [R6.64+0x4] ;  /* 0x0000040406027981 */ /* 0x000ea4000c1e1900 */
[----:B--2---:R-:W-:-:S02]  /*14090*/  IADD3 R3, -R3, R2, RZ ;  /* 0x0000000203037210 */ /* 0x004fc40007ffe1ff */
.L_x_138:
        /* <DEDUP_REMOVED lines=12> */
[----:B------:R-:W-:Y:S01]  /*14160*/  MOV R4, c[0x0][0x4e8] ;  /* 0x00013a0000047a02 */ /* 0x000fe20000000f00 */
[----:B------:R-:W-:Y:S01]  /*14170*/  IMAD.MOV.U32 R12, RZ, RZ, R10 ;  /* 0x000000ffff0c7224 */ /* 0x000fe200078e000a */
[----:B------:R-:W-:Y:S02]  /*14180*/  MOV R13, R11 ;  /* 0x0000000b000d7202 */ /* 0x000fe40000000f00 */
[----:B------:R-:W-:Y:S01]  /*14190*/  ISETP.NE.AND P0, PT, R4, 0x1, PT ;  /* 0x000000010400780c */ /* 0x000fe20003f05270 */
[----:B------:R-:W-:Y:S01]  /*141a0*/  IMAD R4, R0, c[0x0][0x490], RZ ;  /* 0x0001240000047a24 */ /* 0x000fe200078e02ff */
[----:B------:R-:W-:Y:S01]  /*141b0*/  MOV R7, R8 ;  /* 0x0000000800077202 */ /* 0x000fe20000000f00 */
[----:B------:R-:W-:-:S04]  /*141c0*/  IMAD.WIDE.U32 R12, R207, c[0x0][0x490], R12 ;  /* 0x00012400cf0c7a25 */ /* 0x000fc800078e000c */
[----:B------:R-:W-:Y:S02]  /*141d0*/  IMAD R4, R207, c[0x0][0x494], R4 ;  /* 0x00012500cf047a24 */ /* 0x000fe400078e0204 */
[----:B------:R-:W-:Y:S02]  /*141e0*/  IMAD.MOV.U32 R14, RZ, RZ, R12 ;  /* 0x000000ffff0e7224 */ /* 0x000fe400078e000c */
[----:B------:R-:W-:Y:S02]  /*141f0*/  IMAD.IADD R15, R4, 0x1, R13 ;  /* 0x00000001040f7824 */ /* 0x000fe400078e020d */
[----:B------:R-:W-:-:S04]  /*14200*/  @P0 IMAD.HI.U32 R6, R8, c[0x0][0x4ec], RZ ;  /* 0x00013b0008060a27 */ /* 0x000fc800078e00ff */
[----:B------:R-:W-:Y:S01]  /*14210*/  IMAD R13, R5, c[0x0][0x498], RZ ;  /* 0x00012600050d7a24 */ /* 0x000fe200078e02ff */
[----:B------:R-:W-:Y:S01]  /*14220*/  @P0 SHF.R.U32.HI R7, RZ, c[0x0][0x4f0], R6 ;  /* 0x00013c00ff070a19 */ /* 0x000fe20000011606 */
[----:B------:R-:W-:-:S03]  /*14230*/  IMAD.WIDE.U32 R14, R208, c[0x0][0x498], R14 ;  /* 0x00012600d00e7a25 */ /* 0x000fc600078e000e */
[C---:B------:R-:W-:Y:S01]  /*14240*/  IADD3 R9, -R7.reuse, RZ, RZ ;  /* 0x000000ff07097210 */ /* 0x040fe20007ffe1ff */
[----:B------:R-:W-:Y:S01]  /*14250*/  IMAD R13, R208, c[0x0][0x49c], R13 ;  /* 0x00012700d00d7a24 */ /* 0x000fe200078e020d */
[----:B------:R-:W-:Y:S02]  /*14260*/  SHF.R.S32.HI R4, RZ, 0x1f, R7 ;  /* 0x0000001fff047819 */ /* 0x000fe40000011407 */
[----:B------:R-:W-:Y:S01]  /*14270*/  IADD3 R12, P0, R7, R14, RZ ;  /* 0x0000000e070c7210 */ /* 0x000fe20007f1e0ff */
[----:B------:R-:W-:-:S03]  /*14280*/  IMAD R9, R9, c[0x0][0x4e8], R8 ;  /* 0x00013a0009097a24 */ /* 0x000fc600078e0208 */
[----:B------:R-:W-:Y:S02]  /*14290*/  IADD3.X R13, R4, R15, R13, P0, !PT ;  /* 0x0000000f040d7210 */ /* 0x000fe400007fe40d */
[----:B------:R-:W-:Y:S02]  /*142a0*/  SHF.R.S32.HI R6, RZ, 0x1f, R9 ;  /* 0x0000001fff067819 */ /* 0x000fe40000011409 */
[----:B------:R-:W-:Y:S01]  /*142b0*/  MOV R4, 0xff800000 ;  /* 0xff80000000047802 */ /* 0x000fe20000000f00 */
[----:B------:R-:W-:-:S04]  /*142c0*/  IMAD.WIDE.U32 R12, R9, c[0x0][0x488], R12 ;  /* 0x00012200090c7a25 */ /* 0x000fc800078e000c */
[----:B------:R-:W-:-:S04]  /*142d0*/  IMAD R6, R6, c[0x0][0x488], RZ ;  /* 0x0001220006067a24 */ /* 0x000fc800078e02ff */
[----:B------:R-:W-:Y:S01]  /*142e0*/  IMAD R7, R9, c[0x0][0x48c], R6 ;  /* 0x0001230009077a24 */ /* 0x000fe200078e0206 */
[----:B------:R-:W-:-:S04]  /*142f0*/  LEA R6, P0, R12, c[0x0][0x450], 0x2 ;  /* 0x000114000c067a11 */ /* 0x000fc800078010ff */
[----:B------:R-:W-:-:S04]  /*14300*/  IADD3 R7, R13, R7, RZ ;  /* 0x000000070d077210 */ /* 0x000fc80007ffe0ff */
[----:B------:R-:W-:-:S05]  /*14310*/  LEA.HI.X R7, R12, c[0x0][0x454], R7, 0x2, P0 ;  /* 0x000115000c077a11 */ /* 0x000fca00000f1407 */
[----:B------:R1:W-:Y:S02]  /*14320*/  STG.E [R6.64], R4 ;  /* 0x0000000406007986 */ /* 0x0003e4000c101904 */
.L_x_140:
[----:B------:R-:W-:Y:S05]  /*14330*/  BSYNC B0 ;  /* 0x0000000000007941 */ /* 0x000fea0003800000 */
.L_x_139:
[----:B-1----:R-:W1:Y:S01]  /*14340*/  S2R R6, SR_CTAID.X ;  /* 0x0000000000067919 */ /* 0x002e620000002500 */
[----:B------:R-:W-:Y:S01]  /*14350*/  SHF.R.S32.HI R9, RZ, 0x1f, R2 ;  /* 0x0000001fff097819 */ /* 0x000fe20000011402 */
[----:B------:R-:W-:Y:S01]  /*14360*/  IMAD R7, R11, c[0x0][0x3a0], RZ ;  /* 0x0000e8000b077a24 */ /* 0x000fe200078e02ff */
[----:B------:R-:W-:Y:S01]  /*14370*/  MOV R8, c[0x0][0x4e8] ;  /* 0x00013a0000087a02 */ /* 0x000fe20000000f00 */
[----:B------:R-:W-:Y:S01]  /*14380*/  IMAD R0, R0, c[0x0][0x3e8], RZ ;  /* 0x0000fa0000007a24 */ /* 0x000fe200078e02ff */
[----:B------:R-:W-:Y:S01]  /*14390*/  LEA.HI R4, R9, R2, RZ, 0x3 ;  /* 0x0000000209047211 */ /* 0x000fe200078f18ff */
[----:B------:R-:W-:Y:S01]  /*143a0*/  IMAD R7, R10, c[0x0][0x3a4], R7 ;  /* 0x0000e9000a077a24 */ /* 0x000fe200078e0207 */
[----:B------:R-:W-:Y:S01]  /*143b0*/  ISETP.NE.AND P0, PT, R8, 0x1, PT ;  /* 0x000000010800780c */ /* 0x000fe20003f05270 */
[----:B------:R-:W-:Y:S01]  /*143c0*/  IMAD.WIDE.U32 R10, R10, c[0x0][0x3a0], RZ ;  /* 0x0000e8000a0a7a25 */ /* 0x000fe200078e00ff */
[----:B------:R-:W-:Y:S01]  /*143d0*/  LOP3.LUT R9, R4, 0xfffffff8, RZ, 0xc0, !PT ;  /* 0xfffffff804097812 */ /* 0x000fe200078ec0ff */
[----:B------:R-:W-:Y:S01]  /*143e0*/  BSSY B0, `(.L_x_141) ;  /* 0x0000036000007945 */ /* 0x000fe20003800000 */
[----:B------:R-:W-:Y:S01]  /*143f0*/  SHF.R.S32.HI R4, RZ, 0x3, R4 ;  /* 0x00000003ff047819 */ /* 0x000fe20000011404 */
[----:B------:R-:W-:Y:S01]  /*14400*/  IMAD R0, R207, c[0x0][0x3ec], R0 ;  /* 0x0000fb00cf007a24 */ /* 0x000fe200078e0200 */
[----:B------:R-:W-:Y:S01]  /*14410*/  IADD3 R11, R11, R7, RZ ;  /* 0x000000070b0b7210 */ /* 0x000fe20007ffe0ff */
[----:B------:R-:W-:-:S02]  /*14420*/  IMAD.IADD R9, R2, 0x1, -R9 ;  /* 0x0000000102097824 */ /* 0x000fc400078e0a09 */
[----:B------:R-:W-:Y:S02]  /*14430*/  IMAD R5, R5, c[0x0][0x3f0], RZ ;  /* 0x0000fc0005057a24 */ /* 0x000fe400078e02ff */
[----:B------:R-:W-:Y:S01]  /*14440*/  IMAD.WIDE.U32 R10, R207, c[0x0][0x3e8], R10 ;  /* 0x0000fa00cf0a7a25 */ /* 0x000fe200078e000a */
[CC--:B------:R-:W-:Y:S02]  /*14450*/  LEA R7, R9.reuse, R4.reuse, 0x5 ;  /* 0x0000000409077211 */ /* 0x0c0fe400078e28ff */
[----:B------:R-:W-:Y:S01]  /*14460*/  SHF.L.U32 R9, R9, 0x3, RZ ;  /* 0x0000000309097819 */ /* 0x000fe200000006ff */
[----:B------:R-:W-:Y:S01]  /*14470*/  IMAD R5, R208, c[0x0][0x3f4], R5 ;  /* 0x0000fd00d0057a24 */ /* 0x000fe200078e0205 */
[----:B------:R-:W-:Y:S01]  /*14480*/  IADD3 R11, R0, R11, RZ ;  /* 0x0000000b000b7210 */ /* 0x000fe20007ffe0ff */
[C---:B-1----:R-:W-:Y:S01]  /*14490*/  IMAD R7, R6.reuse, 0x80, R7 ;  /* 0x0000008006077824 */ /* 0x042fe200078e0207 */
[----:B------:R-:W-:Y:S01]  /*144a0*/  LEA R4, R6, R4, 0x7 ;  /* 0x0000000406047211 */ /* 0x000fe200078e38ff */
[----:B-----5:R-:W-:Y:S01]  /*144b0*/  IMAD R3, R3, c[0x0][0x4e8], RZ ;  /* 0x00013a0003037a24 */ /* 0x020fe200078e02ff */
[----:B------:R-:W-:Y:S01]  /*144c0*/  IADD3 R6, R9, 0x40, RZ ;  /* 0x0000004009067810 */ /* 0x000fe20007ffe0ff */
[----:B------:R-:W-:Y:S01]  /*144d0*/  @P0 IMAD.HI.U32 R0, R7, c[0x0][0x4ec], RZ ;  /* 0x00013b0007000a27 */ /* 0x000fe200078e00ff */
[----:B------:R-:W-:-:S03]  /*144e0*/  MOV R2, R7 ;  /* 0x0000000700027202 */ /* 0x000fc60000000f00 */
[----:B------:R-:W-:Y:S01]  /*144f0*/  IMAD.WIDE.U32 R10, R208, c[0x0][0x3f0], R10 ;  /* 0x0000fc00d00a7a25 */ /* 0x000fe200078e000a */
[----:B------:R-:W-:-:S04]  /*14500*/  @P0 SHF.R.U32.HI R2, RZ, c[0x0][0x4f0], R0 ;  /* 0x00013c00ff020a19 */ /* 0x000fc80000011600 */
[--C-:B------:R-:W-:Y:S01]  /*14510*/  SHF.R.S32.HI R8, RZ, 0x1f, R2.reuse ;  /* 0x0000001fff087819 */ /* 0x100fe20000011402 */
[----:B------:R-:W-:Y:S01]  /*14520*/  IMAD.MOV R0, RZ, RZ, -R2 ;  /* 0x000000ffff007224 */ /* 0x000fe200078e0a02 */
[----:B------:R-:W-:-:S03]  /*14530*/  IADD3 R11, R11, R5, RZ ;  /* 0x000000050b0b7210 */ /* 0x000fc60007ffe0ff */
[----:B------:R-:W-:Y:S02]  /*14540*/  IMAD R5, R8, c[0x0][0x3e0], RZ ;  /* 0x0000f80008057a24 */ /* 0x000fe400078e02ff */
[----:B------:R-:W-:Y:S02]  /*14550*/  IMAD R0, R0, c[0x0][0x4e8], R7 ;  /* 0x00013a0000007a24 */ /* 0x000fe400078e0207 */
[----:B------:R-:W-:-:S04]  /*14560*/  IMAD.WIDE.U32 R10, R2, c[0x0][0x3e0], R10 ;  /* 0x0000f800020a7a25 */ /* 0x000fc800078e000a */
[----:B------:R-:W-:Y:S01]  /*14570*/  IMAD R5, R2, c[0x0][0x3e4], R5 ;  /* 0x0000f90002057a24 */ /* 0x000fe200078e0205 */
[----:B------:R-:W-:-:S04]  /*14580*/  SHF.R.S32.HI R2, RZ, 0x1f, R0 ;  /* 0x0000001fff027819 */ /* 0x000fc80000011400 */
        /* <DEDUP_REMOVED lines=9> */
[----:B------:R-:W-:-:S03]  /*14620*/  IADD3 R5, R9, 0x80, RZ ;  /* 0x0000008009057810 */ /* 0x000fc60007ffe0ff */
[----:B------:R1:W3:Y:S08]  /*14630*/  SHFL.IDX PT, R11, R0, RZ, 0x181f ;  /* 0x00181fff000b7589 */ /* 0x0002f000000e0000 */
[----:B------:R-:W-:Y:S05]  /*14640*/  @P0 BRA `(.L_x_142) ;  /* 0x000000f000000947 */ /* 0x000fea0003800000 */
[----:B------:R-:W-:Y:S02]  /*14650*/  ISETP.GE.AND P1, PT, R6, c[0x0][0x3c8], PT ;  /* 0x0000f20006007a0c */ /* 0x000fe40003f26270 */
[----:B------:R-:W-:-:S02]  /*14660*/  ISETP.GE.AND P0, PT, R5, c[0x0][0x3c8], PT ;  /* 0x0000f20005007a0c */ /* 0x000fc40003f06270 */
        /* <DEDUP_REMOVED lines=13> */
.L_x_142:
[----:B------:R-:W-:Y:S05]  /*14740*/  BSYNC B0 ;  /* 0x0000000000007941 */ /* 0x000fea0003800000 */
.L_x_141:
[----:B------:R-:W-:Y:S01]  /*14750*/  IADD3 R8, R4, 0x20, RZ ;  /* 0x0000002004087810 */ /* 0x000fe20007ffe0ff */
[----:B--23--:R2:W3:Y:S01]  /*14760*/  SHFL.IDX PT, R11, R0, 0x1, 0x181f ;  /* 0x00381f00000b7f89 */ /* 0x00c4e200000e0000 */
        /* <DEDUP_REMOVED lines=9> */
[----:B------:R-:W-:Y:S02]  /*14800*/  @!P1 LEA.HI R8, R7, R6, RZ, 0x3 ;  /* 0x0000000607089211 */ /* 0x000fe400078f18ff */
[----:B------:R-:W-:Y:S01]  /*14810*/  @!P0 LEA.HI R7, R12, R5, RZ, 0x3 ;  /* 0x000000050c078211 */ /* 0x000fe200078f18ff */
[----:B---34-:R-:W-:Y:S01]  /*14820*/  @!P2 IMAD.WIDE R12, R9, 0x2, R10 ;  /* 0x00000002090ca825 */ /* 0x018fe200078e020a */
[----:B------:R-:W-:Y:S02]  /*14830*/  @!P1 LOP3.LUT R8, R8, 0xfffffff8, RZ, 0xc0, !PT ;  /* 0xfffffff808089812 */ /* 0x000fe400078ec0ff */
[----:B------:R-:W-:-:S02]  /*14840*/  @!P0 LOP3.LUT R7, R7, 0xfffffff8, RZ, 0xc0, !PT ;  /* 0xfffffff807078812 */ /* 0x000fc400078ec0ff */
[----:B------:R3:W-:Y:S01]  /*14850*/  @!P2 ST.E.128 [R12.64], RZ ;  /* 0x000000ff0c00a985 */ /* 0x0007e2000c101d04 */
[----:B------:R-:W-:-:S04]  /*14860*/  @!P1 IMAD.WIDE R14, R8, 0x2, R10 ;  /* 0x00000002080e9825 */ /* 0x000fc800078e020a */
[----:B------:R-:W-:Y:S01]  /*14870*/  @!P0 IMAD.WIDE R10, R7, 0x2, R10 ;  /* 0x00000002070a8825 */ /* 0x000fe200078e020a */
[----:B------:R3:W-:Y:S04]  /*14880*/  @!P1 ST.E.128 [R14.64], RZ ;  /* 0x000000ff0e009985 */ /* 0x0007e8000c101d04 */
[----:B------:R3:W-:Y:S02]  /*14890*/  @!P0 ST.E.128 [R10.64], RZ ;  /* 0x000000ff0a008985 */ /* 0x0007e4000c101d04 */
.L_x_144:
[----:B------:R-:W-:Y:S05]  /*148a0*/  BSYNC B0 ;  /* 0x0000000000007941 */ /* 0x000fea0003800000 */
.L_x_143:
[----:B------:R-:W-:Y:S01]  /*148b0*/  IADD3 R8, R4, 0x40, RZ ;  /* 0x0000004004087810 */ /* 0x000fe20007ffe0ff */
[----:B---3--:R3:W1:Y:S01]  /*148c0*/  SHFL.IDX PT, R11, R0, 0x2, 0x181f ;  /* 0x00581f00000b7f89 */ /* 0x00866200000e0000 */
        /* <DEDUP_REMOVED lines=11> */
[----:B-1--4-:R-:W-:Y:S01]  /*14980*/  @!P2 IMAD.WIDE R12, R9, 0x2, R10 ;  /* 0x00000002090ca825 */ /* 0x012fe200078e020a */
[----:B------:R-:W-:Y:S02]  /*14990*/  @!P1 LOP3.LUT R8, R8, 0xfffffff8, RZ, 0xc0, !PT ;  /* 0xfffffff808089812 */ /* 0x000fe400078ec0ff */
[----:B------:R-:W-:-:S02]  /*149a0*/  @!P0 LOP3.LUT R7, R7, 0xfffffff8, RZ, 0xc0, !PT ;  /* 0xfffffff807078812 */ /* 0x000fc400078ec0ff */
[----:B------:R1:W-:Y:S01]  /*149b0*/  @!P2 ST.E.128 [R12.64], RZ ;  /* 0x000000ff0c00a985 */ /* 0x0003e2000c101d04 */
[----:B------:R-:W-:-:S04]  /*149c0*/  @!P1 IMAD.WIDE R14, R8, 0x2, R10 ;  /* 0x00000002080e9825 */ /* 0x000fc800078e020a */
[----:B------:R-:W-:Y:S01]  /*149d0*/  @!P0 IMAD.WIDE R10, R7, 0x2, R10 ;  /* 0x00000002070a8825 */ /* 0x000fe200078e020a */
[----:B------:R1:W-:Y:S04]  /*149e0*/  @!P1 ST.E.128 [R14.64], RZ ;  /* 0x000000ff0e009985 */ /* 0x0003e8000c101d04 */
[----:B------:R1:W-:Y:S02]  /*149f0*/  @!P0 ST.E.128 [R10.64], RZ ;  /* 0x000000ff0a008985 */ /* 0x0003e4000c101d04 */
.L_x_146:
[----:B------:R-:W-:Y:S05]  /*14a00*/  BSYNC B0 ;  /* 0x0000000000007941 */ /* 0x000fea0003800000 */
.L_x_145:
[----:B------:R-:W-:Y:S01]  /*14a10*/  IADD3 R4, R4, 0x60, RZ ;  /* 0x0000006004047810 */ /* 0x000fe20007ffe0ff */
[----:B-1----:R1:W2:Y:S03]  /*14a20*/  SHFL.IDX PT, R11, R0, 0x3, 0x181f ;  /* 0x00781f00000b7f89 */ /* 0x0022a600000e0000 */
[----:B------:R-:W-:Y:S01]  /*14a30*/  ISETP.GE.AND P0, PT, R4, R3, PT ;  /* 0x000000030400720c */ /* 0x000fe20003f06270 */
[----:B----4-:R1:W4:-:S12]  /*14a40*/  SHFL.IDX PT, R10, R2, 0x3, 0x181f ;  /* 0x00781f00020a7f89 */ /* 0x01031800000e0000 */
[----:B------:R-:W-:Y:S05]  /*14a50*/  @P0 EXIT ;  /* 0x000000000000094d */ /* 0x000fea0003800000 */
[----:B------:R-:W-:Y:S02]  /*14a60*/  ISETP.GE.AND P0, PT, R6, c[0x0][0x3c8], PT ;  /* 0x0000f20006007a0c */ /* 0x000fe40003f06270 */
[----:B------:R-:W-:-:S11]  /*14a70*/  ISETP.GE.AND P1, PT, R9, c[0x0][0x3c8], PT ;  /* 0x0000f20009007a0c */ /* 0x000fd60003f26270 */
[----:B------:R-:W-:-:S04]  /*14a80*/  @!P0 SHF.R.S32.HI R3, RZ, 0x1f, R6 ;  /* 0x0000001fff038819 */ /* 0x000fc80000011406 */
[----:B------:R-:W-:Y:S01]  /*14a90*/  @!P0 LEA.HI R3, R3, R6, RZ, 0x3 ;  /* 0x0000000603038211 */ /* 0x000fe200078f18ff */
[----:B--2-4-:R-:W-:-:S03]  /*14aa0*/  @!P1 IMAD.WIDE R6, R9, 0x2, R10 ;  /* 0x0000000209069825 */ /* 0x014fc600078e020a */
[----:B------:R-:W-:Y:S02]  /*14ab0*/  @!P0 LOP3.LUT R3, R3, 0xfffffff8, RZ, 0xc0, !PT ;  /* 0xfffffff803038812 */ /* 0x000fe400078ec0ff */
[----:B------:R2:W-:Y:S03]  /*14ac0*/  @!P1 ST.E.128 [R6.64], RZ ;  /* 0x000000ff06009985 */ /* 0x0005e6000c101d04 */
[----:B-1-3--:R-:W-:-:S05]  /*14ad0*/  @!P0 IMAD.WIDE R2, R3, 0x2, R10 ;  /* 0x0000000203028825 */ /* 0x00afca00078e020a */
[----:B------:R2:W-:Y:S01]  /*14ae0*/  @!P0 ST.E.128 [R2.64], RZ ;  /* 0x000000ff02008985 */ /* 0x0005e2000c101d04 */
[----:B------:R-:W-:-:S13]  /*14af0*/  ISETP.GE.AND P0, PT, R5, c[0x0][0x3c8], PT ;  /* 0x0000f20005007a0c */ /* 0x000fda0003f06270 */
[----:B------:R-:W-:Y:S05]  /*14b00*/  @P0 EXIT ;  /* 0x000000000000094d */ /* 0x000fea0003800000 */
[----:B------:R-:W-:-:S04]  /*14b10*/  SHF.R.S32.HI R0, RZ, 0x1f, R5 ;  /* 0x0000001fff007819 */ /* 0x000fc80000011405 */
[----:B------:R-:W-:-:S04]  /*14b20*/  LEA.HI R0, R0, R5, RZ, 0x3 ;  /* 0x0000000500007211 */ /* 0x000fc800078f18ff */
[----:B--2---:R-:W-:-:S05]  /*14b30*/  LOP3.LUT R3, R0, 0xfffffff8, RZ, 0xc0, !PT ;  /* 0xfffffff800037812 */ /* 0x004fca00078ec0ff */
[----:B------:R-:W-:-:S05]  /*14b40*/  IMAD.WIDE R10, R3, 0x2, R10 ;  /* 0x00000002030a7825 */ /* 0x000fca00078e020a */
[----:B------:R-:W-:Y:S01]  /*14b50*/  ST.E.128 [R10.64], RZ ;  /* 0x000000ff0a007985 */ /* 0x000fe2000c101d04 */
[----:B------:R-:W-:Y:S05]  /*14b60*/  EXIT ;  /* 0x000000000000794d */ /* 0x000fea0003800000 */
.L_x_147:
        /* <DEDUP_REMOVED lines=9> */
.L_x_1285:


//--------------------- .text._ZN7cutlass13device_kernelIN5flash19enable_sm80_to_sm89INS1_16FlashAttnFwdSm80INS1_25CollectiveMainloopFwdSm80ILi8ELi1ELb0EN4cute5tupleIJNS5_1CILi128EEENS7_ILi64EEENS7_ILi192EEEEEELi192ENS_6half_tEfNS_4arch4Sm80ELb0ELb1ELb1ELb0ELb0ELb0ELb1ELb0EEENS1_21CollectiveEpilogueFwdINS6_IJS8_SA_S9_EEENS6_IJNS7_ILi1EEESI_SI_EEESC_SE_Li256ELb0ELb1ELb0ELb0EEENS1_19SingleTileSchedulerILb0ELb0ELb1ELi128EEEEEEEEEvNT_6ParamsE --------------------------
	.section	.text._ZN7cutlass13device_kernelIN5flash19enable_sm80_to_sm89INS1_16FlashAttnFwdSm80INS1_25CollectiveMainloopFwdSm80ILi8ELi1ELb0EN4cute5tupleIJNS5_1CILi128EEENS7_ILi64EEENS7_ILi192EEEEEELi192ENS_6half_tEfNS_4arch4Sm80ELb0ELb1ELb1ELb0ELb0ELb0ELb1ELb0EEENS1_21CollectiveEpilogueFwdINS6_IJS8_SA_S9_EEENS6_IJNS7_ILi1EEESI_SI_EEESC_SE_Li256ELb0ELb1ELb0ELb0EEENS1_19SingleTileSchedulerILb0ELb0ELb1ELi128EEEEEEEEEvNT_6ParamsE,"ax",@progbits
	.sectioninfo	@"SHI_REGISTERS=255"
	.align	128
.text._ZN7cutlass13device_kernelIN5flash19enable_sm80_to_sm89INS1_16FlashAttnFwdSm80INS1_25CollectiveMainloopFwdSm80ILi8ELi1ELb0EN4cute5tupleIJNS5_1CILi128EEENS7_ILi64EEENS7_ILi192EEEEEELi192ENS_6half_tEfNS_4arch4Sm80ELb0ELb1ELb1ELb0ELb0ELb0ELb1ELb0EEENS1_21CollectiveEpilogueFwdINS6_IJS8_SA_S9_EEENS6_IJNS7_ILi1EEESI_SI_EEESC_SE_Li256ELb0ELb1ELb0ELb0EEENS1_19SingleTileSchedulerILb0ELb0ELb1ELi128EEEEEEEEEvNT_6ParamsE:
        .type           _ZN7cutlass13device_kernelIN5flash19enable_sm80_to_sm89INS1_16FlashAttnFwdSm80INS1_25CollectiveMainloopFwdSm80ILi8ELi1ELb0EN4cute5tupleIJNS5_1CILi128EEENS7_ILi64EEENS7_ILi192EEEEEELi192ENS_6half_tEfNS_4arch4Sm80ELb0ELb1ELb1ELb0ELb0ELb0ELb1ELb0EEENS1_21CollectiveEpilogueFwdINS6_IJS8_SA_S9_EEENS6_IJNS7_ILi1EEESI_SI_EEESC_SE_Li256ELb0ELb1ELb0ELb0EEENS1_19SingleTileSchedulerILb0ELb0ELb1ELi128EEEEEEEEEvNT_6ParamsE,@function
        .size           _ZN7cutlass13device_kernelIN5flash19enable_sm80_to_sm89INS1_16FlashAttnFwdSm80INS1_25CollectiveMainloopFwdSm80ILi8ELi1ELb0EN4cute5tupleIJNS5_1CILi128EEENS7_ILi64EEENS7_ILi192EEEEEELi192ENS_6half_tEfNS_4arch4Sm80ELb0ELb1ELb1ELb0ELb0ELb0ELb1ELb0EEENS1_21CollectiveEpilogueFwdINS6_IJS8_SA_S9_EEENS6_IJNS7_ILi1EEESI_SI_EEESC_SE_Li256ELb0ELb1ELb0ELb0EEENS1_19SingleTileSchedulerILb0ELb0ELb1ELi128EEEEEEEEEvNT_6ParamsE,(.L_x_1286 - _ZN7cutlass13device_kernelIN5flash19enable_sm80_to_sm89INS1_16FlashAttnFwdSm80INS1_25CollectiveMainloopFwdSm80ILi8ELi1ELb0EN4cute5tupleIJNS5_1CILi128EEENS7_ILi64EEENS7_ILi192EEEEEELi192ENS_6half_tEfNS_4arch4Sm80ELb0ELb1ELb1ELb0ELb0ELb0ELb1ELb0EEENS1_21CollectiveEpilogueFwdINS6_IJS8_SA_S9_EEENS6_IJNS7_ILi1EEESI_SI_EEESC_SE_Li256ELb0ELb1ELb0ELb0EEENS1_19SingleTileSchedulerILb0ELb0ELb1ELi128EEEEEEEEEvNT_6ParamsE)
        .other          _ZN7cutlass13device_kernelIN5flash19enable_sm80_to_sm89INS1_16FlashAttnFwdSm80INS1_25CollectiveMainloopFwdSm80ILi8ELi1ELb0EN4cute5tupleIJNS5_1CILi128EEENS7_ILi64EEENS7_ILi192EEEEEELi192ENS_6half_tEfNS_4arch4Sm80ELb0ELb1ELb1ELb0ELb0ELb0ELb1ELb0EEENS1_21CollectiveEpilogueFwdINS6_IJS8_SA_S9_EEENS6_IJNS7_ILi1EEESI_SI_EEESC_SE_Li256ELb0ELb1ELb0ELb0EEENS1_19SingleTileSchedulerILb0ELb0ELb1ELi128EEEEEEEEEvNT_6ParamsE,@"STO_CUDA_ENTRY STV_DEFAULT"
_ZN7cutlass13device_kernelIN5flash19enable_sm80_to_sm89INS1_16FlashAttnFwdSm80INS1_25CollectiveMainloopFwdSm80ILi8ELi1ELb0EN4cute5tupleIJNS5_1CILi128EEENS7_ILi64EEENS7_ILi192EEEEEELi192ENS_6half_tEfNS_4arch4Sm80ELb0ELb1ELb1ELb0ELb0ELb0ELb1ELb0EEENS1_21CollectiveEpilogueFwdINS6_IJS8_SA_S9_EEENS6_IJNS7_ILi1EEESI_SI_EEESC_SE_Li256ELb0ELb1ELb0ELb0EEENS1_19SingleTileSchedulerILb0ELb0ELb1ELi128EEEEEEEEEvNT_6ParamsE:
[----:B------:R-:W-:Y:S02]  /*0000*/  MOV R1, c[0x0][0x28] ;  /* 0x00000a0000017a02 */ /* 0x000fe40000000f00 */
[----:B------:R-:W1:Y:S02]  /*0010*/  S2R R0, SR_CTAID.Z ;  /* 0x0000000000007919 */ /* 0x000e640000002700 */
[----:B-1----:R-:W-:-:S13]  /*0020*/  ISETP.GE.AND P0, PT, R0, RZ, PT ;  /* 0x000000ff0000720c */ /* 0x002fda0003f06270 */
[----:B------:R-:W-:Y:S05]  /*0030*/  @!P0 EXIT ;  /* 0x000000000000894d */ /* 0x000fea0003800000 */
[----:B------:R-:W1:Y:S01]  /*0040*/  S2UR UR15, SR_CTAID.X ;  /* 0x00000000000f79c3 */ /* 0x000e620000002500 */
[----:B------:R-:W-:Y:S01]  /*0050*/  ULDC UR9, c[0x0][0x2c4] ;  /* 0x0000b10000097ab9 */ /* 0x000fe20000000800 */
[----:B------:R-:W2:Y:S01]  /*0060*/  S2R R88, SR_TID.X ;  /* 0x0000000000587919 */ /* 0x000ea20000002100 */
[----:B------:R-:W-:Y:S02]  /*0070*/  UISETP.NE.AND UP2, UPT, UR9, 0x1, UPT ;  /* 0x000000010900788c */ /* 0x000fe4000bf45270 */
[----:B------:R-:W-:Y:S02]  /*0080*/  ULDC.64 UR4, c[0x0][0x2c8] ;  /* 0x0000b20000047ab9 */ /* 0x000fe40000000a00 */
[----:B------:R-:W-:Y:S02]  /*0090*/  UMOV UR6, 0x1 ;  /* 0x0000000100067882 */ /* 0x000fe40000000000 */
[----:B------:R-:W-:Y:S02]  /*00a0*/  ULDC UR8, c[0x0][0x168] ;  /* 0x00005a0000087ab9 */ /* 0x000fe40000000800 */
[----:B------:R-:W-:-:S02]  /*00b0*/  UIADD3 UR8, UR6, -UR8, URZ ;  /* 0x8000000806087290 */ /* 0x000fc4000fffe03f */
[----:B-1----:R-:W-:-:S04]  /*00c0*/  USHF.L.U32 UR15, UR15, 0x7, URZ ;  /* 0x000000070f0f7899 */ /* 0x002fc8000800063f */
[----:B------:R-:W-:Y:S02]  /*00d0*/  @UP2 UIADD3 UR10, UR15, 0x7f, URZ ;  /* 0x0000007f0f0a2890 */ /* 0x000fe4000fffe03f */
[----:B------:R-:W-:Y:S02]  /*00e0*/  UIADD3 UR7, UR15, 0x7f, URZ ;  /* 0x0000007f0f077890 */ /* 0x000fe4000fffe03f */
[----:B------:R-:W-:-:S04]  /*00f0*/  UIMAD.WIDE.U32 UR10, UR10, UR4, URZ ;  /* 0x000000040a0a72a5 */ /* 0x000fc8000f8e003f */
[----:B------:R-:W-:-:S03]  /*0100*/  @UP2 USHF.R.U32.HI UR7, URZ, UR5, UR11 ;  /* 0x000000053f072299 */ /* 0x000fc6000801160b */
[----:B------:R-:W-:Y:S02]  /*0110*/  ULDC.64 UR4, c[0x0][0x328] ;  /* 0x0000ca0000047ab9 */ /* 0x000fe40000000a00 */
[----:B------:R-:W-:-:S03]  /*0120*/  UISETP.LE.AND UP1, UPT, UR6, UR5, UPT ;  /* 0x000000050600728c */ /* 0x000fc6000bf23270 */
[----:B------:R-:W-:Y:S02]  /*0130*/  ULDC UR5, c[0x0][0x1d0] ;  /* 0x0000740000057ab9 */ /* 0x000fe40000000800 */
[----:B------:R-:W-:Y:S01]  /*0140*/  UIADD3 UR5, UR7, UR5, UR8 ;  /* 0x0000000507057290 */ /* 0x000fe2000fffe008 */
[----:B------:R-:W-:-:S03]  /*0150*/  PLOP3.LUT P0, PT, PT, PT, UP1, 0x40, 0x0 ;  /* 0x000000000000781c */ /* 0x000fc60003f0e818 */
[----:B------:R-:W-:-:S10]  /*0160*/  UIADD3 UR7, UR5, UR4, URZ ;  /* 0x0000000405077290 */ /* 0x000fd4000fffe03f */
[----:B------:R-:W-:Y:S05]  /*0170*/  @P0 BRA `(.L_x_148) ;  /* 0x0000014000000947 */ /* 0x000fea0003800000 */
[----:B--2---:R-:W-:Y:S01]  /*0180*/  ISETP.LT.AND P0, PT, RZ, UR5, PT ;  /* 0x00000005ff007c0c */ /* 0x004fe2000bf01270 */
[----:B------:R-:W-:-:S12]  /*0190*/  UIADD3 UR8, UR5, -0x1, URZ ;  /* 0xffffffff05087890 */ /* 0x000fd8000fffe03f */
[----:B------:R-:W-:Y:S05]  /*01a0*/  @P0 BRA `(.L_x_149) ;  /* 0x0000008000000947 */ /* 0x000fea0003800000 */
[----:B------:R-:W-:Y:S02]  /*01b0*/  ULDC UR4, c[0x0][0x32c] ;  /* 0x0000cb0000047ab9 */ /* 0x000fe40000000800 */
[----:B------:R-:W-:Y:S02]  /*01c0*/  UISETP.NE.AND UP0, UPT, UR6, UR4, UPT ;  /* 0x000000040600728c */ /* 0x000fe4000bf05270 */
[----:B------:R-:W-:-:S03]  /*01d0*/  UIADD3 UR8, -UR5, URZ, URZ ;  /* 0x0000003f05087290 */ /* 0x000fc6000fffe13f */
[----:B------:R-:W-:Y:S02]  /*01e0*/  ULDC.64 UR4, c[0x0][0x330] ;  /* 0x0000cc0000047ab9 */ /* 0x000fe40000000a00 */
[----:B------:R-:W-:-:S04]  /*01f0*/  UIMAD.WIDE.U32 UR10, UR8, UR4, URZ ;  /* 0x00000004080a72a5 */ /* 0x000fc8000f8e003f */
[----:B------:R-:W-:-:S04]  /*0200*/  @UP0 USHF.R.U32.HI UR8, URZ, UR5, UR11 ;  /* 0x000000053f080299 */ /* 0x000fc8000801160b */
[----:B------:R-:W-:Y:S01]  /*0210*/  ULOP3.LUT UR8, URZ, UR8, URZ, 0x33, !UPT ;  /* 0x000000083f087292 */ /* 0x000fe2000f8e333f */
[----:B------:R-:W-:Y:S05]  /*0220*/  BRA `(.L_x_150) ;  /* 0x0000005000007947 */ /* 0x000fea0003800000 */
.L_x_149:
[----:B------:R-:W-:Y:S02]  /*0230*/  ULDC UR4, c[0x0][0x32c] ;  /* 0x0000cb0000047ab9 */ /* 0x000fe40000000800 */
[----:B------:R-:W-:-:S03]  /*0240*/  UISETP.NE.AND UP0, UPT, UR6, UR4, UPT ;  /* 0x000000040600728c */ /* 0x000fc6000bf05270 */
[----:B------:R-:W-:Y:S02]  /*0250*/  ULDC.64 UR4, c[0x0][0x330] ;  /* 0x0000cc0000047ab9 */ /* 0x000fe40000000a00 */
[----:B------:R-:W-:-:S06]  /*0260*/  UIMAD.WIDE.U32 UR10, UR8, UR4, URZ ;  /* 0x00000004080a72a5 */ /* 0x000fcc000f8e003f */
[----:B------:R-:W-:Y:S02]  /*0270*/  @UP0 USHF.R.U32.HI UR8, URZ, UR5, UR11 ;  /* 0x000000053f080299 */ /* 0x000fe4000801160b */
.L_x_150:
[----:B------:R-:W-:Y:S02]  /*0280*/  ULDC UR4, c[0x0][0x32c] ;  /* 0x0000cb0000047ab9 */ /* 0x000fe40000000800 */
[----:B------:R-:W-:-:S04]  /*0290*/  UIMAD UR4, UR8, UR4, UR4 ;  /* 0x00000004080472a4 */ /* 0x000fc8000f8e0204 */
[----:B------:R-:W-:-:S04]  /*02a0*/  UISETP.LT.AND UP0, UPT, UR7, UR4, UPT ;  /* 0x000000040700728c */ /* 0x000fc8000bf01270 */
[----:B------:R-:W-:-:S03]  /*02b0*/  USEL UR7, UR7, UR4, UP0 ;  /* 0x0000000407077287 */ /* 0x000fc60008000000 */
.L_x_148:
[----:B--2---:R-:W-:Y:S01]  /*02c0*/  ULDC.64 UR4, c[0x0][0x2c8] ;  /* 0x0000b20000047ab9 */ /* 0x004fe20000000a00 */
[----:B------:R-:W-:Y:S01]  /*02d0*/  PLOP3.LUT P0, PT, PT, PT, UP1, 0x40, 0x0 ;  /* 0x000000000000781c */ /* 0x000fe20003f0e818 */
[----:B------:R-:W-:Y:S02]  /*02e0*/  UIMAD.WIDE.U32 UR12, UR15, UR4, URZ ;  /* 0x000000040f0c72a5 */ /* 0x000fe4000f8e003f */
[----:B------:R-:W-:Y:S02]  /*02f0*/  UMOV UR8, 0x3f ;  /* 0x0000003f00087882 */ /* 0x000fe40000000000 */
[----:B------:R-:W-:Y:S02]  /*0300*/  ULDC UR4, c[0x0][0x1d0] ;  /* 0x0000740000047ab9 */ /* 0x000fe40000000800 */
[----:B------:R-:W-:Y:S02]  /*0310*/  UIADD3 UR7, UR7, 0x3f, URZ ;  /* 0x0000003f07077890 */ /* 0x000fe4000fffe03f */
[----:B------:R-:W-:-:S02]  /*0320*/  UIADD3 UR8, UR8, UR4, URZ ;  /* 0x0000000408087290 */ /* 0x000fc4000fffe03f */
[----:B------:R-:W-:Y:S02]  /*0330*/  UMOV UR10, UR15 ;  /* 0x0000000f000a7c82 */ /* 0x000fe40008000000 */
[----:B------:R-:W-:Y:S02]  /*0340*/  @UP2 USHF.R.U32.HI UR10, URZ, UR5, UR13 ;  /* 0x000000053f0a2299 */ /* 0x000fe4000801160d */
[----:B------:R-:W-:Y:S02]  /*0350*/  USHF.R.S32.HI UR12, URZ, 0x1f, UR7 ;  /* 0x0000001f3f0c7899 */ /* 0x000fe40008011407 */
[----:B------:R-:W-:Y:S02]  /*0360*/  USHF.R.S32.HI UR13, URZ, 0x1f, UR8 ;  /* 0x0000001f3f0d7899 */ /* 0x000fe40008011408 */
[----:B------:R-:W-:Y:S02]  /*0370*/  ULEA.HI UR12, UR12, UR7, URZ, 0x6 ;  /* 0x000000070c0c7291 */ /* 0x000fe4000f8f303f */
[----:B------:R-:W-:-:S02]  /*0380*/  ULEA.HI UR13, UR13, UR8, URZ, 0x6 ;  /* 0x000000080d0d7291 */ /* 0x000fc4000f8f303f */
[----:B------:R-:W-:Y:S02]  /*0390*/  ULDC UR11, c[0x0][0x168] ;  /* 0x00005a00000b7ab9 */ /* 0x000fe40000000800 */
[----:B------:R-:W-:Y:S02]  /*03a0*/  UIADD3 UR7, UR4, -UR11, URZ ;  /* 0x8000000b04077290 */ /* 0x000fe4000fffe03f */
[----:B------:R-:W-:Y:S02]  /*03b0*/  USHF.R.S32.HI UR12, URZ, 0x6, UR12 ;  /* 0x000000063f0c7899 */ /* 0x000fe4000801140c */
[----:B------:R-:W-:Y:S02]  /*03c0*/  USHF.R.S32.HI UR13, URZ, 0x6, UR13 ;  /* 0x000000063f0d7899 */ /* 0x000fe4000801140d */
[----:B------:R-:W-:Y:S02]  /*03d0*/  UIADD3 UR4, UR7, UR10, URZ ;  /* 0x0000000a07047290 */ /* 0x000fe4000fffe03f */
[----:B------:R-:W-:-:S02]  /*03e0*/  UISETP.LT.AND UP0, UPT, UR13, UR12, UPT ;  /* 0x0000000c0d00728c */ /* 0x000fc4000bf01270 */
[----:B------:R-:W-:Y:S02]  /*03f0*/  ULDC UR5, c[0x0][0x324] ;  /* 0x0000c90000057ab9 */ /* 0x000fe40000000800 */
[----:B------:R-:W-:Y:S02]  /*0400*/  UIADD3 UR8, UR4, -UR5, URZ ;  /* 0x8000000504087290 */ /* 0x000fe4000fffe03f */
[----:B------:R-:W-:Y:S01]  /*0410*/  USEL UR13, UR13, UR12, UP0 ;  /* 0x0000000c0d0d7287 */ /* 0x000fe20008000000 */
[----:B------:R-:W-:Y:S05]  /*0420*/  @P0 BRA `(.L_x_151) ;  /* 0x0000015000000947 */ /* 0x000fea0003800000 */
[----:B------:R-:W-:Y:S02]  /*0430*/  UMOV UR10, UR4 ;  /* 0x00000004000a7c82 */ /* 0x000fe40008000000 */
[----:B------:R-:W-:-:S06]  /*0440*/  UISETP.GT.AND UP0, UPT, UR10, -0x1, UPT ;  /* 0xffffffff0a00788c */ /* 0x000fcc000bf04270 */
[----:B------:R-:W-:-:S13]  /*0450*/  PLOP3.LUT P0, PT, PT, PT, UP0, 0x80, 0x0 ;  /* 0x000000000000781c */ /* 0x000fda0003f0f008 */
[----:B------:R-:W-:Y:S05]  /*0460*/  @P0 BRA `(.L_x_152) ;  /* 0x0000008000000947 */ /* 0x000fea0003800000 */
[----:B------:R-:W-:Y:S02]  /*0470*/  ULDC UR4, c[0x0][0x32c] ;  /* 0x0000cb0000047ab9 */ /* 0x000fe40000000800 */
[----:B------:R-:W-:Y:S02]  /*0480*/  UISETP.NE.AND UP0, UPT, UR4, 0x1, UPT ;  /* 0x000000010400788c */ /* 0x000fe4000bf05270 */
[----:B------:R-:W-:Y:S02]  /*0490*/  ULOP3.LUT UR10, URZ, UR10, URZ, 0x33, !UPT ;  /* 0x0000000a3f0a7292 */ /* 0x000fe4000f8e333f */
[----:B------:R-:W-:Y:S02]  /*04a0*/  ULDC.64 UR4, c[0x0][0x330] ;  /* 0x0000cc0000047ab9 */ /* 0x000fe40000000a00 */
[----:B------:R-:W-:-:S05]  /*04b0*/  UIMAD.WIDE.U32 UR16, UR10, UR4, URZ ;  /* 0x000000040a1072a5 */ /* 0x000fca000f8e003f */
[----:B------:R-:W-:-:S04]  /*04c0*/  @UP0 USHF.R.U32.HI UR10, URZ, UR5, UR17 ;  /* 0x000000053f0a0299 */ /* 0x000fc80008011611 */
[----:B------:R-:W-:Y:S01]  /*04d0*/  ULOP3.LUT UR10, URZ, UR10, URZ, 0x33, !UPT ;  /* 0x0000000a3f0a7292 */ /* 0x000fe2000f8e333f */
[----:B------:R-:W-:Y:S05]  /*04e0*/  BRA `(.L_x_153) ;  /* 0x0000005000007947 */ /* 0x000fea0003800000 */
.L_x_152:
[----:B------:R-:W-:Y:S02]  /*04f0*/  ULDC UR4, c[0x0][0x32c] ;  /* 0x0000cb0000047ab9 */ /* 0x000fe40000000800 */
[----:B------:R-:W-:-:S03]  /*0500*/  UISETP.NE.AND UP0, UPT, UR4, 0x1, UPT ;  /* 0x000000010400788c */ /* 0x000fc6000bf05270 */
[----:B------:R-:W-:Y:S02]  /*0510*/  ULDC.64 UR4, c[0x0][0x330] ;  /* 0x0000cc0000047ab9 */ /* 0x000fe40000000a00 */
[----:B------:R-:W-:-:S06]  /*0520*/  UIMAD.WIDE.U32 UR16, UR10, UR4, URZ ;  /* 0x000000040a1072a5 */ /* 0x000fcc000f8e003f */
[----:B------:R-:W-:Y:S02]  /*0530*/  @UP0 USHF.R.U32.HI UR10, URZ, UR5, UR17 ;  /* 0x000000053f0a0299 */ /* 0x000fe40008011611 */
.L_x_153:
[----:B------:R-:W-:Y:S02]  /*0540*/  ULDC UR4, c[0x0][0x32c] ;  /* 0x0000cb0000047ab9 */ /* 0x000fe40000000800 */
[----:B------:R-:W-:-:S04]  /*0550*/  UIMAD UR4, UR10, UR4, URZ ;  /* 0x000000040a0472a4 */ /* 0x000fc8000f8e023f */
[----:B------:R-:W-:-:S04]  /*0560*/  UISETP.LT.AND UP0, UPT, UR8, UR4, UPT ;  /* 0x000000040800728c */ /* 0x000fc8000bf01270 */
[----:B------:R-:W-:-:S04]  /*0570*/  USEL UR8, UR8, UR4, !UP0 ;  /* 0x0000000408087287 */ /* 0x000fc8000c000000 */
.L_x_151:
[----:B------:R-:W-:Y:S01]  /*0580*/  USHF.R.S32.HI UR4, URZ, 0x1f, UR8 ;  /* 0x0000001f3f047899 */ /* 0x000fe20008011408 */
[----:B------:R-:W-:Y:S01]  /*0590*/  PLOP3.LUT P2, PT, PT, PT, PT, 0x80, 0x0 ;  /* 0x000000000000781c */ /* 0x000fe20003f4f070 */
[----:B------:R-:W-:Y:S01]  /*05a0*/  ULDC.64 UR16, c[0x0][0x118] ;  /* 0x0000460000107ab9 */ /* 0x000fe20000000a00 */
[----:B------:R-:W-:Y:S01]  /*05b0*/  CS2R R98, SRZ ;  /* 0x0000000000627805 */ /* 0x000fe2000001ff00 */
[----:B------:R-:W-:Y:S01]  /*05c0*/  ULEA.HI UR8, UR4, UR8, URZ, 0x6 ;  /* 0x0000000804087291 */ /* 0x000fe2000f8f303f */
[----:B------:R-:W-:Y:S01]  /*05d0*/  IMAD.MOV.U32 R5, RZ, RZ, RZ ;  /* 0x000000ffff057224 */ /* 0x000fe200078e00ff */
[----:B------:R-:W-:Y:S01]  /*05e0*/  CS2R R94, SRZ ;  /* 0x00000000005e7805 */ /* 0x000fe2000001ff00 */
[----:B------:R-:W-:Y:S01]  /*05f0*/  IMAD.MOV.U32 R96, RZ, RZ, RZ ;  /* 0x000000ffff607224 */ /* 0x000fe200078e00ff */
[----:B------:R-:W-:Y:S01]  /*0600*/  USHF.R.S32.HI UR8, URZ, 0x6, UR8 ;  /* 0x000000063f087899 */ /* 0x000fe20008011408 */
[----:B------:R-:W-:Y:S01]  /*0610*/  CS2R R92, SRZ ;  /* 0x00000000005c7805 */ /* 0x000fe2000001ff00 */
[----:B------:R-:W-:Y:S01]  /*0620*/  CS2R R90, SRZ ;  /* 0x00000000005a7805 */ /* 0x000fe2000001ff00 */
[----:B------:R-:W-:Y:S01]  /*0630*/  MOV R89, RZ ;  /* 0x000000ff00597202 */ /* 0x000fe20000000f00 */
[----:B------:R-:W-:Y:S01]  /*0640*/  UISETP.LT.AND UP0, UPT, URZ, UR8, UPT ;  /* 0x000000083f00728c */ /* 0x000fe2000bf01270 */
[----:B------:R-:W-:Y:S01]  /*0650*/  CS2R R6, SRZ ;  /* 0x0000000000067805 */ /* 0x000fe2000001ff00 */
[----:B------:R-:W-:Y:S01]  /*0660*/  CS2R R86, SRZ ;  /* 0x0000000000567805 */ /* 0x000fe2000001ff00 */
[----:B------:R-:W-:Y:S01]  /*0670*/  CS2R R84, SRZ ;  /* 0x0000000000547805 */ /* 0x000fe2000001ff00 */
[----:B------:R-:W-:Y:S01]  /*0680*/  USEL UR8, URZ, UR8, !UP0 ;  /* 0x000000083f087287 */ /* 0x000fe2000c000000 */
[----:B------:R-:W-:Y:S01]  /*0690*/  CS2R R82, SRZ ;  /* 0x0000000000527805 */ /* 0x000fe2000001ff00 */
[----:B------:R-:W-:Y:S01]  /*06a0*/  CS2R R80, SRZ ;  /* 0x0000000000507805 */ /* 0x000fe2000001ff00 */
[----:B------:R-:W-:Y:S01]  /*06b0*/  CS2R R78, SRZ ;  /* 0x00000000004e7805 */ /* 0x000fe2000001ff00 */
[----:B------:R-:W-:Y:S01]  /*06c0*/  UISETP.GT.AND UP0, UPT, UR13, UR8, UPT ;  /* 0x000000080d00728c */ /* 0x000fe2000bf04270 */
[----:B------:R-:W-:Y:S01]  /*06d0*/  CS2R R76, SRZ ;  /* 0x00000000004c7805 */ /* 0x000fe2000001ff00 */
[----:B------:R-:W-:Y:S01]  /*06e0*/  CS2R R74, SRZ ;  /* 0x00000000004a7805 */ /* 0x000fe2000001ff00 */
[----:B------:R-:W-:Y:S01]  /*06f0*/  CS2R R72, SRZ ;  /* 0x0000000000487805 */ /* 0x000fe2000001ff00 */
[----:B------:R-:W-:Y:S01]  /*0700*/  CS2R R70, SRZ ;  /* 0x0000000000467805 */ /* 0x000fe2000001ff00 */
[----:B------:R-:W-:Y:S01]  /*0710*/  CS2R R68, SRZ ;  /* 0x0000000000447805 */ /* 0x000fe2000001ff00 */
[----:B------:R-:W-:Y:S01]  /*0720*/  PLOP3.LUT P0, PT, PT, PT, UP0, 0x80, 0x0 ;  /* 0x000000000000781c */ /* 0x000fe20003f0f008 */
        /* <DEDUP_REMOVED lines=34> */
[----:B------:R-:W-:Y:S01]  /*0950*/  ISETP.NE.U32.AND P3, PT, RZ, c[0x0][0x340], PT ;  /* 0x0000d000ff007a0c */ /* 0x000fe20003f65070 */
[----:B------:R-:W1:Y:S01]  /*0960*/  S2R R4, SR_CTAID.Y ;  /* 0x0000000000047919 */ /* 0x000e620000002600 */
[----:B------:R-:W-:-:S02]  /*0970*/  SHF.R.S32.HI R91, RZ, 0x1f, R88 ;  /* 0x0000001fff5b7819 */ /* 0x000fc40000011458 */
[----:B------:R-:W-:Y:S02]  /*0980*/  PLOP3.LUT P1, PT, PT, PT, UP2, 0x80, 0x0 ;  /* 0x000000000000781c */ /* 0x000fe40003f2f028 */
[----:B------:R-:W-:Y:S02]  /*0990*/  PLOP3.LUT P0, PT, PT, PT, UP2, 0x80, 0x0 ;  /* 0x000000000000781c */ /* 0x000fe40003f0f028 */
[----:B------:R-:W-:Y:S01]  /*09a0*/  SHF.R.S32.HI R5, RZ, 0x1f, R0 ;  /* 0x0000001fff057819 */ /* 0x000fe20000011400 */
[----:B------:R-:W-:Y:S01]  /*09b0*/  ULDC UR4, c[0x0][0x168] ;  /* 0x00005a0000047ab9 */ /* 0x000fe20000000800 */
[----:B------:R-:W-:Y:S01]  /*09c0*/  ISETP.NE.AND.EX P3, PT, RZ, c[0x0][0x344], PT, P3 ;  /* 0x0000d100ff007a0c */ /* 0x000fe20003f65330 */
[----:B------:R-:W-:Y:S02]  /*09d0*/  UIADD3 UR18, UR13, -0x1, URZ ;  /* 0xffffffff0d127890 */ /* 0x000fe4000fffe03f */
[----:B------:R-:W-:-:S10]  /*09e0*/  ULDC.64 UR10, c[0x0][0x1e0] ;  /* 0x00007800000a7ab9 */ /* 0x000fd40000000a00 */
[----:B------:R-:W-:-:S04]  /*09f0*/  @P3 IMAD.MOV.U32 R3, RZ, RZ, 0x4 ;  /* 0x00000004ff033424 */ /* 0x000fc800078e00ff */
[----:B------:R-:W-:-:S06]  /*0a00*/  @P3 IMAD.WIDE R208, R0, R3, c[0x0][0x340] ;  /* 0x0000d00000d03625 */ /* 0x000fcc00078e0203 */
[----:B------:R-:W2:Y:S01]  /*0a10*/  @P3 LDG.E R208, [R208.64] ;  /* 0x00000010d0d03981 */ /* 0x000ea2000c1e1900 */
[-C--:B------:R-:W-:Y:S01]  /*0a20*/  LEA.HI R9, R91, R88.reuse, RZ, 0x3 ;  /* 0x000000585b097211 */ /* 0x080fe200078f18ff */
[----:B-1----:R-:W-:Y:S01]  /*0a30*/  IMAD.WIDE.U32 R12, R4, c[0x0][0x1b8], RZ ;  /* 0x00006e00040c7a25 */ /* 0x002fe200078e00ff */
[----:B------:R-:W-:Y:S01]  /*0a40*/  SHF.R.S32.HI R7, RZ, 0x1f, R4 ;  /* 0x0000001fff077819 */ /* 0x000fe20000011404 */
[----:B------:R-:W-:Y:S01]  /*0a50*/  UIMAD UR4, UR9, UR4, URZ ;  /* 0x00000004090472a4 */ /* 0x000fe2000f8e023f */
[----:B------:R-:W-:Y:S01]  /*0a60*/  LOP3.LUT R3, R9, 0xfffffff8, RZ, 0xc0, !PT ;  /* 0xfffffff809037812 */ /* 0x000fe200078ec0ff */
[----:B------:R-:W-:Y:S01]  /*0a70*/  USHF.L.U32 UR14, UR18, 0x6, URZ ;  /* 0x00000006120e7899 */ /* 0x000fe2000800063f */
[----:B------:R-:W-:Y:S01]  /*0a80*/  SHF.R.S32.HI R9, RZ, 0x3, R9 ;  /* 0x00000003ff097819 */ /* 0x000fe20000011409 */
[----:B------:R-:W-:Y:S01]  /*0a90*/  IMAD R11, R7, c[0x0][0x1b8], RZ ;  /* 0x00006e00070b7a24 */ /* 0x000fe200078e02ff */
[----:B------:R-:W-:Y:S01]  /*0aa0*/  UMOV UR9, 0x6 ;  /* 0x0000000600097882 */ /* 0x000fe20000000000 */
[----:B------:R-:W-:Y:S01]  /*0ab0*/  IMAD.IADD R3, R88, 0x1, -R3 ;  /* 0x0000000158037824 */ /* 0x000fe200078e0a03 */
[----:B------:R-:W-:Y:S01]  /*0ac0*/  USHF.L.U32 UR20, UR10, 0x6, URZ ;  /* 0x000000060a147899 */ /* 0x000fe2000800063f */
[----:B------:R-:W-:Y:S01]  /*0ad0*/  IMAD R11, R4, c[0x0][0x1bc], R11 ;  /* 0x00006f00040b7a24 */ /* 0x000fe200078e020b */
[----:B------:R-:W-:Y:S01]  /*0ae0*/  USHF.L.U64.HI UR19, UR10, UR9, UR11 ;  /* 0x000000090a137299 */ /* 0x000fe2000801020b */
[----:B------:R-:W-:Y:S01]  /*0af0*/  IMAD R2, R3, 0x20, R9 ;  /* 0x0000002003027824 */ /* 0x000fe200078e0209 */
[----:B------:R-:W-:Y:S01]  /*0b00*/  USHF.R.S32.HI UR21, URZ, 0x1f, UR18 ;  /* 0x0000001f3f157899 */ /* 0x000fe20008011412 */
[----:B------:R-:W-:Y:S01]  /*0b10*/  IMAD.IADD R13, R13, 0x1, R11 ;  /* 0x000000010d0d7824 */ /* 0x000fe200078e020b */
[----:B------:R-:W-:Y:S01]  /*0b20*/  USHF.L.U32 UR12, UR10, 0x5, URZ ;  /* 0x000000050a0c7899 */ /* 0x000fe2000800063f */
[----:B------:R-:W-:Y:S01]  /*0b30*/  IMAD R11, R5, c[0x0][0x1c0], RZ ;  /* 0x00007000050b7a24 */ /* 0x000fe200078e02ff */
[----:B------:R-:W-:Y:S01]  /*0b40*/  IADD3 R2, R2, UR15, RZ ;  /* 0x0000000f02027c10 */ /* 0x000fe2000fffe0ff */
[----:B------:R-:W-:Y:S01]  /*0b50*/  IMAD.WIDE.U32 R12, R0, c[0x0][0x1c0], R12 ;  /* 0x00007000000c7a25 */ /* 0x000fe200078e000c */
[----:B------:R-:W-:Y:S01]  /*0b60*/  UMOV UR5, 0x5 ;  /* 0x0000000500057882 */ /* 0x000fe20000000000 */
[----:B------:R-:W-:Y:S01]  /*0b70*/  LEA.HI R89, R91, R88, RZ, 0x5 ;  /* 0x000000585b597211 */ /* 0x000fe200078f28ff */
[----:B------:R-:W-:Y:S01]  /*0b80*/  USHF.L.U64.HI UR11, UR10, UR5, UR11 ;  /* 0x000000050a0b7299 */ /* 0x000fe2000801020b */
[----:B------:R-:W-:Y:S01]  /*0b90*/  @P1 IMAD.HI.U32 R6, R2, c[0x0][0x2c8], RZ ;  /* 0x0000b20002061a27 */ /* 0x000fe200078e00ff */
[----:B------:R-:W-:-:S03]  /*0ba0*/  UISETP.GT.AND UP0, UPT, UR18, UR8, UPT ;  /* 0x000000081200728c */ /* 0x000fc6000bf04270 */
[----:B------:R-:W-:Y:S01]  /*0bb0*/  IMAD.MOV.U32 R10, RZ, RZ, R2 ;  /* 0x000000ffff0a7224 */ /* 0x000fe200078e0002 */
[----:B------:R-:W-:Y:S01]  /*0bc0*/  @P0 SHF.R.U32.HI R10, RZ, c[0x0][0x2cc], R6 ;  /* 0x0000b300ff0a0a19 */ /* 0x000fe20000011606 */
[----:B------:R-:W-:Y:S02]  /*0bd0*/  IMAD R6, R0, c[0x0][0x1c4], R11 ;  /* 0x0000710000067a24 */ /* 0x000fe400078e020b */
[----:B------:R-:W-:Y:S01]  /*0be0*/  IMAD.MOV.U32 R14, RZ, RZ, R12 ;  /* 0x000000ffff0e7224 */ /* 0x000fe200078e000c */
[--C-:B------:R-:W-:Y:S01]  /*0bf0*/  SHF.R.S32.HI R8, RZ, 0x1f, R10.reuse ;  /* 0x0000001fff087819 */ /* 0x100fe2000001140a */
[----:B------:R-:W-:Y:S02]  /*0c00*/  IMAD.MOV R11, RZ, RZ, -R10 ;  /* 0x000000ffff0b7224 */ /* 0x000fe400078e0a0a */
[----:B------:R-:W-:Y:S01]  /*0c10*/  IMAD.IADD R15, R13, 0x1, R6 ;  /* 0x000000010d0f7824 */ /* 0x000fe200078e0206 */
[----:B------:R-:W-:Y:S01]  /*0c20*/  IADD3 R6, R9, UR15, RZ ;  /* 0x0000000f09067c10 */ /* 0x000fe2000fffe0ff */
[----:B------:R-:W-:-:S02]  /*0c30*/  IMAD R11, R11, c[0x0][0x2c4], R2 ;  /* 0x0000b1000b0b7a24 */ /* 0x000fc400078e0202 */
[----:B------:R-:W-:Y:S01]  /*0c40*/  IMAD R13, R8, c[0x0][0x1b0], RZ ;  /* 0x00006c00080d7a24 */ /* 0x000fe200078e02ff */
[----:B------:R-:W-:Y:S01]  /*0c50*/  LEA.HI R8, R91, R88, RZ, 0x6 ;  /* 0x000000585b087211 */ /* 0x000fe200078f30ff */
[----:B------:R-:W-:Y:S01]  /*0c60*/  IMAD.WIDE.U32 R14, R10, c[0x0][0x1b0], R14 ;  /* 0x00006c000a0e7a25 */ /* 0x000fe200078e000e */
[----:B------:R-:W-:Y:S02]  /*0c70*/  SHF.R.S32.HI R2, RZ, 0x1f, R11 ;  /* 0x0000001fff027819 */ /* 0x000fe4000001140b */
[----:B------:R-:W-:Y:S01]  /*0c80*/  IADD3 R16, R6, 0x40, RZ ;  /* 0x0000004006107810 */ /* 0x000fe20007ffe0ff */
[----:B------:R-:W-:Y:S02]  /*0c90*/  IMAD R13, R10, c[0x0][0x1b4], R13 ;  /* 0x00006d000a0d7a24 */ /* 0x000fe400078e020d */
[----:B------:R-:W-:Y:S02]  /*0ca0*/  IMAD R2, R2, c[0x0][0x1a8], RZ ;  /* 0x00006a0002027a24 */ /* 0x000fe400078e02ff */
[----:B------:R-:W-:-:S02]  /*0cb0*/  IMAD.IADD R15, R15, 0x1, R13 ;  /* 0x000000010f0f7824 */ /* 0x000fc400078e020d */
[C---:B------:R-:W-:Y:S02]  /*0cc0*/  IMAD R2, R11.reuse, c[0x0][0x1ac], R2 ;  /* 0x00006b000b027a24 */ /* 0x040fe400078e0202 */
[----:B------:R-:W-:-:S04]  /*0cd0*/  IMAD.WIDE.U32 R12, R11, c[0x0][0x1a8], R14 ;  /* 0x00006a000b0c7a25 */ /* 0x000fc800078e000e */
[----:B------:R-:W-:Y:S02]  /*0ce0*/  IMAD.SHL.U32 R207, R9, 0x40, RZ ;  /* 0x0000004009cf7824 */ /* 0x000fe400078e00ff */
[----:B------:R-:W-:Y:S01]  /*0cf0*/  IMAD.IADD R11, R13, 0x1, R2 ;  /* 0x000000010d0b7824 */ /* 0x000fe200078e0202 */
[----:B------:R-:W-:Y:S01]  /*0d00*/  LEA R13, P0, R12, c[0x0][0x160], 0x1 ;  /* 0x000058000c0d7a11 */ /* 0x000fe200078008ff */
[----:B------:R-:W-:Y:S01]  /*0d10*/  IMAD.SHL.U32 R10, R3, 0x8, RZ ;  /* 0x00000008030a7824 */ /* 0x000fe200078e00ff */
[----:B------:R-:W-:Y:S01]  /*0d20*/  LOP3.LUT R207, R207, 0x1c0, RZ, 0xc0, !PT ;  /* 0x000001c0cfcf7812 */ /* 0x000fe200078ec0ff */
[----:B------:R-:W-:Y:S01]  /*0d30*/  IMAD.SHL.U32 R8, R8, 0x8, RZ ;  /* 0x0000000808087824 */ /* 0x000fe200078e00ff */
[----:B------:R-:W-:Y:S01]  /*0d40*/  LEA.HI.X R12, R12, c[0x0][0x164], R11, 0x1, P0 ;  /* 0x000059000c0c7a11 */ /* 0x000fe200000f0c0b */
[----:B------:R-:W-:Y:S01]  /*0d50*/  SHFL.IDX PT, R20, R13, RZ, 0x181f ;  /* 0x00181fff0d147589 */ /* 0x000fe200000e0000 */
[----:B------:R-:W-:Y:S01]  /*0d60*/  LOP3.LUT R2, R207, 0x38, R10, 0xf8, !PT ;  /* 0x00000038cf027812 */ /* 0x000fe200078ef80a */
[----:B------:R-:W-:Y:S01]  /*0d70*/  IMAD.MOV.U32 R44, RZ, RZ, 0x40 ;  /* 0x00000040ff2c7424 */ /* 0x000fe200078e00ff */
[----:B------:R-:W-:Y:S01]  /*0d80*/  SHF.R.U32.HI R207, RZ, 0x3, R207 ;  /* 0x00000003ffcf7819 */ /* 0x000fe200000116cf */
[----:B------:R-:W1:Y:S01]  /*0d90*/  SHFL.IDX PT, R21, R12, RZ, 0x181f ;  /* 0x00181fff0c157589 */ /* 0x000e6200000e0000 */
[----:B------:R-:W-:-:S02]  /*0da0*/  ISETP.GE.AND P0, PT, R6, UR4, PT ;  /* 0x0000000406007c0c */ /* 0x000fc4000bf06270 */
[----:B------:R-:W-:Y:S01]  /*0db0*/  LOP3.LUT R207, R2, R207, RZ, 0x3c, !PT ;  /* 0x000000cf02cf7212 */ /* 0x000fe200078e3cff */
[----:B------:R-:W3:Y:S01]  /*0dc0*/  SHFL.IDX PT, R18, R13, 0x1, 0x181f ;  /* 0x00381f000d127f89 */ /* 0x000ee200000e0000 */
[----:B------:R-:W-:Y:S02]  /*0dd0*/  IADD3 R2, R6, 0x20, RZ ;  /* 0x0000002006027810 */ /* 0x000fe40007ffe0ff */
[----:B------:R-:W-:Y:S01]  /*0de0*/  LOP3.LUT R207, R207, 0xfffffe00, R8, 0xf8, !PT ;  /* 0xfffffe00cfcf7812 */ /* 0x000fe200078ef808 */
[----:B------:R-:W4:Y:S01]  /*0df0*/  SHFL.IDX PT, R19, R12, 0x1, 0x181f ;  /* 0x00381f000c137f89 */ /* 0x000f2200000e0000 */
[----:B------:R-:W-:Y:S02]  /*0e00*/  IADD3 R8, R10, 0x40, RZ ;  /* 0x000000400a087810 */ /* 0x000fe40007ffe0ff */
[----:B------:R-:W-:Y:S01]  /*0e10*/  ISETP.GE.AND P5, PT, R2, UR4, PT ;  /* 0x0000000402007c0c */ /* 0x000fe2000bfa6270 */
[----:B------:R-:W-:Y:S01]  /*0e20*/  IMAD.SHL.U32 R207, R207, 0x2, RZ ;  /* 0x00000002cfcf7824 */ /* 0x000fe200078e00ff */
[----:B------:R-:W-:-:S02]  /*0e30*/  IADD3 R2, R10, 0x80, RZ ;  /* 0x000000800a027810 */ /* 0x000fc40007ffe0ff */
[----:B------:R-:W-:Y:S02]  /*0e40*/  @!P0 SHF.R.S32.HI R15, RZ, 0x1f, R8 ;  /* 0x0000001fff0f8819 */ /* 0x000fe40000011408 */
[----:B------:R-:W-:Y:S02]  /*0e50*/  @!P0 SHF.R.S32.HI R17, RZ, 0x1f, R2 ;  /* 0x0000001fff118819 */ /* 0x000fe40000011402 */
[----:B------:R-:W-:Y:S02]  /*0e60*/  @!P0 LEA.HI R15, R15, R8, RZ, 0x3 ;  /* 0x000000080f0f8211 */ /* 0x000fe400078f18ff */
[----:B------:R-:W-:Y:S02]  /*0e70*/  @!P0 LEA.HI R14, R17, R2, RZ, 0x3 ;  /* 0x00000002110e8211 */ /* 0x000fe400078f18ff */
[----:B------:R-:W-:Y:S02]  /*0e80*/  @!P0 LOP3.LUT R15, R15, 0xfffffff8, RZ, 0xc0, !PT ;  /* 0xfffffff80f0f8812 */ /* 0x000fe400078ec0ff */
[----:B------:R-:W-:-:S02]  /*0e90*/  @!P0 LOP3.LUT R14, R14, 0xfffffff8, RZ, 0xc0, !PT ;  /* 0xfffffff80e0e8812 */ /* 0x000fc400078ec0ff */
[----:B------:R-:W-:Y:S01]  /*0ea0*/  ISETP.GE.AND P2, PT, R10, c[0x0][0x198], PT ;  /* 0x000066000a007a0c */ /* 0x000fe20003f46270 */
[--C-:B-1----:R-:W-:Y:S01]  /*0eb0*/  @!P0 IMAD.WIDE R26, R15, 0x2, R20.reuse ;  /* 0x000000020f1a8825 */ /* 0x102fe200078e0214 */
[----:B------:R-:W-:Y:S02]  /*0ec0*/  ISETP.GE.AND P1, PT, R8, c[0x0][0x198], PT ;  /* 0x0000660008007a0c */ /* 0x000fe40003f26270 */
[----:B------:R-:W-:Y:S01]  /*0ed0*/  ISETP.GE.AND P4, PT, R2, c[0x0][0x198], PT ;  /* 0x0000660002007a0c */ /* 0x000fe20003f86270 */
[----:B------:R-:W-:Y:S01]  /*0ee0*/  @!P0 IMAD.WIDE R28, R14, 0x2, R20 ;  /* 0x000000020e1c8825 */ /* 0x000fe200078e0214 */
[----:B------:R-:W-:Y:S02]  /*0ef0*/  @!P5 SHF.R.S32.HI R15, RZ, 0x1f, R8 ;  /* 0x0000001fff0fd819 */ /* 0x000fe40000011408 */
[----:B------:R-:W-:Y:S02]  /*0f00*/  @!P5 SHF.R.S32.HI R17, RZ, 0x1f, R2 ;  /* 0x0000001fff11d819 */ /* 0x000fe40000011402 */
[----:B------:R-:W-:-:S02]  /*0f10*/  SHF.R.S32.HI R11, RZ, 0x1f, R10 ;  /* 0x0000001fff0b7819 */ /* 0x000fc4000001140a */
[C---:B------:R-:W-:Y:S02]  /*0f20*/  @!P0 LEA R22, P6, R10.reuse, R20, 0x1 ;  /* 0x000000140a168211 */ /* 0x040fe400078c08ff */
[----:B------:R-:W-:Y:S01]  /*0f30*/  SHFL.IDX PT, R20, R13, 0x2, 0x181f ;  /* 0x00581f000d147f89 */ /* 0x000fe200000e0000 */
[----:B------:R-:W-:Y:S02]  /*0f40*/  @!P5 LEA.HI R15, R15, R8, RZ, 0x3 ;  /* 0x000000080f0fd211 */ /* 0x000fe400078f18ff */
[----:B------:R-:W-:Y:S02]  /*0f50*/  @!P5 LEA.HI R14, R17, R2, RZ, 0x3 ;  /* 0x00000002110ed211 */ /* 0x000fe400078f18ff */
[----:B------:R-:W-:Y:S02]  /*0f60*/  @!P0 LEA.HI.X R23, R10, R21, R11, 0x1, P6 ;  /* 0x000000150a178211 */ /* 0x000fe400030f0c0b */
[----:B------:R-:W-:Y:S01]  /*0f70*/  ISETP.GE.AND P6, PT, R16, UR4, PT ;  /* 0x0000000410007c0c */ /* 0x000fe2000bfc6270 */
[----:B------:R-:W1:Y:S01]  /*0f80*/  SHFL.IDX PT, R21, R12, 0x2, 0x181f ;  /* 0x00581f000c157f89 */ /* 0x000e6200000e0000 */
[----:B------:R-:W-:-:S02]  /*0f90*/  @!P5 LOP3.LUT R15, R15, 0xfffffff8, RZ, 0xc0, !PT ;  /* 0xfffffff80f0fd812 */ /* 0x000fc400078ec0ff */
[----:B------:R-:W-:Y:S01]  /*0fa0*/  @!P5 LOP3.LUT R17, R14, 0xfffffff8, RZ, 0xc0, !PT ;  /* 0xfffffff80e11d812 */ /* 0x000fe200078ec0ff */
[----:B------:R5:W-:Y:S01]  /*0fb0*/  @!P0 LDGSTS.E.BYPASS.LTC128B.128 [R207+0xc100], [R22.64], !P2 ;  /* 0x0c10000016cf8fae */ /* 0x000be2000d101d50 */
[----:B------:R-:W-:-:S03]  /*0fc0*/  IADD3 R6, R6, 0x60, RZ ;  /* 0x0000006006067810 */ /* 0x000fc60007ffe0ff */
[----:B------:R1:W1:Y:S04]  /*0fd0*/  SHFL.IDX PT, R14, R13, 0x3, 0x181f ;  /* 0x00781f000d0e7f89 */ /* 0x00026800000e0000 */
[----:B------:R1:W-:Y:S04]  /*0fe0*/  @!P0 LDGSTS.E.BYPASS.LTC128B.128 [R207+0x10100], [R26.64], !P1 ;  /* 0x101000001acf8fae */ /* 0x0003e8000c901d50 */
[----:B------:R2:W-:Y:S01]  /*0ff0*/  @!P0 LDGSTS.E.BYPASS.LTC128B.128 [R207+0x14100], [R28.64], !P4 ;  /* 0x141000001ccf8fae */ /* 0x0005e2000e101d50 */
[----:B---3--:R-:W-:-:S04]  /*1000*/  @!P5 LEA R24, P0, R10, R18, 0x1 ;  /* 0x000000120a18d211 */ /* 0x008fc800078008ff */
[----:B----4-:R-:W-:Y:S02]  /*1010*/  @!P5 LEA.HI.X R25, R10, R19, R11, 0x1, P0 ;  /* 0x000000130a19d211 */ /* 0x010fe400000f0c0b */
[----:B------:R-:W-:Y:S01]  /*1020*/  ISETP.GE.AND P0, PT, R6, UR4, PT ;  /* 0x0000000406007c0c */ /* 0x000fe2000bf06270 */
[----:B------:R-:W-:Y:S02]  /*1030*/  UIMAD UR4, UR19, UR18, URZ ;  /* 0x00000012130472a4 */ /* 0x000fe4000f8e023f */
[----:B------:R3:W-:Y:S02]  /*1040*/  @!P5 LDGSTS.E.BYPASS.LTC128B.128 [R207+0xd100], [R24.64], !P2 ;  /* 0x0d10000018cfdfae */ /* 0x0007e4000d101d50 */
[----:B------:R-:W-:Y:S01]  /*1050*/  UIMAD UR4, UR21, UR20, UR4 ;  /* 0x00000014150472a4 */ /* 0x000fe2000f8e0204 */
[--C-:B-----5:R-:W-:Y:S02]  /*1060*/  @!P5 IMAD.WIDE R22, R15, 0x2, R18.reuse ;  /* 0x000000020f16d825 */ /* 0x120fe400078e0212 */
[----:B------:R4:W5:Y:S04]  /*1070*/  SHFL.IDX PT, R15, R12, 0x3, 0x181f ;  /* 0x00781f000c0f7f89 */ /* 0x00096800000e0000 */
[----:B------:R5:W-:Y:S01]  /*1080*/  @!P5 LDGSTS.E.BYPASS.LTC128B.128 [R207+0x11100], [R22.64], !P1 ;  /* 0x1110000016cfdfae */ /* 0x000be2000c901d50 */
[----:B-1----:R-:W-:Y:S01]  /*1090*/  @!P5 IMAD.WIDE R26, R17, 0x2, R18 ;  /* 0x00000002111ad825 */ /* 0x002fe200078e0212 */
[----:B------:R-:W-:-:S02]  /*10a0*/  @!P6 SHF.R.S32.HI R19, RZ, 0x1f, R8 ;  /* 0x0000001fff13e819 */ /* 0x000fc40000011408 */
[----:B------:R-:W-:Y:S02]  /*10b0*/  @!P6 SHF.R.S32.HI R17, RZ, 0x1f, R2 ;  /* 0x0000001fff11e819 */ /* 0x000fe40000011402 */
[----:B------:R-:W-:Y:S01]  /*10c0*/  @!P6 LEA.HI R19, R19, R8, RZ, 0x3 ;  /* 0x000000081313e211 */ /* 0x000fe200078f18ff */
[----:B------:R1:W-:Y:S01]  /*10d0*/  @!P5 LDGSTS.E.BYPASS.LTC128B.128 [R207+0x15100], [R26.64], !P4 ;  /* 0x151000001acfdfae */ /* 0x0003e2000e101d50 */
[----:B------:R-:W-:Y:S02]  /*10e0*/  @!P6 LEA.HI R6, R17, R2, RZ, 0x3 ;  /* 0x000000021106e211 */ /* 0x000fe400078f18ff */
[----:B------:R-:W-:Y:S02]  /*10f0*/  @!P6 LOP3.LUT R19, R19, 0xfffffff8, RZ, 0xc0, !PT ;  /* 0xfffffff81313e812 */ /* 0x000fe400078ec0ff */
[----:B------:R-:W-:Y:S02]  /*1100*/  LEA.HI R17, R91, R88, RZ, 0x4 ;  /* 0x000000585b117211 */ /* 0x000fe400078f20ff */
[----:B------:R-:W-:Y:S01]  /*1110*/  @!P6 LOP3.LUT R13, R6, 0xfffffff8, RZ, 0xc0, !PT ;  /* 0xfffffff8060de812 */ /* 0x000fe200078ec0ff */
[----:B------:R-:W-:Y:S01]  /*1120*/  IMAD.U32 R6, RZ, RZ, UR14 ;  /* 0x0000000eff067e24 */ /* 0x000fe2000f8e00ff */
[----:B------:R-:W-:Y:S01]  /*1130*/  SHF.R.S32.HI R16, RZ, 0x4, R17 ;  /* 0x00000004ff107819 */ /* 0x000fe20000011411 */
[----:B---3--:R-:W-:-:S03]  /*1140*/  @!P6 IMAD.WIDE R24, R19, 0x2, R20 ;  /* 0x000000021318e825 */ /* 0x008fc600078e0214 */
[----:B------:R-:W-:Y:S02]  /*1150*/  LEA.HI R205, R17, R16, RZ, 0x1 ;  /* 0x0000001011cd7211 */ /* 0x000fe400078f08ff */
[----:B----4-:R-:W-:Y:S02]  /*1160*/  IADD3 R12, -R6, c[0x0][0x1d0], -R9 ;  /* 0x00007400060c7a10 */ /* 0x010fe40007ffe909 */
[----:B------:R-:W-:Y:S02]  /*1170*/  LOP3.LUT R205, R205, 0xfffffffe, RZ, 0xc0, !PT ;  /* 0xfffffffecdcd7812 */ /* 0x000fe400078ec0ff */
[----:B-----5:R-:W-:-:S03]  /*1180*/  @!P6 LEA R22, P5, R10, R20, 0x1 ;  /* 0x000000140a16e211 */ /* 0x020fc600078a08ff */
[----:B------:R-:W-:Y:S01]  /*1190*/  IMAD.IADD R205, R16, 0x1, -R205 ;  /* 0x0000000110cd7824 */ /* 0x000fe200078e0acd */
[C---:B------:R-:W-:Y:S01]  /*11a0*/  @!P6 LEA.HI.X R23, R10.reuse, R21, R11, 0x1, P5 ;  /* 0x000000150a17e211 */ /* 0x040fe200028f0c0b */
[----:B------:R-:W-:Y:S01]  /*11b0*/  @!P6 IMAD.WIDE R20, R13, 0x2, R20 ;  /* 0x000000020d14e825 */ /* 0x000fe200078e0214 */
[C---:B------:R-:W-:Y:S02]  /*11c0*/  @!P0 LEA R18, P5, R10.reuse, R14, 0x1 ;  /* 0x0000000e0a128211 */ /* 0x040fe400078a08ff */
[----:B------:R-:W-:Y:S01]  /*11d0*/  @!P0 SHF.R.S32.HI R13, RZ, 0x1f, R8 ;  /* 0x0000001fff0d8819 */ /* 0x000fe20000011408 */
[----:B------:R3:W-:Y:S01]  /*11e0*/  @!P6 LDGSTS.E.BYPASS.LTC128B.128 [R207+0xe100], [R22.64], !P2 ;  /* 0x0e10000016cfefae */ /* 0x0007e2000d101d50 */
[----:B------:R-:W-:Y:S02]  /*11f0*/  @!P0 LEA.HI.X R19, R10, R15, R11, 0x1, P5 ;  /* 0x0000000f0a138211 */ /* 0x000fe400028f0c0b */
[----:B------:R-:W-:Y:S01]  /*1200*/  ISETP.GE.AND P5, PT, R12, 0x21, PT ;  /* 0x000000210c00780c */ /* 0x000fe20003fa6270 */
[----:B------:R4:W-:Y:S01]  /*1210*/  @!P6 LDGSTS.E.BYPASS.LTC128B.128 [R207+0x12100], [R24.64], !P1 ;  /* 0x1210000018cfefae */ /* 0x0009e2000c901d50 */
[----:B------:R-:W-:-:S03]  /*1220*/  @!P0 LEA.HI R13, R13, R8, RZ, 0x3 ;  /* 0x000000080d0d8211 */ /* 0x000fc600078f18ff */
[----:B------:R5:W-:Y:S01]  /*1230*/  @!P6 LDGSTS.E.BYPASS.LTC128B.128 [R207+0x16100], [R20.64], !P4 ;  /* 0x1610000014cfefae */ /* 0x000be2000e101d50 */
[----:B------:R-:W-:Y:S02]  /*1240*/  ISETP.GE.AND P6, PT, R12, 0x1, PT ;  /* 0x000000010c00780c */ /* 0x000fe40003fc6270 */
[----:B------:R-:W-:Y:S01]  /*1250*/  SHF.R.S32.HI R12, RZ, 0x1f, R9 ;  /* 0x0000001fff0c7819 */ /* 0x000fe20000011409 */
[----:B------:R1:W-:Y:S01]  /*1260*/  @!P0 LDGSTS.E.BYPASS.LTC128B.128 [R207+0xf100], [R18.64], !P2 ;  /* 0x0f10000012cf8fae */ /* 0x0003e2000d101d50 */
[----:B------:R-:W-:Y:S02]  /*1270*/  @!P0 LOP3.LUT R13, R13, 0xfffffff8, RZ, 0xc0, !PT ;  /* 0xfffffff80d0d8812 */ /* 0x000fe400078ec0ff */
[----:B------:R-:W-:Y:S01]  /*1280*/  ISETP.GE.AND P2, PT, R8, c[0x0][0x1d4], PT ;  /* 0x0000750008007a0c */ /* 0x000fe20003f46270 */
[----:B------:R-:W-:-:S04]  /*1290*/  IMAD R16, R12, c[0x0][0x1e0], RZ ;  /* 0x000078000c107a24 */ /* 0x000fc800078e02ff */
[----:B------:R-:W-:Y:S02]  /*12a0*/  IMAD R16, R9, c[0x0][0x1e4], R16 ;  /* 0x0000790009107a24 */ /* 0x000fe400078e0210 */
[----:B---3--:R-:W-:Y:S01]  /*12b0*/  @!P0 IMAD.WIDE R22, R13, 0x2, R14 ;  /* 0x000000020d168825 */ /* 0x008fe200078e020e */
[----:B------:R-:W-:-:S03]  /*12c0*/  LOP3.LUT R13, R17, 0xfffffff0, RZ, 0xc0, !PT ;  /* 0xfffffff0110d7812 */ /* 0x000fc600078ec0ff */
[----:B------:R-:W-:Y:S01]  /*12d0*/  IMAD.SHL.U32 R17, R3, 0x40, RZ ;  /* 0x0000004003117824 */ /* 0x000fe200078e00ff */
[----:B------:R3:W-:Y:S01]  /*12e0*/  @!P0 LDGSTS.E.BYPASS.LTC128B.128 [R207+0x13100], [R22.64], !P1 ;  /* 0x1310000016cf8fae */ /* 0x0007e2000c901d50 */
[----:B------:R-:W-:Y:S01]  /*12f0*/  IMAD.IADD R13, R88, 0x1, -R13 ;  /* 0x00000001580d7824 */ /* 0x000fe200078e0a0d */
[----:B------:R-:W-:Y:S01]  /*1300*/  ISETP.GE.AND P1, PT, R2, c[0x0][0x1d4], PT ;  /* 0x0000750002007a0c */ /* 0x000fe20003f26270 */
[----:B-----5:R-:W-:Y:S01]  /*1310*/  IMAD.WIDE.U32 R20, R9, c[0x0][0x1e0], R10 ;  /* 0x0000780009147a25 */ /* 0x020fe200078e000a */
[----:B------:R-:W-:-:S03]  /*1320*/  LOP3.LUT R17, R17, 0x1c0, RZ, 0xc0, !PT ;  /* 0x000001c011117812 */ /* 0x000fc600078ec0ff */
[----:B-1----:R-:W-:Y:S02]  /*1330*/  IMAD R19, R7, c[0x0][0x1e8], RZ ;  /* 0x00007a0007137a24 */ /* 0x002fe400078e02ff */
[----:B------:R-:W-:Y:S02]  /*1340*/  IMAD.IADD R21, R21, 0x1, R16 ;  /* 0x0000000115157824 */ /* 0x000fe400078e0210 */
[C---:B------:R-:W-:Y:S02]  /*1350*/  IMAD R210, R4.reuse, c[0x0][0x1ec], R19 ;  /* 0x00007b0004d27a24 */ /* 0x040fe400078e0213 */
[----:B------:R-:W-:-:S04]  /*1360*/  IMAD.WIDE.U32 R18, R4, c[0x0][0x1e8], R20 ;  /* 0x00007a0004127a25 */ /* 0x000fc800078e0014 */
[----:B------:R-:W-:Y:S02]  /*1370*/  IMAD.IADD R211, R19, 0x1, R210 ;  /* 0x0000000113d37824 */ /* 0x000fe400078e02d2 */
[----:B------:R-:W-:Y:S02]  /*1380*/  IMAD.MOV.U32 R210, RZ, RZ, R18 ;  /* 0x000000ffffd27224 */ /* 0x000fe400078e0012 */
[----:B------:R-:W-:Y:S02]  /*1390*/  IMAD R16, R12, c[0x0][0x208], RZ ;  /* 0x000082000c107a24 */ /* 0x000fe400078e02ff */
[----:B------:R-:W-:Y:S02]  /*13a0*/  IMAD R7, R7, c[0x0][0x210], RZ ;  /* 0x0000840007077a24 */ /* 0x000fe400078e02ff */
[----:B------:R-:W-:Y:S02]  /*13b0*/  IMAD R16, R9, c[0x0][0x20c], R16 ;  /* 0x0000830009107a24 */ /* 0x000fe400078e0210 */
[----:B------:R-:W-:Y:S01]  /*13c0*/  IMAD R7, R4, c[0x0][0x214], R7 ;  /* 0x0000850004077a24 */ /* 0x000fe200078e0207 */
[----:B--2---:R-:W-:Y:S01]  /*13d0*/  @P3 SHF.R.S32.HI R209, RZ, 0x1f, R208 ;  /* 0x0000001fffd13819 */ /* 0x004fe200000114d0 */
[----:B------:R-:W-:Y:S01]  /*13e0*/  @!P3 IMAD.MOV.U32 R209, RZ, RZ, R5 ;  /* 0x000000ffffd1b224 */ /* 0x000fe200078e0005 */
[----:B------:R-:W-:Y:S01]  /*13f0*/  @!P0 SHF.R.S32.HI R5, RZ, 0x1f, R2 ;  /* 0x0000001fff058819 */ /* 0x000fe20000011402 */
[----:B------:R-:W-:Y:S01]  /*1400*/  @!P3 IMAD.MOV.U32 R208, RZ, RZ, R0 ;  /* 0x000000ffffd0b224 */ /* 0x000fe200078e0000 */
[----:B------:R-:W-:Y:S01]  /*1410*/  ISETP.GE.AND P3, PT, R10, c[0x0][0x1d4], PT ;  /* 0x000075000a007a0c */ /* 0x000fe20003f66270 */
[----:B------:R-:W-:Y:S01]  /*1420*/  IMAD R217, R209, c[0x0][0x1f0], RZ ;  /* 0x00007c00d1d97a24 */ /* 0x000fe200078e02ff */
[----:B------:R-:W-:Y:S01]  /*1430*/  @!P0 LEA.HI R5, R5, R2, RZ, 0x3 ;  /* 0x0000000205058211 */ /* 0x000fe200078f18ff */
[----:B------:R-:W-:Y:S01]  /*1440*/  IMAD.SHL.U32 R0, R9, 0x8, RZ ;  /* 0x0000000809007824 */ /* 0x000fe200078e00ff */
[----:B------:R-:W-:Y:S01]  /*1450*/  SHF.R.S32.HI R2, RZ, 0x1f, R13 ;  /* 0x0000001fff027819 */ /* 0x000fe2000001140d */
[C---:B------:R-:W-:Y:S01]  /*1460*/  IMAD R217, R208.reuse, c[0x0][0x1f4], R217 ;  /* 0x00007d00d0d97a24 */ /* 0x040fe200078e02d9 */
[----:B------:R-:W-:Y:S01]  /*1470*/  @!P0 LOP3.LUT R5, R5, 0xfffffff8, RZ, 0xc0, !PT ;  /* 0xfffffff805058812 */ /* 0x000fe200078ec0ff */
[----:B------:R-:W-:Y:S01]  /*1480*/  IMAD.WIDE.U32 R210, R208, c[0x0][0x1f0], R210 ;  /* 0x00007c00d0d27a25 */ /* 0x000fe200078e00d2 */
[----:B------:R-:W-:-:S02]  /*1490*/  LEA.HI R2, R2, R13, RZ, 0x3 ;  /* 0x0000000d02027211 */ /* 0x000fc400078f18ff */
[----:B------:R-:W-:Y:S01]  /*14a0*/  LOP3.LUT R0, R17, 0x8, R0, 0xf8, !PT ;  /* 0x0000000811007812 */ /* 0x000fe200078ef800 */
[----:B------:R-:W-:Y:S01]  /*14b0*/  @!P0 IMAD.WIDE R18, R5, 0x2, R14 ;  /* 0x0000000205128825 */ /* 0x000fe200078e020e */
[----:B----4-:R-:W-:Y:S02]  /*14c0*/  LOP3.LUT R24, R2, 0xfffffff8, RZ, 0xc0, !PT ;  /* 0xfffffff802187812 */ /* 0x010fe400078ec0ff */
[----:B------:R-:W-:Y:S01]  /*14d0*/  SHF.R.U32.HI R17, RZ, 0x3, R17 ;  /* 0x00000003ff117819 */ /* 0x000fe20000011611 */
[----:B------:R-:W-:Y:S01]  /*14e0*/  IMAD.WIDE.U32 R10, R9, c[0x0][0x208], R10 ;  /* 0x00008200090a7a25 */ /* 0x000fe200078e000a */
[----:B------:R1:W-:Y:S02]  /*14f0*/  @!P0 LDGSTS.E.BYPASS.LTC128B.128 [R207+0x17100], [R18.64], !P4 ;  /* 0x1710000012cf8fae */ /* 0x0003e4000e101d50 */
[----:B------:R-:W-:Y:S01]  /*1500*/  LOP3.LUT R0, R0, R17, RZ, 0x3c, !PT ;  /* 0x0000001100007212 */ /* 0x000fe200078e3cff */
[----:B------:R-:W-:Y:S01]  /*1510*/  IMAD.IADD R217, R211, 0x1, R217 ;  /* 0x00000001d3d97824 */ /* 0x000fe200078e02d9 */
[----:B------:R-:W0:Y:S01]  /*1520*/  LDGDEPBAR ;  /* 0x00000000000079af */ /* 0x000e220000000000 */
[----:B------:R-:W-:-:S02]  /*1530*/  IMAD.U32 R5, RZ, RZ, UR20 ;  /* 0x00000014ff057e24 */ /* 0x000fc4000f8e00ff */
[----:B------:R-:W-:Y:S02]  /*1540*/  IMAD.MOV.U32 R216, RZ, RZ, R210 ;  /* 0x000000ffffd87224 */ /* 0x000fe400078e00d2 */
[----:B------:R-:W-:Y:S02]  /*1550*/  IMAD.IADD R24, R13, 0x1, -R24 ;  /* 0x000000010d187824 */ /* 0x000fe400078e0a18 */
[----:B------:R-:W-:Y:S02]  /*1560*/  IMAD.IADD R17, R11, 0x1, R16 ;  /* 0x000000010b117824 */ /* 0x000fe400078e0210 */
[----:B------:R-:W-:-:S04]  /*1570*/  IMAD.WIDE.U32 R12, R5, UR18, R216 ;  /* 0x00000012050c7c25 */ /* 0x000fc8000f8e00d8 */
[----:B------:R-:W-:Y:S01]  /*1580*/  IMAD.MOV.U32 R16, RZ, RZ, R10 ;  /* 0x000000ffff107224 */ /* 0x000fe200078e000a */
[----:B------:R-:W-:Y:S01]  /*1590*/  IADD3 R8, R13, UR4, RZ ;  /* 0x000000040d087c10 */ /* 0x000fe2000fffe0ff */
[----:B------:R-:W-:Y:S01]  /*15a0*/  IMAD.SHL.U32 R10, R24, 0x40, RZ ;  /* 0x00000040180a7824 */ /* 0x000fe200078e00ff */
[----:B------:R-:W-:Y:S01]  /*15b0*/  BAR.SYNC.DEFER_BLOCKING 0x0 ;  /* 0x0000000000007b1d */ /* 0x000fe20000010000 */
[----:B------:R-:W-:Y:S01]  /*15c0*/  IMAD.SHL.U32 R13, R205, 0x8, RZ ;  /* 0x00000008cd0d7824 */ /* 0x000fe200078e00ff */
[----:B------:R-:W-:Y:S01]  /*15d0*/  @P6 LEA R14, P4, R12, c[0x0][0x1c8], 0x1 ;  /* 0x000072000c0e6a11 */ /* 0x000fe200078808ff */
[----:B------:R-:W-:Y:S01]  /*15e0*/  IMAD.WIDE.U32 R16, R4, c[0x0][0x210], R16 ;  /* 0x0000840004107a25 */ /* 0x000fe200078e0010 */
[----:B------:R-:W-:Y:S02]  /*15f0*/  LOP3.LUT R10, R10, 0x1c0, RZ, 0xc0, !PT ;  /* 0x000001c00a0a7812 */ /* 0x000fe400078ec0ff */
[C---:B------:R-:W-:Y:S01]  /*1600*/  @P5 IADD3 R11, P0, R12.reuse, UR12, RZ ;  /* 0x0000000c0c0b5c10 */ /* 0x040fe2000ff1e0ff */
[----:B------:R-:W-:Y:S01]  /*1610*/  ULDC.64 UR4, c[0x0][0x208] ;  /* 0x0000820000047ab9 */ /* 0x000fe20000000a00 */
[----:B------:R-:W-:Y:S01]  /*1620*/  @P6 LEA.HI.X R15, R12, c[0x0][0x1cc], R8, 0x1, P4 ;  /* 0x000073000c0f6a11 */ /* 0x000fe200020f0c08 */
[----:B------:R-:W-:Y:S01]  /*1630*/  UIMAD UR10, UR21, UR4, URZ ;  /* 0x00000004150a72a4 */ /* 0x000fe2000f8e023f */
[----:B------:R-:W-:Y:S01]  /*1640*/  LOP3.LUT R13, R10, 0x8, R13, 0xf8, !PT ;  /* 0x000000080a0d7812 */ /* 0x000fe200078ef80d */
[----:B------:R-:W-:Y:S01]  /*1650*/  UIMAD.WIDE.U32 UR22, UR18, UR4, URZ ;  /* 0x00000004121672a5 */ /* 0x000fe2000f8e003f */
[----:B------:R-:W-:Y:S01]  /*1660*/  SHF.R.U32.HI R10, RZ, 0x3, R10 ;  /* 0x00000003ff0a7819 */ /* 0x000fe2000001160a */
[----:B------:R-:W-:Y:S01]  /*1670*/  UIMAD UR10, UR18, UR5, UR10 ;  /* 0x00000005120a72a4 */ /* 0x000fe2000f8e020a */
[----:B------:R-:W-:Y:S01]  /*1680*/  @P5 IADD3.X R8, R8, UR11, RZ, P0, !PT ;  /* 0x0000000b08085c10 */ /* 0x000fe200087fe4ff */
[----:B------:R-:W-:Y:S01]  /*1690*/  IMAD.IADD R17, R17, 0x1, R7 ;  /* 0x0000000111117824 */ /* 0x000fe200078e0207 */
[----:B------:R-:W-:Y:S01]  /*16a0*/  @P5 LEA R12, P0, R11, c[0x0][0x1c8], 0x1 ;  /* 0x000072000b0c5a11 */ /* 0x000fe200078008ff */
[----:B------:R-:W-:Y:S01]  /*16b0*/  IMAD R215, R209, c[0x0][0x218], RZ ;  /* 0x00008600d1d77a24 */ /* 0x000fe200078e02ff */
[----:B------:R-:W-:Y:S01]  /*16c0*/  LOP3.LUT R4, R13, R10, RZ, 0x3c, !PT ;  /* 0x0000000a0d047212 */ /* 0x000fe200078e3cff */
[----:B------:R-:W-:Y:S01]  /*16d0*/  IMAD.SHL.U32 R7, R2, 0x40, RZ ;  /* 0x0000004002077824 */ /* 0x000fe200078e00ff */
[----:B------:R-:W-:Y:S01]  /*16e0*/  @P5 LEA.HI.X R13, R11, c[0x0][0x1cc], R8, 0x1, P0 ;  /* 0x000073000b0d5a11 */ /* 0x000fe200000f0c08 */
[----:B------:R-:W-:Y:S01]  /*16f0*/  UIADD3 UR10, UR23, UR10, URZ ;  /* 0x0000000a170a7290 */ /* 0x000fe2000fffe03f */
[C---:B------:R-:W-:Y:S01]  /*1700*/  IMAD R215, R208.reuse, c[0x0][0x21c], R215 ;  /* 0x00008700d0d77a24 */ /* 0x040fe200078e02d7 */
[----:B------:R-:W-:Y:S01]  /*1710*/  LOP3.LUT P4, RZ, R3, 0x2, RZ, 0xc0, !PT ;  /* 0x0000000203ff7812 */ /* 0x000fe2000788c0ff */
[----:B------:R-:W-:Y:S01]  /*1720*/  @!PT LDS RZ, [RZ] ;  /* 0x00000000fffff984 */ /* 0x000fe20000000800 */
[----:B------:R-:W-:Y:S01]  /*1730*/  @!PT LDS RZ, [RZ] ;  /* 0x00000000fffff984 */ /* 0x000fe20000000800 */
[----:B------:R-:W-:Y:S01]  /*1740*/  @!PT LDS RZ, [RZ] ;  /* 0x00000000fffff984 */ /* 0x000fe20000000800 */
[----:B------:R2:W-:Y:S01]  /*1750*/  @P6 LDGSTS.E.BYPASS.LTC128B.128 [R207+0x6100], [R14.64], !P3 ;  /* 0x061000000ecf6fae */ /* 0x0005e2000d901d50 */
[----:B------:R-:W-:Y:S01]  /*1760*/  IMAD.WIDE.U32 R208, R208, c[0x0][0x218], R16 ;  /* 0x00008600d0d07a25 */ /* 0x000fe200078e0010 */
[----:B------:R-:W-:Y:S01]  /*1770*/  LOP3.LUT R4, R4, 0xfffffe00, R7, 0xf8, !PT ;  /* 0xfffffe0004047812 */ /* 0x000fe200078ef807 */
[----:B------:R-:W-:Y:S01]  /*1780*/  USHF.L.U64.HI UR9, UR4, UR9, UR5 ;  /* 0x0000000904097299 */ /* 0x000fe20008010205 */
[----:B------:R2:W-:Y:S01]  /*1790*/  @P6 LDGSTS.E.BYPASS.LTC128B.128 [R207+0x8100], [R14.64+0x80], !P2 ;  /* 0x081000800ecf6fae */ /* 0x0005e2000d101d50 */
[----:B------:R-:W-:Y:S01]  /*17a0*/  IMAD.U32 R10, RZ, RZ, UR22 ;  /* 0x00000016ff0a7e24 */ /* 0x000fe2000f8e00ff */
[----:B------:R-:W-:Y:S01]  /*17b0*/  SHF.R.S32.HI R7, RZ, 0x5, R89 ;  /* 0x00000005ff077819 */ /* 0x000fe20000011459 */
[----:B------:R-:W-:Y:S01]  /*17c0*/  IMAD R205, R205, 0x200, R0 ;  /* 0x00000200cdcd7824 */ /* 0x000fe200078e0200 */
[----:B------:R2:W-:Y:S01]  /*17d0*/  @P6 LDGSTS.E.BYPASS.LTC128B.128 [R207+0xa100], [R14.64+0x100], !P1 ;  /* 0x0a1001000ecf6fae */ /* 0x0005e2000c901d50 */
[----:B------:R-:W-:Y:S01]  /*17e0*/  IMAD.U32 R11, RZ, RZ, UR23 ;  /* 0x00000017ff0b7e24 */ /* 0x000fe2000f8e00ff */
[----:B------:R-:W-:Y:S01]  /*17f0*/  LEA R11, P0, R10, R208, 0x6 ;  /* 0x000000d00a0b7211 */ /* 0x000fe200078030ff */
[----:B------:R-:W-:Y:S01]  /*1800*/  IMAD.IADD R215, R209, 0x1, R215 ;  /* 0x00000001d1d77824 */ /* 0x000fe200078e02d7 */
[----:B------:R4:W-:Y:S01]  /*1810*/  @P5 LDGSTS.E.BYPASS.LTC128B.128 [R207+0x7100], [R12.64], !P3 ;  /* 0x071000000ccf5fae */ /* 0x0009e2000d901d50 */
[----:B------:R-:W-:Y:S01]  /*1820*/  IMAD.SHL.U32 R205, R205, 0x2, RZ ;  /* 0x00000002cdcd7824 */ /* 0x000fe200078e00ff */
[----:B------:R-:W-:Y:S01]  /*1830*/  SEL R8, RZ, 0x1, P3 ;  /* 0x00000001ff087807 */ /* 0x000fe20001800000 */
[----:B------:R-:W-:Y:S01]  /*1840*/  IMAD R206, R7, 0x400, R4 ;  /* 0x0000040007ce7824 */ /* 0x000fe200078e0204 */
[----:B------:R4:W-:Y:S01]  /*1850*/  @P5 LDGSTS.E.BYPASS.LTC128B.128 [R207+0x9100], [R12.64+0x80], !P2 ;  /* 0x091000800ccf5fae */ /* 0x0009e2000d101d50 */
[----:B------:R-:W-:Y:S01]  /*1860*/  LOP3.LUT R89, R89, 0xffffffe0, RZ, 0xc0, !PT ;  /* 0xffffffe059597812 */ /* 0x000fe200078ec0ff */
[----:B------:R-:W-:Y:S01]  /*1870*/  @UP0 UIADD3 UR5, UR13, -0x2, URZ ;  /* 0xfffffffe0d050890 */ /* 0x000fe2000fffe03f */
[----:B------:R-:W-:Y:S01]  /*1880*/  IMAD.SHL.U32 R206, R206, 0x2, RZ ;  /* 0x00000002cece7824 */ /* 0x000fe200078e00ff */
[----:B------:R4:W-:Y:S01]  /*1890*/  @P5 LDGSTS.E.BYPASS.LTC128B.128 [R207+0xb100], [R12.64+0x100], !P1 ;  /* 0x0b1001000ccf5fae */ /* 0x0009e2000c901d50 */
[C---:B------:R-:W-:Y:S01]  /*18a0*/  IADD3 R2, R205.reuse, 0x6100, RZ ;  /* 0x00006100cd027810 */ /* 0x040fe20007ffe0ff */
[----:B------:R-:W-:Y:S01]  /*18b0*/  @UP0 UIMAD UR19, UR19, UR5, URZ ;  /* 0x00000005131302a4 */ /* 0x000fe2000f8e023f */
[----:B------:R-:W-:Y:S01]  /*18c0*/  IADD3 R204, R205, 0x6120, RZ ;  /* 0x00006120cdcc7810 */ /* 0x000fe20007ffe0ff */
[----:B------:R-:W0:Y:S01]  /*18d0*/  LDGDEPBAR ;  /* 0x00000000000079af */ /* 0x000e220000000000 */
[----:B------:R-:W-:Y:S01]  /*18e0*/  @P4 IADD3 R204, R2, -0x20, RZ ;  /* 0xffffffe002cc4810 */ /* 0x000fe20007ffe0ff */
[----:B------:R-:W-:-:S03]  /*18f0*/  IMAD.MOV.U32 R2, RZ, RZ, 0x10 ;  /* 0x00000010ff027424 */ /* 0x000fc600078e00ff */
[C---:B------:R-:W-:Y:S02]  /*1900*/  IADD3 R195, R204.reuse, 0x800, RZ ;  /* 0x00000800ccc37810 */ /* 0x040fe40007ffe0ff */
[C---:B------:R-:W-:Y:S02]  /*1910*/  IADD3 R194, R204.reuse, 0x1000, RZ ;  /* 0x00001000ccc27810 */ /* 0x040fe40007ffe0ff */
[C---:B------:R-:W-:Y:S02]  /*1920*/  IADD3 R193, R204.reuse, 0x1800, RZ ;  /* 0x00001800ccc17810 */ /* 0x040fe40007ffe0ff */
[C---:B------:R-:W-:Y:S02]  /*1930*/  IADD3 R191, R204.reuse, 0x2000, RZ ;  /* 0x00002000ccbf7810 */ /* 0x040fe40007ffe0ff */
[C---:B------:R-:W-:Y:S02]  /*1940*/  IADD3 R190, R204.reuse, 0x2800, RZ ;  /* 0x00002800ccbe7810 */ /* 0x040fe40007ffe0ff */
[----:B------:R-:W-:-:S02]  /*1950*/  IADD3 R189, R204, 0x3000, RZ ;  /* 0x00003000ccbd7810 */ /* 0x000fc40007ffe0ff */
[C---:B------:R-:W-:Y:S02]  /*1960*/  IADD3 R188, R204.reuse, 0x3800, RZ ;  /* 0x00003800ccbc7810 */ /* 0x040fe40007ffe0ff */
[C---:B------:R-:W-:Y:S02]  /*1970*/  IADD3 R187, R204.reuse, 0x4000, RZ ;  /* 0x00004000ccbb7810 */ /* 0x040fe40007ffe0ff */
[----:B------:R-:W-:Y:S01]  /*1980*/  IADD3 R186, R204, 0x4800, RZ ;  /* 0x00004800ccba7810 */ /* 0x000fe20007ffe0ff */
[----:B----4-:R-:W-:Y:S01]  /*1990*/  IMAD.U32 R13, RZ, RZ, UR10 ;  /* 0x0000000aff0d7e24 */ /* 0x010fe2000f8e00ff */
[----:B------:R-:W-:-:S04]  /*19a0*/  DEPBAR.LE SB0, 0x1 ;  /* 0x000080400000791a */ /* 0x000fc80000000000 */
[----:B------:R-:W-:-:S04]  /*19b0*/  DEPBAR.LE SB0, 0x0 ;  /* 0x000080000000791a */ /* 0x000fc80000000000 */
[----:B------:R-:W-:Y:S01]  /*19c0*/  BAR.SYNC.DEFER_BLOCKING 0x0 ;  /* 0x0000000000007b1d */ /* 0x000fe20000010000 */
[----:B------:R-:W-:Y:S01]  /*19d0*/  LEA.HI.X R0, R10, R215, R13, 0x6, P0 ;  /* 0x000000d70a007211 */ /* 0x000fe200000f340d */
[----:B------:R-:W-:Y:S01]  /*19e0*/  USHF.L.U32 UR10, UR4, 0x6, URZ ;  /* 0x00000006040a7899 */ /* 0x000fe2000800063f */
[C---:B------:R-:W-:Y:S01]  /*19f0*/  LEA R46, P0, R11.reuse, c[0x0][0x1f8], 0x1 ;  /* 0x00007e000b2e7a11 */ /* 0x040fe200078008ff */
[----:B------:R-:W-:Y:S01]  /*1a00*/  @UP0 USHF.R.S32.HI UR4, URZ, 0x1f, UR5 ;  /* 0x0000001f3f040899 */ /* 0x000fe20008011405 */
[----:B------:R-:W-:Y:S02]  /*1a10*/  SEL R13, RZ, 0x2, P2 ;  /* 0x00000002ff0d7807 */ /* 0x000fe40001000000 */
[----:B------:R-:W-:Y:S01]  /*1a20*/  LEA.HI.X R47, R11, c[0x0][0x1fc], R0, 0x1, P0 ;  /* 0x00007f000b2f7a11 */ /* 0x000fe200000f0c00 */
[----:B------:R-:W-:Y:S01]  /*1a30*/  @UP0 UIMAD UR4, UR4, UR20, UR19 ;  /* 0x00000014040402a4 */ /* 0x000fe2000f8e0213 */
[----:B------:R-:W-:Y:S02]  /*1a40*/  IADD3 R0, -R9, c[0x0][0x1d0], -R6 ;  /* 0x0000740009007a10 */ /* 0x000fe40007ffe906 */
[----:B------:R-:W-:-:S02]  /*1a50*/  SEL R10, RZ, 0x4, P1 ;  /* 0x00000004ff0a7807 */ /* 0x000fc40000800000 */
[----:B------:R-:W-:Y:S02]  /*1a60*/  LOP3.LUT P0, RZ, R24, 0x2, RZ, 0xc0, !PT ;  /* 0x0000000218ff7812 */ /* 0x000fe4000780c0ff */
[----:B------:R-:W-:Y:S02]  /*1a70*/  ISETP.LT.OR P6, PT, R0, 0x1, P3 ;  /* 0x000000010000780c */ /* 0x000fe40001fc1670 */
[----:B------:R-:W-:Y:S02]  /*1a80*/  IADD3 R8, R10, R13, R8 ;  /* 0x0000000d0a087210 */ /* 0x000fe40007ffe008 */
[----:B------:R-:W-:Y:S02]  /*1a90*/  SEL R2, R2, 0xfffffff0, !P0 ;  /* 0xfffffff002027807 */ /* 0x000fe40004000000 */
[----:B------:R-:W-:Y:S02]  /*1aa0*/  IADD3 R80, P0, R46, UR10, RZ ;  /* 0x0000000a2e507c10 */ /* 0x000fe4000ff1e0ff */
[----:B------:R-:W-:Y:S01]  /*1ab0*/  LOP3.LUT P5, RZ, R8, 0x2, RZ, 0xc0, !PT ;  /* 0x0000000208ff7812 */ /* 0x000fe200078ac0ff */
[----:B-1----:R-:W-:Y:S01]  /*1ac0*/  LDSM.16.M88.4 R16, [R206+0xc100] ;  /* 0x00c10000ce10783b */ /* 0x002fe20000000200 */
[----:B------:R-:W-:Y:S01]  /*1ad0*/  IMAD R202, R2, 0x2, R206 ;  /* 0x0000000202ca7824 */ /* 0x000fe200078e02ce */
[----:B------:R-:W-:-:S02]  /*1ae0*/  IADD3.X R81, R47, UR9, RZ, P0, !PT ;  /* 0x000000092f517c10 */ /* 0x000fc400087fe4ff */
[----:B------:R-:W1:Y:S01]  /*1af0*/  LDSM.16.M88.4 R28, [R205+0x6900] ;  /* 0x00690000cd1c783b */ /* 0x000e620000000200 */
[----:B------:R-:W-:Y:S02]  /*1b00*/  ISETP.LT.OR P0, PT, R0, 0x1, !P5 ;  /* 0x000000010000780c */ /* 0x000fe40006f01670 */
[----:B------:R-:W-:Y:S01]  /*1b10*/  LOP3.LUT P4, RZ, R8, 0x4, RZ, 0xc0, !PT ;  /* 0x0000000408ff7812 */ /* 0x000fe2000788c0ff */
[----:B------:R-:W4:Y:S01]  /*1b20*/  LDSM.16.M88.4 R36, [R205+0x6100] ;  /* 0x00610000cd24783b */ /* 0x000f220000000200 */
[----:B------:R-:W-:Y:S02]  /*1b30*/  ISETP.LT.OR P5, PT, R0, 0x21, !P5 ;  /* 0x000000210000780c */ /* 0x000fe40006fa1670 */
[C---:B------:R-:W-:Y:S01]  /*1b40*/  IADD3 R185, R204.reuse, 0x5000, RZ ;  /* 0x00005000ccb97810 */ /* 0x040fe20007ffe0ff */
[----:B------:R-:W5:Y:S01]  /*1b50*/  LDSM.16.M88.4 R72, [R205+0x7100] ;  /* 0x00710000cd48783b */ /* 0x000f620000000200 */
[----:B------:R-:W-:-:S03]  /*1b60*/  IADD3 R184, R204, 0x5800, RZ ;  /* 0x00005800ccb87810 */ /* 0x000fc60007ffe0ff */
[----:B---3--:R-:W-:Y:S04]  /*1b70*/  LDSM.16.M88.4 R20, [R205+0x7900] ;  /* 0x00790000cd14783b */ /* 0x008fe80000000200 */
[----:B------:R-:W-:Y:S04]  /*1b80*/  LDSM.16.M88.4 R56, [R202+0xc100] ;  /* 0x00c10000ca38783b */ /* 0x000fe80000000200 */
[----:B--2---:R-:W-:Y:S04]  /*1b90*/  LDSM.16.M88.4 R12, [R204] ;  /* 0x00000000cc0c783b */ /* 0x004fe80000000200 */
[----:B------:R-:W2:Y:S04]  /*1ba0*/  LDSM.16.M88.4 R8, [R204+0x800] ;  /* 0x00080000cc08783b */ /* 0x000ea80000000200 */
[----:B------:R-:W3:Y:S04]  /*1bb0*/  LDSM.16.M88.4 R76, [R204+0x1000] ;  /* 0x00100000cc4c783b */ /* 0x000ee80000000200 */
[----:B------:R-:W-:Y:S04]  /*1bc0*/  LDSM.16.M88.4 R60, [R204+0x1800] ;  /* 0x00180000cc3c783b */ /* 0x000fe80000000200 */
[----:B------:R-:W-:Y:S01]  /*1bd0*/  @!PT LDS RZ, [RZ] ;  /* 0x00000000fffff984 */ /* 0x000fe20000000800 */
[----:B------:R-:W-:Y:S01]  /*1be0*/  @!PT LDS RZ, [RZ] ;  /* 0x00000000fffff984 */ /* 0x000fe20000000800 */
[----:B------:R-:W-:Y:S01]  /*1bf0*/  @!PT LDS RZ, [RZ] ;  /* 0x00000000fffff984 */ /* 0x000fe20000000800 */
[----:B------:R2:W-:Y:S01]  /*1c00*/  LDGSTS.E.BYPASS.LTC128B.128 [R207+0x100], [R46.64], !P6 ;  /* 0x001000002ecf7fae */ /* 0x0005e2000f101d50 */
[----:B------:R-:W-:-:S02]  /*1c10*/  ISETP.LT.OR P6, PT, R0, 0x1, !P4 ;  /* 0x000000010000780c */ /* 0x000fc400067c1670 */
[----:B------:R-:W-:Y:S01]  /*1c20*/  ISETP.LT.OR P4, PT, R0, 0x21, !P4 ;  /* 0x000000210000780c */ /* 0x000fe20006781670 */
[----:B------:R2:W-:Y:S01]  /*1c30*/  LDGSTS.E.BYPASS.LTC128B.128 [R207+0x2100], [R46.64+0x80], !P0 ;  /* 0x021000802ecf7fae */ /* 0x0005e2000c101d50 */
[----:B------:R-:W-:Y:S01]  /*1c40*/  LOP3.LUT P0, RZ, R24, 0x4, RZ, 0xc0, !PT ;  /* 0x0000000418ff7812 */ /* 0x000fe2000780c0ff */
[----:B------:R-:W-:Y:S01]  /*1c50*/  IMAD.MOV.U32 R24, RZ, RZ, 0x20 ;  /* 0x00000020ff187424 */ /* 0x000fe200078e00ff */
[C---:B-1----:R-:W-:Y:S07]  /*1c60*/  HMMA.16816.F32 R32, R16.reuse, R28, RZ ;  /* 0x0000001c1020723c */ /* 0x042fee00000018ff */
[----:B------:R2:W-:Y:S01]  /*1c70*/  LDGSTS.E.BYPASS.LTC128B.128 [R207+0x4100], [R46.64+0x100], !P6 ;  /* 0x041001002ecf7fae */ /* 0x0005e2000f101d50 */
[----:B------:R-:W-:Y:S01]  /*1c80*/  LOP3.LUT P6, RZ, R3, 0x4, RZ, 0xc0, !PT ;  /* 0x0000000403ff7812 */ /* 0x000fe200078cc0ff */
[----:B------:R-:W-:Y:S01]  /*1c90*/  HMMA.16816.F32 R28, R16, R30, RZ ;  /* 0x0000001e101c723c */ /* 0x000fe200000018ff */
[----:B------:R-:W-:-:S02]  /*1ca0*/  SEL R3, R24, 0xffffffe0, !P0 ;  /* 0xffffffe018037807 */ /* 0x000fc40004000000 */
[----:B------:R-:W-:Y:S02]  /*1cb0*/  ISETP.LT.OR P0, PT, R0, 0x21, P3 ;  /* 0x000000210000780c */ /* 0x000fe40001f01670 */
[----:B------:R-:W-:Y:S01]  /*1cc0*/  SEL R0, R44, 0xffffffc0, !P6 ;  /* 0xffffffc02c007807 */ /* 0x000fe20007000000 */
[C---:B------:R-:W-:Y:S02]  /*1cd0*/  IMAD R201, R3.reuse, 0x2, R206 ;  /* 0x0000000203c97824 */ /* 0x040fe400078e02ce */
[----:B----4-:R-:W-:Y:S01]  /*1ce0*/  HMMA.16816.F32 R40, R16, R36, RZ ;  /* 0x000000241028723c */ /* 0x010fe200000018ff */
[----:B------:R-:W-:Y:S02]  /*1cf0*/  IMAD R199, R3, 0x2, R202 ;  /* 0x0000000203c77824 */ /* 0x000fe400078e02ca */
[----:B------:R-:W-:Y:S02]  /*1d00*/  IMAD.IADD R200, R205, 0x1, R0 ;  /* 0x00000001cdc87824 */ /* 0x000fe400078e0200 */
[----:B------:R-:W-:-:S03]  /*1d10*/  IMAD.IADD R192, R0, 0x1, R204 ;  /* 0x0000000100c07824 */ /* 0x000fc600078e02cc */
[----:B------:R1:W-:Y:S01]  /*1d20*/  LDGSTS.E.BYPASS.LTC128B.128 [R207+0x1100], [R80.64], !P0 ;  /* 0x0110000050cf7fae */ /* 0x0003e2000c101d50 */
[----:B------:R-:W-:Y:S03]  /*1d30*/  HMMA.16816.F32 R36, R16, R38, RZ ;  /* 0x000000261024723c */ /* 0x000fe600000018ff */
[----:B------:R1:W-:Y:S01]  /*1d40*/  LDGSTS.E.BYPASS.LTC128B.128 [R207+0x3100], [R80.64+0x80], !P5 ;  /* 0x0310008050cf7fae */ /* 0x0003e2000e901d50 */
[----:B------:R-:W-:-:S03]  /*1d50*/  PLOP3.LUT P5, PT, PT, PT, UP0, 0x80, 0x0 ;  /* 0x000000000000781c */ /* 0x000fc60003faf008 */
[----:B------:R1:W-:Y:S01]  /*1d60*/  LDGSTS.E.BYPASS.LTC128B.128 [R207+0x5100], [R80.64+0x100], !P4 ;  /* 0x0510010050cf7fae */ /* 0x0003e2000e101d50 */
[C---:B-----5:R-:W-:Y:S01]  /*1d70*/  HMMA.16816.F32 R24, R16.reuse, R72, RZ ;  /* 0x000000481018723c */ /* 0x060fe200000018ff */
[----:B------:R-:W-:Y:S02]  /*1d80*/  PLOP3.LUT P4, PT, PT, PT, UP2, 0x80, 0x0 ;  /* 0x000000000000781c */ /* 0x000fe40003f8f028 */
[----:B------:R-:W-:Y:S04]  /*1d90*/  LDSM.16.M88.4 R64, [R201+0xc100] ;  /* 0x00c10000c940783b */ /* 0x000fe80000000200 */
[----:B------:R-:W4:Y:S01]  /*1da0*/  LDSM.16.M88.4 R48, [R200+0x6900] ;  /* 0x00690000c830783b */ /* 0x000f220000000200 */
[----:B------:R-:W-:Y:S03]  /*1db0*/  HMMA.16816.F32 R72, R16, R74, RZ ;  /* 0x0000004a1048723c */ /* 0x000fe600000018ff */
[----:B------:R-:W5:Y:S04]  /*1dc0*/  LDSM.16.M88.4 R52, [R200+0x6100] ;  /* 0x00610000c834783b */ /* 0x000f680000000200 */
[----:B--2---:R-:W2:Y:S01]  /*1dd0*/  LDSM.16.M88.4 R44, [R200+0x7100] ;  /* 0x00710000c82c783b */ /* 0x004ea20000000200 */
[C---:B------:R-:W-:Y:S03]  /*1de0*/  HMMA.16816.F32 R32, R56.reuse, R8, R32 ;  /* 0x000000083820723c */ /* 0x040fe60000001820 */
[----:B------:R-:W-:Y:S04]  /*1df0*/  LDSM.16.M88.4 R84, [R192+0x1000] ;  /* 0x00100000c054783b */ /* 0x000fe80000000200 */
[----:B------:R-:W0:Y:S01]  /*1e00*/  LDGDEPBAR ;  /* 0x00000000000079af */ /* 0x000e220000000000 */
[----:B------:R-:W-:Y:S03]  /*1e10*/  HMMA.16816.F32 R28, R56, R10, R28 ;  /* 0x0000000a381c723c */ /* 0x000fe6000000181c */
[----:B-1----:R-:W-:Y:S04]  /*1e20*/  LDSM.16.M88.4 R80, [R199+0xc100] ;  /* 0x00c10000c750783b */ /* 0x002fe80000000200 */
[----:B------:R-:W1:Y:S01]  /*1e30*/  LDSM.16.M88.4 R8, [R192+0x800] ;  /* 0x00080000c008783b */ /* 0x000e620000000200 */
[C---:B------:R-:W-:Y:S08]  /*1e40*/  HMMA.16816.F32 R68, R16.reuse, R20, RZ ;  /* 0x000000141044723c */ /* 0x040ff000000018ff */
[----:B------:R-:W-:Y:S01]  /*1e50*/  HMMA.16816.F32 R16, R16, R22, RZ ;  /* 0x000000161010723c */ /* 0x000fe200000018ff */
[----:B------:R-:W1:Y:S07]  /*1e60*/  LDSM.16.M88.4 R20, [R200+0x7900] ;  /* 0x00790000c814783b */ /* 0x000e6e0000000200 */
[C---:B------:R-:W-:Y:S08]  /*1e70*/  HMMA.16816.F32 R40, R56.reuse, R12, R40 ;  /* 0x0000000c3828723c */ /* 0x040ff00000001828 */
[C---:B------:R-:W-:Y:S01]  /*1e80*/  HMMA.16816.F32 R36, R56.reuse, R14, R36 ;  /* 0x0000000e3824723c */ /* 0x040fe20000001824 */
[----:B------:R-:W1:Y:S07]  /*1e90*/  LDSM.16.M88.4 R12, [R192] ;  /* 0x00000000c00c783b */ /* 0x000e6e0000000200 */
[C---:B---3--:R-:W-:Y:S08]  /*1ea0*/  HMMA.16816.F32 R24, R56.reuse, R76, R24 ;  /* 0x0000004c3818723c */ /* 0x048ff00000001818 */
[----:B------:R-:W-:Y:S01]  /*1eb0*/  HMMA.16816.F32 R72, R56, R78, R72 ;  /* 0x0000004e3848723c */ /* 0x000fe20000001848 */
[----:B------:R-:W-:Y:S07]  /*1ec0*/  LDSM.16.M88.4 R76, [R192+0x1800] ;  /* 0x00180000c04c783b */ /* 0x000fee0000000200 */
[C---:B----4-:R-:W-:Y:S08]  /*1ed0*/  HMMA.16816.F32 R32, R64.reuse, R48, R32 ;  /* 0x000000304020723c */ /* 0x050ff00000001820 */
[----:B------:R-:W-:Y:S01]  /*1ee0*/  HMMA.16816.F32 R28, R64, R50, R28 ;  /* 0x00000032401c723c */ /* 0x000fe2000000181c */
[----:B------:R-:W-:Y:S07]  /*1ef0*/  LDSM.16.M88.4 R48, [R205+0x9100] ;  /* 0x00910000cd30783b */ /* 0x000fee0000000200 */
[C---:B------:R-:W-:Y:S08]  /*1f00*/  HMMA.16816.F32 R68, R56.reuse, R60, R68 ;  /* 0x0000003c3844723c */ /* 0x040ff00000001844 */
[----:B------:R-:W-:Y:S01]  /*1f10*/  HMMA.16816.F32 R16, R56, R62, R16 ;  /* 0x0000003e3810723c */ /* 0x000fe20000001810 */
[----:B------:R-:W-:Y:S04]  /*1f20*/  LDSM.16.M88.4 R60, [R206+0x10100] ;  /* 0x01010000ce3c783b */ /* 0x000fe80000000200 */
[----:B------:R-:W-:Y:S03]  /*1f30*/  LDSM.16.M88.4 R56, [R205+0x8100] ;  /* 0x00810000cd38783b */ /* 0x000fe60000000200 */
[C---:B-----5:R-:W-:Y:S08]  /*1f40*/  HMMA.16816.F32 R40, R64.reuse, R52, R40 ;  /* 0x000000344028723c */ /* 0x060ff00000001828 */
[C---:B------:R-:W-:Y:S01]  /*1f50*/  HMMA.16816.F32 R36, R64.reuse, R54, R36 ;  /* 0x000000364024723c */ /* 0x040fe20000001824 */
[----:B------:R-:W3:Y:S07]  /*1f60*/  LDSM.16.M88.4 R52, [R205+0x8900] ;  /* 0x00890000cd34783b */ /* 0x000eee0000000200 */
[C---:B--2---:R-:W-:Y:S08]  /*1f70*/  HMMA.16816.F32 R24, R64.reuse, R44, R24 ;  /* 0x0000002c4018723c */ /* 0x044ff00000001818 */
[----:B------:R-:W-:Y:S01]  /*1f80*/  HMMA.16816.F32 R72, R64, R46, R72 ;  /* 0x0000002e4048723c */ /* 0x000fe20000001848 */
[----:B------:R-:W-:Y:S07]  /*1f90*/  LDSM.16.M88.4 R44, [R205+0x9900] ;  /* 0x00990000cd2c783b */ /* 0x000fee0000000200 */
[C---:B-1----:R-:W-:Y:S08]  /*1fa0*/  HMMA.16816.F32 R32, R80.reuse, R8, R32 ;  /* 0x000000085020723c */ /* 0x042ff00000001820 */
[----:B------:R-:W-:Y:S01]  /*1fb0*/  HMMA.16816.F32 R28, R80, R10, R28 ;  /* 0x0000000a501c723c */ /* 0x000fe2000000181c */
[----:B------:R-:W-:Y:S07]  /*1fc0*/  LDSM.16.M88.4 R8, [R204+0x3000] ;  /* 0x00300000cc08783b */ /* 0x000fee0000000200 */
[C---:B------:R-:W-:Y:S08]  /*1fd0*/  HMMA.16816.F32 R68, R64.reuse, R20, R68 ;  /* 0x000000144044723c */ /* 0x040ff00000001844 */
[----:B------:R-:W-:Y:S01]  /*1fe0*/  HMMA.16816.F32 R64, R64, R22, R16 ;  /* 0x000000164040723c */ /* 0x000fe20000001810 */
[----:B------:R-:W-:Y:S04]  /*1ff0*/  LDSM.16.M88.4 R20, [R202+0x10100] ;  /* 0x01010000ca14783b */ /* 0x000fe80000000200 */
[----:B------:R-:W-:Y:S03]  /*2000*/  LDSM.16.M88.4 R16, [R204+0x2000] ;  /* 0x00200000cc10783b */ /* 0x000fe60000000200 */
[C---:B------:R-:W-:Y:S08]  /*2010*/  HMMA.16816.F32 R40, R80.reuse, R12, R40 ;  /* 0x0000000c5028723c */ /* 0x040ff00000001828 */
[C---:B------:R-:W-:Y:S01]  /*2020*/  HMMA.16816.F32 R36, R80.reuse, R14, R36 ;  /* 0x0000000e5024723c */ /* 0x040fe20000001824 */
[----:B------:R-:W1:Y:S07]  /*2030*/  LDSM.16.M88.4 R12, [R204+0x2800] ;  /* 0x00280000cc0c783b */ /* 0x000e6e0000000200 */
[C---:B------:R-:W-:Y:S08]  /*2040*/  HMMA.16816.F32 R24, R80.reuse, R84, R24 ;  /* 0x000000545018723c */ /* 0x040ff00000001818 */
[----:B------:R-:W-:Y:S08]  /*2050*/  HMMA.16816.F32 R72, R80, R86, R72 ;  /* 0x000000565048723c */ /* 0x000ff00000001848 */
[C---:B---3--:R-:W-:Y:S08]  /*2060*/  HMMA.16816.F32 R32, R60.reuse, R52, R32 ;  /* 0x000000343c20723c */ /* 0x048ff00000001820 */
[----:B------:R-:W-:Y:S01]  /*2070*/  HMMA.16816.F32 R28, R60, R54, R28 ;  /* 0x000000363c1c723c */ /* 0x000fe2000000181c */
[----:B------:R-:W-:Y:S07]  /*2080*/  LDSM.16.M88.4 R52, [R201+0x10100] ;  /* 0x01010000c934783b */ /* 0x000fee0000000200 */
[C---:B------:R-:W-:Y:S08]  /*2090*/  HMMA.16816.F32 R68, R80.reuse, R76, R68 ;  /* 0x0000004c5044723c */ /* 0x040ff00000001844 */
[----:B------:R-:W-:Y:S01]  /*20a0*/  HMMA.16816.F32 R64, R80, R78, R64 ;  /* 0x0000004e5040723c */ /* 0x000fe20000001840 */
[----:B------:R-:W2:Y:S07]  /*20b0*/  LDSM.16.M88.4 R76, [R204+0x3800] ;  /* 0x00380000cc4c783b */ /* 0x000eae0000000200 */
[C---:B------:R-:W-:Y:S08]  /*20c0*/  HMMA.16816.F32 R40, R60.reuse, R56, R40 ;  /* 0x000000383c28723c */ /* 0x040ff00000001828 */
[C---:B------:R-:W-:Y:S08]  /*20d0*/  HMMA.16816.F32 R36, R60.reuse, R58, R36 ;  /* 0x0000003a3c24723c */ /* 0x040ff00000001824 */
[C---:B------:R-:W-:Y:S01]  /*20e0*/  HMMA.16816.F32 R56, R60.reuse, R48, R24 ;  /* 0x000000303c38723c */ /* 0x040fe20000001818 */
[----:B------:R-:W3:Y:S07]  /*20f0*/  LDSM.16.M88.4 R24, [R200+0x8100] ;  /* 0x00810000c818783b */ /* 0x000eee0000000200 */
[----:B------:R-:W-:Y:S01]  /*2100*/  HMMA.16816.F32 R72, R60, R50, R72 ;  /* 0x000000323c48723c */ /* 0x000fe20000001848 */
[----:B------:R-:W-:Y:S07]  /*2110*/  LDSM.16.M88.4 R48, [R199+0x10100] ;  /* 0x01010000c730783b */ /* 0x000fee0000000200 */
[C---:B-1----:R-:W-:Y:S08]  /*2120*/  HMMA.16816.F32 R32, R20.reuse, R12, R32 ;  /* 0x0000000c1420723c */ /* 0x042ff00000001820 */
[----:B------:R-:W-:Y:S01]  /*2130*/  HMMA.16816.F32 R28, R20, R14, R28 ;  /* 0x0000000e141c723c */ /* 0x000fe2000000181c */
[----:B------:R-:W1:Y:S07]  /*2140*/  LDSM.16.M88.4 R12, [R200+0x8900] ;  /* 0x00890000c80c783b */ /* 0x000e6e0000000200 */
[C---:B------:R-:W-:Y:S08]  /*2150*/  HMMA.16816.F32 R68, R60.reuse, R44, R68 ;  /* 0x0000002c3c44723c */ /* 0x040ff00000001844 */
[----:B------:R-:W-:Y:S01]  /*2160*/  HMMA.16816.F32 R64, R60, R46, R64 ;  /* 0x0000002e3c40723c */ /* 0x000fe20000001840 */
[----:B------:R-:W4:Y:S04]  /*2170*/  LDSM.16.M88.4 R44, [R200+0x9100] ;  /* 0x00910000c82c783b */ /* 0x000f280000000200 */
[----:B------:R-:W-:Y:S03]  /*2180*/  LDSM.16.M88.4 R60, [R192+0x2800] ;  /* 0x00280000c03c783b */ /* 0x000fe60000000200 */
[C---:B------:R-:W-:Y:S08]  /*2190*/  HMMA.16816.F32 R40, R20.reuse, R16, R40 ;  /* 0x000000101428723c */ /* 0x040ff00000001828 */
[C---:B------:R-:W-:Y:S01]  /*21a0*/  HMMA.16816.F32 R36, R20.reuse, R18, R36 ;  /* 0x000000121424723c */ /* 0x040fe20000001824 */
[----:B------:R-:W5:Y:S07]  /*21b0*/  LDSM.16.M88.4 R16, [R200+0x9900] ;  /* 0x00990000c810783b */ /* 0x000f6e0000000200 */
[C---:B------:R-:W-:Y:S08]  /*21c0*/  HMMA.16816.F32 R56, R20.reuse, R8, R56 ;  /* 0x000000081438723c */ /* 0x040ff00000001838 */
[C---:B------:R-:W-:Y:S01]  /*21d0*/  HMMA.16816.F32 R72, R20.reuse, R10, R72 ;  /* 0x0000000a1448723c */ /* 0x040fe20000001848 */
[----:B------:R-:W4:Y:S07]  /*21e0*/  LDSM.16.M88.4 R8, [R192+0x2000] ;  /* 0x00200000c008783b */ /* 0x000f2e0000000200 */
[C---:B--2---:R-:W-:Y:S08]  /*21f0*/  HMMA.16816.F32 R68, R20.reuse, R76, R68 ;  /* 0x0000004c1444723c */ /* 0x044ff00000001844 */
[----:B------:R-:W-:Y:S01]  /*2200*/  HMMA.16816.F32 R64, R20, R78, R64 ;  /* 0x0000004e1440723c */ /* 0x000fe20000001840 */
[----:B------:R-:W2:Y:S07]  /*2210*/  LDSM.16.M88.4 R20, [R192+0x3000] ;  /* 0x00300000c014783b */ /* 0x000eae0000000200 */
[C---:B---3--:R-:W-:Y:S08]  /*2220*/  HMMA.16816.F32 R40, R52.reuse, R24, R40 ;  /* 0x000000183428723c */ /* 0x048ff00000001828 */
[C---:B------:R-:W-:Y:S01]  /*2230*/  HMMA.16816.F32 R36, R52.reuse, R26, R36 ;  /* 0x0000001a3424723c */ /* 0x040fe20000001824 */
[----:B------:R-:W-:Y:S07]  /*2240*/  LDSM.16.M88.4 R24, [R206+0x14100] ;  /* 0x01410000ce18783b */ /* 0x000fee0000000200 */
[C---:B-1----:R-:W-:Y:S08]  /*2250*/  HMMA.16816.F32 R32, R52.reuse, R12, R32 ;  /* 0x0000000c3420723c */ /* 0x042ff00000001820 */
[C---:B------:R-:W-:Y:S01]  /*2260*/  HMMA.16816.F32 R28, R52.reuse, R14, R28 ;  /* 0x0000000e341c723c */ /* 0x040fe2000000181c */
[----:B------:R-:W1:Y:S07]  /*2270*/  LDSM.16.M88.4 R12, [R192+0x3800] ;  /* 0x00380000c00c783b */ /* 0x000e6e0000000200 */
[C---:B----4-:R-:W-:Y:S08]  /*2280*/  HMMA.16816.F32 R56, R52.reuse, R44, R56 ;  /* 0x0000002c3438723c */ /* 0x050ff00000001838 */
[C---:B------:R-:W-:Y:S01]  /*2290*/  HMMA.16816.F32 R72, R52.reuse, R46, R72 ;  /* 0x0000002e3448723c */ /* 0x040fe20000001848 */
[----:B------:R-:W-:Y:S07]  /*22a0*/  LDSM.16.M88.4 R44, [R205+0xb100] ;  /* 0x00b10000cd2c783b */ /* 0x000fee0000000200 */
[C---:B-----5:R-:W-:Y:S08]  /*22b0*/  HMMA.16816.F32 R68, R52.reuse, R16, R68 ;  /* 0x000000103444723c */ /* 0x060ff00000001844 */
[----:B------:R-:W-:Y:S01]  /*22c0*/  HMMA.16816.F32 R64, R52, R18, R64 ;  /* 0x000000123440723c */ /* 0x000fe20000001840 */
[----:B------:R-:W3:Y:S04]  /*22d0*/  LDSM.16.M88.4 R16, [R205+0xa100] ;  /* 0x00a10000cd10783b */ /* 0x000ee80000000200 */
[----:B------:R-:W-:Y:S03]  /*22e0*/  LDSM.16.M88.4 R52, [R202+0x14100] ;  /* 0x01410000ca34783b */ /* 0x000fe60000000200 */
[C---:B------:R-:W-:Y:S08]  /*22f0*/  HMMA.16816.F32 R40, R48.reuse, R8, R40 ;  /* 0x000000083028723c */ /* 0x040ff00000001828 */
[C---:B------:R-:W-:Y:S01]  /*2300*/  HMMA.16816.F32 R36, R48.reuse, R10, R36 ;  /* 0x0000000a3024723c */ /* 0x040fe20000001824 */
[----:B------:R-:W4:Y:S07]  /*2310*/  LDSM.16.M88.4 R8, [R205+0xa900] ;  /* 0x00a90000cd08783b */ /* 0x000f2e0000000200 */
[C---:B------:R-:W-:Y:S08]  /*2320*/  HMMA.16816.F32 R32, R48.reuse, R60, R32 ;  /* 0x0000003c3020723c */ /* 0x040ff00000001820 */
[C---:B------:R-:W-:Y:S01]  /*2330*/  HMMA.16816.F32 R28, R48.reuse, R62, R28 ;  /* 0x0000003e301c723c */ /* 0x040fe2000000181c */
[----:B------:R-:W-:Y:S07]  /*2340*/  LDSM.16.M88.4 R60, [R204+0x5000] ;  /* 0x00500000cc3c783b */ /* 0x000fee0000000200 */
[C---:B--2---:R-:W-:Y:S08]  /*2350*/  HMMA.16816.F32 R56, R48.reuse, R20, R56 ;  /* 0x000000143038723c */ /* 0x044ff00000001838 */
[C---:B------:R-:W-:Y:S01]  /*2360*/  HMMA.16816.F32 R72, R48.reuse, R22, R72 ;  /* 0x000000163048723c */ /* 0x040fe20000001848 */
[----:B------:R-:W2:Y:S07]  /*2370*/  LDSM.16.M88.4 R20, [R204+0x4000] ;  /* 0x00400000cc14783b */ /* 0x000eae0000000200 */
[C---:B-1----:R-:W-:Y:S08]  /*2380*/  HMMA.16816.F32 R68, R48.reuse, R12, R68 ;  /* 0x0000000c3044723c */ /* 0x042ff00000001844 */
[----:B------:R-:W-:Y:S01]  /*2390*/  HMMA.16816.F32 R64, R48, R14, R64 ;  /* 0x0000000e3040723c */ /* 0x000fe20000001840 */
[----:B------:R-:W1:Y:S04]  /*23a0*/  LDSM.16.M88.4 R12, [R205+0xb900] ;  /* 0x00b90000cd0c783b */ /* 0x000e680000000200 */
[----:B------:R-:W5:Y:S03]  /*23b0*/  LDSM.16.M88.4 R48, [R204+0x4800] ;  /* 0x00480000cc30783b */ /* 0x000f660000000200 */
[C---:B---3--:R-:W-:Y:S08]  /*23c0*/  HMMA.16816.F32 R40, R24.reuse, R16, R40 ;  /* 0x000000101828723c */ /* 0x048ff00000001828 */
[C---:B------:R-:W-:Y:S01]  /*23d0*/  HMMA.16816.F32 R36, R24.reuse, R18, R36 ;  /* 0x000000121824723c */ /* 0x040fe20000001824 */
[----:B------:R-:W-:Y:S07]  /*23e0*/  LDSM.16.M88.4 R16, [R201+0x14100] ;  /* 0x01410000c910783b */ /* 0x000fee0000000200 */
[C---:B----4-:R-:W-:Y:S08]  /*23f0*/  HMMA.16816.F32 R32, R24.reuse, R8, R32 ;  /* 0x000000081820723c */ /* 0x050ff00000001820 */
[C---:B------:R-:W-:Y:S01]  /*2400*/  HMMA.16816.F32 R28, R24.reuse, R10, R28 ;  /* 0x0000000a181c723c */ /* 0x040fe2000000181c */
[----:B------:R-:W3:Y:S07]  /*2410*/  LDSM.16.M88.4 R8, [R200+0xa100] ;  /* 0x00a10000c808783b */ /* 0x000eee0000000200 */
[----:B------:R-:W-:Y:S08]  /*2420*/  HMMA.16816.F32 R56, R24, R44, R56 ;  /* 0x0000002c1838723c */ /* 0x000ff00000001838 */
[----:B--2---:R-:W-:Y:S08]  /*2430*/  HMMA.16816.F32 R40, R52, R20, R40 ;  /* 0x000000143428723c */ /* 0x004ff00000001828 */
[C---:B------:R-:W-:Y:S01]  /*2440*/  HMMA.16816.F32 R72, R24.reuse, R46, R72 ;  /* 0x0000002e1848723c */ /* 0x040fe20000001848 */
[----:B------:R-:W-:Y:S07]  /*2450*/  LDSM.16.M88.4 R44, [R204+0x5800] ;  /* 0x00580000cc2c783b */ /* 0x000fee0000000200 */
[C---:B-1----:R-:W-:Y:S08]  /*2460*/  HMMA.16816.F32 R68, R24.reuse, R12, R68 ;  /* 0x0000000c1844723c */ /* 0x042ff00000001844 */
[----:B------:R-:W-:Y:S01]  /*2470*/  HMMA.16816.F32 R64, R24, R14, R64 ;  /* 0x0000000e1840723c */ /* 0x000fe20000001840 */
[----:B------:R-:W1:Y:S04]  /*2480*/  LDSM.16.M88.4 R24, [R200+0xa900] ;  /* 0x00a90000c818783b */ /* 0x000e680000000200 */
[----:B------:R-:W-:Y:S03]  /*2490*/  LDSM.16.M88.4 R12, [R199+0x14100] ;  /* 0x01410000c70c783b */ /* 0x000fe60000000200 */
[C---:B------:R-:W-:Y:S01]  /*24a0*/  HMMA.16816.F32 R36, R52.reuse, R22, R36 ;  /* 0x000000163424723c */ /* 0x040fe20000001824 */
[----:B------:R-:W-:Y:S07]  /*24b0*/  LDSM.16.M88.4 R20, [R192+0x4000] ;  /* 0x00400000c014783b */ /* 0x000fee0000000200 */
[----:B-----5:R-:W-:Y:S08]  /*24c0*/  HMMA.16816.F32 R32, R52, R48, R32 ;  /* 0x000000303420723c */ /* 0x020ff00000001820 */
[C---:B---3--:R-:W-:Y:S08]  /*24d0*/  HMMA.16816.F32 R40, R16.reuse, R8, R40 ;  /* 0x000000081028723c */ /* 0x048ff00000001828 */
[----:B------:R-:W-:Y:S01]  /*24e0*/  HMMA.16816.F32 R36, R16, R10, R36 ;  /* 0x0000000a1024723c */ /* 0x000fe20000001824 */
[----:B------:R-:W2:Y:S07]  /*24f0*/  LDSM.16.M88.4 R8, [R192+0x4800] ;  /* 0x00480000c008783b */ /* 0x000eae0000000200 */
[----:B------:R-:W-:Y:S01]  /*2500*/  HMMA.16816.F32 R28, R52, R50, R28 ;  /* 0x00000032341c723c */ /* 0x000fe2000000181c */
[----:B------:R-:W3:Y:S07]  /*2510*/  LDSM.16.M88.4 R48, [R200+0xb100] ;  /* 0x00b10000c830783b */ /* 0x000eee0000000200 */
[----:B-1----:R-:W-:Y:S07]  /*2520*/  HMMA.16816.F32 R32, R16, R24, R32 ;  /* 0x000000181020723c */ /* 0x002fee0000001820 */
[----:B------:R-:W-:Y:S01]  /*2530*/  LEA.HI R25, R91, R88, RZ, 0x2 ;  /* 0x000000585b197211 */ /* 0x000fe200078f10ff */
[----:B------:R-:W-:Y:S03]  /*2540*/  HMMA.16816.F32 R56, R52, R60, R56 ;  /* 0x0000003c3438723c */ /* 0x000fe60000001838 */
[----:B------:R-:W-:-:S05]  /*2550*/  LOP3.LUT R25, R25, 0xfffffffc, RZ, 0xc0, !PT ;  /* 0xfffffffc19197812 */ /* 0x000fca00078ec0ff */
[----:B------:R-:W-:Y:S01]  /*2560*/  HMMA.16816.F32 R72, R52, R62, R72 ;  /* 0x0000003e3448723c */ /* 0x000fe20000001848 */
[----:B------:R-:W1:Y:S07]  /*2570*/  LDSM.16.M88.4 R60, [R200+0xb900] ;  /* 0x00b90000c83c783b */ /* 0x000e6e0000000200 */
[----:B------:R-:W-:Y:S07]  /*2580*/  HMMA.16816.F32 R28, R16, R26, R28 ;  /* 0x0000001a101c723c */ /* 0x000fee000000181c */
[----:B------:R-:W-:Y:S01]  /*2590*/  SHF.R.S32.HI R26, RZ, 0x1f, R7 ;  /* 0x0000001fff1a7819 */ /* 0x000fe20000011407 */
[----:B--2---:R-:W-:Y:S03]  /*25a0*/  HMMA.16816.F32 R32, R12, R8, R32 ;  /* 0x000000080c20723c */ /* 0x004fe60000001820 */
[----:B------:R-:W-:-:S05]  /*25b0*/  LEA.HI R26, R26, R7, RZ, 0x3 ;  /* 0x000000071a1a7211 */ /* 0x000fca00078f18ff */
[C---:B------:R-:W-:Y:S08]  /*25c0*/  HMMA.16816.F32 R68, R52.reuse, R44, R68 ;  /* 0x0000002c3444723c */ /* 0x040ff00000001844 */
[----:B------:R-:W-:Y:S01]  /*25d0*/  HMMA.16816.F32 R64, R52, R46, R64 ;  /* 0x0000002e3440723c */ /* 0x000fe20000001840 */
[----:B------:R-:W2:Y:S07]  /*25e0*/  LDSM.16.M88.4 R44, [R192+0x5000] ;  /* 0x00500000c02c783b */ /* 0x000eae0000000200 */
[----:B------:R-:W-:Y:S01]  /*25f0*/  HMMA.16816.F32 R36, R12, R22, R36 ;  /* 0x000000160c24723c */ /* 0x000fe20000001824 */
[----:B------:R-:W-:Y:S01]  /*2600*/  FMUL.FTZ R24, R32, c[0x0][0x320] ;  /* 0x0000c80020187a20 */ /* 0x000fe20000410000 */
[----:B------:R-:W-:Y:S01]  /*2610*/  LOP3.LUT R32, R26, 0xffffff8, RZ, 0xc0, !PT ;  /* 0x0ffffff81a207812 */ /* 0x000fe200078ec0ff */
[----:B------:R-:W-:-:S02]  /*2620*/  IMAD.IADD R26, R88, 0x1, -R89 ;  /* 0x00000001581a7824 */ /* 0x000fc400078e0a59 */
[----:B------:R-:W-:Y:S02]  /*2630*/  IMAD.IADD R88, R88, 0x1, -R25 ;  /* 0x0000000158587824 */ /* 0x000fe400078e0a19 */
[----:B------:R-:W-:Y:S01]  /*2640*/  FMUL.FTZ R25, R33, c[0x0][0x320] ;  /* 0x0000c80021197a20 */ /* 0x000fe20000410000 */
[----:B------:R-:W-:Y:S01]  /*2650*/  HMMA.16816.F32 R40, R12, R20, R40 ;  /* 0x000000140c28723c */ /* 0x000fe20000001828 */
[----:B------:R-:W-:Y:S01]  /*2660*/  SHF.R.S32.HI R27, RZ, 0x1f, R26 ;  /* 0x0000001fff1b7819 */ /* 0x000fe2000001141a */
[----:B------:R-:W-:Y:S01]  /*2670*/  IMAD.IADD R32, R7, 0x1, -R32 ;  /* 0x0000000107207824 */ /* 0x000fe200078e0a20 */
[----:B------:R-:W4:Y:S02]  /*2680*/  MUFU.TANH R24, R24 ;  /* 0x0000001800187308 */ /* 0x000f240000002400 */
[----:B------:R-:W-:-:S03]  /*2690*/  LEA.HI R27, R27, R26, RZ, 0x2 ;  /* 0x0000001a1b1b7211 */ /* 0x000fc600078f10ff */
[----:B------:R-:W-:Y:S01]  /*26a0*/  HMMA.16816.F32 R28, R12, R10, R28 ;  /* 0x0000000a0c1c723c */ /* 0x000fe2000000181c */
[----:B------:R-:W5:Y:S01]  /*26b0*/  LDSM.16.M88.4 R8, [R192+0x5800] ;  /* 0x00580000c008783b */ /* 0x000f620000000200 */
[----:B------:R-:W-:Y:S01]  /*26c0*/  LEA.HI.SX32 R33, R27, UR15, 0x1e ;  /* 0x0000000f1b217c11 */ /* 0x000fe2000f8ff2ff */
[----:B------:R-:W-:-:S04]  /*26d0*/  DEPBAR.LE SB0, 0x0 ;  /* 0x000080000000791a */ /* 0x000fc80000000000 */
[----:B------:R-:W-:Y:S01]  /*26e0*/  IMAD R33, R32, 0x10, R33 ;  /* 0x0000001020217824 */ /* 0x000fe200078e0221 */
[----:B---3--:R-:W-:Y:S01]  /*26f0*/  HMMA.16816.F32 R56, R16, R48, R56 ;  /* 0x000000301038723c */ /* 0x008fe20000001838 */
[----:B------:R-:W-:Y:S01]  /*2700*/  FMUL.FTZ R22, R36, c[0x0][0x320] ;  /* 0x0000c80024167a20 */ /* 0x000fe20000410000 */
[----:B------:R-:W-:Y:S01]  /*2710*/  LOP3.LUT R213, R27, 0x7ffffffc, RZ, 0xc0, !PT ;  /* 0x7ffffffc1bd57812 */ /* 0x000fe200078ec0ff */
[----:B------:R-:W-:Y:S01]  /*2720*/  FMUL.FTZ R23, R37, c[0x0][0x320] ;  /* 0x0000c80025177a20 */ /* 0x000fe20000410000 */
[----:B------:R-:W3:Y:S01]  /*2730*/  MUFU.TANH R25, R25 ;  /* 0x0000001900197308 */ /* 0x000ee20000002400 */
[----:B------:R-:W-:-:S03]  /*2740*/  @P5 IMAD.WIDE.U32 R36, R5, UR5, R216 ;  /* 0x0000000505245c25 */ /* 0x000fc6000f8e00d8 */
[C---:B------:R-:W-:Y:S01]  /*2750*/  HMMA.16816.F32 R72, R16.reuse, R50, R72 ;  /* 0x000000321048723c */ /* 0x040fe20000001848 */
[----:B------:R-:W-:Y:S01]  /*2760*/  FMUL.FTZ R21, R41, c[0x0][0x320] ;  /* 0x0000c80029157a20 */ /* 0x000fe20000410000 */
[----:B------:R-:W-:Y:S01]  /*2770*/  LEA.HI R41, R88, R88, RZ, 0x1 ;  /* 0x0000005858297211 */ /* 0x000fe200078f08ff */
[----:B------:R-:W-:Y:S01]  /*2780*/  IMAD.IADD R213, R26, 0x1, -R213 ;  /* 0x000000011ad57824 */ /* 0x000fe200078e0ad5 */
[----:B------:R-:W2:Y:S01]  /*2790*/  MUFU.TANH R22, R22 ;  /* 0x0000001600167308 */ /* 0x000ea20000002400 */
[----:B------:R-:W-:Y:S01]  /*27a0*/  FMUL.FTZ R0, R40, c[0x0][0x320] ;  /* 0x0000c80028007a20 */ /* 0x000fe20000410000 */
[----:B------:R-:W-:Y:S01]  /*27b0*/  LOP3.LUT R41, R41, 0x1ffffffe, RZ, 0xc0, !PT ;  /* 0x1ffffffe29297812 */ /* 0x000fe200078ec0ff */
[----:B------:R-:W-:Y:S01]  /*27c0*/  IMAD.SHL.U32 R213, R213, 0x2, RZ ;  /* 0x00000002d5d57824 */ /* 0x000fe200078e00ff */
[----:B-1----:R-:W-:Y:S01]  /*27d0*/  HMMA.16816.F32 R68, R16, R60, R68 ;  /* 0x0000003c1044723c */ /* 0x002fe20000001844 */
[----:B------:R-:W-:Y:S02]  /*27e0*/  FMUL.FTZ R5, R29, c[0x0][0x320] ;  /* 0x0000c8001d057a20 */ /* 0x000fe40000410000 */
[----:B------:R-:W-:Y:S01]  /*27f0*/  IMAD.IADD R212, R88, 0x1, -R41 ;  /* 0x0000000158d47824 */ /* 0x000fe200078e0a29 */
[----:B------:R-:W1:Y:S01]  /*2800*/  MUFU.TANH R0, R0 ;  /* 0x0000000000007308 */ /* 0x000e620000002400 */
[----:B------:R-:W-:-:S02]  /*2810*/  IMAD.U32 R29, RZ, RZ, UR12 ;  /* 0x0000000cff1d7e24 */ /* 0x000fc4000f8e00ff */
[----:B------:R-:W-:Y:S01]  /*2820*/  IMAD R212, R212, 0x8, R33 ;  /* 0x00000008d4d47824 */ /* 0x000fe200078e0221 */
[----:B------:R-:W-:Y:S01]  /*2830*/  HMMA.16816.F32 R64, R16, R62, R64 ;  /* 0x0000003e1040723c */ /* 0x000fe20000001840 */
[----:B------:R-:W-:Y:S02]  /*2840*/  FMUL.FTZ R7, R28, c[0x0][0x320] ;  /* 0x0000c8001c077a20 */ /* 0x000fe40000410000 */
[----:B------:R-:W-:Y:S01]  /*2850*/  FMUL.FTZ R20, R42, c[0x0][0x320] ;  /* 0x0000c8002a147a20 */ /* 0x000fe20000410000 */
[----:B------:R-:W1:Y:S03]  /*2860*/  MUFU.TANH R21, R21 ;  /* 0x0000001500157308 */ /* 0x000e660000002400 */
[----:B------:R-:W-:Y:S01]  /*2870*/  @P5 IADD3 R17, R37, UR4, RZ ;  /* 0x0000000425115c10 */ /* 0x000fe2000fffe0ff */
[C---:B--2---:R-:W-:Y:S01]  /*2880*/  HMMA.16816.F32 R56, R12.reuse, R44, R56 ;  /* 0x0000002c0c38723c */ /* 0x044fe20000001838 */
[----:B------:R-:W-:Y:S01]  /*2890*/  @P5 LEA R16, P0, R36, c[0x0][0x1c8], 0x1 ;  /* 0x0000720024105a11 */ /* 0x000fe200078008ff */
[----:B------:R-:W-:Y:S01]  /*28a0*/  @P4 IMAD.HI.U32 R19, R212, c[0x0][0x2c8], RZ ;  /* 0x0000b200d4134a27 */ /* 0x000fe200078e00ff */
[----:B------:R-:W-:Y:S01]  /*28b0*/  ULDC UR4, c[0x0][0x1d0] ;  /* 0x0000740000047ab9 */ /* 0x000fe20000000800 */
[----:B------:R-:W2:Y:S01]  /*28c0*/  MUFU.TANH R20, R20 ;  /* 0x0000001400147308 */ /* 0x000ea20000002400 */
[----:B------:R-:W-:Y:S01]  /*28d0*/  @P5 LEA.HI.X R17, R36, c[0x0][0x1cc], R17, 0x1, P0 ;  /* 0x0000730024115a11 */ /* 0x000fe200000f0c11 */
[----:B------:R-:W-:Y:S01]  /*28e0*/  BAR.SYNC.DEFER_BLOCKING 0x0 ;  /* 0x0000000000007b1d */ /* 0x000fe20000010000 */
[----:B------:R-:W-:Y:S01]  /*28f0*/  PLOP3.LUT P0, PT, PT, PT, UP2, 0x80, 0x0 ;  /* 0x000000000000781c */ /* 0x000fe20003f0f028 */
[----:B------:R-:W-:Y:S01]  /*2900*/  HMMA.16816.F32 R72, R12, R46, R72 ;  /* 0x0000002e0c48723c */ /* 0x000fe20000001848 */
[----:B------:R-:W-:Y:S01]  /*2910*/  IMAD.U32 R18, RZ, RZ, UR12 ;  /* 0x0000000cff127e24 */ /* 0x000fe2000f8e00ff */
[----:B------:R-:W-:Y:S01]  /*2920*/  @P5 LEA R28, P4, R29, R16, 0x1 ;  /* 0x000000101d1c5211 */ /* 0x000fe200078808ff */
[----:B------:R-:W-:Y:S01]  /*2930*/  UIADD3 UR4, -UR14, UR4, UR6 ;  /* 0x000000040e047290 */ /* 0x000fe2000fffe106 */
[----:B------:R-:W1:Y:S02]  /*2940*/  MUFU.TANH R23, R23 ;  /* 0x0000001700177308 */ /* 0x000e640000002400 */
[----:B------:R-:W-:-:S02]  /*2950*/  ULDC UR14, c[0x0][0x324] ;  /* 0x0000c900000e7ab9 */ /* 0x000fc40000000800 */
[----:B-----5:R-:W-:Y:S01]  /*2960*/  HMMA.16816.F32 R68, R12, R8, R68 ;  /* 0x000000080c44723c */ /* 0x020fe20000001844 */
[----:B------:R-:W-:-:S03]  /*2970*/  ULOP3.LUT UR14, URZ, UR14, URZ, 0x33, !UPT ;  /* 0x0000000e3f0e7292 */ /* 0x000fc6000f8e333f */
[----:B------:R-:W1:Y:S03]  /*2980*/  MUFU.TANH R7, R7 ;  /* 0x0000000700077308 */ /* 0x000e660000002400 */
[----:B------:R-:W-:Y:S01]  /*2990*/  IMAD.U32 R9, RZ, RZ, UR11 ;  /* 0x0000000bff097e24 */ /* 0x000fe2000f8e00ff */
[----:B------:R-:W-:Y:S01]  /*29a0*/  HMMA.16816.F32 R64, R12, R10, R64 ;  /* 0x0000000a0c40723c */ /* 0x000fe20000001840 */
[----:B------:R-:W-:Y:S01]  /*29b0*/  IMAD.MOV.U32 R8, RZ, RZ, R212 ;  /* 0x000000ffff087224 */ /* 0x000fe200078e00d4 */
[----:B------:R-:W-:Y:S01]  /*29c0*/  @P0 SHF.R.U32.HI R8, RZ, c[0x0][0x2cc], R19 ;  /* 0x0000b300ff080a19 */ /* 0x000fe20000011613 */
[----:B------:R-:W-:Y:S01]  /*29d0*/  FMUL.FTZ R56, R56, c[0x0][0x320] ;  /* 0x0000c80038387a20 */ /* 0x000fe20000410000 */
[----:B------:R-:W-:Y:S01]  /*29e0*/  @P5 LEA.HI.X R29, R18, R17, R9, 0x1, P4 ;  /* 0x00000011121d5211 */ /* 0x000fe200020f0c09 */
[----:B------:R-:W-:Y:S01]  /*29f0*/  FMUL.FTZ R57, R57, c[0x0][0x320] ;  /* 0x0000c80039397a20 */ /* 0x000fe20000410000 */
[----:B------:R-:W-:Y:S01]  /*2a00*/  @!PT LDS RZ, [RZ] ;  /* 0x00000000fffff984 */ /* 0x000fe20000000800 */
[----:B------:R-:W-:Y:S01]  /*2a10*/  @!PT LDS RZ, [RZ] ;  /* 0x00000000fffff984 */ /* 0x000fe20000000800 */
[----:B------:R-:W-:Y:S01]  /*2a20*/  @!PT LDS RZ, [RZ] ;  /* 0x00000000fffff984 */ /* 0x000fe20000000800 */
[----:B------:R5:W-:Y:S01]  /*2a30*/  @P5 LDGSTS.E.BYPASS.LTC128B.128 [R207+0x6100], [R16.64], !P3 ;  /* 0x0610000010cf5fae */ /* 0x000be2000d901d50 */
[----:B------:R-:W-:Y:S01]  /*2a40*/  IMAD.U32 R10, RZ, RZ, UR4 ;  /* 0x00000004ff0a7e24 */ /* 0x000fe2000f8e00ff */
[----:B------:R-:W-:Y:S01]  /*2a50*/  PLOP3.LUT P0, PT, PT, PT, UP1, 0x40, 0x0 ;  /* 0x000000000000781c */ /* 0x000fe20003f0e818 */
[----:B------:R-:W-:Y:S01]  /*2a60*/  FMUL.FTZ R72, R72, c[0x0][0x320] ;  /* 0x0000c80048487a20 */ /* 0x000fe20000410000 */
[----:B------:R-:W1:Y:S01]  /*2a70*/  SHFL.IDX PT, R9, R8, RZ, 0x1c1f ;  /* 0x001c1fff08097589 */ /* 0x000e6200000e0000 */
[----:B------:R-:W-:Y:S01]  /*2a80*/  FMUL.FTZ R73, R73, c[0x0][0x320] ;  /* 0x0000c80049497a20 */ /* 0x000fe20000410000 */
[----:B------:R-:W1:Y:S02]  /*2a90*/  MUFU.TANH R5, R5 ;  /* 0x0000000500057308 */ /* 0x000e640000002400 */
[----:B------:R5:W-:Y:S02]  /*2aa0*/  @P5 LDGSTS.E.BYPASS.LTC128B.128 [R207+0x8100], [R16.64+0x80], !P2 ;  /* 0x0810008010cf5fae */ /* 0x000be4000d101d50 */
[----:B------:R-:W-:-:S02]  /*2ab0*/  FMUL.FTZ R68, R68, c[0x0][0x320] ;  /* 0x0000c80044447a20 */ /* 0x000fc40000410000 */
[----:B------:R-:W-:Y:S01]  /*2ac0*/  FMUL.FTZ R69, R69, c[0x0][0x320] ;  /* 0x0000c80045457a20 */ /* 0x000fe20000410000 */
[----:B------:R5:W-:Y:S01]  /*2ad0*/  @P5 LDGSTS.E.BYPASS.LTC128B.128 [R207+0xa100], [R16.64+0x100], !P1 ;  /* 0x0a10010010cf5fae */ /* 0x000be2000c901d50 */
[----:B------:R1:W1:Y:S03]  /*2ae0*/  MUFU.TANH R155, R56 ;  /* 0x00000038009b7308 */ /* 0x0002660000002400 */
[----:B------:R1:W-:Y:S01]  /*2af0*/  @P5 LDGSTS.E.BYPASS.LTC128B.128 [R207+0x7100], [R28.64], !P3 ;  /* 0x071000001ccf5fae */ /* 0x0003e2000d901d50 */
[----:B------:R-:W-:Y:S02]  /*2b00*/  FMUL.FTZ R64, R64, c[0x0][0x320] ;  /* 0x0000c80040407a20 */ /* 0x000fe40000410000 */
[----:B------:R-:W-:Y:S01]  /*2b10*/  FMUL.FTZ R65, R65, c[0x0][0x320] ;  /* 0x0000c80041417a20 */ /* 0x000fe20000410000 */
[----:B------:R1:W-:Y:S01]  /*2b20*/  @P5 LDGSTS.E.BYPASS.LTC128B.128 [R207+0x9100], [R28.64+0x80], !P2 ;  /* 0x091000801ccf5fae */ /* 0x0003e2000d101d50 */
[----:B------:R1:W1:Y:S03]  /*2b30*/  MUFU.TANH R161, R72 ;  /* 0x0000004800a17308 */ /* 0x0002660000002400 */
[----:B------:R2:W-:Y:S04]  /*2b40*/  @P5 LDGSTS.E.BYPASS.LTC128B.128 [R207+0xb100], [R28.64+0x100], !P1 ;  /* 0x0b1001001ccf5fae */ /* 0x0005e8000c901d50 */
[----:B------:R-:W0:Y:S01]  /*2b50*/  LDGDEPBAR ;  /* 0x00000000000079af */ /* 0x000e220000000000 */
[----:B------:R1:W1:Y:S08]  /*2b60*/  MUFU.TANH R157, R73 ;  /* 0x00000049009d7308 */ /* 0x0002700000002400 */
[----:B------:R2:W2:Y:S01]  /*2b70*/  MUFU.TANH R163, R57 ;  /* 0x0000003900a37308 */ /* 0x0004a20000002400 */
[----:B-----5:R-:W-:-:S02]  /*2b80*/  IADD3 R16, R10, -c[0x0][0x168], -R213 ;  /* 0x80005a000a107a10 */ /* 0x020fc40007ffe8d5 */
[----:B------:R-:W-:Y:S02]  /*2b90*/  IADD3 R10, -R213, c[0x0][0x1d0], -R6 ;  /* 0x00007400d50a7a10 */ /* 0x000fe40007ffe906 */
[----:B------:R-:W-:-:S03]  /*2ba0*/  IADD3 R17, R16, c[0x0][0x328], RZ ;  /* 0x0000ca0010117a10 */ /* 0x000fc60007ffe0ff */
[----:B------:R2:W2:Y:S01]  /*2bb0*/  MUFU.TANH R167, R68 ;  /* 0x0000004400a77308 */ /* 0x0004a20000002400 */
[----:B------:R-:W-:Y:S01]  /*2bc0*/  IADD3 R16, R16, UR14, RZ ;  /* 0x0000000e10107c10 */ /* 0x000fe2000fffe0ff */
[----:B-1----:R-:W-:-:S04]  /*2bd0*/  IMAD.IADD R19, R17, 0x1, R9 ;  /* 0x0000000111137824 */ /* 0x002fc800078e0209 */
[----:B------:R-:W-:Y:S02]  /*2be0*/  IMAD.IADD R18, R16, 0x1, R9 ;  /* 0x0000000110127824 */ /* 0x000fe400078e0209 */
[----:B------:R1:W1:Y:S01]  /*2bf0*/  MUFU.TANH R165, R69 ;  /* 0x0000004500a57308 */ /* 0x0002620000002400 */
[----:B------:R-:W-:-:S07]  /*2c00*/  IMNMX R19, R19, R10, PT ;  /* 0x0000000a13137217 */ /* 0x000fce0003800200 */
[----:B------:R1:W1:Y:S08]  /*2c10*/  MUFU.TANH R143, R64 ;  /* 0x00000040008f7308 */ /* 0x0002700000002400 */
[----:B------:R1:W1:Y:S01]  /*2c20*/  MUFU.TANH R141, R65 ;  /* 0x00000041008d7308 */ /* 0x0002620000002400 */
[----:B------:R-:W-:Y:S05]  /*2c30*/  @P0 BRA `(.L_x_155) ;  /* 0x0000018000000947 */ /* 0x000fea0003800000 */
[----:B--234-:R-:W-:Y:S01]  /*2c40*/  IADD3 R9, R9, c[0x0][0x1d0], RZ ;  /* 0x0000740009097a10 */ /* 0x01cfe20007ffe0ff */
[----:B------:R-:W-:Y:S03]  /*2c50*/  BSSY B0, `(.L_x_156) ;  /* 0x0000011000007945 */ /* 0x000fe60003800000 */
[----:B------:R-:W-:-:S04]  /*2c60*/  IADD3 R11, R9, -c[0x0][0x168], RZ ;  /* 0x80005a00090b7a10 */ /* 0x000fc80007ffe0ff */
[----:B------:R-:W-:-:S13]  /*2c70*/  ISETP.GT.AND P0, PT, R11, -0x1, PT ;  /* 0xffffffff0b00780c */ /* 0x000fda0003f04270 */
[----:B------:R-:W-:Y:S05]  /*2c80*/  @P0 BRA `(.L_x_157) ;  /* 0x0000008000000947 */ /* 0x000fea0003800000 */
[----:B------:R-:W-:Y:S01]  /*2c90*/  ULDC UR4, c[0x0][0x32c] ;  /* 0x0000cb0000047ab9 */ /* 0x000fe20000000800 */
[----:B------:R-:W-:Y:S01]  /*2ca0*/  LOP3.LUT R11, RZ, R11, RZ, 0x33, !PT ;  /* 0x0000000bff0b7212 */ /* 0x000fe200078e33ff */
[----:B------:R-:W-:-:S06]  /*2cb0*/  UISETP.NE.AND UP0, UPT, UR6, UR4, UPT ;  /* 0x000000040600728c */ /* 0x000fcc000bf05270 */
[----:B------:R-:W-:-:S13]  /*2cc0*/  PLOP3.LUT P0, PT, PT, PT, UP0, 0x80, 0x0 ;  /* 0x000000000000781c */ /* 0x000fda0003f0f008 */
[----:B------:R-:W-:-:S05]  /*2cd0*/  @P0 IMAD.HI.U32 R9, R11, c[0x0][0x330], RZ ;  /* 0x0000cc000b090a27 */ /* 0x000fca00078e00ff */
[----:B------:R-:W-:-:S04]  /*2ce0*/  @P0 SHF.R.U32.HI R11, RZ, c[0x0][0x334], R9 ;  /* 0x0000cd00ff0b0a19 */ /* 0x000fc80000011609 */
[----:B------:R-:W-:Y:S01]  /*2cf0*/  LOP3.LUT R11, RZ, R11, RZ, 0x33, !PT ;  /* 0x0000000bff0b7212 */ /* 0x000fe200078e33ff */
[----:B------:R-:W-:Y:S05]  /*2d00*/  BRA `(.L_x_158) ;  /* 0x0000005000007947 */ /* 0x000fea0003800000 */
.L_x_157:
[----:B------:R-:W-:Y:S02]  /*2d10*/  ULDC UR4, c[0x0][0x32c] ;  /* 0x0000cb0000047ab9 */ /* 0x000fe40000000800 */
[----:B------:R-:W-:-:S06]  /*2d20*/  UISETP.NE.AND UP0, UPT, UR6, UR4, UPT ;  /* 0x000000040600728c */ /* 0x000fcc000bf05270 */
[----:B------:R-:W-:-:S13]  /*2d30*/  PLOP3.LUT P0, PT, PT, PT, UP0, 0x80, 0x0 ;  /* 0x000000000000781c */ /* 0x000fda0003f0f008 */
[----:B------:R-:W-:-:S05]  /*2d40*/  @P0 IMAD.HI.U32 R9, R11, c[0x0][0x330], RZ ;  /* 0x0000cc000b090a27 */ /* 0x000fca00078e00ff */
[----:B------:R-:W-:Y:S02]  /*2d50*/  @P0 SHF.R.U32.HI R11, RZ, c[0x0][0x334], R9 ;  /* 0x0000cd00ff0b0a19 */ /* 0x000fe40000011609 */
.L_x_158:
[----:B------:R-:W-:Y:S05]  /*2d60*/  BSYNC B0 ;  /* 0x0000000000007941 */ /* 0x000fea0003800000 */
.L_x_156:
[----:B------:R-:W-:-:S04]  /*2d70*/  IMAD R12, R11, c[0x0][0x32c], -R6 ;  /* 0x0000cb000b0c7a24 */ /* 0x000fc800078e0a06 */
[----:B------:R-:W-:-:S05]  /*2d80*/  IMAD.IADD R9, R12, 0x1, -R213 ;  /* 0x000000010c097824 */ /* 0x000fca00078e0ad5 */
[----:B------:R-:W-:Y:S02]  /*2d90*/  IADD3 R12, R9, c[0x0][0x32c], RZ ;  /* 0x0000cb00090c7a10 */ /* 0x000fe40007ffe0ff */
[----:B------:R-:W-:Y:S02]  /*2da0*/  IMNMX R18, R18, R9, !PT ;  /* 0x0000000912127217 */ /* 0x000fe40007800200 */
[----:B------:R-:W-:Y:S02]  /*2db0*/  IMNMX R19, R19, R12, PT ;  /* 0x0000000c13137217 */ /* 0x000fe40003800200 */
.L_x_155:
[----:B--234-:R-:W-:Y:S01]  /*2dc0*/  ISETP.LT.AND P0, PT, RZ, UR13, PT ;  /* 0x0000000dff007c0c */ /* 0x01cfe2000bf01270 */
[----:B------:R-:W2:Y:S01]  /*2dd0*/  SHFL.IDX PT, R28, R8, 0x1, 0x1c1f ;  /* 0x003c1f00081c7f89 */ /* 0x000ea200000e0000 */
[----:B------:R-:W-:Y:S02]  /*2de0*/  FMUL.FTZ R14, R34, c[0x0][0x320] ;  /* 0x0000c800220e7a20 */ /* 0x000fe40000410000 */
[C---:B------:R-:W-:Y:S01]  /*2df0*/  ISETP.GT.AND P4, PT, R18.reuse, 0x1, P0 ;  /* 0x000000011200780c */ /* 0x040fe20000784270 */
[----:B------:R-:W-:Y:S01]  /*2e00*/  FMUL.FTZ R12, R35, c[0x0][0x320] ;  /* 0x0000c800230c7a20 */ /* 0x000fe20000410000 */
[----:B------:R-:W-:Y:S01]  /*2e10*/  ISETP.GT.AND P5, PT, R18, RZ, P0 ;  /* 0x000000ff1200720c */ /* 0x000fe200007a4270 */
[----:B------:R-:W-:Y:S01]  /*2e20*/  FMUL.FTZ R26, R39, c[0x0][0x320] ;  /* 0x0000c800271a7a20 */ /* 0x000fe20000410000 */
[----:B------:R-:W-:Y:S01]  /*2e30*/  ISETP.LT.OR P4, PT, R19, 0x2, P4 ;  /* 0x000000021300780c */ /* 0x000fe20002781670 */
[----:B------:R-:W-:Y:S01]  /*2e40*/  FMUL.FTZ R27, R43, c[0x0][0x320] ;  /* 0x0000c8002b1b7a20 */ /* 0x000fe20000410000 */
[----:B------:R-:W-:Y:S01]  /*2e50*/  ISETP.LT.OR P5, PT, R19, 0x1, P5 ;  /* 0x000000011300780c */ /* 0x000fe20002fa1670 */
[----:B------:R-:W-:Y:S01]  /*2e60*/  FMUL.FTZ R59, R59, c[0x0][0x320] ;  /* 0x0000c8003b3b7a20 */ /* 0x000fe20000410000 */
[----:B------:R-:W-:Y:S01]  /*2e70*/  FSEL R21, R21, -INF , !P4 ;  /* 0xff80000015157808 */ /* 0x000fe20006000000 */
[----:B------:R-:W-:Y:S01]  /*2e80*/  FMUL.FTZ R58, R58, c[0x0][0x320] ;  /* 0x0000c8003a3a7a20 */ /* 0x000fe20000410000 */
[----:B------:R-:W-:Y:S01]  /*2e90*/  ISETP.GT.AND P4, PT, R18, 0x10, P0 ;  /* 0x000000101200780c */ /* 0x000fe20000784270 */
[----:B------:R-:W-:Y:S01]  /*2ea0*/  FMUL.FTZ R74, R74, c[0x0][0x320] ;  /* 0x0000c8004a4a7a20 */ /* 0x000fe20000410000 */
[----:B------:R-:W-:Y:S01]  /*2eb0*/  FSEL R15, R0, -INF , !P5 ;  /* 0xff800000000f7808 */ /* 0x000fe20006800000 */
[----:B------:R-:W-:Y:S01]  /*2ec0*/  FMUL.FTZ R75, R75, c[0x0][0x320] ;  /* 0x0000c8004b4b7a20 */ /* 0x000fe20000410000 */
[----:B------:R-:W-:Y:S01]  /*2ed0*/  ISETP.LT.OR P4, PT, R19, 0x11, P4 ;  /* 0x000000111300780c */ /* 0x000fe20002781670 */
[----:B------:R-:W-:Y:S01]  /*2ee0*/  FMUL.FTZ R70, R70, c[0x0][0x320] ;  /* 0x0000c80046467a20 */ /* 0x000fe20000410000 */
[C---:B------:R-:W-:Y:S01]  /*2ef0*/  ISETP.GT.AND P6, PT, R18.reuse, 0x8, P0 ;  /* 0x000000081200780c */ /* 0x040fe200007c4270 */
[----:B------:R-:W-:Y:S01]  /*2f00*/  FMUL.FTZ R71, R71, c[0x0][0x320] ;  /* 0x0000c80047477a20 */ /* 0x000fe20000410000 */
[----:B------:R-:W-:Y:S01]  /*2f10*/  ISETP.GT.AND P5, PT, R18, 0x9, P0 ;  /* 0x000000091200780c */ /* 0x000fe200007a4270 */
[----:B------:R-:W-:Y:S01]  /*2f20*/  FMUL.FTZ R30, R30, c[0x0][0x320] ;  /* 0x0000c8001e1e7a20 */ /* 0x000fe20000410000 */
[----:B------:R-:W-:Y:S01]  /*2f30*/  FSEL R11, R24, -INF , !P4 ;  /* 0xff800000180b7808 */ /* 0x000fe20006000000 */
[----:B------:R-:W-:Y:S01]  /*2f40*/  FMUL.FTZ R31, R31, c[0x0][0x320] ;  /* 0x0000c8001f1f7a20 */ /* 0x000fe20000410000 */
[----:B------:R-:W-:Y:S01]  /*2f50*/  ISETP.GT.AND P4, PT, R18, 0x19, P0 ;  /* 0x000000191200780c */ /* 0x000fe20000784270 */
[----:B------:R-:W-:Y:S01]  /*2f60*/  FMUL.FTZ R66, R66, c[0x0][0x320] ;  /* 0x0000c80042427a20 */ /* 0x000fe20000410000 */
[----:B------:R-:W-:Y:S01]  /*2f70*/  ISETP.LT.OR P6, PT, R19, 0x9, P6 ;  /* 0x000000091300780c */ /* 0x000fe200037c1670 */
[----:B------:R-:W-:Y:S01]  /*2f80*/  FMUL.FTZ R67, R67, c[0x0][0x320] ;  /* 0x0000c80043437a20 */ /* 0x000fe20000410000 */
[C---:B------:R-:W-:Y:S01]  /*2f90*/  ISETP.LT.OR P5, PT, R19.reuse, 0xa, P5 ;  /* 0x0000000a1300780c */ /* 0x040fe20002fa1670 */
[----:B------:R3:W4:Y:S01]  /*2fa0*/  MUFU.TANH R162, R59 ;  /* 0x0000003b00a27308 */ /* 0x0007220000002400 */
[----:B------:R-:W-:Y:S01]  /*2fb0*/  ISETP.LT.OR P4, PT, R19, 0x1a, P4 ;  /* 0x0000001a1300780c */ /* 0x000fe20002781670 */
[----:B--2---:R-:W-:Y:S01]  /*2fc0*/  IMAD.IADD R17, R17, 0x1, R28 ;  /* 0x0000000111117824 */ /* 0x004fe200078e021c */
[----:B------:R-:W-:Y:S01]  /*2fd0*/  FSEL R13, R22, -INF , !P6 ;  /* 0xff800000160d7808 */ /* 0x000fe20007000000 */
[----:B------:R-:W-:Y:S01]  /*2fe0*/  FMUL.FTZ R22, R38, c[0x0][0x320] ;  /* 0x0000c80026167a20 */ /* 0x000fe20000410000 */
[----:B------:R-:W-:-:S02]  /*2ff0*/  FSEL R23, R23, -INF , !P5 ;  /* 0xff80000017177808 */ /* 0x000fc40006800000 */
[C---:B------:R-:W-:Y:S01]  /*3000*/  ISETP.GT.AND P6, PT, R18.reuse, 0x11, P0 ;  /* 0x000000111200780c */ /* 0x040fe200007c4270 */
[----:B------:R3:W2:Y:S01]  /*3010*/  MUFU.TANH R172, R58 ;  /* 0x0000003a00ac7308 */ /* 0x0006a20000002400 */
[C---:B------:R-:W-:Y:S02]  /*3020*/  ISETP.GT.AND P5, PT, R18.reuse, 0x18, P0 ;  /* 0x000000181200780c */ /* 0x040fe400007a4270 */
[----:B------:R-:W-:Y:S02]  /*3030*/  FSEL R5, R5, -INF , !P4 ;  /* 0xff80000005057808 */ /* 0x000fe40006000000 */
[----:B------:R-:W-:Y:S02]  /*3040*/  ISETP.GT.AND P4, PT, R18, 0x28, P0 ;  /* 0x000000281200780c */ /* 0x000fe40000784270 */
[C---:B------:R-:W-:Y:S01]  /*3050*/  ISETP.LT.OR P6, PT, R19.reuse, 0x12, P6 ;  /* 0x000000121300780c */ /* 0x040fe200037c1670 */
[----:B------:R-:W1:Y:S01]  /*3060*/  MUFU.TANH R14, R14 ;  /* 0x0000000e000e7308 */ /* 0x000e620000002400 */
[----:B------:R-:W-:-:S02]  /*3070*/  ISETP.LT.OR P5, PT, R19, 0x19, P5 ;  /* 0x000000191300780c */ /* 0x000fc40002fa1670 */
[----:B------:R-:W-:Y:S02]  /*3080*/  ISETP.LT.OR P4, PT, R19, 0x29, P4 ;  /* 0x000000291300780c */ /* 0x000fe40002781670 */
[----:B------:R-:W-:Y:S02]  /*3090*/  FSEL R9, R25, -INF , !P6 ;  /* 0xff80000019097808 */ /* 0x000fe40007000000 */
[----:B------:R-:W-:Y:S01]  /*30a0*/  FSEL R7, R7, -INF , !P5 ;  /* 0xff80000007077808 */ /* 0x000fe20006800000 */
[----:B------:R-:W1:Y:S01]  /*30b0*/  MUFU.TANH R12, R12 ;  /* 0x0000000c000c7308 */ /* 0x000e620000002400 */
[C---:B------:R-:W-:Y:S02]  /*30c0*/  ISETP.GT.AND P6, PT, R18.reuse, 0x20, P0 ;  /* 0x000000201200780c */ /* 0x040fe400007c4270 */
[----:B------:R-:W-:Y:S02]  /*30d0*/  ISETP.GT.AND P5, PT, R18, 0x21, P0 ;  /* 0x000000211200780c */ /* 0x000fe400007a4270 */
[----:B------:R-:W-:-:S02]  /*30e0*/  FSEL R161, R161, -INF , !P4 ;  /* 0xff800000a1a17808 */ /* 0x000fc40006000000 */
[----:B------:R-:W-:Y:S01]  /*30f0*/  ISETP.GT.AND P4, PT, R18, 0x31, P0 ;  /* 0x000000311200780c */ /* 0x000fe20000784270 */
[----:B------:R3:W1:Y:S01]  /*3100*/  MUFU.TANH R170, R74 ;  /* 0x0000004a00aa7308 */ /* 0x0006620000002400 */
[C---:B------:R-:W-:Y:S02]  /*3110*/  ISETP.LT.OR P6, PT, R19.reuse, 0x21, P6 ;  /* 0x000000211300780c */ /* 0x040fe400037c1670 */
[C---:B------:R-:W-:Y:S02]  /*3120*/  ISETP.LT.OR P5, PT, R19.reuse, 0x22, P5 ;  /* 0x000000221300780c */ /* 0x040fe40002fa1670 */
[----:B------:R-:W-:Y:S02]  /*3130*/  ISETP.LT.OR P4, PT, R19, 0x32, P4 ;  /* 0x000000321300780c */ /* 0x000fe40002781670 */
[----:B------:R-:W-:Y:S01]  /*3140*/  FSEL R155, R155, -INF , !P6 ;  /* 0xff8000009b9b7808 */ /* 0x000fe20007000000 */
[----:B------:R3:W1:Y:S01]  /*3150*/  MUFU.TANH R164, R75 ;  /* 0x0000004b00a47308 */ /* 0x0006620000002400 */
[----:B------:R-:W-:-:S02]  /*3160*/  FSEL R163, R163, -INF , !P5 ;  /* 0xff800000a3a37808 */ /* 0x000fc40006800000 */
[C---:B------:R-:W-:Y:S02]  /*3170*/  ISETP.GT.AND P6, PT, R18.reuse, 0x29, P0 ;  /* 0x000000291200780c */ /* 0x040fe400007c4270 */
[----:B------:R-:W-:Y:S02]  /*3180*/  ISETP.GT.AND P5, PT, R18, 0x30, P0 ;  /* 0x000000301200780c */ /* 0x000fe400007a4270 */
[----:B-1----:R-:W-:Y:S01]  /*3190*/  FSEL R165, R165, -INF , !P4 ;  /* 0xff800000a5a57808 */ /* 0x002fe20006000000 */
[----:B------:R-:W1:Y:S01]  /*31a0*/  MUFU.TANH R26, R26 ;  /* 0x0000001a001a7308 */ /* 0x000e620000002400 */
[----:B------:R-:W-:Y:S02]  /*31b0*/  PLOP3.LUT P4, PT, PT, PT, UP1, 0x40, 0x0 ;  /* 0x000000000000781c */ /* 0x000fe40003f8e818 */
[C---:B------:R-:W-:Y:S02]  /*31c0*/  ISETP.LT.OR P6, PT, R19.reuse, 0x2a, P6 ;  /* 0x0000002a1300780c */ /* 0x040fe400037c1670 */
[----:B------:R-:W-:-:S02]  /*31d0*/  ISETP.LT.OR P5, PT, R19, 0x31, P5 ;  /* 0x000000311300780c */ /* 0x000fc40002fa1670 */
[----:B------:R-:W-:Y:S01]  /*31e0*/  FSEL R157, R157, -INF , !P6 ;  /* 0xff8000009d9d7808 */ /* 0x000fe20007000000 */
[----:B------:R-:W1:Y:S01]  /*31f0*/  MUFU.TANH R27, R27 ;  /* 0x0000001b001b7308 */ /* 0x000e620000002400 */
[----:B------:R-:W-:Y:S02]  /*3200*/  FSEL R167, R167, -INF , !P5 ;  /* 0xff800000a7a77808 */ /* 0x000fe40006800000 */
[C---:B------:R-:W-:Y:S02]  /*3210*/  ISETP.GT.AND P6, PT, R18.reuse, 0x38, P0 ;  /* 0x000000381200780c */ /* 0x040fe400007c4270 */
[----:B------:R-:W-:Y:S02]  /*3220*/  ISETP.GT.AND P5, PT, R18, 0x39, P0 ;  /* 0x000000391200780c */ /* 0x000fe400007a4270 */
[C---:B------:R-:W-:Y:S01]  /*3230*/  ISETP.LT.OR P6, PT, R19.reuse, 0x39, P6 ;  /* 0x000000391300780c */ /* 0x040fe200037c1670 */
[----:B------:R3:W1:Y:S01]  /*3240*/  MUFU.TANH R166, R70 ;  /* 0x0000004600a67308 */ /* 0x0006620000002400 */
[----:B------:R-:W-:Y:S01]  /*3250*/  ISETP.LT.OR P5, PT, R19, 0x3a, P5 ;  /* 0x0000003a1300780c */ /* 0x000fe20002fa1670 */
[----:B------:R-:W-:Y:S01]  /*3260*/  IMAD.IADD R19, R16, 0x1, R28 ;  /* 0x0000000110137824 */ /* 0x000fe200078e021c */
[----:B------:R-:W-:-:S02]  /*3270*/  IMNMX R17, R17, R10, PT ;  /* 0x0000000a11117217 */ /* 0x000fc40003800200 */
[----:B------:R-:W-:Y:S02]  /*3280*/  FSEL R143, R143, -INF , !P6 ;  /* 0xff8000008f8f7808 */ /* 0x000fe40007000000 */
[----:B------:R-:W-:Y:S01]  /*3290*/  FSEL R141, R141, -INF , !P5 ;  /* 0xff8000008d8d7808 */ /* 0x000fe20006800000 */
[----:B------:R3:W1:Y:S08]  /*32a0*/  MUFU.TANH R142, R71 ;  /* 0x00000047008e7308 */ /* 0x0006700000002400 */
[----:B------:R3:W1:Y:S08]  /*32b0*/  MUFU.TANH R0, R30 ;  /* 0x0000001e00007308 */ /* 0x0006700000002400 */
[----:B------:R3:W1:Y:S08]  /*32c0*/  MUFU.TANH R8, R31 ;  /* 0x0000001f00087308 */ /* 0x0006700000002400 */
[----:B------:R3:W1:Y:S08]  /*32d0*/  MUFU.TANH R140, R66 ;  /* 0x00000042008c7308 */ /* 0x0006700000002400 */
[----:B------:R3:W1:Y:S08]  /*32e0*/  MUFU.TANH R160, R67 ;  /* 0x0000004300a07308 */ /* 0x0006700000002400 */
[----:B------:R-:W1:Y:S01]  /*32f0*/  MUFU.TANH R22, R22 ;  /* 0x0000001600167308 */ /* 0x000e620000002400 */
[----:B------:R-:W-:Y:S05]  /*3300*/  @P4 BRA `(.L_x_159) ;  /* 0x0000018000004947 */ /* 0x000fea0003800000 */
[----:B--2-4-:R-:W-:Y:S01]  /*3310*/  IADD3 R25, R28, c[0x0][0x1d0], RZ ;  /* 0x000074001c197a10 */ /* 0x014fe20007ffe0ff */
        /* <DEDUP_REMOVED lines=12> */
.L_x_161:
[----:B------:R-:W-:Y:S02]  /*33e0*/  ULDC UR4, c[0x0][0x32c] ;  /* 0x0000cb0000047ab9 */ /* 0x000fe40000000800 */
[----:B------:R-:W-:-:S06]  /*33f0*/  UISETP.NE.AND UP0, UPT, UR6, UR4, UPT ;  /* 0x000000040600728c */ /* 0x000fcc000bf05270 */
[----:B------:R-:W-:-:S13]  /*3400*/  PLOP3.LUT P4, PT, PT, PT, UP0, 0x80, 0x0 ;  /* 0x000000000000781c */ /* 0x000fda0003f8f008 */
[----:B------:R-:W-:-:S05]  /*3410*/  @P4 IMAD.HI.U32 R10, R25, c[0x0][0x330], RZ ;  /* 0x0000cc00190a4a27 */ /* 0x000fca00078e00ff */
[----:B------:R-:W-:Y:S02]  /*3420*/  @P4 SHF.R.U32.HI R25, RZ, c[0x0][0x334], R10 ;  /* 0x0000cd00ff194a19 */ /* 0x000fe4000001160a */
.L_x_162:
[----:B------:R-:W-:Y:S05]  /*3430*/  BSYNC B0 ;  /* 0x0000000000007941 */ /* 0x000fea0003800000 */
.L_x_160:
[----:B------:R-:W-:-:S04]  /*3440*/  IMAD R10, R25, c[0x0][0x32c], -R6 ;  /* 0x0000cb00190a7a24 */ /* 0x000fc800078e0a06 */
[----:B------:R-:W-:-:S05]  /*3450*/  IMAD.IADD R10, R10, 0x1, -R213 ;  /* 0x000000010a0a7824 */ /* 0x000fca00078e0ad5 */
[----:B------:R-:W-:Y:S02]  /*3460*/  IADD3 R6, R10, c[0x0][0x32c], RZ ;  /* 0x0000cb000a067a10 */ /* 0x000fe40007ffe0ff */
[----:B------:R-:W-:Y:S02]  /*3470*/  IMNMX R19, R19, R10, !PT ;  /* 0x0000000a13137217 */ /* 0x000fe40007800200 */
[----:B------:R-:W-:Y:S02]  /*3480*/  IMNMX R17, R17, R6, PT ;  /* 0x0000000611117217 */ /* 0x000fe40003800200 */
.L_x_159:
[C---:B--2-4-:R-:W-:Y:S01]  /*3490*/  ISETP.GT.AND P5, PT, R19.reuse, 0x9, P0 ;  /* 0x000000091300780c */ /* 0x054fe200007a4270 */
[----:B------:R-:W-:Y:S01]  /*34a0*/  IMAD.SHL.U32 R203, R4, 0x2, RZ ;  /* 0x0000000204cb7824 */ /* 0x000fe200078e00ff */
[----:B------:R-:W-:Y:S01]  /*34b0*/  ISETP.GT.AND P6, PT, R19, 0x1, P0 ;  /* 0x000000011300780c */ /* 0x000fe200007c4270 */
[----:B------:R-:W-:Y:S01]  /*34c0*/  ULDC.64 UR4, c[0x0][0x2c8] ;  /* 0x0000b20000047ab9 */ /* 0x000fe20000000a00 */
[----:B------:R-:W-:Y:S01]  /*34d0*/  ISETP.LT.OR P5, PT, R17, 0xa, P5 ;  /* 0x0000000a1100780c */ /* 0x000fe20002fa1670 */
[--C-:B------:R-:W-:Y:S01]  /*34e0*/  IMAD R197, R3, 0x2, R203.reuse ;  /* 0x0000000203c57824 */ /* 0x100fe200078e02cb */
[----:B------:R-:W-:Y:S01]  /*34f0*/  FMNMX.FTZ R10, R15, R21, !PT ;  /* 0x000000150f0a7209 */ /* 0x000fe20007810000 */
[----:B------:R-:W-:Y:S01]  /*3500*/  LDSM.16.MT88.4 R40, [R203+0x2100] ;  /* 0x00210000cb28783b */ /* 0x000fe20000004200 */
[----:B-1----:R-:W-:Y:S01]  /*3510*/  FSEL R6, R26, -INF , !P5 ;  /* 0xff8000001a067808 */ /* 0x002fe20006800000 */
[----:B------:R-:W-:Y:S01]  /*3520*/  IMAD R198, R2, 0x2, R203 ;  /* 0x0000000202c67824 */ /* 0x000fe200078e02cb */
[C---:B------:R-:W-:Y:S01]  /*3530*/  ISETP.GT.AND P5, PT, R19.reuse, RZ, P0 ;  /* 0x000000ff1300720c */ /* 0x040fe200007a4270 */
[----:B---3--:R-:W-:Y:S01]  /*3540*/  LDSM.16.MT88.4 R56, [R197+0x2100] ;  /* 0x00210000c538783b */ /* 0x008fe20000004200 */
[----:B------:R-:W-:Y:S01]  /*3550*/  ISETP.GT.AND P4, PT, R19, 0x8, P0 ;  /* 0x000000081300780c */ /* 0x000fe20000784270 */
[----:B------:R-:W-:Y:S01]  /*3560*/  IMAD R196, R3, 0x2, R198 ;  /* 0x0000000203c47824 */ /* 0x000fe200078e02c6 */
[C---:B------:R-:W-:Y:S01]  /*3570*/  ISETP.LT.OR P6, PT, R17.reuse, 0x2, P6 ;  /* 0x000000021100780c */ /* 0x040fe200037c1670 */
[----:B------:R-:W-:Y:S01]  /*3580*/  LDSM.16.MT88.4 R124, [R203+0x100] ;  /* 0x00010000cb7c783b */ /* 0x000fe20000004200 */
[----:B------:R-:W-:Y:S01]  /*3590*/  ISETP.LT.OR P5, PT, R17, 0x1, P5 ;  /* 0x000000011100780c */ /* 0x000fe20002fa1670 */
[----:B------:R-:W-:Y:S01]  /*35a0*/  UIMAD.WIDE.U32 UR18, UR15, UR4, URZ ;  /* 0x000000040f1272a5 */ /* 0x000fe2000f8e003f */
[----:B------:R-:W-:Y:S01]  /*35b0*/  FMNMX.FTZ R10, R13, R10, !PT ;  /* 0x0000000a0d0a7209 */ /* 0x000fe20007810000 */
[----:B------:R-:W-:Y:S01]  /*35c0*/  LDSM.16.MT88.4 R116, [R198+0x100] ;  /* 0x00010000c674783b */ /* 0x000fe20000004200 */
[----:B------:R-:W-:Y:S01]  /*35d0*/  ISETP.LT.OR P4, PT, R17, 0x9, P4 ;  /* 0x000000091100780c */ /* 0x000fe20002781670 */
[----:B------:R-:W-:Y:S01]  /*35e0*/  @UP2 USHF.R.U32.HI UR15, URZ, UR5, UR19 ;  /* 0x000000053f0f2299 */ /* 0x000fe20008011613 */
[----:B------:R-:W-:Y:S01]  /*35f0*/  FSEL R18, R27, -INF , !P6 ;  /* 0xff8000001b127808 */ /* 0x000fe20007000000 */
[----:B------:R-:W-:Y:S01]  /*3600*/  LDSM.16.MT88.4 R108, [R197+0x100] ;  /* 0x00010000c56c783b */ /* 0x000fe20000004200 */
[----:B------:R-:W-:Y:S01]  /*3610*/  FSEL R20, R20, -INF , !P5 ;  /* 0xff80000014147808 */ /* 0x000fe20006800000 */
[----:B------:R-:W-:Y:S01]  /*3620*/  UIADD3 UR4, UR7, UR15, URZ ;  /* 0x0000000f07047290 */ /* 0x000fe2000fffe03f */
[----:B------:R-:W-:Y:S01]  /*3630*/  ISETP.GT.AND P6, PT, R19, 0x10, P0 ;  /* 0x000000101300780c */ /* 0x000fe200007c4270 */
[----:B------:R-:W-:Y:S01]  /*3640*/  LDSM.16.MT88.4 R100, [R196+0x100] ;  /* 0x00010000c464783b */ /* 0x000fe20000004200 */
[----:B------:R-:W-:Y:S01]  /*3650*/  FMNMX.FTZ R10, R23, R10, !PT ;  /* 0x0000000a170a7209 */ /* 0x000fe20007810000 */
[----:B------:R-:W-:Y:S01]  /*3660*/  ULDC UR7, c[0x0][0x328] ;  /* 0x0000ca0000077ab9 */ /* 0x000fe20000000800 */
[----:B------:R-:W-:Y:S01]  /*3670*/  FSEL R16, R22, -INF , !P4 ;  /* 0xff80000016107808 */ /* 0x000fe20006000000 */
[----:B------:R-:W-:Y:S01]  /*3680*/  LDSM.16.MT88.4 R48, [R198+0x2100] ;  /* 0x00210000c630783b */ /* 0x000fe20000004200 */
[----:B------:R-:W-:Y:S01]  /*3690*/  FMNMX.FTZ R25, R20, R18, !PT ;  /* 0x0000001214197209 */ /* 0x000fe20007810000 */
[----:B------:R-:W-:Y:S01]  /*36a0*/  UIADD3 UR13, UR13, -0x2, URZ ;  /* 0xfffffffe0d0d7890 */ /* 0x000fe2000fffe03f */
[----:B------:R-:W-:Y:S01]  /*36b0*/  FMNMX.FTZ R10, R11, R10, !PT ;  /* 0x0000000a0b0a7209 */ /* 0x000fe20007810000 */
[----:B------:R-:W-:Y:S01]  /*36c0*/  LDSM.16.MT88.4 R64, [R196+0x2100] ;  /* 0x00210000c440783b */ /* 0x000fe20000004200 */
[----:B------:R-:W-:Y:S01]  /*36d0*/  ISETP.LT.OR P6, PT, R17, 0x11, P6 ;  /* 0x000000111100780c */ /* 0x000fe200037c1670 */
[----:B------:R-:W-:Y:S01]  /*36e0*/  UIADD3 UR7, UR4, UR7, URZ ;  /* 0x0000000704077290 */ /* 0x000fe2000fffe03f */
[----:B------:R-:W-:Y:S01]  /*36f0*/  ISETP.GT.AND P4, PT, R19, 0x11, P0 ;  /* 0x000000111300780c */ /* 0x000fe20000784270 */
[----:B------:R-:W-:Y:S01]  /*3700*/  LDSM.16.MT88.4 R72, [R203+0x4100] ;  /* 0x00410000cb48783b */ /* 0x000fe20000004200 */
[----:B------:R-:W-:-:S02]  /*3710*/  FMNMX.FTZ R25, R16, R25, !PT ;  /* 0x0000001910197209 */ /* 0x000fc40007810000 */
[----:B------:R-:W-:Y:S01]  /*3720*/  FMNMX.FTZ R10, R9, R10, !PT ;  /* 0x0000000a090a7209 */ /* 0x000fe20007810000 */
[----:B------:R-:W-:Y:S01]  /*3730*/  LDSM.16.MT88.4 R80, [R198+0x4100] ;  /* 0x00410000c650783b */ /* 0x000fe20000004200 */
[----:B------:R-:W-:Y:S02]  /*3740*/  FSEL R14, R14, -INF , !P6 ;  /* 0xff8000000e0e7808 */ /* 0x000fe40007000000 */
[----:B------:R-:W-:Y:S01]  /*3750*/  ISETP.LT.OR P4, PT, R17, 0x12, P4 ;  /* 0x000000121100780c */ /* 0x000fe20002781670 */
[----:B------:R-:W-:Y:S01]  /*3760*/  LDSM.16.MT88.4 R88, [R197+0x4100] ;  /* 0x00410000c558783b */ /* 0x000fe20000004200 */
[----:B------:R-:W-:Y:S02]  /*3770*/  ISETP.GT.AND P6, PT, R19, 0x18, P0 ;  /* 0x000000181300780c */ /* 0x000fe400007c4270 */
[----:B------:R-:W-:Y:S01]  /*3780*/  FMNMX.FTZ R25, R6, R25, !PT ;  /* 0x0000001906197209 */ /* 0x000fe20007810000 */
[----:B------:R-:W-:Y:S01]  /*3790*/  LDSM.16.MT88.4 R136, [R198+0x900] ;  /* 0x00090000c688783b */ /* 0x000fe20000004200 */
[----:B------:R-:W-:-:S02]  /*37a0*/  FMNMX.FTZ R10, R7, R10, !PT ;  /* 0x0000000a070a7209 */ /* 0x000fc40007810000 */
[----:B------:R-:W-:Y:S01]  /*37b0*/  FSEL R12, R12, -INF , !P4 ;  /* 0xff8000000c0c7808 */ /* 0x000fe20006000000 */
[----:B------:R-:W-:Y:S01]  /*37c0*/  LDSM.16.MT88.4 R32, [R197+0x900] ;  /* 0x00090000c520783b */ /* 0x000fe20000004200 */
[----:B------:R-:W-:Y:S02]  /*37d0*/  ISETP.GT.AND P5, PT, R19, 0x19, P0 ;  /* 0x000000191300780c */ /* 0x000fe400007a4270 */
[----:B------:R-:W-:Y:S01]  /*37e0*/  ISETP.LT.OR P6, PT, R17, 0x19, P6 ;  /* 0x000000191100780c */ /* 0x000fe200037c1670 */
[----:B------:R-:W-:Y:S01]  /*37f0*/  LDSM.16.MT88.4 R28, [R196+0x900] ;  /* 0x00090000c41c783b */ /* 0x000fe20000004200 */
[----:B------:R-:W-:Y:S02]  /*3800*/  FMNMX.FTZ R25, R14, R25, !PT ;  /* 0x000000190e197209 */ /* 0x000fe40007810000 */
[----:B------:R-:W-:Y:S02]  /*3810*/  FMNMX.FTZ R22, R5, R10, !PT ;  /* 0x0000000a05167209 */ /* 0x000fe40007810000 */
[----:B------:R-:W-:-:S02]  /*3820*/  ISETP.GT.AND P4, PT, R19, 0x20, P0 ;  /* 0x000000201300780c */ /* 0x000fc40000784270 */
[----:B------:R-:W-:Y:S02]  /*3830*/  ISETP.LT.OR P5, PT, R17, 0x1a, P5 ;  /* 0x0000001a1100780c */ /* 0x000fe40002fa1670 */
[----:B------:R-:W-:Y:S02]  /*3840*/  FSEL R10, R0, -INF , !P6 ;  /* 0xff800000000a7808 */ /* 0x000fe40007000000 */
[----:B------:R-:W-:Y:S02]  /*3850*/  FMNMX.FTZ R25, R12, R25, !PT ;  /* 0x000000190c197209 */ /* 0x000fe40007810000 */
[----:B------:R-:W-:Y:S02]  /*3860*/  ISETP.GT.AND P6, PT, R19, 0x21, P0 ;  /* 0x000000211300780c */ /* 0x000fe400007c4270 */
[----:B------:R-:W-:Y:S02]  /*3870*/  FSEL R8, R8, -INF , !P5 ;  /* 0xff80000008087808 */ /* 0x000fe40006800000 */
[----:B------:R-:W-:-:S02]  /*3880*/  ISETP.LT.OR P4, PT, R17, 0x21, P4 ;  /* 0x000000211100780c */ /* 0x000fc40002781670 */
[----:B------:R-:W-:Y:S02]  /*3890*/  FMNMX.FTZ R25, R10, R25, !PT ;  /* 0x000000190a197209 */ /* 0x000fe40007810000 */
[----:B------:R-:W-:Y:S02]  /*38a0*/  FMNMX.FTZ R22, R155, R22, !PT ;  /* 0x000000169b167209 */ /* 0x000fe40007810000 */
[----:B------:R-:W-:Y:S02]  /*38b0*/  ISETP.GT.AND P5, PT, R19, 0x28, P0 ;  /* 0x000000281300780c */ /* 0x000fe400007a4270 */
[----:B------:R-:W-:Y:S02]  /*38c0*/  ISETP.LT.OR P6, PT, R17, 0x22, P6 ;  /* 0x000000221100780c */ /* 0x000fe400037c1670 */
[----:B------:R-:W-:Y:S02]  /*38d0*/  FSEL R172, R172, -INF , !P4 ;  /* 0xff800000acac7808 */ /* 0x000fe40006000000 */
[----:B------:R-:W-:-:S02]  /*38e0*/  FMNMX.FTZ R25, R8, R25, !PT ;  /* 0x0000001908197209 */ /* 0x000fc40007810000 */
[----:B------:R-:W-:Y:S02]  /*38f0*/  FMNMX.FTZ R0, R163, R22, !PT ;  /* 0x00000016a3007209 */ /* 0x000fe40007810000 */
[----:B------:R-:W-:Y:S02]  /*3900*/  ISETP.GT.AND P4, PT, R19, 0x29, P0 ;  /* 0x000000291300780c */ /* 0x000fe40000784270 */
[----:B------:R-:W-:Y:S02]  /*3910*/  FSEL R162, R162, -INF , !P6 ;  /* 0xff800000a2a27808 */ /* 0x000fe40007000000 */
[----:B------:R-:W-:Y:S02]  /*3920*/  ISETP.LT.OR P5, PT, R17, 0x29, P5 ;  /* 0x000000291100780c */ /* 0x000fe40002fa1670 */
[----:B------:R-:W-:Y:S02]  /*3930*/  FMNMX.FTZ R27, R172, R25, !PT ;  /* 0x00000019ac1b7209 */ /* 0x000fe40007810000 */
[----:B------:R-:W-:-:S02]  /*3940*/  FMNMX.FTZ R0, R161, R0, !PT ;  /* 0x00000000a1007209 */ /* 0x000fc40007810000 */
[----:B------:R-:W-:Y:S02]  /*3950*/  ISETP.GT.AND P6, PT, R19, 0x30, P0 ;  /* 0x000000301300780c */ /* 0x000fe400007c4270 */
[----:B------:R-:W-:Y:S02]  /*3960*/  ISETP.LT.OR P4, PT, R17, 0x2a, P4 ;  /* 0x0000002a1100780c */ /* 0x000fe40002781670 */
[----:B------:R-:W-:Y:S02]  /*3970*/  FSEL R170, R170, -INF , !P5 ;  /* 0xff800000aaaa7808 */ /* 0x000fe40006800000 */
[----:B------:R-:W-:Y:S02]  /*3980*/  FMNMX.FTZ R27, R162, R27, !PT ;  /* 0x0000001ba21b7209 */ /* 0x000fe40007810000 */
[----:B------:R-:W-:Y:S02]  /*3990*/  FMNMX.FTZ R0, R157, R0, !PT ;  /* 0x000000009d007209 */ /* 0x000fe40007810000 */
[----:B------:R-:W-:-:S02]  /*39a0*/  ISETP.GT.AND P5, PT, R19, 0x31, P0 ;  /* 0x000000311300780c */ /* 0x000fc400007a4270 */
[----:B------:R-:W-:Y:S02]  /*39b0*/  ISETP.LT.OR P6, PT, R17, 0x31, P6 ;  /* 0x000000311100780c */ /* 0x000fe400037c1670 */
[----:B------:R-:W-:Y:S02]  /*39c0*/  FSEL R164, R164, -INF , !P4 ;  /* 0xff800000a4a47808 */ /* 0x000fe40006000000 */
[----:B------:R-:W-:Y:S02]  /*39d0*/  FMNMX.FTZ R27, R170, R27, !PT ;  /* 0x0000001baa1b7209 */ /* 0x000fe40007810000 */
[----:B------:R-:W-:Y:S02]  /*39e0*/  FMNMX.FTZ R0, R167, R0, !PT ;  /* 0x00000000a7007209 */ /* 0x000fe40007810000 */
[----:B------:R-:W-:Y:S02]  /*39f0*/  ISETP.GT.AND P4, PT, R19, 0x38, P0 ;  /* 0x000000381300780c */ /* 0x000fe40000784270 */
[----:B------:R-:W-:-:S02]  /*3a00*/  ISETP.LT.OR P5, PT, R17, 0x32, P5 ;  /* 0x000000321100780c */ /* 0x000fc40002fa1670 */
[----:B------:R-:W-:Y:S02]  /*3a10*/  FSEL R166, R166, -INF , !P6 ;  /* 0xff800000a6a67808 */ /* 0x000fe40007000000 */
[----:B------:R-:W-:Y:S02]  /*3a20*/  FMNMX.FTZ R27, R164, R27, !PT ;  /* 0x0000001ba41b7209 */ /* 0x000fe40007810000 */
[----:B------:R-:W-:Y:S02]  /*3a30*/  FMNMX.FTZ R0, R165, R0, !PT ;  /* 0x00000000a5007209 */ /* 0x000fe40007810000 */
[----:B------:R-:W-:Y:S02]  /*3a40*/  ISETP.GT.AND P0, PT, R19, 0x39, P0 ;  /* 0x000000391300780c */ /* 0x000fe40000704270 */
[----:B------:R-:W-:Y:S02]  /*3a50*/  ISETP.LT.OR P4, PT, R17, 0x39, P4 ;  /* 0x000000391100780c */ /* 0x000fe40002781670 */
[----:B------:R-:W-:-:S02]  /*3a60*/  FSEL R142, R142, -INF , !P5 ;  /* 0xff8000008e8e7808 */ /* 0x000fc40006800000 */
[----:B------:R-:W-:Y:S02]  /*3a70*/  FMNMX.FTZ R27, R166, R27, !PT ;  /* 0x0000001ba61b7209 */ /* 0x000fe40007810000 */
[----:B------:R-:W-:Y:S02]  /*3a80*/  FMNMX.FTZ R0, R143, R0, !PT ;  /* 0x000000008f007209 */ /* 0x000fe40007810000 */
[----:B------:R-:W-:Y:S02]  /*3a90*/  ISETP.LT.OR P0, PT, R17, 0x3a, P0 ;  /* 0x0000003a1100780c */ /* 0x000fe40000701670 */
[----:B------:R-:W-:Y:S02]  /*3aa0*/  FSEL R140, R140, -INF , !P4 ;  /* 0xff8000008c8c7808 */ /* 0x000fe40006000000 */
[----:B------:R-:W-:Y:S02]  /*3ab0*/  FMNMX.FTZ R27, R142, R27, !PT ;  /* 0x0000001b8e1b7209 */ /* 0x000fe40007810000 */
[----:B------:R-:W-:-:S02]  /*3ac0*/  FMNMX.FTZ R0, R141, R0, !PT ;  /* 0x000000008d007209 */ /* 0x000fc40007810000 */
[----:B------:R-:W-:Y:S02]  /*3ad0*/  FSEL R160, R160, -INF , !P0 ;  /* 0xff800000a0a07808 */ /* 0x000fe40004000000 */
[----:B------:R-:W-:Y:S01]  /*3ae0*/  FMNMX.FTZ R19, R140, R27, !PT ;  /* 0x0000001b8c137209 */ /* 0x000fe20007810000 */
[----:B------:R-:W1:Y:S03]  /*3af0*/  SHFL.BFLY PT, R25, R0, 0x2, 0x1f ;  /* 0x0c401f0000197f89 */ /* 0x000e6600000e0000 */
[----:B------:R-:W-:-:S05]  /*3b00*/  FMNMX.FTZ R19, R160, R19, !PT ;  /* 0x00000013a0137209 */ /* 0x000fca0007810000 */
[----:B------:R-:W2:Y:S01]  /*3b10*/  SHFL.BFLY PT, R22, R19, 0x2, 0x1f ;  /* 0x0c401f0013167f89 */ /* 0x000ea200000e0000 */
[----:B-1----:R-:W-:-:S05]  /*3b20*/  FMNMX.FTZ R25, R0, R25, !PT ;  /* 0x0000001900197209 */ /* 0x002fca0007810000 */
[----:B------:R-:W1:Y:S01]  /*3b30*/  SHFL.BFLY PT, R0, R25, 0x1, 0x1f ;  /* 0x0c201f0019007f89 */ /* 0x000e6200000e0000 */
[----:B--2---:R-:W-:-:S05]  /*3b40*/  FMNMX.FTZ R17, R19, R22, !PT ;  /* 0x0000001613117209 */ /* 0x004fca0007810000 */
[----:B------:R-:W2:Y:S01]  /*3b50*/  SHFL.BFLY PT, R132, R17, 0x1, 0x1f ;  /* 0x0c201f0011847f89 */ /* 0x000ea200000e0000 */
[----:B-1----:R-:W-:-:S03]  /*3b60*/  FMNMX.FTZ R0, R25, R0, !PT ;  /* 0x0000000019007209 */ /* 0x002fc60007810000 */
[----:B------:R-:W-:Y:S01]  /*3b70*/  LDSM.16.MT88.4 R24, [R198+0x2900] ;  /* 0x00290000c618783b */ /* 0x000fe20000004200 */
[C---:B------:R-:W-:Y:S01]  /*3b80*/  FSETP.NEU.FTZ.AND P0, PT, R0.reuse, -INF , PT ;  /* 0xff8000000000780b */ /* 0x040fe20003f1d000 */
[----:B------:R-:W-:Y:S01]  /*3b90*/  FMUL.FTZ R168, R0, c[0x0][0x2d0] ;  /* 0x0000b40000a87a20 */ /* 0x000fe20000410000 */
[----:B--2---:R-:W-:-:S04]  /*3ba0*/  FMNMX.FTZ R132, R17, R132, !PT ;  /* 0x0000008411847209 */ /* 0x004fc80007810000 */
[----:B------:R-:W-:Y:S02]  /*3bb0*/  FSEL R168, R168, RZ, P0 ;  /* 0x000000ffa8a87208 */ /* 0x000fe40000000000 */
[C---:B------:R-:W-:Y:S01]  /*3bc0*/  FSETP.NEU.FTZ.AND P0, PT, R132.reuse, -INF , PT ;  /* 0xff8000008400780b */ /* 0x040fe20003f1d000 */
[----:B------:R-:W-:Y:S02]  /*3bd0*/  FMUL.FTZ R159, R132, c[0x0][0x2d0] ;  /* 0x0000b400849f7a20 */ /* 0x000fe40000410000 */
[--C-:B------:R-:W-:Y:S02]  /*3be0*/  FFMA.FTZ R154, R15, c[0x0][0x2d0], -R168.reuse ;  /* 0x0000b4000f9a7a23 */ /* 0x100fe400000108a8 */
[--C-:B------:R-:W-:Y:S01]  /*3bf0*/  FFMA.FTZ R153, R21, c[0x0][0x2d0], -R168.reuse ;  /* 0x0000b40015997a23 */ /* 0x100fe200000108a8 */
[----:B------:R-:W-:Y:S01]  /*3c00*/  FSEL R159, R159, RZ, P0 ;  /* 0x000000ff9f9f7208 */ /* 0x000fe20000000000 */
[--C-:B------:R-:W-:Y:S01]  /*3c10*/  FFMA.FTZ R152, R13, c[0x0][0x2d0], -R168.reuse ;  /* 0x0000b4000d987a23 */ /* 0x100fe200000108a8 */
[----:B------:R-:W-:Y:S01]  /*3c20*/  PLOP3.LUT P0, PT, PT, PT, UP1, 0x40, 0x0 ;  /* 0x000000000000781c */ /* 0x000fe20003f0e818 */
[----:B------:R-:W-:Y:S01]  /*3c30*/  FFMA.FTZ R147, R23, c[0x0][0x2d0], -R168 ;  /* 0x0000b40017937a23 */ /* 0x000fe200000108a8 */
[----:B------:R-:W-:Y:S01]  /*3c40*/  MUFU.EX2 R154, R154 ;  /* 0x0000009a009a7308 */ /* 0x000fe20000000800 */
[----:B------:R-:W-:-:S02]  /*3c50*/  FFMA.FTZ R148, R20, c[0x0][0x2d0], -R159 ;  /* 0x0000b40014947a23 */ /* 0x000fc4000001089f */
[--C-:B------:R-:W-:Y:S01]  /*3c60*/  FFMA.FTZ R149, R18, c[0x0][0x2d0], -R159.reuse ;  /* 0x0000b40012957a23 */ /* 0x100fe2000001089f */
[----:B------:R-:W-:Y:S01]  /*3c70*/  LDSM.16.MT88.4 R20, [R203+0x900] ;  /* 0x00090000cb14783b */ /* 0x000fe20000004200 */
[--C-:B------:R-:W-:Y:S02]  /*3c80*/  FFMA.FTZ R150, R16, c[0x0][0x2d0], -R159.reuse ;  /* 0x0000b40010967a23 */ /* 0x100fe4000001089f */
[--C-:B------:R-:W-:Y:S01]  /*3c90*/  FFMA.FTZ R135, R6, c[0x0][0x2d0], -R159.reuse ;  /* 0x0000b40006877a23 */ /* 0x100fe2000001089f */
[----:B------:R-:W1:Y:S01]  /*3ca0*/  MUFU.EX2 R153, R153 ;  /* 0x0000009900997308 */ /* 0x000e620000000800 */
[--C-:B------:R-:W-:Y:S01]  /*3cb0*/  FFMA.FTZ R145, R7, c[0x0][0x2d0], -R168.reuse ;  /* 0x0000b40007917a23 */ /* 0x100fe200000108a8 */
[----:B------:R-:W-:Y:S01]  /*3cc0*/  LDSM.16.MT88.4 R16, [R197+0x2900] ;  /* 0x00290000c510783b */ /* 0x000fe20000004200 */
[--C-:B------:R-:W-:Y:S02]  /*3cd0*/  FFMA.FTZ R134, R5, c[0x0][0x2d0], -R168.reuse ;  /* 0x0000b40005867a23 */ /* 0x100fe400000108a8 */
[--C-:B------:R-:W-:Y:S01]  /*3ce0*/  FFMA.FTZ R151, R11, c[0x0][0x2d0], -R168.reuse ;  /* 0x0000b4000b977a23 */ /* 0x100fe200000108a8 */
[----:B------:R-:W2:Y:S01]  /*3cf0*/  LDSM.16.MT88.4 R4, [R196+0x4100] ;  /* 0x00410000c404783b */ /* 0x000ea20000004200 */
[----:B------:R-:W-:Y:S01]  /*3d00*/  FFMA.FTZ R146, R9, c[0x0][0x2d0], -R168 ;  /* 0x0000b40009927a23 */ /* 0x000fe200000108a8 */
[----:B------:R-:W-:Y:S01]  /*3d10*/  MUFU.EX2 R152, R152 ;  /* 0x0000009800987308 */ /* 0x000fe20000000800 */
[----:B------:R-:W-:-:S02]  /*3d20*/  FFMA.FTZ R3, R10, c[0x0][0x2d0], -R159 ;  /* 0x0000b4000a037a23 */ /* 0x000fc4000001089f */
[--C-:B------:R-:W-:Y:S02]  /*3d30*/  FFMA.FTZ R2, R8, c[0x0][0x2d0], -R159.reuse ;  /* 0x0000b40008027a23 */ /* 0x100fe4000001089f */
[----:B------:R-:W3:Y:S01]  /*3d40*/  LDSM.16.MT88.4 R8, [R203+0x2900] ;  /* 0x00290000cb08783b */ /* 0x000ee20000004200 */
[--C-:B------:R-:W-:Y:S02]  /*3d50*/  FFMA.FTZ R144, R14, c[0x0][0x2d0], -R159.reuse ;  /* 0x0000b4000e907a23 */ /* 0x100fe4000001089f */
[----:B------:R-:W4:Y:S01]  /*3d60*/  MUFU.EX2 R147, R147 ;  /* 0x0000009300937308 */ /* 0x000f220000000800 */
[----:B-1----:R-:W-:Y:S01]  /*3d70*/  F2FP.PACK_AB R96, R153, R154 ;  /* 0x0000009a9960723e */ /* 0x002fe200000000ff */
[----:B------:R-:W-:Y:S02]  /*3d80*/  FFMA.FTZ R133, R12, c[0x0][0x2d0], -R159 ;  /* 0x0000b4000c857a23 */ /* 0x000fe4000001089f */
[----:B------:R-:W1:Y:S01]  /*3d90*/  LDSM.16.MT88.4 R12, [R196+0x2900] ;  /* 0x00290000c40c783b */ /* 0x000e620000004200 */
[----:B------:R-:W-:-:S02]  /*3da0*/  FFMA.FTZ R158, R163, c[0x0][0x2d0], -R168 ;  /* 0x0000b400a39e7a23 */ /* 0x000fc400000108a8 */
[--C-:B------:R-:W-:Y:S01]  /*3db0*/  FFMA.FTZ R156, R161, c[0x0][0x2d0], -R168.reuse ;  /* 0x0000b400a19c7a23 */ /* 0x100fe200000108a8 */
[----:B------:R-:W-:Y:S01]  /*3dc0*/  MUFU.EX2 R148, R148 ;  /* 0x0000009400947308 */ /* 0x000fe20000000800 */
[--C-:B------:R-:W-:Y:S02]  /*3dd0*/  FFMA.FTZ R155, R155, c[0x0][0x2d0], -R168.reuse ;  /* 0x0000b4009b9b7a23 */ /* 0x100fe400000108a8 */
[----:B------:R-:W-:Y:S02]  /*3de0*/  FFMA.FTZ R157, R157, c[0x0][0x2d0], -R168 ;  /* 0x0000b4009d9d7a23 */ /* 0x000fe400000108a8 */
[--C-:B------:R-:W-:Y:S02]  /*3df0*/  FFMA.FTZ R161, R172, c[0x0][0x2d0], -R159.reuse ;  /* 0x0000b400aca17a23 */ /* 0x100fe4000001089f */
[--C-:B------:R-:W-:Y:S01]  /*3e00*/  FFMA.FTZ R162, R162, c[0x0][0x2d0], -R159.reuse ;  /* 0x0000b400a2a27a23 */ /* 0x100fe2000001089f */
[----:B------:R-:W5:Y:S01]  /*3e10*/  MUFU.EX2 R149, R149 ;  /* 0x0000009500957308 */ /* 0x000f620000000800 */
[----:B----4-:R-:W-:Y:S01]  /*3e20*/  F2FP.PACK_AB R98, R147, R152 ;  /* 0x000000989362723e */ /* 0x010fe200000000ff */
[----:B------:R-:W-:-:S02]  /*3e30*/  FFMA.FTZ R163, R170, c[0x0][0x2d0], -R159 ;  /* 0x0000b400aaa37a23 */ /* 0x000fc4000001089f */
[--C-:B------:R-:W-:Y:S02]  /*3e40*/  FFMA.FTZ R164, R164, c[0x0][0x2d0], -R159.reuse ;  /* 0x0000b400a4a47a23 */ /* 0x100fe4000001089f */
[--C-:B------:R-:W-:Y:S02]  /*3e50*/  FFMA.FTZ R170, R165, c[0x0][0x2d0], -R168.reuse ;  /* 0x0000b400a5aa7a23 */ /* 0x100fe400000108a8 */
[----:B------:R-:W-:Y:S01]  /*3e60*/  MUFU.EX2 R150, R150 ;  /* 0x0000009600967308 */ /* 0x000fe20000000800 */
[--C-:B------:R-:W-:Y:S02]  /*3e70*/  FFMA.FTZ R167, R167, c[0x0][0x2d0], -R168.reuse ;  /* 0x0000b400a7a77a23 */ /* 0x100fe400000108a8 */
[--C-:B------:R-:W-:Y:S02]  /*3e80*/  FFMA.FTZ R165, R143, c[0x0][0x2d0], -R168.reuse ;  /* 0x0000b4008fa57a23 */ /* 0x100fe400000108a8 */
[----:B------:R-:W-:Y:S02]  /*3e90*/  FFMA.FTZ R218, R141, c[0x0][0x2d0], -R168 ;  /* 0x0000b4008dda7a23 */ /* 0x000fe400000108a8 */
[--C-:B------:R-:W-:Y:S01]  /*3ea0*/  FFMA.FTZ R166, R166, c[0x0][0x2d0], -R159.reuse ;  /* 0x0000b400a6a67a23 */ /* 0x100fe2000001089f */
[----:B------:R-:W4:Y:S01]  /*3eb0*/  MUFU.EX2 R135, R135 ;  /* 0x0000008700877308 */ /* 0x000f220000000800 */
[----:B-----5:R-:W-:Y:S01]  /*3ec0*/  F2FP.PACK_AB R97, R149, R148 ;  /* 0x000000949561723e */ /* 0x020fe200000000ff */
[----:B------:R-:W-:-:S02]  /*3ed0*/  FFMA.FTZ R169, R142, c[0x0][0x2d0], -R159 ;  /* 0x0000b4008ea97a23 */ /* 0x000fc4000001089f */
[--C-:B------:R-:W-:Y:S02]  /*3ee0*/  FFMA.FTZ R168, R140, c[0x0][0x2d0], -R159.reuse ;  /* 0x0000b4008ca87a23 */ /* 0x100fe4000001089f */
[----:B------:R-:W-:Y:S01]  /*3ef0*/  FFMA.FTZ R219, R160, c[0x0][0x2d0], -R159 ;  /* 0x0000b400a0db7a23 */ /* 0x000fe2000001089f */
[----:B------:R-:W-:Y:S01]  /*3f00*/  LDSM.16.MT88.4 R140, [R198+0x1900] ;  /* 0x00190000c68c783b */ /* 0x000fe20000004200 */
[----:B------:R-:W-:Y:S01]  /*3f10*/  MUFU.EX2 R151, R151 ;  /* 0x0000009700977308 */ /* 0x000fe20000000800 */
[----:B------:R-:W-:Y:S02]  /*3f20*/  FADD.FTZ R153, R154, R153 ;  /* 0x000000999a997221 */ /* 0x000fe40000010000 */
[----:B------:R-:W-:Y:S02]  /*3f30*/  FADD.FTZ R149, R148, R149 ;  /* 0x0000009594957221 */ /* 0x000fe40000010000 */
[----:B------:R-:W-:Y:S01]  /*3f40*/  FADD.FTZ R152, R152, R153 ;  /* 0x0000009998987221 */ /* 0x000fe20000010000 */
[----:B----4-:R-:W-:-:S02]  /*3f50*/  F2FP.PACK_AB R99, R135, R150 ;  /* 0x000000968763723e */ /* 0x010fc400000000ff */
[----:B------:R-:W4:Y:S01]  /*3f60*/  MUFU.EX2 R146, R146 ;  /* 0x0000009200927308 */ /* 0x000f220000000800 */
[----:B------:R-:W-:Y:S02]  /*3f70*/  FADD.FTZ R150, R150, R149 ;  /* 0x0000009596967221 */ /* 0x000fe40000010000 */
[----:B------:R-:W-:Y:S02]  /*3f80*/  FADD.FTZ R152, R147, R152 ;  /* 0x0000009893987221 */ /* 0x000fe40000010000 */
[----:B------:R-:W-:Y:S01]  /*3f90*/  FADD.FTZ R135, R135, R150 ;  /* 0x0000009687877221 */ /* 0x000fe20000010000 */
[C---:B------:R-:W-:Y:S02]  /*3fa0*/  HMMA.16816.F32 R36, R96.reuse, R40, RZ ;  /* 0x000000286024723c */ /* 0x040fe400000018ff */
[----:B------:R-:W-:Y:S06]  /*3fb0*/  MUFU.EX2 R145, R145 ;  /* 0x0000009100917308 */ /* 0x000fec0000000800 */
[C---:B------:R-:W-:Y:S02]  /*3fc0*/  HMMA.16816.F32 R52, R96.reuse, R56, RZ ;  /* 0x000000386034723c */ /* 0x040fe400000018ff */
[----:B------:R-:W-:Y:S06]  /*3fd0*/  MUFU.EX2 R134, R134 ;  /* 0x0000008600867308 */ /* 0x000fec0000000800 */
[C---:B------:R-:W-:Y:S02]  /*3fe0*/  HMMA.16816.F32 R40, R96.reuse, R42, RZ ;  /* 0x0000002a6028723c */ /* 0x040fe400000018ff */
[----:B------:R-:W-:Y:S06]  /*3ff0*/  MUFU.EX2 R144, R144 ;  /* 0x0000009000907308 */ /* 0x000fec0000000800 */
[C---:B------:R-:W-:Y:S02]  /*4000*/  HMMA.16816.F32 R56, R96.reuse, R58, RZ ;  /* 0x0000003a6038723c */ /* 0x040fe400000018ff */
[----:B------:R-:W5:Y:S06]  /*4010*/  MUFU.EX2 R133, R133 ;  /* 0x0000008500857308 */ /* 0x000f6c0000000800 */
        /* <DEDUP_REMOVED lines=36> */
[C---:B--2---:R-:W-:Y:S07]  /*4260*/  HMMA.16816.F32 R92, R96.reuse, R4, RZ ;  /* 0x00000004605c723c */ /* 0x044fee00000018ff */
[----:B----4-:R-:W-:Y:S01]  /*4270*/  F2FP.PACK_AB R4, R146, R151 ;  /* 0x000000979204723e */ /* 0x010fe200000000ff */
[----:B------:R-:W-:Y:S01]  /*4280*/  HMMA.16816.F32 R96, R96, R6, RZ ;  /* 0x000000066060723c */ /* 0x000fe200000018ff */
[----:B-----5:R-:W-:Y:S01]  /*4290*/  F2FP.PACK_AB R5, R133, R144 ;  /* 0x000000908505723e */ /* 0x020fe200000000ff */
        /* <DEDUP_REMOVED lines=9> */
[----:B---3--:R-:W-:Y:S01]  /*4330*/  HMMA.16816.F32 R36, R4, R8, R36 ;  /* 0x000000080424723c */ /* 0x008fe20000001824 */
        /* <DEDUP_REMOVED lines=33> */
[C---:B----4-:R-:W-:Y:S08]  /*4550*/  HMMA.16816.F32 R92, R4.reuse, R12, R92 ;  /* 0x0000000c045c723c */ /* 0x050ff0000000185c */
[----:B------:R-:W-:Y:S01]  /*4560*/  HMMA.16816.F32 R96, R4, R14, R96 ;  /* 0x0000000e0460723c */ /* 0x000fe20000001860 */
[----:B------:R-:W3:Y:S06]  /*4570*/  LDSM.16.MT88.4 R12, [R203+0x3100] ;  /* 0x00310000cb0c783b */ /* 0x000eec0000004200 */
        /* <DEDUP_REMOVED lines=44> */
[----:B------:R-:W5:Y:S07]  /*4840*/  LDSM.16.MT88.4 R28, [R198+0x3900] ;  /* 0x00390000c61c783b */ /* 0x000f6e0000004200 */
        /* <DEDUP_REMOVED lines=30> */
[C---:B-----5:R-:W-:Y:S08]  /*4a30*/  HMMA.16816.F32 R44, R4.reuse, R28, R44 ;  /* 0x0000001c042c723c */ /* 0x060ff0000000182c */
        /* <DEDUP_REMOVED lines=11> */
[----:B------:R-:W-:Y:S07]  /*4af0*/  @P0 BRA `(.L_x_163) ;  /* 0x0000014000000947 */ /* 0x000fee0003800000 */
[----:B------:R-:W-:Y:S01]  /*4b00*/  ISETP.LT.AND P0, PT, RZ, UR4, PT ;  /* 0x00000004ff007c0c */ /* 0x000fe2000bf01270 */
        /* <DEDUP_REMOVED lines=10> */
.L_x_164:
[----:B------:R-:W-:Y:S02]  /*4bb0*/  ULDC UR4, c[0x0][0x32c] ;  /* 0x0000cb0000047ab9 */ /* 0x000fe40000000800 */
[----:B------:R-:W-:-:S03]  /*4bc0*/  UISETP.NE.AND UP0, UPT, UR6, UR4, UPT ;  /* 0x000000040600728c */ /* 0x000fc6000bf05270 */
[----:B------:R-:W-:Y:S02]  /*4bd0*/  ULDC.64 UR4, c[0x0][0x330] ;  /* 0x0000cc0000047ab9 */ /* 0x000fe40000000a00 */
[----:B------:R-:W-:-:S06]  /*4be0*/  UIMAD.WIDE.U32 UR18, UR15, UR4, URZ ;  /* 0x000000040f1272a5 */ /* 0x000fcc000f8e003f */
[----:B------:R-:W-:Y:S02]  /*4bf0*/  @UP0 USHF.R.U32.HI UR15, URZ, UR5, UR19 ;  /* 0x000000053f0f0299 */ /* 0x000fe40008011613 */
.L_x_165:
[----:B------:R-:W-:Y:S02]  /*4c00*/  ULDC UR4, c[0x0][0x32c] ;  /* 0x0000cb0000047ab9 */ /* 0x000fe40000000800 */
[----:B------:R-:W-:-:S04]  /*4c10*/  UIMAD UR4, UR15, UR4, UR4 ;  /* 0x000000040f0472a4 */ /* 0x000fc8000f8e0204 */
[----:B------:R-:W-:-:S04]  /*4c20*/  UISETP.LT.AND UP0, UPT, UR7, UR4, UPT ;  /* 0x000000040700728c */ /* 0x000fc8000bf01270 */
[----:B------:R-:W-:-:S04]  /*4c30*/  USEL UR7, UR7, UR4, UP0 ;  /* 0x0000000407077287 */ /* 0x000fc80008000000 */
.L_x_163:
[----:B------:R-:W-:-:S04]  /*4c40*/  USHF.R.S32.HI UR4, URZ, 0x1f, UR7 ;  /* 0x0000001f3f047899 */ /* 0x000fc80008011407 */
[----:B------:R-:W-:-:S04]  /*4c50*/  ULEA.HI UR4, UR4, UR7, URZ, 0x6 ;  /* 0x0000000704047291 */ /* 0x000fc8000f8f303f */
[----:B------:R-:W-:-:S04]  /*4c60*/  USHF.R.S32.HI UR15, URZ, 0x6, UR4 ;  /* 0x000000063f0f7899 */ /* 0x000fc80008011404 */
[----:B------:R-:W-:-:S04]  /*4c70*/  UISETP.LT.AND UP0, UPT, UR8, UR15, UPT ;  /* 0x0000000f0800728c */ /* 0x000fc8000bf01270 */
[----:B------:R-:W-:-:S04]  /*4c80*/  USEL UR15, UR8, UR15, !UP0 ;  /* 0x0000000f080f7287 */ /* 0x000fc8000c000000 */
[----:B------:R-:W-:-:S06]  /*4c90*/  UISETP.GE.AND UP0, UPT, UR13, UR15, UPT ;  /* 0x0000000f0d00728c */ /* 0x000fcc000bf06270 */
[----:B------:R-:W-:-:S13]  /*4ca0*/  PLOP3.LUT P0, PT, PT, PT, UP0, 0x80, 0x0 ;  /* 0x000000000000781c */ /* 0x000fda0003f0f008 */
[----:B------:R-:W-:Y:S05]  /*4cb0*/  @!P0 BRA `(.L_x_166) ;  /* 0x0000391000008947 */ /* 0x000fea0003800000 */
[----:B------:R-:W-:Y:S01]  /*4cc0*/  PLOP3.LUT P4, PT, PT, PT, UP2, 0x80, 0x0 ;  /* 0x000000000000781c */ /* 0x000fe20003f8f028 */
[----:B------:R-:W-:Y:S01]  /*4cd0*/  IMAD.MOV.U32 R2, RZ, RZ, R132 ;  /* 0x000000ffff027224 */ /* 0x000fe200078e0084 */
[----:B------:R-:W-:Y:S01]  /*4ce0*/  PLOP3.LUT P0, PT, PT, PT, UP2, 0x80, 0x0 ;  /* 0x000000000000781c */ /* 0x000fe20003f0f028 */
[----:B------:R-:W-:Y:S01]  /*4cf0*/  IMAD.MOV.U32 R3, RZ, RZ, R0 ;  /* 0x000000ffff037224 */ /* 0x000fe200078e0000 */
[C---:B------:R-:W-:Y:S01]  /*4d00*/  IADD3 R224, P6, R208.reuse, 0x40, RZ ;  /* 0x00000040d0e07810 */ /* 0x040fe20007fde0ff */
[----:B------:R-:W-:Y:S01]  /*4d10*/  ULDC.64 UR6, c[0x0][0x208] ;  /* 0x0000820000067ab9 */ /* 0x000fe20000000a00 */
[----:B------:R-:W-:Y:S01]  /*4d20*/  IADD3 R222, P5, R208, 0x80, RZ ;  /* 0x00000080d0de7810 */ /* 0x000fe20007fbe0ff */
[----:B------:R-:W-:Y:S02]  /*4d30*/  ULDC.64 UR4, c[0x0][0x1e0] ;  /* 0x0000780000047ab9 */ /* 0x000fe40000000a00 */
[--C-:B------:R-:W-:Y:S01]  /*4d40*/  IMAD.X R223, RZ, RZ, R215.reuse, P6 ;  /* 0x000000ffffdf7224 */ /* 0x100fe200030e06d7 */
[----:B------:R-:W-:Y:S01]  /*4d50*/  IADD3 R182, P6, R210, 0x80, RZ ;  /* 0x00000080d2b67810 */ /* 0x000fe20007fde0ff */
[----:B------:R-:W-:-:S02]  /*4d60*/  IMAD.X R221, RZ, RZ, R215, P5 ;  /* 0x000000ffffdd7224 */ /* 0x000fc400028e06d7 */
[----:B------:R-:W-:Y:S01]  /*4d70*/  @P4 IMAD.HI.U32 R180, R212, c[0x0][0x2c8], RZ ;  /* 0x0000b200d4b44a27 */ /* 0x000fe200078e00ff */
[----:B------:R-:W-:-:S03]  /*4d80*/  IADD3 R220, P4, R210, 0x40, RZ ;  /* 0x00000040d2dc7810 */ /* 0x000fc60007f9e0ff */
[--C-:B------:R-:W-:Y:S01]  /*4d90*/  IMAD.X R181, RZ, RZ, R217.reuse, P6 ;  /* 0x000000ffffb57224 */ /* 0x100fe200030e06d9 */
[----:B------:R-:W-:Y:S01]  /*4da0*/  @P0 SHF.R.U32.HI R180, RZ, c[0x0][0x2cc], R180 ;  /* 0x0000b300ffb40a19 */ /* 0x000fe200000116b4 */
[----:B------:R-:W-:Y:S02]  /*4db0*/  IMAD.X R183, RZ, RZ, R217, P4 ;  /* 0x000000ffffb77224 */ /* 0x000fe400020e06d9 */
.L_x_175:
[----:B------:R-:W-:Y:S04]  /*4dc0*/  DEPBAR.LE SB0, 0x0 ;  /* 0x000080000000791a */ /* 0x000fe80000000000 */
[----:B------:R-:W-:Y:S01]  /*4dd0*/  BAR.SYNC.DEFER_BLOCKING 0x0 ;  /* 0x0000000000007b1d */ /* 0x000fe20000010000 */
[----:B------:R-:W-:Y:S06]  /*4de0*/  UISETP.GT.AND UP3, UPT, UR8, UR13, UPT ;  /* 0x0000000d0800728c */ /* 0x000fec000bf64270 */
[----:B------:R-:W-:Y:S05]  /*4df0*/  PLOP3.LUT P0, PT, PT, PT, UP3, 0x80, 0x0 ;  /* 0x000000000000781c */ /* 0x000fea0003f0f038 */
[----:B------:R-:W-:Y:S02]  /*4e00*/  @!UP3 USHF.R.S32.HI UR18, URZ, 0x1f, UR13 ;  /* 0x0000001f3f12b899 */ /* 0x000fe4000801140d */
[----:B------:R-:W-:Y:S02]  /*4e10*/  @!UP3 UIMAD.WIDE.U32 UR20, UR13, UR6, URZ ;  /* 0x000000060d14b2a5 */ /* 0x000fe4000f8e003f */
[----:B------:R-:W-:Y:S02]  /*4e20*/  @!UP3 UIMAD UR18, UR18, UR6, URZ ;  /* 0x000000061212b2a4 */ /* 0x000fe4000f8e023f */
[----:B------:R-:W-:Y:S02]  /*4e30*/  @!UP3 USHF.L.U32 UR19, UR20, 0x6, URZ ;  /* 0x000000061413b899 */ /* 0x000fe4000800063f */
[----:B------:R-:W-:Y:S01]  /*4e40*/  @!UP3 UIMAD UR18, UR13, UR7, UR18 ;  /* 0x000000070d12b2a4 */ /* 0x000fe2000f8e0212 */
[----:B------:R-:W-:Y:S03]  /*4e50*/  LDSM.16.M88.4 R132, [R206+0xc100] ;  /* 0x00c10000ce84783b */ /* 0x000fe60000000200 */
[----:B------:R-:W-:Y:S01]  /*4e60*/  @!UP3 UIADD3 UR18, UR21, UR18, URZ ;  /* 0x000000121512b290 */ /* 0x000fe2000fffe03f */
[----:B------:R-:W-:Y:S02]  /*4e70*/  @!P0 IADD3 R225, P6, R208, UR19, RZ ;  /* 0x00000013d0e18c10 */ /* 0x000fe4000ffde0ff */
[----:B------:R-:W-:Y:S01]  /*4e80*/  @!P0 IADD3 R227, P5, R224, UR19, RZ ;  /* 0x00000013e0e38c10 */ /* 0x000fe2000ffbe0ff */
[----:B------:R-:W-:Y:S01]  /*4e90*/  @!UP3 USHF.L.U64.HI UR18, UR20, 0x6, UR18 ;  /* 0x000000061412b899 */ /* 0x000fe20008010212 */
[----:B------:R-:W-:Y:S01]  /*4ea0*/  @!P0 IADD3 R229, P4, R222, UR19, RZ ;  /* 0x00000013dee58c10 */ /* 0x000fe2000ff9e0ff */
[----:B------:R-:W1:Y:S01]  /*4eb0*/  LDSM.16.M88.4 R136, [R205+0x6100] ;  /* 0x00610000cd88783b */ /* 0x000e620000000200 */
[----:B------:R-:W-:Y:S03]  /*4ec0*/  @!UP3 ULEA UR19, UP0, UR6, UR19, 0x5 ;  /* 0x000000130613b291 */ /* 0x000fe6000f80283f */
[----:B------:R-:W-:Y:S02]  /*4ed0*/  @!P0 IADD3.X R0, R215, UR18, RZ, P6, !PT ;  /* 0x00000012d7008c10 */ /* 0x000fe4000b7fe4ff */
[----:B------:R-:W-:Y:S01]  /*4ee0*/  @!P0 LEA R236, P6, R225, c[0x0][0x1f8], 0x1 ;  /* 0x00007e00e1ec8a11 */ /* 0x000fe200078c08ff */
[----:B------:R-:W2:Y:S01]  /*4ef0*/  LDSM.16.M88.4 R140, [R205+0x6900] ;  /* 0x00690000cd8c783b */ /* 0x000ea20000000200 */
[----:B------:R-:W-:Y:S02]  /*4f00*/  @!P0 IADD3.X R226, R223, UR18, RZ, P5, !PT ;  /* 0x00000012dfe28c10 */ /* 0x000fe4000affe4ff */
[----:B------:R-:W-:Y:S02]  /*4f10*/  @!P0 LEA.HI.X R237, R225, c[0x0][0x1fc], R0, 0x1, P6 ;  /* 0x00007f00e1ed8a11 */ /* 0x000fe400030f0c00 */
[----:B------:R-:W-:Y:S02]  /*4f20*/  @!P0 LEA R234, P5, R227, c[0x0][0x1f8], 0x1 ;  /* 0x00007e00e3ea8a11 */ /* 0x000fe400078a08ff */
[----:B------:R-:W3:Y:S01]  /*4f30*/  LDSM.16.M88.4 R144, [R205+0x7100] ;  /* 0x00710000cd90783b */ /* 0x000ee20000000200 */
[----:B------:R-:W-:Y:S01]  /*4f40*/  @!P0 IADD3.X R228, R221, UR18, RZ, P4, !PT ;  /* 0x00000012dde48c10 */ /* 0x000fe2000a7fe4ff */
[----:B------:R-:W-:Y:S01]  /*4f50*/  @!UP3 ULEA.HI.X UR18, UR6, UR18, UR7, 0x5, UP0 ;  /* 0x000000120612b291 */ /* 0x000fe200080f2c07 */
[----:B------:R-:W-:Y:S01]  /*4f60*/  @!P0 LEA.HI.X R235, R227, c[0x0][0x1fc], R226, 0x1, P5 ;  /* 0x00007f00e3eb8a11 */ /* 0x000fe200028f0ce2 */
[----:B------:R-:W-:Y:S01]  /*4f70*/  UISETP.GT.AND UP3, UPT, UR13, UR8, UPT ;  /* 0x000000080d00728c */ /* 0x000fe2000bf64270 */
[C---:B------:R-:W-:Y:S02]  /*4f80*/  @!P0 LEA R232, P4, R229.reuse, c[0x0][0x1f8], 0x1 ;  /* 0x00007e00e5e88a11 */ /* 0x040fe400078808ff */
[----:B------:R-:W4:Y:S01]  /*4f90*/  LDSM.16.M88.4 R148, [R205+0x7900] ;  /* 0x00790000cd94783b */ /* 0x000f220000000200 */
[----:B------:R-:W-:Y:S02]  /*4fa0*/  @!P0 IADD3 R225, P6, R208, UR19, RZ ;  /* 0x00000013d0e18c10 */ /* 0x000fe4000ffde0ff */
[----:B------:R-:W-:Y:S02]  /*4fb0*/  @!P0 LEA.HI.X R233, R229, c[0x0][0x1fc], R228, 0x1, P4 ;  /* 0x00007f00e5e98a11 */ /* 0x000fe400020f0ce4 */
[----:B------:R-:W-:Y:S02]  /*4fc0*/  @!P0 IADD3.X R0, R215, UR18, RZ, P6, !PT ;  /* 0x00000012d7008c10 */ /* 0x000fe4000b7fe4ff */
[----:B------:R-:W-:Y:S01]  /*4fd0*/  LDSM.16.M88.4 R152, [R202+0xc100] ;  /* 0x00c10000ca98783b */ /* 0x000fe20000000200 */
[C---:B------:R-:W-:Y:S02]  /*4fe0*/  @!P0 LEA R230, P6, R225.reuse, c[0x0][0x1f8], 0x1 ;  /* 0x00007e00e1e68a11 */ /* 0x040fe400078c08ff */
[----:B------:R-:W-:Y:S02]  /*4ff0*/  @!P0 IADD3 R238, P5, R224, UR19, RZ ;  /* 0x00000013e0ee8c10 */ /* 0x000fe4000ffbe0ff */
[----:B------:R-:W-:Y:S02]  /*5000*/  @!P0 LEA.HI.X R231, R225, c[0x0][0x1fc], R0, 0x1, P6 ;  /* 0x00007f00e1e78a11 */ /* 0x000fe400030f0c00 */
[----:B------:R-:W5:Y:S01]  /*5010*/  LDSM.16.M88.4 R156, [R204] ;  /* 0x00000000cc9c783b */ /* 0x000f620000000200 */
[----:B------:R-:W-:Y:S02]  /*5020*/  @!P0 IADD3.X R227, R223, UR18, RZ, P5, !PT ;  /* 0x00000012dfe38c10 */ /* 0x000fe4000affe4ff */
[C---:B------:R-:W-:Y:S01]  /*5030*/  @!P0 LEA R228, P5, R238.reuse, c[0x0][0x1f8], 0x1 ;  /* 0x00007e00eee48a11 */ /* 0x040fe200078a08ff */
[C---:B-1----:R-:W-:Y:S03]  /*5040*/  HMMA.16816.F32 R4, R132.reuse, R136, RZ ;  /* 0x000000888404723c */ /* 0x042fe600000018ff */
[----:B------:R-:W1:Y:S01]  /*5050*/  LDSM.16.M88.4 R160, [R195] ;  /* 0x00000000c3a0783b */ /* 0x000e620000000200 */
[----:B------:R-:W-:Y:S02]  /*5060*/  @!P0 LEA.HI.X R229, R238, c[0x0][0x1fc], R227, 0x1, P5 ;  /* 0x00007f00eee58a11 */ /* 0x000fe400028f0ce3 */
[----:B------:R-:W-:Y:S01]  /*5070*/  @!P0 IADD3 R240, P4, R222, UR19, RZ ;  /* 0x00000013def08c10 */ /* 0x000fe2000ff9e0ff */
[----:B------:R-:W-:Y:S01]  /*5080*/  @UP3 UIADD3 UR19, UR13, -0x1, URZ ;  /* 0xffffffff0d133890 */ /* 0x000fe2000fffe03f */
[C---:B------:R-:W-:Y:S02]  /*5090*/  HMMA.16816.F32 R8, R132.reuse, R138, RZ ;  /* 0x0000008a8408723c */ /* 0x040fe400000018ff */
[----:B------:R-:W1:Y:S01]  /*50a0*/  LDSM.16.M88.4 R164, [R194] ;  /* 0x00000000c2a4783b */ /* 0x000e620000000200 */
[----:B------:R-:W-:Y:S01]  /*50b0*/  @UP3 UIMAD.WIDE.U32 UR20, UR19, UR4, URZ ;  /* 0x00000004131432a5 */ /* 0x000fe2000f8e003f */
[----:B------:R-:W-:Y:S01]  /*50c0*/  @!P0 IADD3.X R239, R221, UR18, RZ, P4, !PT ;  /* 0x00000012ddef8c10 */ /* 0x000fe2000a7fe4ff */
[----:B------:R-:W-:Y:S01]  /*50d0*/  @UP3 USHF.R.S32.HI UR18, URZ, 0x1f, UR19 ;  /* 0x0000001f3f123899 */ /* 0x000fe20008011413 */
[C---:B------:R-:W-:Y:S02]  /*50e0*/  @!P0 LEA R226, P4, R240.reuse, c[0x0][0x1f8], 0x1 ;  /* 0x00007e00f0e28a11 */ /* 0x040fe400078808ff */
[C---:B--2---:R-:W-:Y:S01]  /*50f0*/  HMMA.16816.F32 R12, R132.reuse, R140, RZ ;  /* 0x0000008c840c723c */ /* 0x044fe200000018ff */
[----:B------:R-:W2:Y:S01]  /*5100*/  LDSM.16.M88.4 R168, [R193] ;  /* 0x00000000c1a8783b */ /* 0x000ea20000000200 */
[----:B------:R-:W-:Y:S02]  /*5110*/  @UP3 UIMAD UR18, UR18, UR4, URZ ;  /* 0x00000004121232a4 */ /* 0x000fe4000f8e023f */
[----:B------:R-:W-:Y:S02]  /*5120*/  @!P0 LEA.HI.X R227, R240, c[0x0][0x1fc], R239, 0x1, P4 ;  /* 0x00007f00f0e38a11 */ /* 0x000fe400020f0cef */
[----:B------:R-:W-:Y:S02]  /*5130*/  @UP3 UIMAD UR18, UR19, UR5, UR18 ;  /* 0x00000005131232a4 */ /* 0x000fe4000f8e0212 */
[C---:B------:R-:W-:Y:S01]  /*5140*/  HMMA.16816.F32 R16, R132.reuse, R142, RZ ;  /* 0x0000008e8410723c */ /* 0x040fe200000018ff */
[----:B------:R-:W-:Y:S01]  /*5150*/  @!PT LDS RZ, [RZ] ;  /* 0x00000000fffff984 */ /* 0x000fe20000000800 */
[----:B------:R-:W-:Y:S01]  /*5160*/  @!PT LDS RZ, [RZ] ;  /* 0x00000000fffff984 */ /* 0x000fe20000000800 */
[----:B------:R-:W-:Y:S01]  /*5170*/  @!PT LDS RZ, [RZ] ;  /* 0x00000000fffff984 */ /* 0x000fe20000000800 */
[----:B------:R1:W-:Y:S01]  /*5180*/  @!P0 LDGSTS.E.BYPASS.LTC128B.128 [R207+0x100], [R236.64], !P3 ;  /* 0x00100000eccf8fae */ /* 0x0003e2000d901d50 */
[----:B------:R-:W-:Y:S02]  /*5190*/  @UP3 USHF.L.U32 UR19, UR20, 0x6, URZ ;  /* 0x0000000614133899 */ /* 0x000fe4000800063f */
[----:B------:R-:W-:Y:S04]  /*51a0*/  @UP3 UIADD3 UR18, UR21, UR18, URZ ;  /* 0x0000001215123290 */ /* 0x000fe8000fffe03f */
[C---:B---3--:R-:W-:Y:S01]  /*51b0*/  HMMA.16816.F32 R20, R132.reuse, R144, RZ ;  /* 0x000000908414723c */ /* 0x048fe200000018ff */
[----:B------:R3:W-:Y:S01]  /*51c0*/  @!P0 LDGSTS.E.BYPASS.LTC128B.128 [R207+0x2100], [R234.64], !P2 ;  /* 0x02100000eacf8fae */ /* 0x0007e2000d101d50 */
[----:B------:R-:W-:Y:S06]  /*51d0*/  @UP3 USHF.L.U64.HI UR18, UR20, 0x6, UR18 ;  /* 0x0000000614123899 */ /* 0x000fec0008010212 */
[C---:B------:R-:W-:Y:S01]  /*51e0*/  HMMA.16816.F32 R24, R132.reuse, R146, RZ ;  /* 0x000000928418723c */ /* 0x040fe200000018ff */
[----:B------:R1:W-:Y:S07]  /*51f0*/  @!P0 LDGSTS.E.BYPASS.LTC128B.128 [R207+0x4100], [R232.64], !P1 ;  /* 0x04100000e8cf8fae */ /* 0x0003ee000c901d50 */
[C---:B----4-:R-:W-:Y:S01]  /*5200*/  HMMA.16816.F32 R28, R132.reuse, R148, RZ ;  /* 0x00000094841c723c */ /* 0x050fe200000018ff */
[----:B------:R4:W-:Y:S07]  /*5210*/  @!P0 LDGSTS.E.BYPASS.LTC128B.128 [R207+0x1100], [R230.64], !P3 ;  /* 0x01100000e6cf8fae */ /* 0x0009ee000d901d50 */
[----:B------:R-:W-:Y:S01]  /*5220*/  HMMA.16816.F32 R32, R132, R150, RZ ;  /* 0x000000968420723c */ /* 0x000fe200000018ff */
[----:B------:R2:W-:Y:S07]  /*5230*/  @!P0 LDGSTS.E.BYPASS.LTC128B.128 [R207+0x3100], [R228.64], !P2 ;  /* 0x03100000e4cf8fae */ /* 0x0005ee000d101d50 */
[C---:B-----5:R-:W-:Y:S01]  /*5240*/  HMMA.16816.F32 R4, R152.reuse, R156, R4 ;  /* 0x0000009c9804723c */ /* 0x060fe20000001804 */
[----:B------:R5:W-:Y:S01]  /*5250*/  @!P0 LDGSTS.E.BYPASS.LTC128B.128 [R207+0x5100], [R226.64], !P1 ;  /* 0x05100000e2cf8fae */ /* 0x000be2000c901d50 */
[----:B------:R-:W-:Y:S06]  /*5260*/  PLOP3.LUT P0, PT, PT, PT, UP3, 0x80, 0x0 ;  /* 0x000000000000781c */ /* 0x000fec0003f0f038 */
[C---:B------:R-:W-:Y:S01]  /*5270*/  HMMA.16816.F32 R8, R152.reuse, R158, R8 ;  /* 0x0000009e9808723c */ /* 0x040fe20000001808 */
[----:B------:R-:W-:Y:S06]  /*5280*/  LDSM.16.M88.4 R172, [R201+0xc100] ;  /* 0x00c10000c9ac783b */ /* 0x000fec0000000200 */
[----:B------:R-:W-:Y:S01]  /*5290*/  @P0 IADD3 R248, P4, R210, UR19, RZ ;  /* 0x00000013d2f80c10 */ /* 0x000fe2000ff9e0ff */
[C---:B-1----:R-:W-:Y:S01]  /*52a0*/  HMMA.16816.F32 R12, R152.reuse, R160, R12 ;  /* 0x000000a0980c723c */ /* 0x042fe2000000180c */
[----:B------:R-:W0:Y:S03]  /*52b0*/  LDGDEPBAR ;  /* 0x00000000000079af */ /* 0x000e260000000000 */
[----:B------:R-:W-:Y:S02]  /*52c0*/  @P0 IADD3 R249, P5, R220, UR19, RZ ;  /* 0x00000013dcf90c10 */ /* 0x000fe4000ffbe0ff */
[----:B------:R-:W-:Y:S02]  /*52d0*/  @P0 IADD3.X R251, R217, UR18, RZ, P4, !PT ;  /* 0x00000012d9fb0c10 */ /* 0x000fe4000a7fe4ff */
[C---:B------:R-:W-:Y:S01]  /*52e0*/  HMMA.16816.F32 R16, R152.reuse, R162, R16 ;  /* 0x000000a29810723c */ /* 0x040fe20000001810 */
[----:B------:R-:W1:Y:S03]  /*52f0*/  LDSM.16.M88.4 R176, [R200+0x6100] ;  /* 0x00610000c8b0783b */ /* 0x000e660000000200 */
[----:B------:R-:W-:Y:S04]  /*5300*/  @P0 IADD3.X R250, R183, UR18, RZ, P5, !PT ;  /* 0x00000012b7fa0c10 */ /* 0x000fe8000affe4ff */
[C---:B------:R-:W-:Y:S01]  /*5310*/  HMMA.16816.F32 R20, R152.reuse, R164, R20 ;  /* 0x000000a49814723c */ /* 0x040fe20000001814 */
[----:B------:R-:W3:Y:S07]  /*5320*/  LDSM.16.M88.4 R132, [R200+0x6900] ;  /* 0x00690000c884783b */ /* 0x000eee0000000200 */
[C---:B------:R-:W-:Y:S01]  /*5330*/  HMMA.16816.F32 R24, R152.reuse, R166, R24 ;  /* 0x000000a69818723c */ /* 0x040fe20000001818 */
[----:B------:R-:W3:Y:S07]  /*5340*/  LDSM.16.M88.4 R136, [R200+0x7100] ;  /* 0x00710000c888783b */ /* 0x000eee0000000200 */
[C---:B--2---:R-:W-:Y:S01]  /*5350*/  HMMA.16816.F32 R28, R152.reuse, R168, R28 ;  /* 0x000000a8981c723c */ /* 0x044fe2000000181c */
[----:B------:R-:W2:Y:S07]  /*5360*/  LDSM.16.M88.4 R140, [R200+0x7900] ;  /* 0x00790000c88c783b */ /* 0x000eae0000000200 */
[----:B------:R-:W-:Y:S01]  /*5370*/  HMMA.16816.F32 R32, R152, R170, R32 ;  /* 0x000000aa9820723c */ /* 0x000fe20000001820 */
[----:B------:R-:W-:Y:S07]  /*5380*/  LDSM.16.M88.4 R144, [R199+0xc100] ;  /* 0x00c10000c790783b */ /* 0x000fee0000000200 */
[----:B------:R-:W2:Y:S01]  /*5390*/  LDSM.16.M88.4 R148, [R192] ;  /* 0x00000000c094783b */ /* 0x000ea20000000200 */
[C---:B-1----:R-:W-:Y:S06]  /*53a0*/  HMMA.16816.F32 R4, R172.reuse, R176, R4 ;  /* 0x000000b0ac04723c */ /* 0x042fec0000001804 */
[----:B------:R-:W1:Y:S02]  /*53b0*/  LDSM.16.M88.4 R152, [R192+0x800] ;  /* 0x00080000c098783b */ /* 0x000e640000000200 */
[C---:B------:R-:W-:Y:S05]  /*53c0*/  HMMA.16816.F32 R8, R172.reuse, R178, R8 ;  /* 0x000000b2ac08723c */ /* 0x040fea0000001808 */
[----:B------:R-:W1:Y:S03]  /*53d0*/  LDSM.16.M88.4 R156, [R192+0x1000] ;  /* 0x00100000c09c783b */ /* 0x000e660000000200 */
[C---:B---3--:R-:W-:Y:S04]  /*53e0*/  HMMA.16816.F32 R12, R172.reuse, R132, R12 ;  /* 0x00000084ac0c723c */ /* 0x048fe8000000180c */
[----:B------:R-:W3:Y:S04]  /*53f0*/  LDSM.16.M88.4 R160, [R192+0x1800] ;  /* 0x00180000c0a0783b */ /* 0x000ee80000000200 */
[C---:B------:R-:W-:Y:S03]  /*5400*/  HMMA.16816.F32 R16, R172.reuse, R134, R16 ;  /* 0x00000086ac10723c */ /* 0x040fe60000001810 */
[----:B------:R-:W-:Y:S05]  /*5410*/  LDSM.16.M88.4 R164, [R206+0x10100] ;  /* 0x01010000cea4783b */ /* 0x000fea0000000200 */
[C---:B------:R-:W-:Y:S02]  /*5420*/  HMMA.16816.F32 R20, R172.reuse, R136, R20 ;  /* 0x00000088ac14723c */ /* 0x040fe40000001814 */
[----:B------:R-:W1:Y:S06]  /*5430*/  LDSM.16.M88.4 R168, [R205+0x8100] ;  /* 0x00810000cda8783b */ /* 0x000e6c0000000200 */
[C---:B------:R-:W-:Y:S01]  /*5440*/  HMMA.16816.F32 R24, R172.reuse, R138, R24 ;  /* 0x0000008aac18723c */ /* 0x040fe20000001818 */
[----:B------:R-:W3:Y:S07]  /*5450*/  LDSM.16.M88.4 R132, [R205+0x8900] ;  /* 0x00890000cd84783b */ /* 0x000eee0000000200 */
[C---:B--2---:R-:W-:Y:S01]  /*5460*/  HMMA.16816.F32 R28, R172.reuse, R140, R28 ;  /* 0x0000008cac1c723c */ /* 0x044fe2000000181c */
[----:B------:R-:W2:Y:S07]  /*5470*/  LDSM.16.M88.4 R136, [R205+0x9100] ;  /* 0x00910000cd88783b */ /* 0x000eae0000000200 */
[----:B------:R-:W-:Y:S01]  /*5480*/  HMMA.16816.F32 R32, R172, R142, R32 ;  /* 0x0000008eac20723c */ /* 0x000fe20000001820 */
[----:B------:R-:W2:Y:S07]  /*5490*/  LDSM.16.M88.4 R140, [R205+0x9900] ;  /* 0x00990000cd8c783b */ /* 0x000eae0000000200 */
[C---:B------:R-:W-:Y:S01]  /*54a0*/  HMMA.16816.F32 R4, R144.reuse, R148, R4 ;  /* 0x000000949004723c */ /* 0x040fe20000001804 */
[----:B------:R-:W-:Y:S07]  /*54b0*/  LDSM.16.M88.4 R172, [R202+0x10100] ;  /* 0x01010000caac783b */ /* 0x000fee0000000200 */
[C---:B------:R-:W-:Y:S01]  /*54c0*/  HMMA.16816.F32 R8, R144.reuse, R150, R8 ;  /* 0x000000969008723c */ /* 0x040fe20000001808 */
[----:B------:R-:W2:Y:S07]  /*54d0*/  LDSM.16.M88.4 R176, [R191] ;  /* 0x00000000bfb0783b */ /* 0x000eae0000000200 */
[C---:B-1----:R-:W-:Y:S01]  /*54e0*/  HMMA.16816.F32 R12, R144.reuse, R152, R12 ;  /* 0x00000098900c723c */ /* 0x042fe2000000180c */
[----:B------:R-:W-:Y:S07]  /*54f0*/  LDSM.16.M88.4 R148, [R189] ;  /* 0x00000000bd94783b */ /* 0x000fee0000000200 */
[C---:B------:R-:W-:Y:S01]  /*5500*/  HMMA.16816.F32 R16, R144.reuse, R154, R16 ;  /* 0x0000009a9010723c */ /* 0x040fe20000001810 */
[----:B------:R-:W-:Y:S07]  /*5510*/  LDSM.16.M88.4 R152, [R188] ;  /* 0x00000000bc98783b */ /* 0x000fee0000000200 */
[C---:B------:R-:W-:Y:S08]  /*5520*/  HMMA.16816.F32 R20, R144.reuse, R156, R20 ;  /* 0x0000009c9014723c */ /* 0x040ff00000001814 */
[C---:B------:R-:W-:Y:S01]  /*5530*/  HMMA.16816.F32 R24, R144.reuse, R158, R24 ;  /* 0x0000009e9018723c */ /* 0x040fe20000001818 */
[----:B------:R-:W-:Y:S07]  /*5540*/  LDSM.16.M88.4 R156, [R201+0x10100] ;  /* 0x01010000c99c783b */ /* 0x000fee0000000200 */
[C---:B---3--:R-:W-:Y:S08]  /*5550*/  HMMA.16816.F32 R28, R144.reuse, R160, R28 ;  /* 0x000000a0901c723c */ /* 0x048ff0000000181c */
[----:B------:R-:W-:Y:S01]  /*5560*/  HMMA.16816.F32 R32, R144, R162, R32 ;  /* 0x000000a29020723c */ /* 0x000fe20000001820 */
[----:B------:R-:W1:Y:S07]  /*5570*/  LDSM.16.M88.4 R144, [R190] ;  /* 0x00000000be90783b */ /* 0x000e6e0000000200 */
[C---:B------:R-:W-:Y:S01]  /*5580*/  HMMA.16816.F32 R4, R164.reuse, R168, R4 ;  /* 0x000000a8a404723c */ /* 0x040fe20000001804 */
[----:B------:R-:W3:Y:S07]  /*5590*/  LDSM.16.M88.4 R160, [R200+0x8100] ;  /* 0x00810000c8a0783b */ /* 0x000eee0000000200 */
[C---:B------:R-:W-:Y:S01]  /*55a0*/  HMMA.16816.F32 R8, R164.reuse, R170, R8 ;  /* 0x000000aaa408723c */ /* 0x040fe20000001808 */
[----:B------:R-:W-:Y:S07]  /*55b0*/  LDSM.16.M88.4 R168, [R192+0x2000] ;  /* 0x00200000c0a8783b */ /* 0x000fee0000000200 */
[C---:B------:R-:W-:Y:S08]  /*55c0*/  HMMA.16816.F32 R12, R164.reuse, R132, R12 ;  /* 0x00000084a40c723c */ /* 0x040ff0000000180c */
[C---:B------:R-:W-:Y:S01]  /*55d0*/  HMMA.16816.F32 R16, R164.reuse, R134, R16 ;  /* 0x00000086a410723c */ /* 0x040fe20000001810 */
[----:B------:R-:W1:Y:S07]  /*55e0*/  LDSM.16.M88.4 R132, [R200+0x8900] ;  /* 0x00890000c884783b */ /* 0x000e6e0000000200 */
[C---:B--2---:R-:W-:Y:S08]  /*55f0*/  HMMA.16816.F32 R20, R164.reuse, R136, R20 ;  /* 0x00000088a414723c */ /* 0x044ff00000001814 */
[C---:B------:R-:W-:Y:S01]  /*5600*/  HMMA.16816.F32 R24, R164.reuse, R138, R24 ;  /* 0x0000008aa418723c */ /* 0x040fe20000001818 */
[----:B------:R-:W2:Y:S07]  /*5610*/  LDSM.16.M88.4 R136, [R200+0x9100] ;  /* 0x00910000c888783b */ /* 0x000eae0000000200 */
[C---:B------:R-:W-:Y:S08]  /*5620*/  HMMA.16816.F32 R28, R164.reuse, R140, R28 ;  /* 0x0000008ca41c723c */ /* 0x040ff0000000181c */
[----:B------:R-:W-:Y:S01]  /*5630*/  HMMA.16816.F32 R32, R164, R142, R32 ;  /* 0x0000008ea420723c */ /* 0x000fe20000001820 */
[----:B------:R-:W2:Y:S07]  /*5640*/  LDSM.16.M88.4 R140, [R200+0x9900] ;  /* 0x00990000c88c783b */ /* 0x000eae0000000200 */
[C---:B------:R-:W-:Y:S01]  /*5650*/  HMMA.16816.F32 R4, R172.reuse, R176, R4 ;  /* 0x000000b0ac04723c */ /* 0x040fe20000001804 */
[----:B------:R-:W2:Y:S07]  /*5660*/  LDSM.16.M88.4 R164, [R199+0x10100] ;  /* 0x01010000c7a4783b */ /* 0x000eae0000000200 */
[C---:B------:R-:W-:Y:S01]  /*5670*/  HMMA.16816.F32 R8, R172.reuse, R178, R8 ;  /* 0x000000b2ac08723c */ /* 0x040fe20000001808 */
[----:B------:R-:W-:Y:S07]  /*5680*/  LDSM.16.M88.4 R176, [R205+0xa100] ;  /* 0x00a10000cdb0783b */ /* 0x000fee0000000200 */
[C---:B-1----:R-:W-:Y:S08]  /*5690*/  HMMA.16816.F32 R12, R172.reuse, R144, R12 ;  /* 0x00000090ac0c723c */ /* 0x042ff0000000180c */
[C---:B------:R-:W-:Y:S01]  /*56a0*/  HMMA.16816.F32 R16, R172.reuse, R146, R16 ;  /* 0x00000092ac10723c */ /* 0x040fe20000001810 */
[----:B------:R-:W1:Y:S07]  /*56b0*/  LDSM.16.M88.4 R144, [R192+0x2800] ;  /* 0x00280000c090783b */ /* 0x000e6e0000000200 */
[C---:B------:R-:W-:Y:S08]  /*56c0*/  HMMA.16816.F32 R20, R172.reuse, R148, R20 ;  /* 0x00000094ac14723c */ /* 0x040ff00000001814 */
[C---:B------:R-:W-:Y:S01]  /*56d0*/  HMMA.16816.F32 R24, R172.reuse, R150, R24 ;  /* 0x00000096ac18723c */ /* 0x040fe20000001818 */
[----:B------:R-:W1:Y:S07]  /*56e0*/  LDSM.16.M88.4 R148, [R192+0x3000] ;  /* 0x00300000c094783b */ /* 0x000e6e0000000200 */
[C---:B------:R-:W-:Y:S08]  /*56f0*/  HMMA.16816.F32 R28, R172.reuse, R152, R28 ;  /* 0x00000098ac1c723c */ /* 0x040ff0000000181c */
[----:B------:R-:W-:Y:S01]  /*5700*/  HMMA.16816.F32 R32, R172, R154, R32 ;  /* 0x0000009aac20723c */ /* 0x000fe20000001820 */
[----:B------:R-:W1:Y:S07]  /*5710*/  LDSM.16.M88.4 R152, [R192+0x3800] ;  /* 0x00380000c098783b */ /* 0x000e6e0000000200 */
[C---:B---3--:R-:W-:Y:S01]  /*5720*/  HMMA.16816.F32 R4, R156.reuse, R160, R4 ;  /* 0x000000a09c04723c */ /* 0x048fe20000001804 */
[----:B------:R-:W3:Y:S07]  /*5730*/  LDSM.16.M88.4 R172, [R206+0x14100] ;  /* 0x01410000ceac783b */ /* 0x000eee0000000200 */
[C---:B------:R-:W-:Y:S01]  /*5740*/  HMMA.16816.F32 R8, R156.reuse, R162, R8 ;  /* 0x000000a29c08723c */ /* 0x040fe20000001808 */
[----:B------:R-:W-:Y:S07]  /*5750*/  LDSM.16.M88.4 R160, [R187] ;  /* 0x00000000bba0783b */ /* 0x000fee0000000200 */
        /* <DEDUP_REMOVED lines=15> */
[----:B------:R-:W1:Y:S07]  /*5850*/  LDSM.16.M88.4 R144, [R186] ;  /* 0x00000000ba90783b */ /* 0x000e6e0000000200 */
[C---:B------:R-:W-:Y:S08]  /*5860*/  HMMA.16816.F32 R20, R164.reuse, R148, R20 ;  /* 0x00000094a414723c */ /* 0x040ff00000001814 */
[C---:B------:R-:W-:Y:S01]  /*5870*/  HMMA.16816.F32 R24, R164.reuse, R150, R24 ;  /* 0x00000096a418723c */ /* 0x040fe20000001818 */
[----:B------:R-:W1:Y:S07]  /*5880*/  LDSM.16.M88.4 R148, [R185] ;  /* 0x00000000b994783b */ /* 0x000e6e0000000200 */
[C---:B------:R-:W-:Y:S08]  /*5890*/  HMMA.16816.F32 R28, R164.reuse, R152, R28 ;  /* 0x00000098a41c723c */ /* 0x040ff0000000181c */
[----:B------:R-:W-:Y:S01]  /*58a0*/  HMMA.16816.F32 R32, R164, R154, R32 ;  /* 0x0000009aa420723c */ /* 0x000fe20000001820 */
[----:B------:R-:W1:Y:S07]  /*58b0*/  LDSM.16.M88.4 R152, [R184] ;  /* 0x00000000b898783b */ /* 0x000e6e0000000200 */
[C---:B---3--:R-:W-:Y:S01]  /*58c0*/  HMMA.16816.F32 R4, R172.reuse, R176, R4 ;  /* 0x000000b0ac04723c */ /* 0x048fe20000001804 */
        /* <DEDUP_REMOVED lines=12> */
[----:B------:R-:W2:Y:S01]  /*5990*/  LDSM.16.M88.4 R172, [R199+0x14100] ;  /* 0x01410000c7ac783b */ /* 0x000ea20000000200 */
[C---:B------:R-:W-:Y:S08]  /*59a0*/  HMMA.16816.F32 R4, R156.reuse, R160, R4 ;  /* 0x000000a09c04723c */ /* 0x040ff00000001804 */
[C---:B------:R-:W-:Y:S08]  /*59b0*/  HMMA.16816.F32 R8, R156.reuse, R162, R8 ;  /* 0x000000a29c08723c */ /* 0x040ff00000001808 */
[C---:B-1----:R-:W-:Y:S08]  /*59c0*/  HMMA.16816.F32 R12, R156.reuse, R144, R12 ;  /* 0x000000909c0c723c */ /* 0x042ff0000000180c */
[C---:B------:R-:W-:Y:S08]  /*59d0*/  HMMA.16816.F32 R16, R156.reuse, R146, R16 ;  /* 0x000000929c10723c */ /* 0x040ff00000001810 */
[C---:B------:R-:W-:Y:S08]  /*59e0*/  HMMA.16816.F32 R20, R156.reuse, R148, R20 ;  /* 0x000000949c14723c */ /* 0x040ff00000001814 */
[C---:B------:R-:W-:Y:S08]  /*59f0*/  HMMA.16816.F32 R24, R156.reuse, R150, R24 ;  /* 0x000000969c18723c */ /* 0x040ff00000001818 */
[C---:B------:R-:W-:Y:S08]  /*5a00*/  HMMA.16816.F32 R28, R156.reuse, R152, R28 ;  /* 0x000000989c1c723c */ /* 0x040ff0000000181c */
[----:B------:R-:W-:Y:S08]  /*5a10*/  HMMA.16816.F32 R32, R156, R154, R32 ;  /* 0x0000009a9c20723c */ /* 0x000ff00000001820 */
[C---:B---3--:R-:W-:Y:S08]  /*5a20*/  HMMA.16816.F32 R4, R164.reuse, R168, R4 ;  /* 0x000000a8a404723c */ /* 0x048ff00000001804 */
[C---:B------:R-:W-:Y:S08]  /*5a30*/  HMMA.16816.F32 R8, R164.reuse, R170, R8 ;  /* 0x000000aaa408723c */ /* 0x040ff00000001808 */
[C---:B------:R-:W-:Y:S08]  /*5a40*/  HMMA.16816.F32 R12, R164.reuse, R132, R12 ;  /* 0x00000084a40c723c */ /* 0x040ff0000000180c */
[C---:B------:R-:W-:Y:S01]  /*5a50*/  HMMA.16816.F32 R16, R164.reuse, R134, R16 ;  /* 0x00000086a410723c */ /* 0x040fe20000001810 */
[----:B------:R-:W1:Y:S07]  /*5a60*/  LDSM.16.M88.4 R132, [R192+0x4800] ;  /* 0x00480000c084783b */ /* 0x000e6e0000000200 */
[C---:B--2---:R-:W-:Y:S08]  /*5a70*/  HMMA.16816.F32 R20, R164.reuse, R136, R20 ;  /* 0x00000088a414723c */ /* 0x044ff00000001814 */
[C---:B------:R-:W-:Y:S01]  /*5a80*/  HMMA.16816.F32 R24, R164.reuse, R138, R24 ;  /* 0x0000008aa418723c */ /* 0x040fe20000001818 */
[----:B------:R-:W2:Y:S07]  /*5a90*/  LDSM.16.M88.4 R136, [R192+0x5000] ;  /* 0x00500000c088783b */ /* 0x000eae0000000200 */
[C---:B------:R-:W-:Y:S08]  /*5aa0*/  HMMA.16816.F32 R28, R164.reuse, R140, R28 ;  /* 0x0000008ca41c723c */ /* 0x040ff0000000181c */
[----:B------:R-:W-:Y:S08]  /*5ab0*/  HMMA.16816.F32 R32, R164, R142, R32 ;  /* 0x0000008ea420723c */ /* 0x000ff00000001820 */
[C---:B------:R-:W-:Y:S08]  /*5ac0*/  HMMA.16816.F32 R4, R172.reuse, R176, R4 ;  /* 0x000000b0ac04723c */ /* 0x040ff00000001804 */
[C---:B------:R-:W-:Y:S08]  /*5ad0*/  HMMA.16816.F32 R8, R172.reuse, R178, R8 ;  /* 0x000000b2ac08723c */ /* 0x040ff00000001808 */
[C---:B-1----:R-:W-:Y:S08]  /*5ae0*/  HMMA.16816.F32 R12, R172.reuse, R132, R12 ;  /* 0x00000084ac0c723c */ /* 0x042ff0000000180c */
[C---:B------:R-:W-:Y:S01]  /*5af0*/  HMMA.16816.F32 R16, R172.reuse, R134, R16 ;  /* 0x00000086ac10723c */ /* 0x040fe20000001810 */
[----:B------:R-:W1:Y:S01]  /*5b00*/  LDSM.16.M88.4 R132, [R192+0x5800] ;  /* 0x00580000c084783b */ /* 0x000e620000000200 */
[----:B------:R-:W-:Y:S04]  /*5b10*/  DEPBAR.LE SB0, 0x0 ;  /* 0x000080000000791a */ /* 0x000fe80000000000 */
[----:B-----5:R-:W-:Y:S02]  /*5b20*/  FMUL.FTZ R227, R4, c[0x0][0x320] ;  /* 0x0000c80004e37a20 */ /* 0x020fe40000410000 */
[C---:B--2---:R-:W-:Y:S04]  /*5b30*/  HMMA.16816.F32 R20, R172.reuse, R136, R20 ;  /* 0x00000088ac14723c */ /* 0x044fe80000001814 */
[----:B------:R-:W2:Y:S01]  /*5b40*/  MUFU.TANH R227, R227 ;  /* 0x000000e300e37308 */ /* 0x000ea20000002400 */
[----:B------:R-:W-:Y:S01]  /*5b50*/  BAR.SYNC.DEFER_BLOCKING 0x0 ;  /* 0x0000000000007b1d */ /* 0x000fe20000010000 */
[----:B------:R-:W-:Y:S02]  /*5b60*/  FMUL.FTZ R228, R11, c[0x0][0x320] ;  /* 0x0000c8000be47a20 */ /* 0x000fe40000410000 */
[C---:B------:R-:W-:Y:S04]  /*5b70*/  HMMA.16816.F32 R24, R172.reuse, R138, R24 ;  /* 0x0000008aac18723c */ /* 0x040fe80000001818 */
[----:B------:R-:W-:Y:S01]  /*5b80*/  FMUL.FTZ R232, R14, c[0x0][0x320] ;  /* 0x0000c8000ee87a20 */ /* 0x000fe20000410000 */
[----:B------:R-:W-:Y:S01]  /*5b90*/  @P0 LEA R14, P4, R249, c[0x0][0x1c8], 0x1 ;  /* 0x00007200f90e0a11 */ /* 0x000fe200078808ff */
[----:B------:R-:W3:Y:S01]  /*5ba0*/  MUFU.TANH R228, R228 ;  /* 0x000000e400e47308 */ /* 0x000ee20000002400 */
[----:B----4-:R-:W-:Y:S02]  /*5bb0*/  FMUL.FTZ R231, R15, c[0x0][0x320] ;  /* 0x0000c8000fe77a20 */ /* 0x010fe40000410000 */
[----:B------:R-:W-:Y:S03]  /*5bc0*/  @P0 LEA.HI.X R15, R249, c[0x0][0x1cc], R250, 0x1, P4 ;  /* 0x00007300f90f0a11 */ /* 0x000fe600020f0cfa */
[----:B------:R-:W-:Y:S02]  /*5bd0*/  FMUL.FTZ R235, R18, c[0x0][0x320] ;  /* 0x0000c80012eb7a20 */ /* 0x000fe40000410000 */
[----:B------:R-:W-:Y:S02]  /*5be0*/  FMUL.FTZ R236, R13, c[0x0][0x320] ;  /* 0x0000c8000dec7a20 */ /* 0x000fe40000410000 */
[----:B------:R-:W4:Y:S01]  /*5bf0*/  MUFU.TANH R232, R232 ;  /* 0x000000e800e87308 */ /* 0x000f220000002400 */
[----:B------:R-:W-:Y:S01]  /*5c00*/  FMUL.FTZ R240, R22, c[0x0][0x320] ;  /* 0x0000c80016f07a20 */ /* 0x000fe20000410000 */
[----:B------:R-:W-:Y:S01]  /*5c10*/  @P0 LEA R22, P6, R248, c[0x0][0x1c8], 0x1 ;  /* 0x00007200f8160a11 */ /* 0x000fe200078c08ff */
[----:B------:R-:W-:Y:S02]  /*5c20*/  FMUL.FTZ R239, R23, c[0x0][0x320] ;  /* 0x0000c80017ef7a20 */ /* 0x000fe40000410000 */
[----:B------:R-:W-:Y:S01]  /*5c30*/  FMUL.FTZ R226, R10, c[0x0][0x320] ;  /* 0x0000c8000ae27a20 */ /* 0x000fe20000410000 */
[----:B------:R-:W-:Y:S01]  /*5c40*/  @P0 LEA.HI.X R23, R248, c[0x0][0x1cc], R251, 0x1, P6 ;  /* 0x00007300f8170a11 */ /* 0x000fe200030f0cfb */
[----:B------:R-:W-:Y:S01]  /*5c50*/  FMUL.FTZ R234, R19, c[0x0][0x320] ;  /* 0x0000c80013ea7a20 */ /* 0x000fe20000410000 */
[----:B------:R-:W-:Y:S01]  /*5c60*/  @P0 IADD3 R248, P5, R182, UR19, RZ ;  /* 0x00000013b6f80c10 */ /* 0x000fe2000ffbe0ff */
[C---:B-1----:R-:W-:Y:S01]  /*5c70*/  HMMA.16816.F32 R28, R172.reuse, R132, R28 ;  /* 0x00000084ac1c723c */ /* 0x042fe2000000181c */
[----:B------:R-:W1:Y:S01]  /*5c80*/  MUFU.TANH R236, R236 ;  /* 0x000000ec00ec7308 */ /* 0x000e620000002400 */
[----:B------:R-:W-:Y:S01]  /*5c90*/  @!PT LDS RZ, [RZ] ;  /* 0x00000000fffff984 */ /* 0x000fe20000000800 */
[----:B------:R-:W-:Y:S01]  /*5ca0*/  @!PT LDS RZ, [RZ] ;  /* 0x00000000fffff984 */ /* 0x000fe20000000800 */
[----:B------:R-:W-:Y:S01]  /*5cb0*/  @!PT LDS RZ, [RZ] ;  /* 0x00000000fffff984 */ /* 0x000fe20000000800 */
[----:B------:R1:W-:Y:S01]  /*5cc0*/  @P0 LDGSTS.E.BYPASS.LTC128B.128 [R207+0x6100], [R22.64], !P3 ;  /* 0x0610000016cf0fae */ /* 0x0003e2000d901d50 */
[----:B------:R-:W-:Y:S01]  /*5cd0*/  @P0 LEA R158, P4, R248, c[0x0][0x1c8], 0x1 ;  /* 0x00007200f89e0a11 */ /* 0x000fe200078808ff */
[----:B------:R-:W-:Y:S01]  /*5ce0*/  FMUL.FTZ R243, R26, c[0x0][0x320] ;  /* 0x0000c8001af37a20 */ /* 0x000fe20000410000 */
[----:B------:R-:W-:Y:S01]  /*5cf0*/  @P0 IADD3.X R251, R181, UR18, RZ, P5, !PT ;  /* 0x00000012b5fb0c10 */ /* 0x000fe2000affe4ff */
[----:B------:R-:W-:Y:S01]  /*5d00*/  FMUL.FTZ R242, R27, c[0x0][0x320] ;  /* 0x0000c8001bf27a20 */ /* 0x000fe20000410000 */
[----:B------:R-:W-:Y:S01]  /*5d10*/  @UP3 UIADD3 UR19, UP0, UR12, UR19, URZ ;  /* 0x000000130c133290 */ /* 0x000fe2000ff1e03f */
[----:B------:R-:W-:Y:S01]  /*5d20*/  HMMA.16816.F32 R32, R172, R134, R32 ;  /* 0x00000086ac20723c */ /* 0x000fe20000001820 */
[----:B------:R5:W-:Y:S02]  /*5d30*/  @P0 LDGSTS.E.BYPASS.LTC128B.128 [R207+0x8100], [R14.64], !P2 ;  /* 0x081000000ecf0fae */ /* 0x000be4000d101d50 */
[----:B------:R-:W1:Y:S01]  /*5d40*/  MUFU.TANH R226, R226 ;  /* 0x000000e200e27308 */ /* 0x000e620000002400 */
[----:B------:R-:W-:Y:S01]  /*5d50*/  @P0 LEA.HI.X R159, R248, c[0x0][0x1cc], R251, 0x1, P4 ;  /* 0x00007300f89f0a11 */ /* 0x000fe200020f0cfb */
[----:B------:R-:W-:Y:S01]  /*5d60*/  @UP3 UIADD3.X UR18, UR11, UR18, URZ, UP0, !UPT ;  /* 0x000000120b123290 */ /* 0x000fe200087fe43f */
[----:B------:R-:W-:Y:S01]  /*5d70*/  @P0 IADD3 R250, P6, R210, UR19, RZ ;  /* 0x00000013d2fa0c10 */ /* 0x000fe2000ffde0ff */
[----:B------:R-:W-:Y:S01]  /*5d80*/  IMAD.MOV.U32 R19, RZ, RZ, R212 ;  /* 0x000000ffff137224 */ /* 0x000fe200078e00d4 */
[----:B------:R-:W-:Y:S01]  /*5d90*/  @P0 IADD3 R18, P4, R182, UR19, RZ ;  /* 0x00000013b6120c10 */ /* 0x000fe2000ff9e0ff */
[----:B------:R1:W-:Y:S03]  /*5da0*/  @P0 LDGSTS.E.BYPASS.LTC128B.128 [R207+0xa100], [R158.64], !P1 ;  /* 0x0a1000009ecf0fae */ /* 0x0003e6000c901d50 */
[----:B------:R-:W-:Y:S01]  /*5db0*/  @P0 IADD3.X R251, R217, UR18, RZ, P6, !PT ;  /* 0x00000012d9fb0c10 */ /* 0x000fe2000b7fe4ff */
[----:B------:R-:W1:Y:S01]  /*5dc0*/  MUFU.TANH R231, R231 ;  /* 0x000000e700e77308 */ /* 0x000e620000002400 */
[----:B------:R-:W-:Y:S01]  /*5dd0*/  @P0 LEA R162, P6, R250, c[0x0][0x1c8], 0x1 ;  /* 0x00007200faa20a11 */ /* 0x000fe200078c08ff */
[----:B------:R-:W-:Y:S01]  /*5de0*/  FMUL.FTZ R229, R5, c[0x0][0x320] ;  /* 0x0000c80005e57a20 */ /* 0x000fe20000410000 */
[----:B------:R-:W-:Y:S01]  /*5df0*/  @P0 IADD3.X R13, R181, UR18, RZ, P4, !PT ;  /* 0x00000012b50d0c10 */ /* 0x000fe2000a7fe4ff */
[----:B------:R-:W-:Y:S01]  /*5e00*/  FMUL.FTZ R249, R30, c[0x0][0x320] ;  /* 0x0000c8001ef97a20 */ /* 0x000fe20000410000 */
[----:B------:R-:W-:Y:S01]  /*5e10*/  @P0 LEA R26, P4, R18, c[0x0][0x1c8], 0x1 ;  /* 0x00007200121a0a11 */ /* 0x000fe200078808ff */
[----:B------:R-:W-:Y:S01]  /*5e20*/  FMUL.FTZ R248, R31, c[0x0][0x320] ;  /* 0x0000c8001ff87a20 */ /* 0x000fe20000410000 */
[----:B------:R-:W-:Y:S01]  /*5e30*/  @P0 LEA.HI.X R163, R250, c[0x0][0x1cc], R251, 0x1, P6 ;  /* 0x00007300faa30a11 */ /* 0x000fe200030f0cfb */
[----:B------:R-:W-:Y:S01]  /*5e40*/  FMUL.FTZ R0, R6, c[0x0][0x320] ;  /* 0x0000c80006007a20 */ /* 0x000fe20000410000 */
[----:B------:R-:W-:Y:S01]  /*5e50*/  @P0 LEA.HI.X R27, R18, c[0x0][0x1cc], R13, 0x1, P4 ;  /* 0x00007300121b0a11 */ /* 0x000fe200020f0c0d */
[----:B------:R-:W1:Y:S01]  /*5e60*/  MUFU.TANH R229, R229 ;  /* 0x000000e500e57308 */ /* 0x000e620000002400 */
[----:B------:R-:W-:Y:S01]  /*5e70*/  @P0 IADD3 R11, P5, R220, UR19, RZ ;  /* 0x00000013dc0b0c10 */ /* 0x000fe2000ffbe0ff */
[----:B------:R1:W-:Y:S01]  /*5e80*/  @P0 LDGSTS.E.BYPASS.LTC128B.128 [R207+0x7100], [R162.64], !P3 ;  /* 0x07100000a2cf0fae */ /* 0x0003e2000d901d50 */
[----:B------:R-:W-:Y:S01]  /*5e90*/  FMUL.FTZ R250, R32, c[0x0][0x320] ;  /* 0x0000c80020fa7a20 */ /* 0x000fe20000410000 */
[----:B------:R-:W-:Y:S01]  /*5ea0*/  PLOP3.LUT P4, PT, PT, PT, UP2, 0x80, 0x0 ;  /* 0x000000000000781c */ /* 0x000fe20003f8f028 */
[----:B------:R-:W-:Y:S01]  /*5eb0*/  FMUL.FTZ R225, R7, c[0x0][0x320] ;  /* 0x0000c80007e17a20 */ /* 0x000fe20000410000 */
[----:B------:R-:W-:Y:S01]  /*5ec0*/  @P0 IADD3.X R10, R183, UR18, RZ, P5, !PT ;  /* 0x00000012b70a0c10 */ /* 0x000fe2000affe4ff */
[----:B------:R-:W-:Y:S01]  /*5ed0*/  USHF.L.U32 UR18, UR13, 0x6, URZ ;  /* 0x000000060d127899 */ /* 0x000fe2000800063f */
[----:B------:R-:W-:Y:S01]  /*5ee0*/  @P0 LEA R30, P5, R11, c[0x0][0x1c8], 0x1 ;  /* 0x000072000b1e0a11 */ /* 0x000fe200078a08ff */
[----:B------:R-:W-:Y:S01]  /*5ef0*/  FMUL.FTZ R230, R8, c[0x0][0x320] ;  /* 0x0000c80008e67a20 */ /* 0x000fe20000410000 */
[----:B------:R1:W1:Y:S01]  /*5f00*/  MUFU.TANH R13, R250 ;  /* 0x000000fa000d7308 */ /* 0x0002620000002400 */
[----:B------:R-:W-:Y:S01]  /*5f10*/  FMUL.FTZ R233, R9, c[0x0][0x320] ;  /* 0x0000c80009e97a20 */ /* 0x000fe20000410000 */
[----:B------:R-:W-:Y:S01]  /*5f20*/  @P0 LEA.HI.X R31, R11, c[0x0][0x1cc], R10, 0x1, P5 ;  /* 0x000073000b1f0a11 */ /* 0x000fe200028f0c0a */
[----:B------:R-:W-:Y:S02]  /*5f30*/  FMUL.FTZ R237, R12, c[0x0][0x320] ;  /* 0x0000c8000ced7a20 */ /* 0x000fe40000410000 */
[----:B------:R-:W-:Y:S02]  /*5f40*/  FMUL.FTZ R238, R16, c[0x0][0x320] ;  /* 0x0000c80010ee7a20 */ /* 0x000fe40000410000 */
[----:B------:R2:W-:Y:S01]  /*5f50*/  @P0 LDGSTS.E.BYPASS.LTC128B.128 [R207+0x9100], [R30.64], !P2 ;  /* 0x091000001ecf0fae */ /* 0x0005e2000d101d50 */
[----:B------:R-:W-:Y:S02]  /*5f60*/  @P4 IMAD.MOV.U32 R19, RZ, RZ, R180 ;  /* 0x000000ffff134224 */ /* 0x000fe400078e00b4 */
[----:B------:R-:W2:Y:S01]  /*5f70*/  MUFU.TANH R0, R0 ;  /* 0x0000000000007308 */ /* 0x000ea20000002400 */
[----:B------:R-:W-:Y:S02]  /*5f80*/  FMUL.FTZ R241, R17, c[0x0][0x320] ;  /* 0x0000c80011f17a20 */ /* 0x000fe40000410000 */
[----:B------:R-:W-:Y:S01]  /*5f90*/  FMUL.FTZ R245, R20, c[0x0][0x320] ;  /* 0x0000c80014f57a20 */ /* 0x000fe20000410000 */
[----:B------:R2:W-:Y:S01]  /*5fa0*/  @P0 LDGSTS.E.BYPASS.LTC128B.128 [R207+0xb100], [R26.64], !P1 ;  /* 0x0b1000001acf0fae */ /* 0x0005e2000c901d50 */
[----:B------:R-:W-:Y:S01]  /*5fb0*/  FMUL.FTZ R244, R21, c[0x0][0x320] ;  /* 0x0000c80015f47a20 */ /* 0x000fe20000410000 */
[----:B------:R-:W-:Y:S01]  /*5fc0*/  PLOP3.LUT P0, PT, PT, PT, UP1, 0x40, 0x0 ;  /* 0x000000000000781c */ /* 0x000fe20003f0e818 */
[----:B------:R-:W-:Y:S02]  /*5fd0*/  FMUL.FTZ R247, R24, c[0x0][0x320] ;  /* 0x0000c80018f77a20 */ /* 0x000fe40000410000 */
[----:B------:R-:W-:Y:S01]  /*5fe0*/  FMUL.FTZ R246, R25, c[0x0][0x320] ;  /* 0x0000c80019f67a20 */ /* 0x000fe20000410000 */
[----:B------:R-:W2:Y:S01]  /*5ff0*/  MUFU.TANH R225, R225 ;  /* 0x000000e100e17308 */ /* 0x000ea20000002400 */
[----:B------:R-:W0:Y:S01]  /*6000*/  LDGDEPBAR ;  /* 0x00000000000079af */ /* 0x000e220000000000 */
[----:B------:R-:W-:Y:S02]  /*6010*/  FMUL.FTZ R9, R28, c[0x0][0x320] ;  /* 0x0000c8001c097a20 */ /* 0x000fe40000410000 */
[----:B-1----:R-:W-:Y:S02]  /*6020*/  IMAD.U32 R250, RZ, RZ, UR18 ;  /* 0x00000012fffa7e24 */ /* 0x002fe4000f8e00ff */
[----:B------:R-:W-:Y:S02]  /*6030*/  FMUL.FTZ R252, R29, c[0x0][0x320] ;  /* 0x0000c8001dfc7a20 */ /* 0x000fe40000410000 */
[----:B------:R-:W-:Y:S01]  /*6040*/  FMUL.FTZ R11, R33, c[0x0][0x320] ;  /* 0x0000c800210b7a20 */ /* 0x000fe20000410000 */
[----:B------:R-:W1:Y:S01]  /*6050*/  SHFL.IDX PT, R10, R19, RZ, 0x1c1f ;  /* 0x001c1fff130a7589 */ /* 0x000e6200000e0000 */
[----:B------:R-:W2:Y:S01]  /*6060*/  MUFU.TANH R230, R230 ;  /* 0x000000e600e67308 */ /* 0x000ea20000002400 */
[----:B------:R-:W-:Y:S01]  /*6070*/  FMUL.FTZ R251, R34, c[0x0][0x320] ;  /* 0x0000c80022fb7a20 */ /* 0x000fe20000410000 */
[----:B-----5:R-:W-:Y:S01]  /*6080*/  IADD3 R14, -R213, 0x1, -R250 ;  /* 0x00000001d50e7810 */ /* 0x020fe20007ffe9fa */
[----:B------:R-:W-:Y:S03]  /*6090*/  FMUL.FTZ R35, R35, c[0x0][0x320] ;  /* 0x0000c80023237a20 */ /* 0x000fe60000410000 */
[----:B------:R-:W-:Y:S04]  /*60a0*/  IADD3 R14, R14, c[0x0][0x1d0], RZ ;  /* 0x000074000e0e7a10 */ /* 0x000fe80007ffe0ff */
[----:B------:R-:W2:Y:S01]  /*60b0*/  MUFU.TANH R233, R233 ;  /* 0x000000e900e97308 */ /* 0x000ea20000002400 */
[----:B------:R-:W-:Y:S04]  /*60c0*/  IADD3 R14, R14, -c[0x0][0x168], RZ ;  /* 0x80005a000e0e7a10 */ /* 0x000fe80007ffe0ff */
[C---:B------:R-:W-:Y:S02]  /*60d0*/  IADD3 R15, R14.reuse, c[0x0][0x328], RZ ;  /* 0x0000ca000e0f7a10 */ /* 0x040fe40007ffe0ff */
[----:B------:R-:W-:Y:S03]  /*60e0*/  IADD3 R14, R14, UR14, RZ ;  /* 0x0000000e0e0e7c10 */ /* 0x000fe6000fffe0ff */
[----:B------:R-:W2:Y:S01]  /*60f0*/  MUFU.TANH R237, R237 ;  /* 0x000000ed00ed7308 */ /* 0x000ea20000002400 */
[--C-:B-1----:R-:W-:Y:S02]  /*6100*/  IMAD.IADD R18, R15, 0x1, R10.reuse ;  /* 0x000000010f127824 */ /* 0x102fe400078e020a */
[----:B------:R-:W-:Y:S07]  /*6110*/  IMAD.IADD R17, R14, 0x1, R10 ;  /* 0x000000010e117824 */ /* 0x000fee00078e020a */
[----:B------:R-:W1:Y:S10]  /*6120*/  MUFU.TANH R238, R238 ;  /* 0x000000ee00ee7308 */ /* 0x000e740000002400 */
        /* <DEDUP_REMOVED lines=17> */
[----:B------:R1:W1:Y:S01]  /*6240*/  MUFU.TANH R250, R35 ;  /* 0x0000002300fa7308 */ /* 0x0002620000002400 */
[----:B------:R-:W-:-:S05]  /*6250*/  @P0 BRA `(.L_x_167) ;  /* 0x000001a000000947 */ /* 0x000fca0003800000 */
[----:B--234-:R-:W-:Y:S01]  /*6260*/  IADD3 R5, R10, c[0x0][0x1d0], RZ ;  /* 0x000074000a057a10 */ /* 0x01cfe20007ffe0ff */
[----:B------:R-:W-:Y:S03]  /*6270*/  BSSY B0, `(.L_x_168) ;  /* 0x0000012000007945 */ /* 0x000fe60003800000 */
[----:B------:R-:W-:Y:S04]  /*6280*/  IADD3 R5, R5, -c[0x0][0x168], RZ ;  /* 0x80005a0005057a10 */ /* 0x000fe80007ffe0ff */
[----:B------:R-:W-:Y:S11]  /*6290*/  ISETP.GT.AND P0, PT, R5, -0x1, PT ;  /* 0xffffffff0500780c */ /* 0x000ff60003f04270 */
[----:B------:R-:W-:Y:S02]  /*62a0*/  @!UPT UIADD3 URZ, URZ, URZ, URZ ;  /* 0x0000003f3f3ff290 */ /* 0x000fe4000fffe03f */
[----:B------:R-:W-:-:S05]  /*62b0*/  @P0 BRA `(.L_x_169) ;  /* 0x0000008000000947 */ /* 0x000fca0003800000 */
[----:B------:R-:W-:Y:S01]  /*62c0*/  LOP3.LUT R5, RZ, R5, RZ, 0x33, !PT ;  /* 0x00000005ff057212 */ /* 0x000fe200078e33ff */
[----:B------:R-:W-:Y:S05]  /*62d0*/  IMAD.MOV.U32 R4, RZ, RZ, c[0x0][0x32c] ;  /* 0x0000cb00ff047624 */ /* 0x000fea00078e00ff */
[----:B------:R-:W-:Y:S11]  /*62e0*/  ISETP.NE.AND P0, PT, R4, 0x1, PT ;  /* 0x000000010400780c */ /* 0x000ff60003f05270 */
[----:B------:R-:W-:Y:S02]  /*62f0*/  @!UPT UIADD3 URZ, URZ, URZ, URZ ;  /* 0x0000003f3f3ff290 */ /* 0x000fe4000fffe03f */
[----:B------:R-:W-:Y:S05]  /*6300*/  @P0 IMAD.HI.U32 R4, R5, c[0x0][0x330], RZ ;  /* 0x0000cc0005040a27 */ /* 0x000fea00078e00ff */
[----:B------:R-:W-:Y:S04]  /*6310*/  @P0 SHF.R.U32.HI R5, RZ, c[0x0][0x334], R4 ;  /* 0x0000cd00ff050a19 */ /* 0x000fe80000011604 */
[----:B------:R-:W-:Y:S01]  /*6320*/  LOP3.LUT R5, RZ, R5, RZ, 0x33, !PT ;  /* 0x00000005ff057212 */ /* 0x000fe200078e33ff */
[----:B------:R-:W-:-:S05]  /*6330*/  BRA `(.L_x_170) ;  /* 0x0000005000007947 */ /* 0x000fca0003800000 */
.L_x_169:
[----:B------:R-:W-:Y:S04]  /*6340*/  MOV R4, c[0x0][0x32c] ;  /* 0x0000cb0000047a02 */ /* 0x000fe80000000f00 */
[----:B------:R-:W-:Y:S11]  /*6350*/  ISETP.NE.AND P0, PT, R4, 0x1, PT ;  /* 0x000000010400780c */ /* 0x000ff60003f05270 */
[----:B------:R-:W-:Y:S02]  /*6360*/  @!UPT UIADD3 URZ, URZ, URZ, URZ ;  /* 0x0000003f3f3ff290 */ /* 0x000fe4000fffe03f */
[----:B------:R-:W-:Y:S05]  /*6370*/  @P0 IMAD.HI.U32 R4, R5, c[0x0][0x330], RZ ;  /* 0x0000cc0005040a27 */ /* 0x000fea00078e00ff */
[----:B------:R-:W-:Y:S02]  /*6380*/  @P0 SHF.R.U32.HI R5, RZ, c[0x0][0x334], R4 ;  /* 0x0000cd00ff050a19 */ /* 0x000fe40000011604 */
.L_x_170:
[----:B------:R-:W-:Y:S05]  /*6390*/  BSYNC B0 ;  /* 0x0000000000007941 */ /* 0x000fea0003800000 */
.L_x_168:
[----:B------:R-:W-:Y:S04]  /*63a0*/  IMAD.MOV.U32 R4, RZ, RZ, c[0x0][0x32c] ;  /* 0x0000cb00ff047624 */ /* 0x000fe800078e00ff */
[----:B------:R-:W-:Y:S04]  /*63b0*/  IMAD R4, R5, R4, -UR18 ;  /* 0x8000001205047e24 */ /* 0x000fe8000f8e0204 */
[----:B------:R-:W-:Y:S05]  /*63c0*/  IMAD.IADD R4, R4, 0x1, -R213 ;  /* 0x0000000104047824 */ /* 0x000fea00078e0ad5 */
[----:B------:R-:W-:Y:S02]  /*63d0*/  IADD3 R5, R4, c[0x0][0x32c], RZ ;  /* 0x0000cb0004057a10 */ /* 0x000fe40007ffe0ff */
[----:B------:R-:W-:Y:S02]  /*63e0*/  IMNMX R17, R17, R4, !PT ;  /* 0x0000000411117217 */ /* 0x000fe40007800200 */
[----:B------:R-:W-:Y:S02]  /*63f0*/  IMNMX R18, R18, R5, PT ;  /* 0x0000000512127217 */ /* 0x000fe40003800200 */
.L_x_167:
[----:B--234-:R-:W-:Y:S01]  /*6400*/  UISETP.GT.AND UP0, UPT, UR13, -0x1, UPT ;  /* 0xffffffff0d00788c */ /* 0x01cfe2000bf04270 */
[----:B------:R-:W2:Y:S05]  /*6410*/  SHFL.IDX PT, R7, R19, 0x1, 0x1c1f ;  /* 0x003c1f0013077f89 */ /* 0x000eaa00000e0000 */
[----:B------:R-:W-:Y:S04]  /*6420*/  PLOP3.LUT P0, PT, PT, PT, UP0, 0x80, 0x0 ;  /* 0x000000000000781c */ /* 0x000fe80003f0f008 */
[C---:B------:R-:W-:Y:S02]  /*6430*/  ISETP.GT.AND P4, PT, R17.reuse, 0x1, P0 ;  /* 0x000000011100780c */ /* 0x040fe40000784270 */
[----:B------:R-:W-:Y:S02]  /*6440*/  ISETP.GT.AND P5, PT, R17, RZ, P0 ;  /* 0x000000ff1100720c */ /* 0x000fe400007a4270 */
[C---:B------:R-:W-:Y:S02]  /*6450*/  ISETP.LT.OR P4, PT, R18.reuse, 0x2, P4 ;  /* 0x000000021200780c */ /* 0x040fe40002781670 */
[C---:B------:R-:W-:Y:S02]  /*6460*/  ISETP.LT.OR P5, PT, R18.reuse, 0x1, P5 ;  /* 0x000000011200780c */ /* 0x040fe40002fa1670 */
[----:B------:R-:W-:Y:S02]  /*6470*/  FSEL R8, R229, -INF , !P4 ;  /* 0xff800000e5087808 */ /* 0x000fe40006000000 */
[C---:B------:R-:W-:Y:S02]  /*6480*/  ISETP.GT.AND P4, PT, R17.reuse, 0x10, P0 ;  /* 0x000000101100780c */ /* 0x040fe40000784270 */
[----:B------:R-:W-:Y:S02]  /*6490*/  ISETP.GT.AND P6, PT, R17, 0x8, P0 ;  /* 0x000000081100780c */ /* 0x000fe400007c4270 */
[----:B------:R-:W-:Y:S01]  /*64a0*/  ISETP.LT.OR P4, PT, R18, 0x11, P4 ;  /* 0x000000111200780c */ /* 0x000fe20002781670 */
[--C-:B--2---:R-:W-:Y:S01]  /*64b0*/  IMAD.IADD R4, R15, 0x1, R7.reuse ;  /* 0x000000010f047824 */ /* 0x104fe200078e0207 */
[----:B------:R-:W-:Y:S01]  /*64c0*/  FSEL R10, R227, -INF , !P5 ;  /* 0xff800000e30a7808 */ /* 0x000fe20006800000 */
[----:B------:R-:W-:Y:S01]  /*64d0*/  IMAD.IADD R5, R14, 0x1, R7 ;  /* 0x000000010e057824 */ /* 0x000fe200078e0207 */
[----:B------:R-:W-:Y:S02]  /*64e0*/  ISETP.GT.AND P5, PT, R17, 0x9, P0 ;  /* 0x000000091100780c */ /* 0x000fe400007a4270 */
[----:B------:R-:W-:Y:S02]  /*64f0*/  FSEL R164, R237, -INF , !P4 ;  /* 0xff800000eda47808 */ /* 0x000fe40006000000 */
[C---:B------:R-:W-:Y:S02]  /*6500*/  ISETP.GT.AND P4, PT, R17.reuse, 0x19, P0 ;  /* 0x000000191100780c */ /* 0x040fe40000784270 */
[C---:B------:R-:W-:Y:S02]  /*6510*/  ISETP.LT.OR P6, PT, R18.reuse, 0x9, P6 ;  /* 0x000000091200780c */ /* 0x040fe400037c1670 */
[C---:B------:R-:W-:Y:S02]  /*6520*/  ISETP.LT.OR P5, PT, R18.reuse, 0xa, P5 ;  /* 0x0000000a1200780c */ /* 0x040fe40002fa1670 */
[----:B------:R-:W-:Y:S02]  /*6530*/  ISETP.LT.OR P4, PT, R18, 0x1a, P4 ;  /* 0x0000001a1200780c */ /* 0x000fe40002781670 */
[----:B------:R-:W-:Y:S02]  /*6540*/  FSEL R230, R230, -INF , !P6 ;  /* 0xff800000e6e67808 */ /* 0x000fe40007000000 */
[----:B------:R-:W-:Y:S02]  /*6550*/  ISETP.GT.AND P6, PT, R17, 0x11, P0 ;  /* 0x000000111100780c */ /* 0x000fe400007c4270 */
[----:B------:R-:W-:Y:S02]  /*6560*/  FSEL R6, R233, -INF , !P5 ;  /* 0xff800000e9067808 */ /* 0x000fe40006800000 */
[----:B------:R-:W-:Y:S02]  /*6570*/  ISETP.GT.AND P5, PT, R17, 0x18, P0 ;  /* 0x000000181100780c */ /* 0x000fe400007a4270 */
[----:B-1----:R-:W-:Y:S02]  /*6580*/  FSEL R140, R241, -INF , !P4 ;  /* 0xff800000f18c7808 */ /* 0x002fe40006000000 */
[C---:B------:R-:W-:Y:S02]  /*6590*/  ISETP.GT.AND P4, PT, R17.reuse, 0x28, P0 ;  /* 0x000000281100780c */ /* 0x040fe40000784270 */
[C---:B------:R-:W-:Y:S02]  /*65a0*/  ISETP.LT.OR P6, PT, R18.reuse, 0x12, P6 ;  /* 0x000000121200780c */ /* 0x040fe400037c1670 */
[C---:B------:R-:W-:Y:S02]  /*65b0*/  ISETP.LT.OR P5, PT, R18.reuse, 0x19, P5 ;  /* 0x000000191200780c */ /* 0x040fe40002fa1670 */
[----:B------:R-:W-:Y:S02]  /*65c0*/  ISETP.LT.OR P4, PT, R18, 0x29, P4 ;  /* 0x000000291200780c */ /* 0x000fe40002781670 */
[----:B------:R-:W-:Y:S02]  /*65d0*/  FSEL R162, R236, -INF , !P6 ;  /* 0xff800000eca27808 */ /* 0x000fe40007000000 */
[C---:B------:R-:W-:Y:S02]  /*65e0*/  ISETP.GT.AND P6, PT, R17.reuse, 0x20, P0 ;  /* 0x000000201100780c */ /* 0x040fe400007c4270 */
[----:B------:R-:W-:Y:S02]  /*65f0*/  FSEL R142, R238, -INF , !P5 ;  /* 0xff800000ee8e7808 */ /* 0x000fe40006800000 */
[----:B------:R-:W-:Y:S02]  /*6600*/  ISETP.GT.AND P5, PT, R17, 0x21, P0 ;  /* 0x000000211100780c */ /* 0x000fe400007a4270 */
[----:B------:R-:W-:Y:S02]  /*6610*/  FSEL R156, R247, -INF , !P4 ;  /* 0xff800000f79c7808 */ /* 0x000fe40006000000 */
[----:B------:R-:W-:Y:S02]  /*6620*/  ISETP.GT.AND P4, PT, R17, 0x31, P0 ;  /* 0x000000311100780c */ /* 0x000fe40000784270 */
[C---:B------:R-:W-:Y:S02]  /*6630*/  ISETP.LT.OR P6, PT, R18.reuse, 0x21, P6 ;  /* 0x000000211200780c */ /* 0x040fe400037c1670 */
[C---:B------:R-:W-:Y:S02]  /*6640*/  ISETP.LT.OR P5, PT, R18.reuse, 0x22, P5 ;  /* 0x000000221200780c */ /* 0x040fe40002fa1670 */
[----:B------:R-:W-:Y:S02]  /*6650*/  ISETP.LT.OR P4, PT, R18, 0x32, P4 ;  /* 0x000000321200780c */ /* 0x000fe40002781670 */
[----:B------:R-:W-:Y:S02]  /*6660*/  FSEL R160, R245, -INF , !P6 ;  /* 0xff800000f5a07808 */ /* 0x000fe40007000000 */
[C---:B------:R-:W-:Y:S02]  /*6670*/  ISETP.GT.AND P6, PT, R17.reuse, 0x29, P0 ;  /* 0x000000291100780c */ /* 0x040fe400007c4270 */
[----:B------:R-:W-:Y:S02]  /*6680*/  FSEL R158, R244, -INF , !P5 ;  /* 0xff800000f49e7808 */ /* 0x000fe40006800000 */
[C---:B------:R-:W-:Y:S02]  /*6690*/  ISETP.GT.AND P5, PT, R17.reuse, 0x30, P0 ;  /* 0x000000301100780c */ /* 0x040fe400007a4270 */
[----:B------:R-:W-:Y:S02]  /*66a0*/  FSEL R150, R252, -INF , !P4 ;  /* 0xff800000fc967808 */ /* 0x000fe40006000000 */
[----:B------:R-:W-:Y:S02]  /*66b0*/  PLOP3.LUT P4, PT, PT, PT, UP1, 0x40, 0x0 ;  /* 0x000000000000781c */ /* 0x000fe40003f8e818 */
[C---:B------:R-:W-:Y:S02]  /*66c0*/  ISETP.LT.OR P6, PT, R18.reuse, 0x2a, P6 ;  /* 0x0000002a1200780c */ /* 0x040fe400037c1670 */
[----:B------:R-:W-:Y:S02]  /*66d0*/  ISETP.LT.OR P5, PT, R18, 0x31, P5 ;  /* 0x000000311200780c */ /* 0x000fe40002fa1670 */
[----:B------:R-:W-:Y:S02]  /*66e0*/  FSEL R154, R246, -INF , !P6 ;  /* 0xff800000f69a7808 */ /* 0x000fe40007000000 */
[----:B------:R-:W-:Y:S02]  /*66f0*/  ISETP.GT.AND P6, PT, R17, 0x38, P0 ;  /* 0x000000381100780c */ /* 0x000fe400007c4270 */
[----:B------:R-:W-:Y:S02]  /*6700*/  FSEL R152, R9, -INF , !P5 ;  /* 0xff80000009987808 */ /* 0x000fe40006800000 */
[----:B------:R-:W-:Y:S02]  /*6710*/  ISETP.GT.AND P5, PT, R17, 0x39, P0 ;  /* 0x000000391100780c */ /* 0x000fe400007a4270 */
[C---:B------:R-:W-:Y:S02]  /*6720*/  ISETP.LT.OR P6, PT, R18.reuse, 0x39, P6 ;  /* 0x000000391200780c */ /* 0x040fe400037c1670 */
[----:B------:R-:W-:Y:S02]  /*6730*/  ISETP.LT.OR P5, PT, R18, 0x3a, P5 ;  /* 0x0000003a1200780c */ /* 0x000fe40002fa1670 */
[----:B------:R-:W-:Y:S02]  /*6740*/  FSEL R148, R13, -INF , !P6 ;  /* 0xff8000000d947808 */ /* 0x000fe40007000000 */
[----:B------:R-:W-:Y:S01]  /*6750*/  FSEL R146, R11, -INF , !P5 ;  /* 0xff8000000b927808 */ /* 0x000fe20006800000 */
[----:B------:R-:W-:-:S05]  /*6760*/  @P4 BRA `(.L_x_171) ;  /* 0x000001a000004947 */ /* 0x000fca0003800000 */
[----:B------:R-:W-:Y:S01]  /*6770*/  IADD3 R7, R7, c[0x0][0x1d0], RZ ;  /* 0x0000740007077a10 */ /* 0x000fe20007ffe0ff */
        /* <DEDUP_REMOVED lines=13> */
.L_x_173:
[----:B------:R-:W-:Y:S04]  /*6850*/  MOV R7, c[0x0][0x32c] ;  /* 0x0000cb0000077a02 */ /* 0x000fe80000000f00 */
[----:B------:R-:W-:Y:S11]  /*6860*/  ISETP.NE.AND P4, PT, R7, 0x1, PT ;  /* 0x000000010700780c */ /* 0x000ff60003f85270 */
[----:B------:R-:W-:Y:S02]  /*6870*/  @!UPT UIADD3 URZ, URZ, URZ, URZ ;  /* 0x0000003f3f3ff290 */ /* 0x000fe4000fffe03f */
[----:B------:R-:W-:Y:S05]  /*6880*/  @P4 IMAD.HI.U32 R7, R12, c[0x0][0x330], RZ ;  /* 0x0000cc000c074a27 */ /* 0x000fea00078e00ff */
[----:B------:R-:W-:Y:S02]  /*6890*/  @P4 SHF.R.U32.HI R12, RZ, c[0x0][0x334], R7 ;  /* 0x0000cd00ff0c4a19 */ /* 0x000fe40000011607 */
.L_x_174:
[----:B------:R-:W-:Y:S05]  /*68a0*/  BSYNC B0 ;  /* 0x0000000000007941 */ /* 0x000fea0003800000 */
.L_x_172:
[----:B------:R-:W-:Y:S04]  /*68b0*/  IMAD.MOV.U32 R7, RZ, RZ, c[0x0][0x32c] ;  /* 0x0000cb00ff077624 */ /* 0x000fe800078e00ff */
[----:B------:R-:W-:Y:S04]  /*68c0*/  IMAD R12, R12, R7, -UR18 ;  /* 0x800000120c0c7e24 */ /* 0x000fe8000f8e0207 */
[----:B------:R-:W-:Y:S05]  /*68d0*/  IMAD.IADD R12, R12, 0x1, -R213 ;  /* 0x000000010c0c7824 */ /* 0x000fea00078e0ad5 */
[----:B------:R-:W-:Y:S02]  /*68e0*/  IADD3 R7, R12, c[0x0][0x32c], RZ ;  /* 0x0000cb000c077a10 */ /* 0x000fe40007ffe0ff */
[----:B------:R-:W-:Y:S02]  /*68f0*/  IMNMX R5, R5, R12, !PT ;  /* 0x0000000c05057217 */ /* 0x000fe40007800200 */
[----:B------:R-:W-:Y:S02]  /*6900*/  IMNMX R4, R4, R7, PT ;  /* 0x0000000704047217 */ /* 0x000fe40003800200 */
.L_x_171:
[----:B------:R-:W-:Y:S01]  /*6910*/  FMNMX.FTZ R7, R10, R3, !PT ;  /* 0x000000030a077209 */ /* 0x000fe20007810000 */
[----:B------:R-:W-:Y:S01]  /*6920*/  LDSM.16.MT88.4 R20, [R198+0x100] ;  /* 0x00010000c614783b */ /* 0x000fe20000004200 */
[C---:B------:R-:W-:Y:S01]  /*6930*/  ISETP.GT.AND P6, PT, R5.reuse, RZ, P0 ;  /* 0x000000ff0500720c */ /* 0x040fe200007c4270 */
[----:B------:R-:W-:Y:S01]  /*6940*/  UISETP.GT.AND UP0, UPT, UR13, UR15, UPT ;  /* 0x0000000f0d00728c */ /* 0x000fe2000bf04270 */
[----:B------:R-:W-:Y:S01]  /*6950*/  FMNMX.FTZ R7, R8, R7, !PT ;  /* 0x0000000708077209 */ /* 0x000fe20007810000 */
[----:B------:R-:W-:Y:S01]  /*6960*/  UIADD3 UR13, UR13, -0x1, URZ ;  /* 0xffffffff0d0d7890 */ /* 0x000fe2000fffe03f */
[----:B------:R-:W-:Y:S02]  /*6970*/  ISETP.LT.OR P6, PT, R4, 0x1, P6 ;  /* 0x000000010400780c */ /* 0x000fe400037c1670 */
[----:B------:R-:W-:Y:S01]  /*6980*/  FMNMX.FTZ R7, R230, R7, !PT ;  /* 0x00000007e6077209 */ /* 0x000fe20007810000 */
[----:B------:R-:W-:Y:S01]  /*6990*/  LDSM.16.MT88.4 R28, [R197+0x100] ;  /* 0x00010000c51c783b */ /* 0x000fe20000004200 */
[C---:B------:R-:W-:Y:S02]  /*69a0*/  ISETP.GT.AND P5, PT, R5.reuse, 0x1, P0 ;  /* 0x000000010500780c */ /* 0x040fe400007a4270 */
[----:B------:R-:W-:Y:S02]  /*69b0*/  FMNMX.FTZ R7, R6, R7, !PT ;  /* 0x0000000706077209 */ /* 0x000fe40007810000 */
[----:B------:R-:W-:Y:S02]  /*69c0*/  FSEL R13, R0, -INF , !P6 ;  /* 0xff800000000d7808 */ /* 0x000fe40007000000 */
[----:B------:R-:W-:Y:S02]  /*69d0*/  FMNMX.FTZ R7, R164, R7, !PT ;  /* 0x00000007a4077209 */ /* 0x000fe40007810000 */
[----:B------:R-:W-:Y:S02]  /*69e0*/  ISETP.GT.AND P4, PT, R5, 0x8, P0 ;  /* 0x000000080500780c */ /* 0x000fe40000784270 */
[----:B------:R-:W-:Y:S02]  /*69f0*/  FMNMX.FTZ R7, R162, R7, !PT ;  /* 0x00000007a2077209 */ /* 0x000fe40007810000 */
[----:B------:R-:W-:Y:S02]  /*6a00*/  ISETP.LT.OR P5, PT, R4, 0x2, P5 ;  /* 0x000000020400780c */ /* 0x000fe40002fa1670 */
[----:B------:R-:W-:Y:S02]  /*6a10*/  FMNMX.FTZ R7, R142, R7, !PT ;  /* 0x000000078e077209 */ /* 0x000fe40007810000 */
[----:B------:R-:W-:Y:S02]  /*6a20*/  FMNMX.FTZ R0, R13, R2, !PT ;  /* 0x000000020d007209 */ /* 0x000fe40007810000 */
[----:B------:R-:W-:Y:S02]  /*6a30*/  FMNMX.FTZ R7, R140, R7, !PT ;  /* 0x000000078c077209 */ /* 0x000fe40007810000 */
[----:B------:R-:W-:Y:S02]  /*6a40*/  FSEL R225, R225, -INF , !P5 ;  /* 0xff800000e1e17808 */ /* 0x000fe40006800000 */
[----:B------:R-:W-:Y:S02]  /*6a50*/  FMNMX.FTZ R7, R160, R7, !PT ;  /* 0x00000007a0077209 */ /* 0x000fe40007810000 */
[----:B------:R-:W-:Y:S02]  /*6a60*/  ISETP.GT.AND P6, PT, R5, 0x9, P0 ;  /* 0x000000090500780c */ /* 0x000fe400007c4270 */
[----:B------:R-:W-:Y:S02]  /*6a70*/  FMNMX.FTZ R7, R158, R7, !PT ;  /* 0x000000079e077209 */ /* 0x000fe40007810000 */
[----:B------:R-:W-:Y:S02]  /*6a80*/  ISETP.LT.OR P4, PT, R4, 0x9, P4 ;  /* 0x000000090400780c */ /* 0x000fe40002781670 */
[----:B------:R-:W-:Y:S02]  /*6a90*/  FMNMX.FTZ R7, R156, R7, !PT ;  /* 0x000000079c077209 */ /* 0x000fe40007810000 */
[----:B------:R-:W-:Y:S02]  /*6aa0*/  FSEL R11, R226, -INF , !P4 ;  /* 0xff800000e20b7808 */ /* 0x000fe40006000000 */
[----:B------:R-:W-:Y:S02]  /*6ab0*/  FMNMX.FTZ R0, R225, R0, !PT ;  /* 0x00000000e1007209 */ /* 0x000fe40007810000 */
[----:B------:R-:W-:Y:S02]  /*6ac0*/  ISETP.GT.AND P5, PT, R5, 0x10, P0 ;  /* 0x000000100500780c */ /* 0x000fe400007a4270 */
[----:B------:R-:W-:Y:S02]  /*6ad0*/  ISETP.LT.OR P6, PT, R4, 0xa, P6 ;  /* 0x0000000a0400780c */ /* 0x000fe400037c1670 */
[----:B------:R-:W-:Y:S02]  /*6ae0*/  FMNMX.FTZ R7, R154, R7, !PT ;  /* 0x000000079a077209 */ /* 0x000fe40007810000 */
[----:B------:R-:W-:Y:S02]  /*6af0*/  FSEL R9, R228, -INF , !P6 ;  /* 0xff800000e4097808 */ /* 0x000fe40007000000 */
[----:B------:R-:W-:Y:S02]  /*6b00*/  ISETP.LT.OR P5, PT, R4, 0x11, P5 ;  /* 0x000000110400780c */ /* 0x000fe40002fa1670 */
[----:B------:R-:W-:Y:S02]  /*6b10*/  FMNMX.FTZ R0, R11, R0, !PT ;  /* 0x000000000b007209 */ /* 0x000fe40007810000 */
[----:B------:R-:W-:Y:S02]  /*6b20*/  ISETP.GT.AND P4, PT, R5, 0x11, P0 ;  /* 0x000000110500780c */ /* 0x000fe40000784270 */
[----:B------:R-:W-:Y:S02]  /*6b30*/  FMNMX.FTZ R7, R152, R7, !PT ;  /* 0x0000000798077209 */ /* 0x000fe40007810000 */
[----:B------:R-:W-:Y:S02]  /*6b40*/  FSEL R163, R232, -INF , !P5 ;  /* 0xff800000e8a37808 */ /* 0x000fe40006800000 */
[----:B------:R-:W-:Y:S02]  /*6b50*/  ISETP.LT.OR P4, PT, R4, 0x12, P4 ;  /* 0x000000120400780c */ /* 0x000fe40002781670 */
[----:B------:R-:W-:Y:S02]  /*6b60*/  FMNMX.FTZ R0, R9, R0, !PT ;  /* 0x0000000009007209 */ /* 0x000fe40007810000 */
[----:B------:R-:W-:Y:S02]  /*6b70*/  ISETP.GT.AND P6, PT, R5, 0x18, P0 ;  /* 0x000000180500780c */ /* 0x000fe400007c4270 */
[----:B------:R-:W-:Y:S02]  /*6b80*/  FMNMX.FTZ R15, R150, R7, !PT ;  /* 0x00000007960f7209 */ /* 0x000fe40007810000 */
[----:B------:R-:W-:Y:S02]  /*6b90*/  FSEL R161, R231, -INF , !P4 ;  /* 0xff800000e7a17808 */ /* 0x000fe40006000000 */
[----:B------:R-:W-:Y:S02]  /*6ba0*/  FMNMX.FTZ R0, R163, R0, !PT ;  /* 0x00000000a3007209 */ /* 0x000fe40007810000 */
[----:B------:R-:W-:Y:S02]  /*6bb0*/  ISETP.LT.OR P6, PT, R4, 0x19, P6 ;  /* 0x000000190400780c */ /* 0x000fe400037c1670 */
        /* <DEDUP_REMOVED lines=9> */
[----:B------:R-:W-:Y:S01]  /*6c50*/  ISETP.LT.OR P4, PT, R4, 0x21, P4 ;  /* 0x000000210400780c */ /* 0x000fe20002781670 */
[----:B------:R-:W1:Y:S01]  /*6c60*/  SHFL.BFLY PT, R0, R7, 0x2, 0x1f ;  /* 0x0c401f0007007f89 */ /* 0x000e6200000e0000 */
[----:B------:R-:W-:Y:S02]  /*6c70*/  ISETP.GT.AND P6, PT, R5, 0x21, P0 ;  /* 0x000000210500780c */ /* 0x000fe400007c4270 */
[----:B------:R-:W-:Y:S02]  /*6c80*/  FSEL R159, R240, -INF , !P4 ;  /* 0xff800000f09f7808 */ /* 0x000fe40006000000 */
[----:B------:R-:W-:Y:S02]  /*6c90*/  FMNMX.FTZ R14, R141, R14, !PT ;  /* 0x0000000e8d0e7209 */ /* 0x000fe40007810000 */
[C---:B------:R-:W-:Y:S02]  /*6ca0*/  ISETP.LT.OR P6, PT, R4.reuse, 0x22, P6 ;  /* 0x000000220400780c */ /* 0x040fe400037c1670 */
[----:B------:R-:W-:Y:S02]  /*6cb0*/  ISETP.GT.AND P5, PT, R5, 0x28, P0 ;  /* 0x000000280500780c */ /* 0x000fe400007a4270 */
[----:B------:R-:W-:Y:S02]  /*6cc0*/  FSEL R157, R239, -INF , !P6 ;  /* 0xff800000ef9d7808 */ /* 0x000fe40007000000 */
[----:B------:R-:W-:Y:S02]  /*6cd0*/  FMNMX.FTZ R14, R159, R14, !PT ;  /* 0x0000000e9f0e7209 */ /* 0x000fe40007810000 */
[C---:B------:R-:W-:Y:S02]  /*6ce0*/  ISETP.LT.OR P5, PT, R4.reuse, 0x29, P5 ;  /* 0x000000290400780c */ /* 0x040fe40002fa1670 */
[----:B------:R-:W-:Y:S02]  /*6cf0*/  ISETP.GT.AND P4, PT, R5, 0x29, P0 ;  /* 0x000000290500780c */ /* 0x000fe40000784270 */
[----:B------:R-:W-:Y:S02]  /*6d00*/  FSEL R155, R243, -INF , !P5 ;  /* 0xff800000f39b7808 */ /* 0x000fe40006800000 */
[----:B------:R-:W-:Y:S02]  /*6d10*/  FMNMX.FTZ R14, R157, R14, !PT ;  /* 0x0000000e9d0e7209 */ /* 0x000fe40007810000 */
[----:B------:R-:W-:Y:S02]  /*6d20*/  ISETP.LT.OR P4, PT, R4, 0x2a, P4 ;  /* 0x0000002a0400780c */ /* 0x000fe40002781670 */
        /* <DEDUP_REMOVED lines=13> */
[----:B-1----:R-:W-:Y:S02]  /*6e00*/  FMNMX.FTZ R12, R7, R0, !PT ;  /* 0x00000000070c7209 */ /* 0x002fe40007810000 */
[----:B------:R-:W-:Y:S02]  /*6e10*/  FSEL R145, R251, -INF , !P4 ;  /* 0xff800000fb917808 */ /* 0x000fe40006000000 */
[----:B------:R-:W-:Y:S01]  /*6e20*/  FMNMX.FTZ R0, R147, R14, !PT ;  /* 0x0000000e93007209 */ /* 0x000fe20007810000 */
[----:B------:R-:W1:Y:S01]  /*6e30*/  SHFL.BFLY PT, R15, R12, 0x1, 0x1f ;  /* 0x0c201f000c0f7f89 */ /* 0x000e6200000e0000 */
[----:B------:R-:W-:Y:S02]  /*6e40*/  ISETP.LT.OR P0, PT, R4, 0x3a, P0 ;  /* 0x0000003a0400780c */ /* 0x000fe40000701670 */
[----:B------:R-:W-:Y:S02]  /*6e50*/  FMNMX.FTZ R0, R145, R0, !PT ;  /* 0x0000000091007209 */ /* 0x000fe40007810000 */
[----:B------:R-:W-:Y:S04]  /*6e60*/  FSEL R133, R250, -INF , !P0 ;  /* 0xff800000fa857808 */ /* 0x000fe80004000000 */
[----:B------:R-:W-:Y:S05]  /*6e70*/  FMNMX.FTZ R7, R133, R0, !PT ;  /* 0x0000000085077209 */ /* 0x000fea0007810000 */
[----:B------:R-:W2:Y:S01]  /*6e80*/  SHFL.BFLY PT, R4, R7, 0x2, 0x1f ;  /* 0x0c401f0007047f89 */ /* 0x000ea200000e0000 */
[----:B-1----:R-:W-:Y:S04]  /*6e90*/  FMNMX.FTZ R0, R12, R15, !PT ;  /* 0x0000000f0c007209 */ /* 0x002fe80007810000 */
[C---:B------:R-:W-:Y:S01]  /*6ea0*/  FSETP.NEU.FTZ.AND P0, PT, R0.reuse, -INF , PT ;  /* 0xff8000000000780b */ /* 0x040fe20003f1d000 */
[----:B------:R-:W-:Y:S05]  /*6eb0*/  FMUL.FTZ R151, R0, c[0x0][0x2d0] ;  /* 0x0000b40000977a20 */ /* 0x000fea0000410000 */
[----:B------:R-:W-:Y:S02]  /*6ec0*/  FSEL R151, R151, RZ, P0 ;  /* 0x000000ff97977208 */ /* 0x000fe40000000000 */
[----:B--2---:R-:W-:Y:S03]  /*6ed0*/  FMNMX.FTZ R5, R7, R4, !PT ;  /* 0x0000000407057209 */ /* 0x004fe60007810000 */
[--C-:B------:R-:W-:Y:S01]  /*6ee0*/  FFMA.FTZ R168, R10, c[0x0][0x2d0], -R151.reuse ;  /* 0x0000b4000aa87a23 */ /* 0x100fe20000010897 */
[----:B------:R-:W-:Y:S01]  /*6ef0*/  FSEL R4, R0, RZ, P0 ;  /* 0x000000ff00047208 */ /* 0x000fe20000000000 */
[--C-:B------:R-:W-:Y:S01]  /*6f00*/  FFMA.FTZ R135, R8, c[0x0][0x2d0], -R151.reuse ;  /* 0x0000b40008877a23 */ /* 0x100fe20000010897 */
[----:B------:R-:W1:Y:S01]  /*6f10*/  SHFL.BFLY PT, R132, R5, 0x1, 0x1f ;  /* 0x0c201f0005847f89 */ /* 0x000e6200000e0000 */
[----:B------:R-:W-:Y:S02]  /*6f20*/  FFMA.FTZ R134, R230, c[0x0][0x2d0], -R151 ;  /* 0x0000b400e6867a23 */ /* 0x000fe40000010897 */
[----:B------:R-:W-:Y:S01]  /*6f30*/  MUFU.EX2 R168, R168 ;  /* 0x000000a800a87308 */ /* 0x000fe20000000800 */
[----:B------:R-:W-:Y:S02]  /*6f40*/  FADD.FTZ R3, -R4, R3 ;  /* 0x0000000304037221 */ /* 0x000fe40000010100 */
[--C-:B------:R-:W-:Y:S02]  /*6f50*/  FFMA.FTZ R169, R6, c[0x0][0x2d0], -R151.reuse ;  /* 0x0000b40006a97a23 */ /* 0x100fe40000010897 */
[----:B------:R-:W-:Y:S02]  /*6f60*/  FMUL.FTZ R6, R3, c[0x0][0x2d0] ;  /* 0x0000b40003067a20 */ /* 0x000fe40000410000 */
[--C-:B------:R-:W-:Y:S02]  /*6f70*/  FFMA.FTZ R174, R164, c[0x0][0x2d0], -R151.reuse ;  /* 0x0000b400a4ae7a23 */ /* 0x100fe40000010897 */
[----:B------:R-:W-:Y:S01]  /*6f80*/  LDSM.16.MT88.4 R164, [R203+0x5900] ;  /* 0x00590000cba4783b */ /* 0x000fe20000004200 */
[----:B------:R-:W2:Y:S01]  /*6f90*/  MUFU.EX2 R135, R135 ;  /* 0x0000008700877308 */ /* 0x000ea20000000800 */
[--C-:B------:R-:W-:Y:S02]  /*6fa0*/  FFMA.FTZ R175, R162, c[0x0][0x2d0], -R151.reuse ;  /* 0x0000b400a2af7a23 */ /* 0x100fe40000010897 */
[--C-:B------:R-:W-:Y:S02]  /*6fb0*/  FFMA.FTZ R176, R142, c[0x0][0x2d0], -R151.reuse ;  /* 0x0000b4008eb07a23 */ /* 0x100fe40000010897 */
[--C-:B------:R-:W-:Y:S02]  /*6fc0*/  FFMA.FTZ R177, R140, c[0x0][0x2d0], -R151.reuse ;  /* 0x0000b4008cb17a23 */ /* 0x100fe40000010897 */
[--C-:B------:R-:W-:Y:S02]  /*6fd0*/  FFMA.FTZ R227, R160, c[0x0][0x2d0], -R151.reuse ;  /* 0x0000b400a0e37a23 */ /* 0x100fe40000010897 */
[--C-:B------:R-:W-:Y:S01]  /*6fe0*/  FFMA.FTZ R228, R158, c[0x0][0x2d0], -R151.reuse ;  /* 0x0000b4009ee47a23 */ /* 0x100fe20000010897 */
[----:B------:R-:W-:Y:S01]  /*6ff0*/  MUFU.EX2 R134, R134 ;  /* 0x0000008600867308 */ /* 0x000fe20000000800 */
[--C-:B------:R-:W-:Y:S01]  /*7000*/  FFMA.FTZ R229, R156, c[0x0][0x2d0], -R151.reuse ;  /* 0x0000b4009ce57a23 */ /* 0x100fe20000010897 */
[----:B-1----:R-:W-:Y:S01]  /*7010*/  FMNMX.FTZ R132, R5, R132, !PT ;  /* 0x0000008405847209 */ /* 0x002fe20007810000 */
[--C-:B------:R-:W-:Y:S02]  /*7020*/  FFMA.FTZ R230, R154, c[0x0][0x2d0], -R151.reuse ;  /* 0x0000b4009ae67a23 */ /* 0x100fe40000010897 */
[--C-:B------:R-:W-:Y:S01]  /*7030*/  FFMA.FTZ R235, R152, c[0x0][0x2d0], -R151.reuse ;  /* 0x0000b40098eb7a23 */ /* 0x100fe20000010897 */
[C---:B------:R-:W-:Y:S01]  /*7040*/  FSETP.NEU.FTZ.AND P0, PT, R132.reuse, -INF , PT ;  /* 0xff8000008400780b */ /* 0x040fe20003f1d000 */
[----:B------:R-:W-:Y:S02]  /*7050*/  FMUL.FTZ R144, R132, c[0x0][0x2d0] ;  /* 0x0000b40084907a20 */ /* 0x000fe40000410000 */
[--C-:B------:R-:W-:Y:S01]  /*7060*/  FFMA.FTZ R236, R150, c[0x0][0x2d0], -R151.reuse ;  /* 0x0000b40096ec7a23 */ /* 0x100fe20000010897 */
[----:B------:R-:W-:Y:S01]  /*7070*/  FSEL R5, R132, RZ, P0 ;  /* 0x000000ff84057208 */ /* 0x000fe20000000000 */
[----:B------:R-:W1:Y:S01]  /*7080*/  MUFU.EX2 R169, R169 ;  /* 0x000000a900a97308 */ /* 0x000e620000000800 */
[----:B------:R-:W-:Y:S01]  /*7090*/  FSEL R144, R144, RZ, P0 ;  /* 0x000000ff90907208 */ /* 0x000fe20000000000 */
[--C-:B------:R-:W-:Y:S01]  /*70a0*/  FFMA.FTZ R237, R148, c[0x0][0x2d0], -R151.reuse ;  /* 0x0000b40094ed7a23 */ /* 0x100fe20000010897 */
[----:B--2---:R-:W-:Y:S01]  /*70b0*/  F2FP.PACK_AB R136, R135, R168 ;  /* 0x000000a88788723e */ /* 0x004fe200000000ff */
[----:B------:R-:W-:Y:S01]  /*70c0*/  FADD.FTZ R5, -R5, R2 ;  /* 0x0000000205057221 */ /* 0x000fe20000010100 */
[----:B------:R-:W-:Y:S01]  /*70d0*/  PLOP3.LUT P0, PT, PT, PT, UP0, 0x80, 0x0 ;  /* 0x000000000000781c */ /* 0x000fe20003f0f008 */
[--C-:B------:R-:W-:Y:S02]  /*70e0*/  FFMA.FTZ R173, R13, c[0x0][0x2d0], -R144.reuse ;  /* 0x0000b4000dad7a23 */ /* 0x100fe40000010890 */
[----:B------:R-:W2:Y:S01]  /*70f0*/  LDSM.16.MT88.4 R12, [R203+0x100] ;  /* 0x00010000cb0c783b */ /* 0x000ea20000004200 */
[--C-:B------:R-:W-:Y:S01]  /*7100*/  FFMA.FTZ R172, R225, c[0x0][0x2d0], -R144.reuse ;  /* 0x0000b400e1ac7a23 */ /* 0x100fe20000010890 */
[----:B------:R-:W3:Y:S01]  /*7110*/  MUFU.EX2 R3, R6 ;  /* 0x0000000600037308 */ /* 0x000ee20000000800 */
[--C-:B------:R-:W-:Y:S02]  /*7120*/  FFMA.FTZ R171, R11, c[0x0][0x2d0], -R144.reuse ;  /* 0x0000b4000bab7a23 */ /* 0x100fe40000010890 */
[--C-:B------:R-:W-:Y:S02]  /*7130*/  FFMA.FTZ R170, R9, c[0x0][0x2d0], -R144.reuse ;  /* 0x0000b40009aa7a23 */ /* 0x100fe40000010890 */
[----:B------:R-:W-:Y:S02]  /*7140*/  FMUL.FTZ R2, R5, c[0x0][0x2d0] ;  /* 0x0000b40005027a20 */ /* 0x000fe40000410000 */
[--C-:B------:R-:W-:Y:S02]  /*7150*/  FFMA.FTZ R178, R163, c[0x0][0x2d0], -R144.reuse ;  /* 0x0000b400a3b27a23 */ /* 0x100fe40000010890 */
[--C-:B------:R-:W-:Y:S01]  /*7160*/  FFMA.FTZ R179, R161, c[0x0][0x2d0], -R144.reuse ;  /* 0x0000b400a1b37a23 */ /* 0x100fe20000010890 */
[----:B------:R-:W-:Y:S01]  /*7170*/  MUFU.EX2 R173, R173 ;  /* 0x000000ad00ad7308 */ /* 0x000fe20000000800 */
[----:B------:R-:W-:Y:S01]  /*7180*/  LDSM.16.MT88.4 R160, [R196+0x3900] ;  /* 0x00390000c4a0783b */ /* 0x000fe20000004200 */
[--C-:B------:R-:W-:Y:S01]  /*7190*/  FFMA.FTZ R225, R143, c[0x0][0x2d0], -R144.reuse ;  /* 0x0000b4008fe17a23 */ /* 0x100fe20000010890 */
[----:B-1----:R-:W-:Y:S01]  /*71a0*/  F2FP.PACK_AB R138, R169, R134 ;  /* 0x00000086a98a723e */ /* 0x002fe200000000ff */
[--C-:B------:R-:W-:Y:S02]  /*71b0*/  FFMA.FTZ R226, R141, c[0x0][0x2d0], -R144.reuse ;  /* 0x0000b4008de27a23 */ /* 0x100fe40000010890 */
[--C-:B------:R-:W-:Y:S03]  /*71c0*/  FFMA.FTZ R231, R159, c[0x0][0x2d0], -R144.reuse ;  /* 0x0000b4009fe77a23 */ /* 0x100fe60000010890 */
[----:B------:R-:W-:Y:S01]  /*71d0*/  LDSM.16.MT88.4 R140, [R197+0x2900] ;  /* 0x00290000c58c783b */ /* 0x000fe20000004200 */
[----:B------:R-:W1:Y:S01]  /*71e0*/  MUFU.EX2 R172, R172 ;  /* 0x000000ac00ac7308 */ /* 0x000e620000000800 */
[--C-:B------:R-:W-:Y:S02]  /*71f0*/  FFMA.FTZ R232, R157, c[0x0][0x2d0], -R144.reuse ;  /* 0x0000b4009de87a23 */ /* 0x100fe40000010890 */
[--C-:B------:R-:W-:Y:S02]  /*7200*/  FFMA.FTZ R233, R155, c[0x0][0x2d0], -R144.reuse ;  /* 0x0000b4009be97a23 */ /* 0x100fe40000010890 */
[C---:B---3--:R-:W-:Y:S02]  /*7210*/  FMUL.FTZ R4, R3.reuse, R128 ;  /* 0x0000008003047220 */ /* 0x048fe40000410000 */
[C---:B------:R-:W-:Y:S01]  /*7220*/  FMUL.FTZ R5, R3.reuse, R129 ;  /* 0x0000008103057220 */ /* 0x040fe20000410000 */
[----:B------:R-:W-:Y:S01]  /*7230*/  LDSM.16.MT88.4 R156, [R197+0x3900] ;  /* 0x00390000c59c783b */ /* 0x000fe20000004200 */
[C---:B------:R-:W-:Y:S01]  /*7240*/  FMUL.FTZ R8, R3.reuse, R124 ;  /* 0x0000007c03087220 */ /* 0x040fe20000410000 */
[----:B------:R-:W-:Y:S01]  /*7250*/  MUFU.EX2 R171, R171 ;  /* 0x000000ab00ab7308 */ /* 0x000fe20000000800 */
[C---:B------:R-:W-:Y:S02]  /*7260*/  FMUL.FTZ R9, R3.reuse, R125 ;  /* 0x0000007d03097220 */ /* 0x040fe40000410000 */
[C---:B------:R-:W-:Y:S02]  /*7270*/  FMUL.FTZ R16, R3.reuse, R116 ;  /* 0x0000007403107220 */ /* 0x040fe40000410000 */
[C---:B------:R-:W-:Y:S02]  /*7280*/  FMUL.FTZ R17, R3.reuse, R117 ;  /* 0x0000007503117220 */ /* 0x040fe40000410000 */
[C---:B------:R-:W-:Y:S02]  /*7290*/  FMUL.FTZ R24, R3.reuse, R108 ;  /* 0x0000006c03187220 */ /* 0x040fe40000410000 */
[C---:B------:R-:W-:Y:S01]  /*72a0*/  FMUL.FTZ R25, R3.reuse, R109 ;  /* 0x0000006d03197220 */ /* 0x040fe20000410000 */
[----:B------:R-:W3:Y:S01]  /*72b0*/  MUFU.EX2 R170, R170 ;  /* 0x000000aa00aa7308 */ /* 0x000ee20000000800 */
[C---:B------:R-:W-:Y:S02]  /*72c0*/  FMUL.FTZ R32, R3.reuse, R100 ;  /* 0x0000006403207220 */ /* 0x040fe40000410000 */
[----:B------:R-:W-:Y:S01]  /*72d0*/  FMUL.FTZ R33, R3, R101 ;  /* 0x0000006503217220 */ /* 0x000fe20000410000 */
[----:B-1----:R-:W-:Y:S01]  /*72e0*/  F2FP.PACK_AB R137, R172, R173 ;  /* 0x000000adac89723e */ /* 0x002fe200000000ff */
[--C-:B------:R-:W-:Y:S02]  /*72f0*/  FFMA.FTZ R234, R153, c[0x0][0x2d0], -R144.reuse ;  /* 0x0000b40099ea7a23 */ /* 0x100fe40000010890 */
[----:B------:R-:W-:Y:S01]  /*7300*/  LDSM.16.MT88.4 R152, [R198+0x3900] ;  /* 0x00390000c698783b */ /* 0x000fe20000004200 */
[--C-:B------:R-:W-:Y:S02]  /*7310*/  FFMA.FTZ R239, R149, c[0x0][0x2d0], -R144.reuse ;  /* 0x0000b40095ef7a23 */ /* 0x100fe40000010890 */
[----:B------:R-:W1:Y:S01]  /*7320*/  MUFU.EX2 R2, R2 ;  /* 0x0000000200027308 */ /* 0x000e620000000800 */
[--C-:B------:R-:W-:Y:S02]  /*7330*/  FFMA.FTZ R240, R147, c[0x0][0x2d0], -R144.reuse ;  /* 0x0000b40093f07a23 */ /* 0x100fe40000010890 */
[--C-:B------:R-:W-:Y:S02]  /*7340*/  FFMA.FTZ R241, R145, c[0x0][0x2d0], -R144.reuse ;  /* 0x0000b40091f17a23 */ /* 0x100fe40000010890 */
[----:B------:R-:W-:Y:S02]  /*7350*/  FFMA.FTZ R151, R146, c[0x0][0x2d0], -R151 ;  /* 0x0000b40092977a23 */ /* 0x000fe40000010897 */
[----:B------:R-:W-:Y:S02]  /*7360*/  FFMA.FTZ R144, R133, c[0x0][0x2d0], -R144 ;  /* 0x0000b40085907a23 */ /* 0x000fe40000010890 */
[C---:B------:R-:W-:Y:S01]  /*7370*/  FMUL.FTZ R36, R3.reuse, R36 ;  /* 0x0000002403247220 */ /* 0x040fe20000410000 */
[----:B------:R-:W-:Y:S01]  /*7380*/  MUFU.EX2 R238, R151 ;  /* 0x0000009700ee7308 */ /* 0x000fe20000000800 */
[C---:B------:R-:W-:Y:S02]  /*7390*/  FMUL.FTZ R37, R3.reuse, R37 ;  /* 0x0000002503257220 */ /* 0x040fe40000410000 */
[C---:B------:R-:W-:Y:S01]  /*73a0*/  FMUL.FTZ R40, R3.reuse, R40 ;  /* 0x0000002803287220 */ /* 0x040fe20000410000 */
[----:B---3--:R-:W-:Y:S01]  /*73b0*/  F2FP.PACK_AB R139, R170, R171 ;  /* 0x000000abaa8b723e */ /* 0x008fe200000000ff */
[C---:B------:R-:W-:Y:S02]  /*73c0*/  FMUL.FTZ R41, R3.reuse, R41 ;  /* 0x0000002903297220 */ /* 0x040fe40000410000 */
[C---:B------:R-:W-:Y:S02]  /*73d0*/  FMUL.FTZ R44, R3.reuse, R44 ;  /* 0x0000002c032c7220 */ /* 0x040fe40000410000 */
[C---:B------:R-:W-:Y:S01]  /*73e0*/  FMUL.FTZ R45, R3.reuse, R45 ;  /* 0x0000002d032d7220 */ /* 0x040fe20000410000 */
[----:B------:R3:W-:Y:S01]  /*73f0*/  MUFU.EX2 R242, R144 ;  /* 0x0000009000f27308 */ /* 0x0007e20000000800 */
[C---:B------:R-:W-:Y:S02]  /*7400*/  FMUL.FTZ R48, R3.reuse, R48 ;  /* 0x0000003003307220 */ /* 0x040fe40000410000 */
[C---:B------:R-:W-:Y:S02]  /*7410*/  FMUL.FTZ R49, R3.reuse, R49 ;  /* 0x0000003103317220 */ /* 0x040fe40000410000 */
[C---:B-1----:R-:W-:Y:S02]  /*7420*/  FMUL.FTZ R6, R2.reuse, R130 ;  /* 0x0000008202067220 */ /* 0x042fe40000410000 */
[C---:B------:R-:W-:Y:S02]  /*7430*/  FMUL.FTZ R7, R2.reuse, R131 ;  /* 0x0000008302077220 */ /* 0x040fe40000410000 */
[----:B------:R-:W-:Y:S01]  /*7440*/  LDSM.16.MT88.4 R128, [R198+0x2900] ;  /* 0x00290000c680783b */ /* 0x000fe20000004200 */
[C---:B------:R-:W-:Y:S01]  /*7450*/  FMUL.FTZ R10, R2.reuse, R126 ;  /* 0x0000007e020a7220 */ /* 0x040fe20000410000 */
[----:B------:R-:W-:Y:S01]  /*7460*/  MUFU.EX2 R174, R174 ;  /* 0x000000ae00ae7308 */ /* 0x000fe20000000800 */
[C---:B------:R-:W-:Y:S02]  /*7470*/  FMUL.FTZ R11, R2.reuse, R127 ;  /* 0x0000007f020b7220 */ /* 0x040fe40000410000 */
[C---:B--2---:R-:W-:Y:S03]  /*7480*/  HMMA.16816.F32 R4, R136.reuse, R12, R4 ;  /* 0x0000000c8804723c */ /* 0x044fe60000001804 */
[----:B------:R-:W-:Y:S02]  /*7490*/  LDSM.16.MT88.4 R124, [R203+0x2900] ;  /* 0x00290000cb7c783b */ /* 0x000fe40000004200 */
[C---:B------:R-:W-:Y:S02]  /*74a0*/  FMUL.FTZ R18, R2.reuse, R118 ;  /* 0x0000007602127220 */ /* 0x040fe40000410000 */
[C---:B------:R-:W-:Y:S01]  /*74b0*/  FMUL.FTZ R12, R3.reuse, R120 ;  /* 0x00000078030c7220 */ /* 0x040fe20000410000 */
[C---:B------:R-:W-:Y:S01]  /*74c0*/  HMMA.16816.F32 R8, R136.reuse, R14, R8 ;  /* 0x0000000e8808723c */ /* 0x040fe20000001808 */
[----:B------:R-:W1:Y:S02]  /*74d0*/  MUFU.EX2 R175, R175 ;  /* 0x000000af00af7308 */ /* 0x000e640000000800 */
[----:B---3--:R-:W-:Y:S01]  /*74e0*/  LDSM.16.MT88.4 R144, [R196+0x1900] ;  /* 0x00190000c490783b */ /* 0x008fe20000004200 */
[C---:B------:R-:W-:Y:S02]  /*74f0*/  FMUL.FTZ R13, R3.reuse, R121 ;  /* 0x00000079030d7220 */ /* 0x040fe40000410000 */
[C---:B------:R-:W-:Y:S02]  /*7500*/  FMUL.FTZ R19, R2.reuse, R119 ;  /* 0x0000007702137220 */ /* 0x040fe40000410000 */
[C---:B------:R-:W-:Y:S03]  /*7510*/  FMUL.FTZ R14, R2.reuse, R122 ;  /* 0x0000007a020e7220 */ /* 0x040fe60000410000 */
[----:B------:R-:W-:Y:S01]  /*7520*/  LDSM.16.MT88.4 R116, [R198+0x900] ;  /* 0x00090000c674783b */ /* 0x000fe20000004200 */
[C---:B------:R-:W-:Y:S01]  /*7530*/  FMUL.FTZ R15, R2.reuse, R123 ;  /* 0x0000007b020f7220 */ /* 0x040fe20000410000 */
[----:B------:R-:W-:Y:S01]  /*7540*/  MUFU.EX2 R176, R176 ;  /* 0x000000b000b07308 */ /* 0x000fe20000000800 */
[C---:B------:R-:W-:Y:S02]  /*7550*/  FMUL.FTZ R26, R2.reuse, R110 ;  /* 0x0000006e021a7220 */ /* 0x040fe40000410000 */
[C---:B------:R-:W-:Y:S02]  /*7560*/  FMUL.FTZ R27, R2.reuse, R111 ;  /* 0x0000006f021b7220 */ /* 0x040fe40000410000 */
[C---:B------:R-:W-:Y:S01]  /*7570*/  FMUL.FTZ R34, R2.reuse, R102 ;  /* 0x0000006602227220 */ /* 0x040fe20000410000 */
[C---:B------:R-:W-:Y:S01]  /*7580*/  HMMA.16816.F32 R12, R136.reuse, R20, R12 ;  /* 0x00000014880c723c */ /* 0x040fe2000000180c */
[----:B------:R-:W2:Y:S02]  /*7590*/  LDSM.16.MT88.4 R120, [R196+0x100] ;  /* 0x00010000c478783b */ /* 0x000ea40000004200 */
[C---:B------:R-:W-:Y:S01]  /*75a0*/  FMUL.FTZ R35, R2.reuse, R103 ;  /* 0x0000006702237220 */ /* 0x040fe20000410000 */
[----:B------:R-:W-:Y:S01]  /*75b0*/  MUFU.EX2 R177, R177 ;  /* 0x000000b100b17308 */ /* 0x000fe20000000800 */
[C---:B------:R-:W-:Y:S02]  /*75c0*/  FMUL.FTZ R38, R2.reuse, R38 ;  /* 0x0000002602267220 */ /* 0x040fe40000410000 */
[C---:B------:R-:W-:Y:S01]  /*75d0*/  FMUL.FTZ R20, R3.reuse, R112 ;  /* 0x0000007003147220 */ /* 0x040fe20000410000 */
[C---:B------:R-:W-:Y:S01]  /*75e0*/  HMMA.16816.F32 R16, R136.reuse, R22, R16 ;  /* 0x000000168810723c */ /* 0x040fe20000001810 */
[----:B------:R-:W-:Y:S03]  /*75f0*/  LDSM.16.MT88.4 R100, [R197+0x2100] ;  /* 0x00210000c564783b */ /* 0x000fe60000004200 */
[C---:B------:R-:W-:Y:S02]  /*7600*/  FMUL.FTZ R21, R3.reuse, R113 ;  /* 0x0000007103157220 */ /* 0x040fe40000410000 */
[C---:B------:R-:W-:Y:S01]  /*7610*/  FMUL.FTZ R39, R2.reuse, R39 ;  /* 0x0000002702277220 */ /* 0x040fe20000410000 */
[----:B------:R-:W-:Y:S01]  /*7620*/  MUFU.EX2 R178, R178 ;  /* 0x000000b200b27308 */ /* 0x000fe20000000800 */
[C---:B------:R-:W-:Y:S01]  /*7630*/  FMUL.FTZ R22, R2.reuse, R114 ;  /* 0x0000007202167220 */ /* 0x040fe20000410000 */
[----:B------:R-:W-:Y:S03]  /*7640*/  LDSM.16.MT88.4 R108, [R196+0x2100] ;  /* 0x00210000c46c783b */ /* 0x000fe60000004200 */
[C---:B------:R-:W-:Y:S02]  /*7650*/  FMUL.FTZ R23, R2.reuse, R115 ;  /* 0x0000007302177220 */ /* 0x040fe40000410000 */
[C---:B------:R-:W-:Y:S02]  /*7660*/  FMUL.FTZ R42, R2.reuse, R42 ;  /* 0x0000002a022a7220 */ /* 0x040fe40000410000 */
[C---:B------:R-:W-:Y:S01]  /*7670*/  FMUL.FTZ R43, R2.reuse, R43 ;  /* 0x0000002b022b7220 */ /* 0x040fe20000410000 */
[----:B------:R-:W3:Y:S01]  /*7680*/  LDSM.16.MT88.4 R112, [R203+0x2100] ;  /* 0x00210000cb70783b */ /* 0x000ee20000004200 */
[C---:B------:R-:W-:Y:S01]  /*7690*/  FMUL.FTZ R46, R2.reuse, R46 ;  /* 0x0000002e022e7220 */ /* 0x040fe20000410000 */
[C---:B------:R-:W-:Y:S01]  /*76a0*/  HMMA.16816.F32 R20, R136.reuse, R28, R20 ;  /* 0x0000001c8814723c */ /* 0x040fe20000001814 */
[----:B------:R-:W4:Y:S02]  /*76b0*/  MUFU.EX2 R179, R179 ;  /* 0x000000b300b37308 */ /* 0x000f240000000800 */
[C---:B------:R-:W-:Y:S02]  /*76c0*/  FMUL.FTZ R47, R2.reuse, R47 ;  /* 0x0000002f022f7220 */ /* 0x040fe40000410000 */
[C---:B------:R-:W-:Y:S01]  /*76d0*/  FMUL.FTZ R50, R2.reuse, R50 ;  /* 0x0000003202327220 */ /* 0x040fe20000410000 */
[----:B------:R-:W-:Y:S01]  /*76e0*/  LDSM.16.MT88.4 R148, [R203+0x3900] ;  /* 0x00390000cb94783b */ /* 0x000fe20000004200 */
[C---:B------:R-:W-:Y:S01]  /*76f0*/  FMUL.FTZ R28, R3.reuse, R104 ;  /* 0x00000068031c7220 */ /* 0x040fe20000410000 */
[C---:B------:R-:W-:Y:S03]  /*7700*/  HMMA.16816.F32 R24, R136.reuse, R30, R24 ;  /* 0x0000001e8818723c */ /* 0x040fe60000001818 */
[----:B------:R-:W-:Y:S01]  /*7710*/  MUFU.EX2 R225, R225 ;  /* 0x000000e100e17308 */ /* 0x000fe20000000800 */
[C---:B------:R-:W-:Y:S02]  /*7720*/  FMUL.FTZ R29, R3.reuse, R105 ;  /* 0x00000069031d7220 */ /* 0x040fe40000410000 */
[C---:B------:R-:W-:Y:S02]  /*7730*/  FMUL.FTZ R51, R2.reuse, R51 ;  /* 0x0000003302337220 */ /* 0x040fe40000410000 */
[C---:B------:R-:W-:Y:S04]  /*7740*/  FMUL.FTZ R30, R2.reuse, R106 ;  /* 0x0000006a021e7220 */ /* 0x040fe80000410000 */
[C---:B------:R-:W-:Y:S01]  /*7750*/  FMUL.FTZ R31, R2.reuse, R107 ;  /* 0x0000006b021f7220 */ /* 0x040fe20000410000 */
[----:B------:R-:W5:Y:S01]  /*7760*/  MUFU.EX2 R226, R226 ;  /* 0x000000e200e27308 */ /* 0x000f620000000800 */
[----:B------:R-:W1:Y:S01]  /*7770*/  LDSM.16.MT88.4 R104, [R198+0x2100] ;  /* 0x00210000c668783b */ /* 0x000e620000004200 */
[C---:B------:R-:W-:Y:S02]  /*7780*/  FMUL.FTZ R52, R3.reuse, R52 ;  /* 0x0000003403347220 */ /* 0x040fe40000410000 */
[C---:B------:R-:W-:Y:S02]  /*7790*/  FMUL.FTZ R53, R3.reuse, R53 ;  /* 0x0000003503357220 */ /* 0x040fe40000410000 */
[C---:B--2---:R-:W-:Y:S03]  /*77a0*/  HMMA.16816.F32 R28, R136.reuse, R120, R28 ;  /* 0x00000078881c723c */ /* 0x044fe6000000181c */
        /* <DEDUP_REMOVED lines=8> */
[----:B------:R-:W2:Y:S01]  /*7830*/  MUFU.EX2 R228, R228 ;  /* 0x000000e400e47308 */ /* 0x000ea20000000800 */
[C---:B---3--:R-:W-:Y:S04]  /*7840*/  HMMA.16816.F32 R36, R136.reuse, R112, R36 ;  /* 0x000000708824723c */ /* 0x048fe80000001824 */
[C---:B------:R-:W-:Y:S02]  /*7850*/  FMUL.FTZ R59, R2.reuse, R59 ;  /* 0x0000003b023b7220 */ /* 0x040fe40000410000 */
[C---:B------:R-:W-:Y:S02]  /*7860*/  FMUL.FTZ R60, R3.reuse, R60 ;  /* 0x0000003c033c7220 */ /* 0x040fe40000410000 */
[C---:B------:R-:W-:Y:S01]  /*7870*/  HMMA.16816.F32 R40, R136.reuse, R114, R40 ;  /* 0x000000728828723c */ /* 0x040fe20000001828 */
[----:B------:R-:W-:Y:S01]  /*7880*/  LDSM.16.MT88.4 R112, [R203+0x900] ;  /* 0x00090000cb70783b */ /* 0x000fe20000004200 */
[----:B------:R-:W-:Y:S02]  /*7890*/  MUFU.EX2 R229, R229 ;  /* 0x000000e500e57308 */ /* 0x000fe40000000800 */
[C---:B------:R-:W-:Y:S02]  /*78a0*/  FMUL.FTZ R61, R3.reuse, R61 ;  /* 0x0000003d033d7220 */ /* 0x040fe40000410000 */
[C---:B------:R-:W-:Y:S02]  /*78b0*/  FMUL.FTZ R62, R2.reuse, R62 ;  /* 0x0000003e023e7220 */ /* 0x040fe40000410000 */
[C---:B------:R-:W-:Y:S01]  /*78c0*/  FMUL.FTZ R63, R2.reuse, R63 ;  /* 0x0000003f023f7220 */ /* 0x040fe20000410000 */
[C---:B-1----:R-:W-:Y:S03]  /*78d0*/  HMMA.16816.F32 R44, R136.reuse, R104, R44 ;  /* 0x00000068882c723c */ /* 0x042fe6000000182c */
[----:B------:R-:W1:Y:S01]  /*78e0*/  MUFU.EX2 R230, R230 ;  /* 0x000000e600e67308 */ /* 0x000e620000000800 */
[C---:B------:R-:W-:Y:S02]  /*78f0*/  FMUL.FTZ R64, R3.reuse, R64 ;  /* 0x0000004003407220 */ /* 0x040fe40000410000 */
[C---:B------:R-:W-:Y:S02]  /*7900*/  FMUL.FTZ R65, R3.reuse, R65 ;  /* 0x0000004103417220 */ /* 0x040fe40000410000 */
[C---:B------:R-:W-:Y:S01]  /*7910*/  FMUL.FTZ R66, R2.reuse, R66 ;  /* 0x0000004202427220 */ /* 0x040fe20000410000 */
[C---:B------:R-:W-:Y:S01]  /*7920*/  HMMA.16816.F32 R48, R136.reuse, R106, R48 ;  /* 0x0000006a8830723c */ /* 0x040fe20000001830 */
[----:B------:R-:W3:Y:S03]  /*7930*/  LDSM.16.MT88.4 R104, [R203+0x4100] ;  /* 0x00410000cb68783b */ /* 0x000ee60000004200 */
[----:B------:R-:W-:Y:S01]  /*7940*/  MUFU.EX2 R231, R231 ;  /* 0x000000e700e77308 */ /* 0x000fe20000000800 */
[C---:B------:R-:W-:Y:S02]  /*7950*/  FMUL.FTZ R67, R2.reuse, R67 ;  /* 0x0000004302437220 */ /* 0x040fe40000410000 */
[C---:B------:R-:W-:Y:S01]  /*7960*/  FMUL.FTZ R68, R3.reuse, R68 ;  /* 0x0000004403447220 */ /* 0x040fe20000410000 */
[C---:B------:R-:W-:Y:S04]  /*7970*/  HMMA.16816.F32 R52, R136.reuse, R100, R52 ;  /* 0x000000648834723c */ /* 0x040fe80000001834 */
[C---:B------:R-:W-:Y:S02]  /*7980*/  FMUL.FTZ R69, R3.reuse, R69 ;  /* 0x0000004503457220 */ /* 0x040fe40000410000 */
[----:B------:R-:W1:Y:S01]  /*7990*/  MUFU.EX2 R232, R232 ;  /* 0x000000e800e87308 */ /* 0x000e620000000800 */
[C---:B------:R-:W-:Y:S01]  /*79a0*/  FMUL.FTZ R70, R2.reuse, R70 ;  /* 0x0000004602467220 */ /* 0x040fe20000410000 */
[C---:B------:R-:W-:Y:S01]  /*79b0*/  HMMA.16816.F32 R56, R136.reuse, R102, R56 ;  /* 0x000000668838723c */ /* 0x040fe20000001838 */
[----:B------:R-:W1:Y:S03]  /*79c0*/  LDSM.16.MT88.4 R100, [R198+0x4100] ;  /* 0x00410000c664783b */ /* 0x000e660000004200 */
[C---:B------:R-:W-:Y:S02]  /*79d0*/  FMUL.FTZ R71, R2.reuse, R71 ;  /* 0x0000004702477220 */ /* 0x040fe40000410000 */
[C---:B------:R-:W-:Y:S02]  /*79e0*/  FMUL.FTZ R72, R3.reuse, R72 ;  /* 0x0000004803487220 */ /* 0x040fe40000410000 */
[----:B------:R-:W-:Y:S01]  /*79f0*/  MUFU.EX2 R233, R233 ;  /* 0x000000e900e97308 */ /* 0x000fe20000000800 */
[C---:B------:R-:W-:Y:S03]  /*7a00*/  HMMA.16816.F32 R60, R136.reuse, R108, R60 ;  /* 0x0000006c883c723c */ /* 0x040fe6000000183c */
[C---:B------:R-:W-:Y:S02]  /*7a10*/  FMUL.FTZ R73, R3.reuse, R73 ;  /* 0x0000004903497220 */ /* 0x040fe40000410000 */
[C---:B------:R-:W-:Y:S03]  /*7a20*/  FMUL.FTZ R74, R2.reuse, R74 ;  /* 0x0000004a024a7220 */ /* 0x040fe60000410000 */
[C---:B------:R-:W-:Y:S01]  /*7a30*/  HMMA.16816.F32 R64, R136.reuse, R110, R64 ;  /* 0x0000006e8840723c */ /* 0x040fe20000001840 */
[----:B------:R-:W2:Y:S01]  /*7a40*/  LDSM.16.MT88.4 R108, [R197+0x4100] ;  /* 0x00410000c56c783b */ /* 0x000ea20000004200 */
[----:B------:R-:W2:Y:S02]  /*7a50*/  MUFU.EX2 R234, R234 ;  /* 0x000000ea00ea7308 */ /* 0x000ea40000000800 */
[C---:B------:R-:W-:Y:S02]  /*7a60*/  FMUL.FTZ R75, R2.reuse, R75 ;  /* 0x0000004b024b7220 */ /* 0x040fe40000410000 */
[C---:B------:R-:W-:Y:S02]  /*7a70*/  FMUL.FTZ R76, R3.reuse, R76 ;  /* 0x0000004c034c7220 */ /* 0x040fe40000410000 */
[C---:B------:R-:W-:Y:S01]  /*7a80*/  FMUL.FTZ R77, R3.reuse, R77 ;  /* 0x0000004d034d7220 */ /* 0x040fe20000410000 */
[C---:B---3--:R-:W-:Y:S03]  /*7a90*/  HMMA.16816.F32 R68, R136.reuse, R104, R68 ;  /* 0x000000688844723c */ /* 0x048fe60000001844 */
[C---:B------:R-:W-:Y:S01]  /*7aa0*/  FMUL.FTZ R78, R2.reuse, R78 ;  /* 0x0000004e024e7220 */ /* 0x040fe20000410000 */
[----:B------:R-:W-:Y:S01]  /*7ab0*/  MUFU.EX2 R235, R235 ;  /* 0x000000eb00eb7308 */ /* 0x000fe20000000800 */
[C---:B------:R-:W-:Y:S02]  /*7ac0*/  FMUL.FTZ R79, R2.reuse, R79 ;  /* 0x0000004f024f7220 */ /* 0x040fe40000410000 */
[C---:B------:R-:W-:Y:S01]  /*7ad0*/  FMUL.FTZ R80, R3.reuse, R80 ;  /* 0x0000005003507220 */ /* 0x040fe20000410000 */
[C---:B------:R-:W-:Y:S01]  /*7ae0*/  HMMA.16816.F32 R72, R136.reuse, R106, R72 ;  /* 0x0000006a8848723c */ /* 0x040fe20000001848 */
[----:B------:R-:W3:Y:S03]  /*7af0*/  LDSM.16.MT88.4 R104, [R196+0x4100] ;  /* 0x00410000c468783b */ /* 0x000ee60000004200 */
[C---:B------:R-:W-:Y:S02]  /*7b00*/  FMUL.FTZ R81, R3.reuse, R81 ;  /* 0x0000005103517220 */ /* 0x040fe40000410000 */
[C---:B------:R-:W-:Y:S01]  /*7b10*/  FMUL.FTZ R82, R2.reuse, R82 ;  /* 0x0000005202527220 */ /* 0x040fe20000410000 */
[----:B------:R-:W2:Y:S01]  /*7b20*/  MUFU.EX2 R236, R236 ;  /* 0x000000ec00ec7308 */ /* 0x000ea20000000800 */
[C---:B-1----:R-:W-:Y:S04]  /*7b30*/  HMMA.16816.F32 R76, R136.reuse, R100, R76 ;  /* 0x00000064884c723c */ /* 0x042fe8000000184c */
[C---:B------:R-:W-:Y:S02]  /*7b40*/  FMUL.FTZ R83, R2.reuse, R83 ;  /* 0x0000005302537220 */ /* 0x040fe40000410000 */
[----:B------:R-:W-:Y:S01]  /*7b50*/  FMUL.FTZ R84, R3, R84 ;  /* 0x0000005403547220 */ /* 0x000fe20000410000 */
[----:B------:R-:W-:Y:S01]  /*7b60*/  F2FP.PACK_AB R100, R175, R174 ;  /* 0x000000aeaf64723e */ /* 0x000fe200000000ff */
[----:B------:R-:W-:Y:S01]  /*7b70*/  FMUL.FTZ R85, R3, R85 ;  /* 0x0000005503557220 */ /* 0x000fe20000410000 */
[----:B----4-:R-:W-:Y:S01]  /*7b80*/  F2FP.PACK_AB R101, R179, R178 ;  /* 0x000000b2b365723e */ /* 0x010fe200000000ff */
[----:B------:R-:W-:Y:S01]  /*7b90*/  MUFU.EX2 R237, R237 ;  /* 0x000000ed00ed7308 */ /* 0x000fe20000000800 */
[C---:B------:R-:W-:Y:S03]  /*7ba0*/  HMMA.16816.F32 R80, R136.reuse, R102, R80 ;  /* 0x000000668850723c */ /* 0x040fe60000001850 */
[C---:B------:R-:W-:Y:S02]  /*7bb0*/  FMUL.FTZ R86, R2.reuse, R86 ;  /* 0x0000005602567220 */ /* 0x040fe40000410000 */
[C---:B------:R-:W-:Y:S02]  /*7bc0*/  FMUL.FTZ R87, R2.reuse, R87 ;  /* 0x0000005702577220 */ /* 0x040fe40000410000 */
[----:B------:R-:W-:Y:S01]  /*7bd0*/  FMUL.FTZ R88, R3, R88 ;  /* 0x0000005803587220 */ /* 0x000fe20000410000 */
[----:B------:R-:W-:Y:S01]  /*7be0*/  F2FP.PACK_AB R102, R177, R176 ;  /* 0x000000b0b166723e */ /* 0x000fe200000000ff */
[C---:B------:R-:W-:Y:S01]  /*7bf0*/  FMUL.FTZ R89, R3.reuse, R89 ;  /* 0x0000005903597220 */ /* 0x040fe20000410000 */
[----:B------:R-:W-:Y:S02]  /*7c00*/  MUFU.EX2 R239, R239 ;  /* 0x000000ef00ef7308 */ /* 0x000fe40000000800 */
[C---:B--2---:R-:W-:Y:S03]  /*7c10*/  HMMA.16816.F32 R84, R136.reuse, R108, R84 ;  /* 0x0000006c8854723c */ /* 0x044fe60000001854 */
[----:B------:R-:W-:Y:S01]  /*7c20*/  FMUL.FTZ R90, R2, R90 ;  /* 0x0000005a025a7220 */ /* 0x000fe20000410000 */
[----:B-----5:R-:W-:Y:S01]  /*7c30*/  F2FP.PACK_AB R103, R226, R225 ;  /* 0x000000e1e267723e */ /* 0x020fe200000000ff */
[C---:B------:R-:W-:Y:S02]  /*7c40*/  FMUL.FTZ R91, R2.reuse, R91 ;  /* 0x0000005b025b7220 */ /* 0x040fe40000410000 */
[C---:B------:R-:W-:Y:S01]  /*7c50*/  FMUL.FTZ R92, R3.reuse, R92 ;  /* 0x0000005c035c7220 */ /* 0x040fe20000410000 */
[----:B------:R-:W1:Y:S01]  /*7c60*/  MUFU.EX2 R240, R240 ;  /* 0x000000f000f07308 */ /* 0x000e620000000800 */
[C---:B------:R-:W-:Y:S03]  /*7c70*/  FMUL.FTZ R93, R3.reuse, R93 ;  /* 0x0000005d035d7220 */ /* 0x040fe60000410000 */
[C---:B------:R-:W-:Y:S01]  /*7c80*/  HMMA.16816.F32 R88, R136.reuse, R110, R88 ;  /* 0x0000006e8858723c */ /* 0x040fe20000001858 */
[----:B------:R-:W2:Y:S02]  /*7c90*/  LDSM.16.MT88.4 R108, [R197+0x900] ;  /* 0x00090000c56c783b */ /* 0x000ea40000004200 */
[C---:B------:R-:W-:Y:S02]  /*7ca0*/  FMUL.FTZ R94, R2.reuse, R94 ;  /* 0x0000005e025e7220 */ /* 0x040fe40000410000 */
[C---:B------:R-:W-:Y:S01]  /*7cb0*/  FMUL.FTZ R95, R2.reuse, R95 ;  /* 0x0000005f025f7220 */ /* 0x040fe20000410000 */
[----:B------:R-:W4:Y:S01]  /*7cc0*/  MUFU.EX2 R241, R241 ;  /* 0x000000f100f17308 */ /* 0x000f220000000800 */
[C---:B------:R-:W-:Y:S02]  /*7cd0*/  FMUL.FTZ R96, R3.reuse, R96 ;  /* 0x0000006003607220 */ /* 0x040fe40000410000 */
[C---:B------:R-:W-:Y:S03]  /*7ce0*/  FMUL.FTZ R97, R3.reuse, R97 ;  /* 0x0000006103617220 */ /* 0x040fe60000410000 */
[C---:B---3--:R-:W-:Y:S03]  /*7cf0*/  HMMA.16816.F32 R92, R136.reuse, R104, R92 ;  /* 0x00000068885c723c */ /* 0x048fe6000000185c */
[C---:B------:R-:W-:Y:S02]  /*7d00*/  FMUL.FTZ R98, R2.reuse, R98 ;  /* 0x0000006202627220 */ /* 0x040fe40000410000 */
[C---:B------:R-:W-:Y:S02]  /*7d10*/  FMUL.FTZ R99, R2.reuse, R99 ;  /* 0x0000006302637220 */ /* 0x040fe40000410000 */
[----:B------:R-:W-:Y:S01]  /*7d20*/  FFMA.FTZ R168, R3, R218, R168 ;  /* 0x000000da03a87223 */ /* 0x000fe200000100a8 */
[----:B------:R-:W-:Y:S01]  /*7d30*/  MOV R3, R0 ;  /* 0x0000000000037202 */ /* 0x000fe20000000f00 */
[----:B------:R-:W-:Y:S03]  /*7d40*/  FFMA.FTZ R173, R2, R219, R173 ;  /* 0x000000db02ad7223 */ /* 0x000fe600000100ad */
[----:B------:R-:W-:Y:S01]  /*7d50*/  HMMA.16816.F32 R96, R136, R106, R96 ;  /* 0x0000006a8860723c */ /* 0x000fe20000001860 */
[----:B------:R-:W3:Y:S02]  /*7d60*/  LDSM.16.MT88.4 R104, [R196+0x2900] ;  /* 0x00290000c468783b */ /* 0x000ee40000004200 */
[----:B------:R-:W-:Y:S02]  /*7d70*/  FADD.FTZ R135, R135, R168 ;  /* 0x000000a887877221 */ /* 0x000fe40000010000 */
[----:B------:R-:W-:Y:S02]  /*7d80*/  FADD.FTZ R172, R172, R173 ;  /* 0x000000adacac7221 */ /* 0x000fe40000010000 */
[----:B------:R-:W-:Y:S01]  /*7d90*/  FADD.FTZ R134, R134, R135 ;  /* 0x0000008786867221 */ /* 0x000fe20000010000 */
[C---:B------:R-:W-:Y:S01]  /*7da0*/  HMMA.16816.F32 R4, R100.reuse, R112, R4 ;  /* 0x000000706404723c */ /* 0x040fe20000001804 */
[----:B------:R-:W-:Y:S04]  /*7db0*/  LDSM.16.MT88.4 R136, [R197+0x3100] ;  /* 0x00310000c588783b */ /* 0x000fe80000004200 */
[----:B------:R-:W-:Y:S03]  /*7dc0*/  FADD.FTZ R169, R169, R134 ;  /* 0x00000086a9a97221 */ /* 0x000fe60000010000 */
[C---:B------:R-:W-:Y:S01]  /*7dd0*/  HMMA.16816.F32 R8, R100.reuse, R114, R8 ;  /* 0x000000726408723c */ /* 0x040fe20000001808 */
[----:B------:R-:W-:Y:S03]  /*7de0*/  LDSM.16.MT88.4 R112, [R198+0x4900] ;  /* 0x00490000c670783b */ /* 0x000fe60000004200 */
[----:B------:R-:W-:Y:S04]  /*7df0*/  FADD.FTZ R174, R174, R169 ;  /* 0x000000a9aeae7221 */ /* 0x000fe80000010000 */
[C---:B------:R-:W-:Y:S04]  /*7e00*/  HMMA.16816.F32 R12, R100.reuse, R116, R12 ;  /* 0x00000074640c723c */ /* 0x040fe8000000180c */
[----:B------:R-:W-:Y:S04]  /*7e10*/  FADD.FTZ R175, R175, R174 ;  /* 0x000000aeafaf7221 */ /* 0x000fe80000010000 */
[C---:B------:R-:W-:Y:S01]  /*7e20*/  HMMA.16816.F32 R16, R100.reuse, R118, R16 ;  /* 0x000000766410723c */ /* 0x040fe20000001810 */
[----:B------:R-:W-:Y:S03]  /*7e30*/  LDSM.16.MT88.4 R116, [R197+0x4900] ;  /* 0x00490000c574783b */ /* 0x000fe60000004200 */
[----:B------:R-:W-:Y:S04]  /*7e40*/  FADD.FTZ R176, R176, R175 ;  /* 0x000000afb0b07221 */ /* 0x000fe80000010000 */
[C---:B--2---:R-:W-:Y:S04]  /*7e50*/  HMMA.16816.F32 R20, R100.reuse, R108, R20 ;  /* 0x0000006c6414723c */ /* 0x044fe80000001814 */
[----:B------:R-:W-:Y:S04]  /*7e60*/  FADD.FTZ R176, R177, R176 ;  /* 0x000000b0b1b07221 */ /* 0x000fe80000010000 */
        /* <DEDUP_REMOVED lines=16> */
[----:B------:R-:W3:Y:S07]  /*7f70*/  LDSM.16.MT88.4 R104, [R196+0x4900] ;  /* 0x00490000c468783b */ /* 0x000eee0000004200 */
[C---:B--2---:R-:W-:Y:S08]  /*7f80*/  HMMA.16816.F32 R68, R100.reuse, R108, R68 ;  /* 0x0000006c6444723c */ /* 0x044ff00000001844 */
[C---:B------:R-:W-:Y:S01]  /*7f90*/  HMMA.16816.F32 R72, R100.reuse, R110, R72 ;  /* 0x0000006e6448723c */ /* 0x040fe20000001848 */
[----:B------:R-:W2:Y:S07]  /*7fa0*/  LDSM.16.MT88.4 R108, [R203+0x1100] ;  /* 0x00110000cb6c783b */ /* 0x000eae0000004200 */
[C---:B------:R-:W-:Y:S08]  /*7fb0*/  HMMA.16816.F32 R76, R100.reuse, R112, R76 ;  /* 0x00000070644c723c */ /* 0x040ff0000000184c */
[C---:B------:R-:W-:Y:S01]  /*7fc0*/  HMMA.16816.F32 R80, R100.reuse, R114, R80 ;  /* 0x000000726450723c */ /* 0x040fe20000001850 */
[----:B------:R-:W5:Y:S07]  /*7fd0*/  LDSM.16.MT88.4 R112, [R197+0x1100] ;  /* 0x00110000c570783b */ /* 0x000f6e0000004200 */
[C---:B------:R-:W-:Y:S08]  /*7fe0*/  HMMA.16816.F32 R84, R100.reuse, R116, R84 ;  /* 0x000000746454723c */ /* 0x040ff00000001854 */
[C---:B------:R-:W-:Y:S01]  /*7ff0*/  HMMA.16816.F32 R88, R100.reuse, R118, R88 ;  /* 0x000000766458723c */ /* 0x040fe20000001858 */
[----:B------:R-:W1:Y:S07]  /*8000*/  LDSM.16.MT88.4 R116, [R203+0x3100] ;  /* 0x00310000cb74783b */ /* 0x000e6e0000004200 */
[C---:B---3--:R-:W-:Y:S08]  /*8010*/  HMMA.16816.F32 R92, R100.reuse, R104, R92 ;  /* 0x00000068645c723c */ /* 0x048ff0000000185c */
[----:B------:R-:W-:Y:S01]  /*8020*/  HMMA.16816.F32 R96, R100, R106, R96 ;  /* 0x0000006a6460723c */ /* 0x000fe20000001860 */
[----:B------:R-:W3:Y:S06]  /*8030*/  LDSM.16.MT88.4 R104, [R196+0x3100] ;  /* 0x00310000c468783b */ /* 0x000eec0000004200 */
        /* <DEDUP_REMOVED lines=8> */
[----:B------:R-:W-:Y:S05]  /*80c0*/  FADD.FTZ R230, R230, R229 ;  /* 0x000000e5e6e67221 */ /* 0x000fea0000010000 */
[C---:B------:R-:W-:Y:S01]  /*80d0*/  HMMA.16816.F32 R8, R100.reuse, R110, R8 ;  /* 0x0000006e6408723c */ /* 0x040fe20000001808 */
[----:B------:R-:W2:Y:S07]  /*80e0*/  LDSM.16.MT88.4 R108, [R203+0x5100] ;  /* 0x00510000cb6c783b */ /* 0x000eae0000004200 */
[C---:B------:R-:W-:Y:S08]  /*80f0*/  HMMA.16816.F32 R12, R100.reuse, R120, R12 ;  /* 0x00000078640c723c */ /* 0x040ff0000000180c */
[C---:B------:R-:W-:Y:S08]  /*8100*/  HMMA.16816.F32 R16, R100.reuse, R122, R16 ;  /* 0x0000007a6410723c */ /* 0x040ff00000001810 */
[C---:B-----5:R-:W-:Y:S08]  /*8110*/  HMMA.16816.F32 R20, R100.reuse, R112, R20 ;  /* 0x000000706414723c */ /* 0x060ff00000001814 */
[C---:B------:R-:W-:Y:S01]  /*8120*/  HMMA.16816.F32 R24, R100.reuse, R114, R24 ;  /* 0x000000726418723c */ /* 0x040fe20000001818 */
[----:B------:R-:W5:Y:S07]  /*8130*/  LDSM.16.MT88.4 R112, [R198+0x5100] ;  /* 0x00510000c670783b */ /* 0x000f6e0000004200 */
[C---:B------:R-:W-:Y:S08]  /*8140*/  HMMA.16816.F32 R28, R100.reuse, R124, R28 ;  /* 0x0000007c641c723c */ /* 0x040ff0000000181c */
[C---:B------:R-:W-:Y:S01]  /*8150*/  HMMA.16816.F32 R32, R100.reuse, R126, R32 ;  /* 0x0000007e6420723c */ /* 0x040fe20000001820 */
[----:B------:R-:W-:Y:S07]  /*8160*/  LDSM.16.MT88.4 R124, [R203+0x1900] ;  /* 0x00190000cb7c783b */ /* 0x000fee0000004200 */
[C---:B-1----:R-:W-:Y:S08]  /*8170*/  HMMA.16816.F32 R36, R100.reuse, R116, R36 ;  /* 0x000000746424723c */ /* 0x042ff00000001824 */
[C---:B------:R-:W-:Y:S01]  /*8180*/  HMMA.16816.F32 R40, R100.reuse, R118, R40 ;  /* 0x000000766428723c */ /* 0x040fe20000001828 */
[----:B------:R-:W1:Y:S07]  /*8190*/  LDSM.16.MT88.4 R116, [R197+0x5100] ;  /* 0x00510000c574783b */ /* 0x000e6e0000004200 */
[C---:B------:R-:W-:Y:S08]  /*81a0*/  HMMA.16816.F32 R44, R100.reuse, R128, R44 ;  /* 0x00000080642c723c */ /* 0x040ff0000000182c */
[C---:B------:R-:W-:Y:S08]  /*81b0*/  HMMA.16816.F32 R48, R100.reuse, R130, R48 ;  /* 0x000000826430723c */ /* 0x040ff00000001830 */
[C---:B------:R-:W-:Y:S07]  /*81c0*/  HMMA.16816.F32 R52, R100.reuse, R136, R52 ;  /* 0x000000886434723c */ /* 0x040fee0000001834 */
[----:B------:R-:W-:Y:S01]  /*81d0*/  F2FP.PACK_AB R136, R236, R235 ;  /* 0x000000ebec88723e */ /* 0x000fe200000000ff */
[C---:B------:R-:W-:Y:S04]  /*81e0*/  HMMA.16816.F32 R56, R100.reuse, R138, R56 ;  /* 0x0000008a6438723c */ /* 0x040fe80000001838 */
[----:B------:R-:W-:Y:S01]  /*81f0*/  F2FP.PACK_AB R137, R240, R239 ;  /* 0x000000eff089723e */ /* 0x000fe200000000ff */
[----:B------:R-:W-:Y:S02]  /*8200*/  FADD.FTZ R235, R235, R230 ;  /* 0x000000e6ebeb7221 */ /* 0x000fe40000010000 */
[----:B------:R-:W-:Y:S01]  /*8210*/  F2FP.PACK_AB R138, R238, R237 ;  /* 0x000000edee8a723e */ /* 0x000fe200000000ff */
[C---:B---3--:R-:W-:Y:S04]  /*8220*/  HMMA.16816.F32 R60, R100.reuse, R104, R60 ;  /* 0x00000068643c723c */ /* 0x048fe8000000183c */
[----:B----4-:R-:W-:Y:S01]  /*8230*/  F2FP.PACK_AB R139, R242, R241 ;  /* 0x000000f1f28b723e */ /* 0x010fe200000000ff */
[----:B------:R-:W-:Y:S03]  /*8240*/  FADD.FTZ R236, R236, R235 ;  /* 0x000000ebecec7221 */ /* 0x000fe60000010000 */
[C---:B------:R-:W-:Y:S01]  /*8250*/  HMMA.16816.F32 R64, R100.reuse, R106, R64 ;  /* 0x0000006a6440723c */ /* 0x040fe20000001840 */
[----:B------:R-:W3:Y:S03]  /*8260*/  LDSM.16.MT88.4 R104, [R196+0x5100] ;  /* 0x00510000c468783b */ /* 0x000ee60000004200 */
[----:B------:R-:W-:Y:S04]  /*8270*/  FADD.FTZ R237, R237, R236 ;  /* 0x000000eceded7221 */ /* 0x000fe80000010000 */
[C---:B--2---:R-:W-:Y:S04]  /*8280*/  HMMA.16816.F32 R68, R100.reuse, R108, R68 ;  /* 0x0000006c6444723c */ /* 0x044fe80000001844 */
[----:B------:R-:W-:Y:S04]  /*8290*/  FADD.FTZ R218, R238, R237 ;  /* 0x000000edeeda7221 */ /* 0x000fe80000010000 */
[C---:B------:R-:W-:Y:S01]  /*82a0*/  HMMA.16816.F32 R72, R100.reuse, R110, R72 ;  /* 0x0000006e6448723c */ /* 0x040fe20000001848 */
[----:B------:R-:W2:Y:S07]  /*82b0*/  LDSM.16.MT88.4 R108, [R198+0x1900] ;  /* 0x00190000c66c783b */ /* 0x000eae0000004200 */
[C---:B-----5:R-:W-:Y:S08]  /*82c0*/  HMMA.16816.F32 R76, R100.reuse, R112, R76 ;  /* 0x00000070644c723c */ /* 0x060ff0000000184c */
[C---:B------:R-:W-:Y:S08]  /*82d0*/  HMMA.16816.F32 R80, R100.reuse, R114, R80 ;  /* 0x000000726450723c */ /* 0x040ff00000001850 */
[C---:B-1----:R-:W-:Y:S08]  /*82e0*/  HMMA.16816.F32 R84, R100.reuse, R116, R84 ;  /* 0x000000746454723c */ /* 0x042ff00000001854 */
[C---:B------:R-:W-:Y:S08]  /*82f0*/  HMMA.16816.F32 R88, R100.reuse, R118, R88 ;  /* 0x000000766458723c */ /* 0x040ff00000001858 */
[C---:B---3--:R-:W-:Y:S08]  /*8300*/  HMMA.16816.F32 R92, R100.reuse, R104, R92 ;  /* 0x00000068645c723c */ /* 0x048ff0000000185c */
[----:B------:R-:W-:Y:S08]  /*8310*/  HMMA.16816.F32 R96, R100, R106, R96 ;  /* 0x0000006a6460723c */ /* 0x000ff00000001860 */
[C---:B------:R-:W-:Y:S01]  /*8320*/  HMMA.16816.F32 R128, R136.reuse, R124, R4 ;  /* 0x0000007c8880723c */ /* 0x040fe20000001804 */
[----:B------:R-:W1:Y:S07]  /*8330*/  LDSM.16.MT88.4 R4, [R198+0x5900] ;  /* 0x00590000c604783b */ /* 0x000e6e0000004200 */
[C---:B------:R-:W-:Y:S01]  /*8340*/  HMMA.16816.F32 R124, R136.reuse, R126, R8 ;  /* 0x0000007e887c723c */ /* 0x040fe20000001808 */
[----:B------:R-:W3:Y:S07]  /*8350*/  LDSM.16.MT88.4 R8, [R197+0x5900] ;  /* 0x00590000c508783b */ /* 0x000eee0000004200 */
[C---:B--2---:R-:W-:Y:S01]  /*8360*/  HMMA.16816.F32 R120, R136.reuse, R108, R12 ;  /* 0x0000006c8878723c */ /* 0x044fe2000000180c */
[----:B------:R-:W2:Y:S07]  /*8370*/  LDSM.16.MT88.4 R12, [R196+0x5900] ;  /* 0x00590000c40c783b */ /* 0x000eae0000004200 */
        /* <DEDUP_REMOVED lines=15> */
[C---:B-1----:R-:W-:Y:S07]  /*8470*/  HMMA.16816.F32 R76, R136.reuse, R4, R76 ;  /* 0x00000004884c723c */ /* 0x042fee000000184c */
[----:B------:R-:W-:Y:S01]  /*8480*/  FADD.FTZ R5, R171, R172 ;  /* 0x000000acab057221 */ /* 0x000fe20000010000 */
[C---:B------:R-:W-:Y:S04]  /*8490*/  HMMA.16816.F32 R80, R136.reuse, R6, R80 ;  /* 0x000000068850723c */ /* 0x040fe80000001850 */
[----:B------:R-:W-:Y:S04]  /*84a0*/  FADD.FTZ R5, R170, R5 ;  /* 0x00000005aa057221 */ /* 0x000fe80000010000 */
[C---:B---3--:R-:W-:Y:S04]  /*84b0*/  HMMA.16816.F32 R84, R136.reuse, R8, R84 ;  /* 0x000000088854723c */ /* 0x048fe80000001854 */
[----:B------:R-:W-:Y:S04]  /*84c0*/  FADD.FTZ R2, R178, R5 ;  /* 0x00000005b2027221 */ /* 0x000fe80000010000 */
[C---:B------:R-:W-:Y:S04]  /*84d0*/  HMMA.16816.F32 R88, R136.reuse, R10, R88 ;  /* 0x0000000a8858723c */ /* 0x040fe80000001858 */
[----:B------:R-:W-:Y:S04]  /*84e0*/  FADD.FTZ R2, R179, R2 ;  /* 0x00000002b3027221 */ /* 0x000fe80000010000 */
[----:B------:R-:W-:Y:S01]  /*84f0*/  FADD.FTZ R225, R225, R2 ;  /* 0x00000002e1e17221 */ /* 0x000fe20000010000 */
[----:B------:R-:W-:Y:S01]  /*8500*/  MOV R2, R132 ;  /* 0x0000008400027202 */ /* 0x000fe20000000f00 */
[C---:B--2---:R-:W-:Y:S03]  /*8510*/  HMMA.16816.F32 R92, R136.reuse, R12, R92 ;  /* 0x0000000c885c723c */ /* 0x044fe6000000185c */
[----:B------:R-:W-:Y:S04]  /*8520*/  FADD.FTZ R226, R226, R225 ;  /* 0x000000e1e2e27221 */ /* 0x000fe80000010000 */
[----:B------:R-:W-:Y:S01]  /*8530*/  FADD.FTZ R231, R231, R226 ;  /* 0x000000e2e7e77221 */ /* 0x000fe20000010000 */
[----:B------:R-:W-:Y:S04]  /*8540*/  HMMA.16816.F32 R96, R136, R14, R96 ;  /* 0x0000000e8860723c */ /* 0x000fe80000001860 */
[----:B------:R-:W-:Y:S04]  /*8550*/  FADD.FTZ R232, R232, R231 ;  /* 0x000000e7e8e87221 */ /* 0x000fe80000010000 */
[----:B------:R-:W-:Y:S04]  /*8560*/  FADD.FTZ R233, R233, R232 ;  /* 0x000000e8e9e97221 */ /* 0x000fe80000010000 */
[----:B------:R-:W-:Y:S04]  /*8570*/  FADD.FTZ R234, R234, R233 ;  /* 0x000000e9eaea7221 */ /* 0x000fe80000010000 */
[----:B------:R-:W-:Y:S04]  /*8580*/  FADD.FTZ R239, R239, R234 ;  /* 0x000000eaefef7221 */ /* 0x000fe80000010000 */
[----:B------:R-:W-:Y:S04]  /*8590*/  FADD.FTZ R240, R240, R239 ;  /* 0x000000eff0f07221 */ /* 0x000fe80000010000 */
[----:B------:R-:W-:Y:S04]  /*85a0*/  FADD.FTZ R219, R241, R240 ;  /* 0x000000f0f1db7221 */ /* 0x000fe80000010000 */
[----:B------:R-:W-:Y:S01]  /*85b0*/  FADD.FTZ R219, R242, R219 ;  /* 0x000000dbf2db7221 */ /* 0x000fe20000010000 */
[----:B------:R-:W-:-:S05]  /*85c0*/  @P0 BRA `(.L_x_175) ;  /* 0xffffc7f000000947 */ /* 0x000fca000383ffff */
.L_x_166:
[----:B------:R-:W1:Y:S01]  /*85d0*/  S2UR UR7, SR_CTAID.X ;  /* 0x00000000000779c3 */ /* 0x000e620000002500 */
[----:B------:R-:W-:Y:S01]  /*85e0*/  ULDC.64 UR4, c[0x0][0x2c8] ;  /* 0x0000b20000047ab9 */ /* 0x000fe20000000a00 */
[----:B------:R-:W-:Y:S01]  /*85f0*/  PLOP3.LUT P0, PT, PT, PT, UP1, 0x40, 0x0 ;  /* 0x000000000000781c */ /* 0x000fe20003f0e818 */
[----:B------:R-:W-:-:S02]  /*8600*/  UMOV UR6, 0x1 ;  /* 0x0000000100067882 */ /* 0x000fc40000000000 */
[----:B-1----:R-:W-:-:S04]  /*8610*/  ULEA UR7, UR7, 0x7f, 0x7 ;  /* 0x0000007f07077891 */ /* 0x002fc8000f8e383f */
[----:B------:R-:W-:-:S03]  /*8620*/  UIMAD.WIDE.U32 UR18, UR7, UR4, URZ ;  /* 0x00000004071272a5 */ /* 0x000fc6000f8e003f */
[----:B------:R-:W-:Y:S02]  /*8630*/  ULDC UR4, c[0x0][0x168] ;  /* 0x00005a0000047ab9 */ /* 0x000fe40000000800 */
[----:B------:R-:W-:Y:S02]  /*8640*/  UIADD3 UR4, UR6, -UR4, URZ ;  /* 0x8000000406047290 */ /* 0x000fe4000fffe03f */
[----:B------:R-:W-:Y:S02]  /*8650*/  @UP2 USHF.R.U32.HI UR7, URZ, UR5, UR19 ;  /* 0x000000053f072299 */ /* 0x000fe40008011613 */
[----:B------:R-:W-:Y:S02]  /*8660*/  ULDC UR6, c[0x0][0x324] ;  /* 0x0000c90000067ab9 */ /* 0x000fe40000000800 */
[----:B------:R-:W-:Y:S02]  /*8670*/  ULDC UR5, c[0x0][0x1d0] ;  /* 0x0000740000057ab9 */ /* 0x000fe40000000800 */
[----:B------:R-:W-:-:S04]  /*8680*/  UIADD3 UR7, UR7, UR5, UR4 ;  /* 0x0000000507077290 */ /* 0x000fc8000fffe004 */
[----:B------:R-:W-:Y:S01]  /*8690*/  UIADD3 UR6, UR7, -UR6, URZ ;  /* 0x8000000607067290 */ /* 0x000fe2000fffe03f */
[----:B------:R-:W-:Y:S05]  /*86a0*/  @P0 BRA `(.L_x_176) ;  /* 0x0000016000000947 */ /* 0x000fea0003800000 */
[----:B------:R-:W-:-:S06]  /*86b0*/  UISETP.GT.AND UP0, UPT, UR7, -0x1, UPT ;  /* 0xffffffff0700788c */ /* 0x000fcc000bf04270 */
[----:B------:R-:W-:-:S13]  /*86c0*/  PLOP3.LUT P0, PT, PT, PT, UP0, 0x80, 0x0 ;  /* 0x000000000000781c */ /* 0x000fda0003f0f008 */
[----:B------:R-:W-:Y:S05]  /*86d0*/  @P0 BRA `(.L_x_177) ;  /* 0x0000009000000947 */ /* 0x000fea0003800000 */
[----:B------:R-:W-:Y:S02]  /*86e0*/  ULDC UR4, c[0x0][0x32c] ;  /* 0x0000cb0000047ab9 */ /* 0x000fe40000000800 */
[----:B------:R-:W-:Y:S02]  /*86f0*/  UISETP.NE.AND UP0, UPT, UR4, 0x1, UPT ;  /* 0x000000010400788c */ /* 0x000fe4000bf05270 */
[----:B------:R-:W-:Y:S02]  /*8700*/  ULOP3.LUT UR7, URZ, UR7, URZ, 0x33, !UPT ;  /* 0x000000073f077292 */ /* 0x000fe4000f8e333f */
[----:B------:R-:W-:Y:S02]  /*8710*/  ULDC.64 UR4, c[0x0][0x330] ;  /* 0x0000cc0000047ab9 */ /* 0x000fe40000000a00 */
[----:B------:R-:W-:-:S07]  /*8720*/  UIMAD.WIDE.U32 UR18, UR7, UR4, URZ ;  /* 0x00000004071272a5 */ /* 0x000fce000f8e003f */
[----:B------:R-:W-:Y:S02]  /*8730*/  @UP0 UMOV UR15, UR19 ;  /* 0x00000013000f0c82 */ /* 0x000fe40008000000 */
[----:B------:R-:W-:-:S04]  /*8740*/  @UP0 USHF.R.U32.HI UR7, URZ, UR5, UR15 ;  /* 0x000000053f070299 */ /* 0x000fc8000801160f */
[----:B------:R-:W-:Y:S01]  /*8750*/  ULOP3.LUT UR7, URZ, UR7, URZ, 0x33, !UPT ;  /* 0x000000073f077292 */ /* 0x000fe2000f8e333f */
[----:B------:R-:W-:Y:S05]  /*8760*/  BRA `(.L_x_178) ;  /* 0x0000006000007947 */ /* 0x000fea0003800000 */
.L_x_177:
[----:B------:R-:W-:Y:S02]  /*8770*/  ULDC UR4, c[0x0][0x32c] ;  /* 0x0000cb0000047ab9 */ /* 0x000fe40000000800 */
[----:B------:R-:W-:-:S03]  /*8780*/  UISETP.NE.AND UP0, UPT, UR4, 0x1, UPT ;  /* 0x000000010400788c */ /* 0x000fc6000bf05270 */
[----:B------:R-:W-:Y:S02]  /*8790*/  ULDC.64 UR4, c[0x0][0x330] ;  /* 0x0000cc0000047ab9 */ /* 0x000fe40000000a00 */
[----:B------:R-:W-:-:S07]  /*87a0*/  UIMAD.WIDE.U32 UR18, UR7, UR4, URZ ;  /* 0x00000004071272a5 */ /* 0x000fce000f8e003f */
[----:B------:R-:W-:Y:S02]  /*87b0*/  @UP0 UMOV UR15, UR19 ;  /* 0x00000013000f0c82 */ /* 0x000fe40008000000 */
[----:B------:R-:W-:Y:S02]  /*87c0*/  @UP0 USHF.R.U32.HI UR7, URZ, UR5, UR15 ;  /* 0x000000053f070299 */ /* 0x000fe4000801160f */
.L_x_178:
[----:B------:R-:W-:Y:S02]  /*87d0*/  ULDC UR4, c[0x0][0x32c] ;  /* 0x0000cb0000047ab9 */ /* 0x000fe40000000800 */
[----:B------:R-:W-:-:S04]  /*87e0*/  UIMAD UR4, UR7, UR4, URZ ;  /* 0x00000004070472a4 */ /* 0x000fc8000f8e023f */
[----:B------:R-:W-:-:S04]  /*87f0*/  UISETP.LT.AND UP0, UPT, UR6, UR4, UPT ;  /* 0x000000040600728c */ /* 0x000fc8000bf01270 */
[----:B------:R-:W-:-:S04]  /*8800*/  USEL UR6, UR6, UR4, !UP0 ;  /* 0x0000000406067287 */ /* 0x000fc8000c000000 */
.L_x_176:
[----:B------:R-:W-:-:S04]  /*8810*/  UIADD3 UR6, UR6, 0x3f, URZ ;  /* 0x0000003f06067890 */ /* 0x000fc8000fffe03f */
        /* <DEDUP_REMOVED lines=8> */
[----:B------:R-:W-:Y:S01]  /*88a0*/  IADD3 R227, P6, R208, 0x40, RZ ;  /* 0x00000040d0e37810 */ /* 0x000fe20007fde0ff */
[----:B------:R-:W-:Y:S01]  /*88b0*/  IMAD.MOV.U32 R135, RZ, RZ, R132 ;  /* 0x000000ffff877224 */ /* 0x000fe200078e0084 */
[----:B------:R-:W-:Y:S01]  /*88c0*/  IADD3 R223, P4, R210, 0x40, RZ ;  /* 0x00000040d2df7810 */ /* 0x000fe20007f9e0ff */
[----:B------:R-:W-:Y:S01]  /*88d0*/  IMAD.MOV.U32 R3, RZ, RZ, R0 ;  /* 0x000000ffff037224 */ /* 0x000fe200078e0000 */
[----:B------:R-:W-:Y:S01]  /*88e0*/  IADD3 R225, P5, R208, 0x80, RZ ;  /* 0x00000080d0e17810 */ /* 0x000fe20007fbe0ff */
[----:B------:R-:W-:Y:S01]  /*88f0*/  IMAD.X R226, RZ, RZ, R215, P6 ;  /* 0x000000ffffe27224 */ /* 0x000fe200030e06d7 */
[----:B------:R-:W-:Y:S01]  /*8900*/  IADD3 R221, P0, R210, 0x80, RZ ;  /* 0x00000080d2dd7810 */ /* 0x000fe20007f1e0ff */
[----:B------:R-:W-:Y:S01]  /*8910*/  IMAD.X R222, RZ, RZ, R217, P4 ;  /* 0x000000ffffde7224 */ /* 0x000fe200020e06d9 */
[----:B------:R-:W-:Y:S01]  /*8920*/  IADD3.X R224, RZ, R215, RZ, P5, !PT ;  /* 0x000000d7ffe07210 */ /* 0x000fe20002ffe4ff */
[----:B------:R-:W-:Y:S01]  /*8930*/  UMOV UR18, UR13 ;  /* 0x0000000d00127c82 */ /* 0x000fe20008000000 */
[----:B------:R-:W-:Y:S01]  /*8940*/  IADD3.X R220, RZ, R217, RZ, P0, !PT ;  /* 0x000000d9ffdc7210 */ /* 0x000fe200007fe4ff */
[----:B------:R-:W-:-:S02]  /*8950*/  ULDC.64 UR6, c[0x0][0x208] ;  /* 0x0000820000067ab9 */ /* 0x000fc40000000a00 */
[----:B------:R-:W-:Y:S02]  /*8960*/  ULDC.64 UR4, c[0x0][0x1e0] ;  /* 0x0000780000047ab9 */ /* 0x000fe40000000a00 */
.L_x_180:
        /* <DEDUP_REMOVED lines=15> */
[----:B------:R-:W-:Y:S01]  /*8a60*/  @!UP3 ULEA UR19, UP0, UR6, UR19, 0x5 ;  /* 0x000000130613b291 */ /* 0x000fe2000f80283f */
[----:B------:R-:W1:Y:S03]  /*8a70*/  LDSM.16.M88.4 R8, [R205+0x6100] ;  /* 0x00610000cd08783b */ /* 0x000e660000000200 */
[----:B------:R-:W-:Y:S02]  /*8a80*/  @!P0 IADD3.X R0, R215, UR13, RZ, P6, !PT ;  /* 0x0000000dd7008c10 */ /* 0x000fe4000b7fe4ff */
[----:B------:R-:W-:Y:S02]  /*8a90*/  @!P0 LEA R22, P6, R5, c[0x0][0x1f8], 0x1 ;  /* 0x00007e0005168a11 */ /* 0x000fe400078c08ff */
[----:B------:R-:W-:Y:S01]  /*8aa0*/  @!P0 IADD3.X R2, R226, UR13, RZ, P5, !PT ;  /* 0x0000000de2028c10 */ /* 0x000fe2000affe4ff */
[----:B------:R-:W2:Y:S01]  /*8ab0*/  LDSM.16.M88.4 R16, [R205+0x6900] ;  /* 0x00690000cd10783b */ /* 0x000ea20000000200 */
[----:B------:R-:W-:Y:S02]  /*8ac0*/  @!P0 LEA R20, P5, R7, c[0x0][0x1f8], 0x1 ;  /* 0x00007e0007148a11 */ /* 0x000fe400078a08ff */
[----:B------:R-:W-:Y:S01]  /*8ad0*/  @!P0 IADD3.X R4, R224, UR13, RZ, P4, !PT ;  /* 0x0000000de0048c10 */ /* 0x000fe2000a7fe4ff */
[----:B------:R-:W-:Y:S01]  /*8ae0*/  @!UP3 ULEA.HI.X UR13, UR6, UR13, UR7, 0x5, UP0 ;  /* 0x0000000d060db291 */ /* 0x000fe200080f2c07 */
[----:B------:R-:W-:Y:S01]  /*8af0*/  @!P0 LEA R28, P4, R13, c[0x0][0x1f8], 0x1 ;  /* 0x00007e000d1c8a11 */ /* 0x000fe200078808ff */
[----:B------:R-:W-:Y:S01]  /*8b00*/  UISETP.GT.AND UP3, UPT, UR18, UR8, UPT ;  /* 0x000000081200728c */ /* 0x000fe2000bf64270 */
[----:B------:R-:W-:Y:S01]  /*8b10*/  @!P0 LEA.HI.X R23, R5, c[0x0][0x1fc], R0, 0x1, P6 ;  /* 0x00007f0005178a11 */ /* 0x000fe200030f0c00 */
[----:B------:R-:W3:Y:S01]  /*8b20*/  LDSM.16.M88.4 R24, [R205+0x7100] ;  /* 0x00710000cd18783b */ /* 0x000ee20000000200 */
[----:B------:R-:W-:Y:S02]  /*8b30*/  @!P0 LEA.HI.X R21, R7, c[0x0][0x1fc], R2, 0x1, P5 ;  /* 0x00007f0007158a11 */ /* 0x000fe400028f0c02 */
[----:B------:R-:W-:Y:S02]  /*8b40*/  @!P0 LEA.HI.X R29, R13, c[0x0][0x1fc], R4, 0x1, P4 ;  /* 0x00007f000d1d8a11 */ /* 0x000fe400020f0c04 */
[----:B------:R-:W-:Y:S02]  /*8b50*/  @!P0 IADD3 R5, P6, R208, UR19, RZ ;  /* 0x00000013d0058c10 */ /* 0x000fe4000ffde0ff */
[----:B------:R-:W-:Y:S01]  /*8b60*/  @!P0 IADD3 R7, P5, R227, UR19, RZ ;  /* 0x00000013e3078c10 */ /* 0x000fe2000ffbe0ff */
[----:B------:R-:W4:Y:S01]  /*8b70*/  LDSM.16.M88.4 R136, [R205+0x7900] ;  /* 0x00790000cd88783b */ /* 0x000f220000000200 */
[----:B------:R-:W-:Y:S02]  /*8b80*/  @!P0 IADD3 R13, P4, R225, UR19, RZ ;  /* 0x00000013e10d8c10 */ /* 0x000fe4000ff9e0ff */
[----:B------:R-:W-:Y:S02]  /*8b90*/  @!P0 IADD3.X R0, R215, UR13, RZ, P6, !PT ;  /* 0x0000000dd7008c10 */ /* 0x000fe4000b7fe4ff */
[----:B------:R-:W-:Y:S02]  /*8ba0*/  @!P0 LEA R170, P6, R5, c[0x0][0x1f8], 0x1 ;  /* 0x00007e0005aa8a11 */ /* 0x000fe400078c08ff */
[----:B------:R-:W-:Y:S01]  /*8bb0*/  @!P0 IADD3.X R2, R226, UR13, RZ, P5, !PT ;  /* 0x0000000de2028c10 */ /* 0x000fe2000affe4ff */
[----:B------:R-:W-:Y:S01]  /*8bc0*/  LDSM.16.M88.4 R140, [R202+0xc100] ;  /* 0x00c10000ca8c783b */ /* 0x000fe20000000200 */
[----:B------:R-:W-:Y:S02]  /*8bd0*/  @!P0 LEA R168, P5, R7, c[0x0][0x1f8], 0x1 ;  /* 0x00007e0007a88a11 */ /* 0x000fe400078a08ff */
[----:B------:R-:W-:Y:S01]  /*8be0*/  @!P0 IADD3.X R4, R224, UR13, RZ, P4, !PT ;  /* 0x0000000de0048c10 */ /* 0x000fe2000a7fe4ff */
[----:B------:R-:W-:Y:S01]  /*8bf0*/  UIADD3 UR13, UR18, -0x1, URZ ;  /* 0xffffffff120d7890 */ /* 0x000fe2000fffe03f */
[----:B------:R-:W-:Y:S02]  /*8c00*/  @!P0 LEA R132, P4, R13, c[0x0][0x1f8], 0x1 ;  /* 0x00007e000d848a11 */ /* 0x000fe400078808ff */
[----:B------:R-:W-:Y:S01]  /*8c10*/  @!P0 LEA.HI.X R171, R5, c[0x0][0x1fc], R0, 0x1, P6 ;  /* 0x00007f0005ab8a11 */ /* 0x000fe200030f0c00 */
[----:B------:R-:W5:Y:S01]  /*8c20*/  LDSM.16.M88.4 R144, [R204] ;  /* 0x00000000cc90783b */ /* 0x000f620000000200 */
[----:B------:R-:W-:Y:S01]  /*8c30*/  @!P0 LEA.HI.X R169, R7, c[0x0][0x1fc], R2, 0x1, P5 ;  /* 0x00007f0007a98a11 */ /* 0x000fe200028f0c02 */
[----:B------:R-:W-:Y:S01]  /*8c40*/  @UP3 UIMAD.WIDE.U32 UR22, UR13, UR4, URZ ;  /* 0x000000040d1632a5 */ /* 0x000fe2000f8e003f */
[----:B------:R-:W-:Y:S01]  /*8c50*/  @!P0 LEA.HI.X R133, R13, c[0x0][0x1fc], R4, 0x1, P4 ;  /* 0x00007f000d858a11 */ /* 0x000fe200020f0c04 */
[----:B------:R-:W-:Y:S01]  /*8c60*/  @UP3 USHF.R.S32.HI UR19, URZ, 0x1f, UR13 ;  /* 0x0000001f3f133899 */ /* 0x000fe2000801140d */
[C---:B-1----:R-:W-:Y:S01]  /*8c70*/  HMMA.16816.F32 R4, R32.reuse, R8, RZ ;  /* 0x000000082004723c */ /* 0x042fe200000018ff */
[----:B------:R-:W-:Y:S02]  /*8c80*/  @UP3 USHF.L.U32 UR20, UR22, 0x6, URZ ;  /* 0x0000000616143899 */ /* 0x000fe4000800063f */
[----:B------:R-:W1:Y:S01]  /*8c90*/  LDSM.16.M88.4 R148, [R195] ;  /* 0x00000000c394783b */ /* 0x000e620000000200 */
[----:B------:R-:W-:Y:S04]  /*8ca0*/  @UP3 UIMAD UR19, UR19, UR4, URZ ;  /* 0x00000004131332a4 */ /* 0x000fe8000f8e023f */
[C---:B------:R-:W-:Y:S01]  /*8cb0*/  HMMA.16816.F32 R8, R32.reuse, R10, RZ ;  /* 0x0000000a2008723c */ /* 0x040fe200000018ff */
[----:B------:R-:W-:Y:S02]  /*8cc0*/  @UP3 UIMAD UR19, UR13, UR5, UR19 ;  /* 0x000000050d1332a4 */ /* 0x000fe4000f8e0213 */
[----:B------:R-:W1:Y:S02]  /*8cd0*/  LDSM.16.M88.4 R152, [R194] ;  /* 0x00000000c298783b */ /* 0x000e640000000200 */
[----:B------:R-:W-:Y:S03]  /*8ce0*/  @UP3 UIADD3 UR19, UR23, UR19, URZ ;  /* 0x0000001317133290 */ /* 0x000fe6000fffe03f */
[C---:B--2---:R-:W-:Y:S01]  /*8cf0*/  HMMA.16816.F32 R12, R32.reuse, R16, RZ ;  /* 0x00000010200c723c */ /* 0x044fe200000018ff */
[----:B------:R-:W-:Y:S02]  /*8d00*/  @UP3 USHF.L.U64.HI UR19, UR22, 0x6, UR19 ;  /* 0x0000000616133899 */ /* 0x000fe40008010213 */
[----:B------:R-:W2:Y:S05]  /*8d10*/  LDSM.16.M88.4 R156, [R193] ;  /* 0x00000000c19c783b */ /* 0x000eaa0000000200 */
[C---:B------:R-:W-:Y:S03]  /*8d20*/  HMMA.16816.F32 R16, R32.reuse, R18, RZ ;  /* 0x000000122010723c */ /* 0x040fe600000018ff */
[----:B------:R-:W-:Y:S01]  /*8d30*/  @!PT LDS RZ, [RZ] ;  /* 0x00000000fffff984 */ /* 0x000fe20000000800 */
[----:B------:R-:W-:Y:S01]  /*8d40*/  @!PT LDS RZ, [RZ] ;  /* 0x00000000fffff984 */ /* 0x000fe20000000800 */
[----:B------:R-:W-:Y:S01]  /*8d50*/  @!PT LDS RZ, [RZ] ;  /* 0x00000000fffff984 */ /* 0x000fe20000000800 */
[----:B------:R3:W-:Y:S08]  /*8d60*/  @!P0 LDGSTS.E.BYPASS.LTC128B.128 [R207+0x100], [R22.64], !P3 ;  /* 0x0010000016cf8fae */ /* 0x0007f0000d901d50 */
[----:B------:R3:W-:Y:S08]  /*8d70*/  @!P0 LDGSTS.E.BYPASS.LTC128B.128 [R207+0x2100], [R20.64], !P2 ;  /* 0x0210000014cf8fae */ /* 0x0007f0000d101d50 */
[----:B------:R4:W-:Y:S08]  /*8d80*/  @!P0 LDGSTS.E.BYPASS.LTC128B.128 [R207+0x4100], [R28.64], !P1 ;  /* 0x041000001ccf8fae */ /* 0x0009f0000c901d50 */
[----:B------:R1:W-:Y:S08]  /*8d90*/  @!P0 LDGSTS.E.BYPASS.LTC128B.128 [R207+0x1100], [R170.64], !P3 ;  /* 0x01100000aacf8fae */ /* 0x0003f0000d901d50 */
[----:B------:R1:W-:Y:S01]  /*8da0*/  @!P0 LDGSTS.E.BYPASS.LTC128B.128 [R207+0x3100], [R168.64], !P2 ;  /* 0x03100000a8cf8fae */ /* 0x0003e2000d101d50 */
[C---:B---3--:R-:W-:Y:S07]  /*8db0*/  HMMA.16816.F32 R20, R32.reuse, R24, RZ ;  /* 0x000000182014723c */ /* 0x048fee00000018ff */
[----:B------:R3:W-:Y:S01]  /*8dc0*/  @!P0 LDGSTS.E.BYPASS.LTC128B.128 [R207+0x5100], [R132.64], !P1 ;  /* 0x0510000084cf8fae */ /* 0x0007e2000c901d50 */
[----:B------:R-:W-:Y:S01]  /*8dd0*/  PLOP3.LUT P0, PT, PT, PT, UP3, 0x80, 0x0 ;  /* 0x000000000000781c */ /* 0x000fe20003f0f038 */
[C---:B------:R-:W-:Y:S06]  /*8de0*/  HMMA.16816.F32 R24, R32.reuse, R26, RZ ;  /* 0x0000001a2018723c */ /* 0x040fec00000018ff */
[----:B------:R-:W-:Y:S02]  /*8df0*/  LDSM.16.M88.4 R160, [R201+0xc100] ;  /* 0x00c10000c9a0783b */ /* 0x000fe40000000200 */
[C---:B----4-:R-:W-:Y:S06]  /*8e00*/  HMMA.16816.F32 R28, R32.reuse, R136, RZ ;  /* 0x00000088201c723c */ /* 0x050fec00000018ff */
[----:B------:R-:W0:Y:S02]  /*8e10*/  LDGDEPBAR ;  /* 0x00000000000079af */ /* 0x000e240000000000 */
[----:B------:R-:W-:Y:S06]  /*8e20*/  HMMA.16816.F32 R32, R32, R138, RZ ;  /* 0x0000008a2020723c */ /* 0x000fec00000018ff */
[----:B------:R-:W4:Y:S02]  /*8e30*/  LDSM.16.M88.4 R164, [R200+0x6100] ;  /* 0x00610000c8a4783b */ /* 0x000f240000000200 */
[C---:B-----5:R-:W-:Y:S06]  /*8e40*/  HMMA.16816.F32 R4, R140.reuse, R144, R4 ;  /* 0x000000908c04723c */ /* 0x060fec0000001804 */
[----:B------:R-:W5:Y:S02]  /*8e50*/  LDSM.16.M88.4 R136, [R200+0x6900] ;  /* 0x00690000c888783b */ /* 0x000f640000000200 */
[C---:B------:R-:W-:Y:S06]  /*8e60*/  HMMA.16816.F32 R8, R140.reuse, R146, R8 ;  /* 0x000000928c08723c */ /* 0x040fec0000001808 */
[----:B-1----:R-:W1:Y:S02]  /*8e70*/  LDSM.16.M88.4 R168, [R200+0x7100] ;  /* 0x00710000c8a8783b */ /* 0x002e640000000200 */
[C---:B------:R-:W-:Y:S06]  /*8e80*/  HMMA.16816.F32 R12, R140.reuse, R148, R12 ;  /* 0x000000948c0c723c */ /* 0x040fec000000180c */
[----:B------:R-:W1:Y:S02]  /*8e90*/  LDSM.16.M88.4 R172, [R200+0x7900] ;  /* 0x00790000c8ac783b */ /* 0x000e640000000200 */
[C---:B------:R-:W-:Y:S06]  /*8ea0*/  HMMA.16816.F32 R16, R140.reuse, R150, R16 ;  /* 0x000000968c10723c */ /* 0x040fec0000001810 */
[----:B------:R-:W-:Y:S02]  /*8eb0*/  LDSM.16.M88.4 R176, [R199+0xc100] ;  /* 0x00c10000c7b0783b */ /* 0x000fe40000000200 */
[C---:B------:R-:W-:Y:S06]  /*8ec0*/  HMMA.16816.F32 R20, R140.reuse, R152, R20 ;  /* 0x000000988c14723c */ /* 0x040fec0000001814 */
[----:B------:R-:W1:Y:S02]  /*8ed0*/  LDSM.16.M88.4 R180, [R192] ;  /* 0x00000000c0b4783b */ /* 0x000e640000000200 */
[C---:B------:R-:W-:Y:S06]  /*8ee0*/  HMMA.16816.F32 R24, R140.reuse, R154, R24 ;  /* 0x0000009a8c18723c */ /* 0x040fec0000001818 */
[----:B------:R-:W-:Y:S02]  /*8ef0*/  LDSM.16.M88.4 R144, [R192+0x1000] ;  /* 0x00100000c090783b */ /* 0x000fe40000000200 */
[C---:B--2---:R-:W-:Y:S06]  /*8f00*/  HMMA.16816.F32 R28, R140.reuse, R156, R28 ;  /* 0x0000009c8c1c723c */ /* 0x044fec000000181c */
[----:B------:R-:W-:Y:S02]  /*8f10*/  LDSM.16.M88.4 R148, [R192+0x1800] ;  /* 0x00180000c094783b */ /* 0x000fe40000000200 */
[----:B------:R-:W-:Y:S06]  /*8f20*/  HMMA.16816.F32 R32, R140, R158, R32 ;  /* 0x0000009e8c20723c */ /* 0x000fec0000001820 */
[----:B------:R-:W2:Y:S02]  /*8f30*/  LDSM.16.M88.4 R140, [R192+0x800] ;  /* 0x00080000c08c783b */ /* 0x000ea40000000200 */
[C---:B----4-:R-:W-:Y:S06]  /*8f40*/  HMMA.16816.F32 R4, R160.reuse, R164, R4 ;  /* 0x000000a4a004723c */ /* 0x050fec0000001804 */
[----:B------:R-:W-:Y:S02]  /*8f50*/  LDSM.16.M88.4 R152, [R206+0x10100] ;  /* 0x01010000ce98783b */ /* 0x000fe40000000200 */
[C---:B------:R-:W-:Y:S06]  /*8f60*/  HMMA.16816.F32 R8, R160.reuse, R166, R8 ;  /* 0x000000a6a008723c */ /* 0x040fec0000001808 */
[----:B------:R-:W4:Y:S02]  /*8f70*/  LDSM.16.M88.4 R156, [R205+0x8100] ;  /* 0x00810000cd9c783b */ /* 0x000f240000000200 */
[C---:B-----5:R-:W-:Y:S06]  /*8f80*/  HMMA.16816.F32 R12, R160.reuse, R136, R12 ;  /* 0x00000088a00c723c */ /* 0x060fec000000180c */
[----:B------:R-:W-:Y:S02]  /*8f90*/  LDSM.16.M88.4 R164, [R205+0x9900] ;  /* 0x00990000cda4783b */ /* 0x000fe40000000200 */
[C---:B------:R-:W-:Y:S06]  /*8fa0*/  HMMA.16816.F32 R16, R160.reuse, R138, R16 ;  /* 0x0000008aa010723c */ /* 0x040fec0000001810 */
[----:B------:R-:W5:Y:S02]  /*8fb0*/  LDSM.16.M88.4 R136, [R205+0x8900] ;  /* 0x00890000cd88783b */ /* 0x000f640000000200 */
[C---:B-1----:R-:W-:Y:S08]  /*8fc0*/  HMMA.16816.F32 R20, R160.reuse, R168, R20 ;  /* 0x000000a8a014723c */ /* 0x042ff00000001814 */
[C---:B------:R-:W-:Y:S01]  /*8fd0*/  HMMA.16816.F32 R24, R160.reuse, R170, R24 ;  /* 0x000000aaa018723c */ /* 0x040fe20000001818 */
[----:B------:R-:W-:Y:S07]  /*8fe0*/  LDSM.16.M88.4 R168, [R202+0x10100] ;  /* 0x01010000caa8783b */ /* 0x000fee0000000200 */
[C---:B------:R-:W-:Y:S08]  /*8ff0*/  HMMA.16816.F32 R28, R160.reuse, R172, R28 ;  /* 0x000000aca01c723c */ /* 0x040ff0000000181c */
[----:B------:R-:W-:Y:S01]  /*9000*/  HMMA.16816.F32 R32, R160, R174, R32 ;  /* 0x000000aea020723c */ /* 0x000fe20000001820 */
[----:B------:R-:W1:Y:S07]  /*9010*/  LDSM.16.M88.4 R160, [R205+0x9100] ;  /* 0x00910000cda0783b */ /* 0x000e6e0000000200 */
[C---:B------:R-:W-:Y:S01]  /*9020*/  HMMA.16816.F32 R4, R176.reuse, R180, R4 ;  /* 0x000000b4b004723c */ /* 0x040fe20000001804 */
[----:B------:R-:W1:Y:S07]  /*9030*/  LDSM.16.M88.4 R172, [R191] ;  /* 0x00000000bfac783b */ /* 0x000e6e0000000200 */
[C---:B------:R-:W-:Y:S01]  /*9040*/  HMMA.16816.F32 R8, R176.reuse, R182, R8 ;  /* 0x000000b6b008723c */ /* 0x040fe20000001808 */
[----:B------:R-:W-:Y:S07]  /*9050*/  LDSM.16.M88.4 R180, [R200+0x8100] ;  /* 0x00810000c8b4783b */ /* 0x000fee0000000200 */
[C---:B--2---:R-:W-:Y:S08]  /*9060*/  HMMA.16816.F32 R12, R176.reuse, R140, R12 ;  /* 0x0000008cb00c723c */ /* 0x044ff0000000180c */
[C---:B------:R-:W-:Y:S01]  /*9070*/  HMMA.16816.F32 R16, R176.reuse, R142, R16 ;  /* 0x0000008eb010723c */ /* 0x040fe20000001810 */
[----:B------:R-:W2:Y:S07]  /*9080*/  LDSM.16.M88.4 R140, [R190] ;  /* 0x00000000be8c783b */ /* 0x000eae0000000200 */
[C---:B------:R-:W-:Y:S08]  /*9090*/  HMMA.16816.F32 R20, R176.reuse, R144, R20 ;  /* 0x00000090b014723c */ /* 0x040ff00000001814 */
[C---:B------:R-:W-:Y:S01]  /*90a0*/  HMMA.16816.F32 R24, R176.reuse, R146, R24 ;  /* 0x00000092b018723c */ /* 0x040fe20000001818 */
[----:B------:R-:W1:Y:S07]  /*90b0*/  LDSM.16.M88.4 R144, [R189] ;  /* 0x00000000bd90783b */ /* 0x000e6e0000000200 */
[C---:B------:R-:W-:Y:S08]  /*90c0*/  HMMA.16816.F32 R28, R176.reuse, R148, R28 ;  /* 0x00000094b01c723c */ /* 0x040ff0000000181c */
[----:B------:R-:W-:Y:S01]  /*90d0*/  HMMA.16816.F32 R32, R176, R150, R32 ;  /* 0x00000096b020723c */ /* 0x000fe20000001820 */
[----:B------:R-:W2:Y:S07]  /*90e0*/  LDSM.16.M88.4 R148, [R188] ;  /* 0x00000000bc94783b */ /* 0x000eae0000000200 */
[C---:B----4-:R-:W-:Y:S01]  /*90f0*/  HMMA.16816.F32 R4, R152.reuse, R156, R4 ;  /* 0x0000009c9804723c */ /* 0x050fe20000001804 */
[----:B------:R-:W4:Y:S07]  /*9100*/  LDSM.16.M88.4 R176, [R201+0x10100] ;  /* 0x01010000c9b0783b */ /* 0x000f2e0000000200 */
[C---:B------:R-:W-:Y:S01]  /*9110*/  HMMA.16816.F32 R8, R152.reuse, R158, R8 ;  /* 0x0000009e9808723c */ /* 0x040fe20000001808 */
[----:B------:R-:W-:Y:S07]  /*9120*/  LDSM.16.M88.4 R156, [R200+0x9900] ;  /* 0x00990000c89c783b */ /* 0x000fee0000000200 */
[C---:B-----5:R-:W-:Y:S08]  /*9130*/  HMMA.16816.F32 R12, R152.reuse, R136, R12 ;  /* 0x00000088980c723c */ /* 0x060ff0000000180c */
[C---:B------:R-:W-:Y:S01]  /*9140*/  HMMA.16816.F32 R16, R152.reuse, R138, R16 ;  /* 0x0000008a9810723c */ /* 0x040fe20000001810 */
[----:B------:R-:W5:Y:S07]  /*9150*/  LDSM.16.M88.4 R136, [R200+0x8900] ;  /* 0x00890000c888783b */ /* 0x000f6e0000000200 */
[C---:B-1----:R-:W-:Y:S08]  /*9160*/  HMMA.16816.F32 R20, R152.reuse, R160, R20 ;  /* 0x000000a09814723c */ /* 0x042ff00000001814 */
[C---:B------:R-:W-:Y:S01]  /*9170*/  HMMA.16816.F32 R24, R152.reuse, R162, R24 ;  /* 0x000000a29818723c */ /* 0x040fe20000001818 */
[----:B------:R-:W-:Y:S07]  /*9180*/  LDSM.16.M88.4 R160, [R199+0x10100] ;  /* 0x01010000c7a0783b */ /* 0x000fee0000000200 */
[C---:B------:R-:W-:Y:S08]  /*9190*/  HMMA.16816.F32 R28, R152.reuse, R164, R28 ;  /* 0x000000a4981c723c */ /* 0x040ff0000000181c */
[----:B------:R-:W-:Y:S01]  /*91a0*/  HMMA.16816.F32 R32, R152, R166, R32 ;  /* 0x000000a69820723c */ /* 0x000fe20000001820 */
[----:B------:R-:W1:Y:S07]  /*91b0*/  LDSM.16.M88.4 R152, [R200+0x9100] ;  /* 0x00910000c898783b */ /* 0x000e6e0000000200 */
[C---:B------:R-:W-:Y:S01]  /*91c0*/  HMMA.16816.F32 R4, R168.reuse, R172, R4 ;  /* 0x000000aca804723c */ /* 0x040fe20000001804 */
[----:B------:R-:W1:Y:S07]  /*91d0*/  LDSM.16.M88.4 R164, [R192+0x2000] ;  /* 0x00200000c0a4783b */ /* 0x000e6e0000000200 */
[C---:B------:R-:W-:Y:S01]  /*91e0*/  HMMA.16816.F32 R8, R168.reuse, R174, R8 ;  /* 0x000000aea808723c */ /* 0x040fe20000001808 */
[----:B------:R-:W-:Y:S07]  /*91f0*/  LDSM.16.M88.4 R172, [R205+0xa100] ;  /* 0x00a10000cdac783b */ /* 0x000fee0000000200 */
[C---:B--2---:R-:W-:Y:S08]  /*9200*/  HMMA.16816.F32 R12, R168.reuse, R140, R12 ;  /* 0x0000008ca80c723c */ /* 0x044ff0000000180c */
[C---:B------:R-:W-:Y:S01]  /*9210*/  HMMA.16816.F32 R16, R168.reuse, R142, R16 ;  /* 0x0000008ea810723c */ /* 0x040fe20000001810 */
[----:B------:R-:W2:Y:S07]  /*9220*/  LDSM.16.M88.4 R140, [R192+0x2800] ;  /* 0x00280000c08c783b */ /* 0x000eae0000000200 */
[C---:B------:R-:W-:Y:S08]  /*9230*/  HMMA.16816.F32 R20, R168.reuse, R144, R20 ;  /* 0x00000090a814723c */ /* 0x040ff00000001814 */
[C---:B------:R-:W-:Y:S01]  /*9240*/  HMMA.16816.F32 R24, R168.reuse, R146, R24 ;  /* 0x00000092a818723c */ /* 0x040fe20000001818 */
[----:B------:R-:W1:Y:S07]  /*9250*/  LDSM.16.M88.4 R144, [R192+0x3000] ;  /* 0x00300000c090783b */ /* 0x000e6e0000000200 */
[C---:B------:R-:W-:Y:S08]  /*9260*/  HMMA.16816.F32 R28, R168.reuse, R148, R28 ;  /* 0x00000094a81c723c */ /* 0x040ff0000000181c */
[----:B------:R-:W-:Y:S01]  /*9270*/  HMMA.16816.F32 R32, R168, R150, R32 ;  /* 0x00000096a820723c */ /* 0x000fe20000001820 */
[----:B------:R-:W2:Y:S07]  /*9280*/  LDSM.16.M88.4 R148, [R192+0x3800] ;  /* 0x00380000c094783b */ /* 0x000eae0000000200 */
[C---:B----4-:R-:W-:Y:S01]  /*9290*/  HMMA.16816.F32 R4, R176.reuse, R180, R4 ;  /* 0x000000b4b004723c */ /* 0x050fe20000001804 */
[----:B------:R-:W4:Y:S07]  /*92a0*/  LDSM.16.M88.4 R168, [R206+0x14100] ;  /* 0x01410000cea8783b */ /* 0x000f2e0000000200 */
[C---:B------:R-:W-:Y:S01]  /*92b0*/  HMMA.16816.F32 R8, R176.reuse, R182, R8 ;  /* 0x000000b6b008723c */ /* 0x040fe20000001808 */
[----:B------:R-:W-:Y:S07]  /*92c0*/  LDSM.16.M88.4 R180, [R187] ;  /* 0x00000000bbb4783b */ /* 0x000fee0000000200 */
[C---:B-----5:R-:W-:Y:S08]  /*92d0*/  HMMA.16816.F32 R12, R176.reuse, R136, R12 ;  /* 0x00000088b00c723c */ /* 0x060ff0000000180c */
[C---:B------:R-:W-:Y:S01]  /*92e0*/  HMMA.16816.F32 R16, R176.reuse, R138, R16 ;  /* 0x0000008ab010723c */ /* 0x040fe20000001810 */
[----:B------:R-:W5:Y:S07]  /*92f0*/  LDSM.16.M88.4 R136, [R205+0xa900] ;  /* 0x00a90000cd88783b */ /* 0x000f6e0000000200 */
[C---:B-1----:R-:W-:Y:S08]  /*9300*/  HMMA.16816.F32 R20, R176.reuse, R152, R20 ;  /* 0x00000098b014723c */ /* 0x042ff00000001814 */
[C---:B------:R-:W-:Y:S01]  /*9310*/  HMMA.16816.F32 R24, R176.reuse, R154, R24 ;  /* 0x0000009ab018723c */ /* 0x040fe20000001818 */
[----:B------:R-:W1:Y:S07]  /*9320*/  LDSM.16.M88.4 R152, [R205+0xb100] ;  /* 0x00b10000cd98783b */ /* 0x000e6e0000000200 */
        /* <DEDUP_REMOVED lines=31> */
[C---:B------:R-:W-:Y:S08]  /*9520*/  HMMA.16816.F32 R8, R176.reuse, R182, R8 ;  /* 0x000000b6b008723c */ /* 0x040ff00000001808 */
[C---:B--2---:R-:W-:Y:S08]  /*9530*/  HMMA.16816.F32 R12, R176.reuse, R140, R12 ;  /* 0x0000008cb00c723c */ /* 0x044ff0000000180c */
[C---:B------:R-:W-:Y:S08]  /*9540*/  HMMA.16816.F32 R16, R176.reuse, R142, R16 ;  /* 0x0000008eb010723c */ /* 0x040ff00000001810 */
[C---:B------:R-:W-:Y:S08]  /*9550*/  HMMA.16816.F32 R20, R176.reuse, R144, R20 ;  /* 0x00000090b014723c */ /* 0x040ff00000001814 */
[C---:B------:R-:W-:Y:S08]  /*9560*/  HMMA.16816.F32 R24, R176.reuse, R146, R24 ;  /* 0x00000092b018723c */ /* 0x040ff00000001818 */
[C---:B------:R-:W-:Y:S08]  /*9570*/  HMMA.16816.F32 R28, R176.reuse, R148, R28 ;  /* 0x00000094b01c723c */ /* 0x040ff0000000181c */
[----:B------:R-:W-:Y:S08]  /*9580*/  HMMA.16816.F32 R32, R176, R150, R32 ;  /* 0x00000096b020723c */ /* 0x000ff00000001820 */
[C---:B----4-:R-:W-:Y:S08]  /*9590*/  HMMA.16816.F32 R4, R160.reuse, R164, R4 ;  /* 0x000000a4a004723c */ /* 0x050ff00000001804 */
[C---:B------:R-:W-:Y:S08]  /*95a0*/  HMMA.16816.F32 R8, R160.reuse, R166, R8 ;  /* 0x000000a6a008723c */ /* 0x040ff00000001808 */
[C---:B-----5:R-:W-:Y:S08]  /*95b0*/  HMMA.16816.F32 R12, R160.reuse, R136, R12 ;  /* 0x00000088a00c723c */ /* 0x060ff0000000180c */
[C---:B------:R-:W-:Y:S01]  /*95c0*/  HMMA.16816.F32 R16, R160.reuse, R138, R16 ;  /* 0x0000008aa010723c */ /* 0x040fe20000001810 */
[----:B------:R-:W2:Y:S07]  /*95d0*/  LDSM.16.M88.4 R136, [R192+0x4800] ;  /* 0x00480000c088783b */ /* 0x000eae0000000200 */
[C---:B-1----:R-:W-:Y:S08]  /*95e0*/  HMMA.16816.F32 R20, R160.reuse, R152, R20 ;  /* 0x00000098a014723c */ /* 0x042ff00000001814 */
[C---:B------:R-:W-:Y:S08]  /*95f0*/  HMMA.16816.F32 R24, R160.reuse, R154, R24 ;  /* 0x0000009aa018723c */ /* 0x040ff00000001818 */
[C---:B------:R-:W-:Y:S08]  /*9600*/  HMMA.16816.F32 R28, R160.reuse, R156, R28 ;  /* 0x0000009ca01c723c */ /* 0x040ff0000000181c */
[----:B------:R-:W-:Y:S08]  /*9610*/  HMMA.16816.F32 R32, R160, R158, R32 ;  /* 0x0000009ea020723c */ /* 0x000ff00000001820 */
[C---:B------:R-:W-:Y:S08]  /*9620*/  HMMA.16816.F32 R4, R168.reuse, R172, R4 ;  /* 0x000000aca804723c */ /* 0x040ff00000001804 */
[C---:B------:R-:W-:Y:S08]  /*9630*/  HMMA.16816.F32 R8, R168.reuse, R174, R8 ;  /* 0x000000aea808723c */ /* 0x040ff00000001808 */
[C---:B--2---:R-:W-:Y:S08]  /*9640*/  HMMA.16816.F32 R12, R168.reuse, R136, R12 ;  /* 0x00000088a80c723c */ /* 0x044ff0000000180c */
[C---:B------:R-:W-:Y:S04]  /*9650*/  HMMA.16816.F32 R16, R168.reuse, R138, R16 ;  /* 0x0000008aa810723c */ /* 0x040fe80000001810 */
[----:B------:R-:W-:Y:S02]  /*9660*/  FMUL.FTZ R230, R4, c[0x0][0x320] ;  /* 0x0000c80004e67a20 */ /* 0x000fe40000410000 */
[----:B------:R-:W-:Y:S02]  /*9670*/  FMUL.FTZ R172, R5, c[0x0][0x320] ;  /* 0x0000c80005ac7a20 */ /* 0x000fe40000410000 */
[----:B------:R-:W-:Y:S02]  /*9680*/  FMUL.FTZ R9, R9, c[0x0][0x320] ;  /* 0x0000c80009097a20 */ /* 0x000fe40000410000 */
[----:B------:R-:W1:Y:S02]  /*9690*/  MUFU.TANH R230, R230 ;  /* 0x000000e600e67308 */ /* 0x000e640000002400 */
[----:B------:R-:W-:Y:S02]  /*96a0*/  FMUL.FTZ R10, R10, c[0x0][0x320] ;  /* 0x0000c8000a0a7a20 */ /* 0x000fe40000410000 */
[----:B------:R-:W-:Y:S02]  /*96b0*/  FMUL.FTZ R11, R11, c[0x0][0x320] ;  /* 0x0000c8000b0b7a20 */ /* 0x000fe40000410000 */
[----:B------:R-:W-:Y:S02]  /*96c0*/  FMUL.FTZ R174, R6, c[0x0][0x320] ;  /* 0x0000c80006ae7a20 */ /* 0x000fe40000410000 */
[----:B------:R-:W-:Y:S02]  /*96d0*/  FMUL.FTZ R228, R7, c[0x0][0x320] ;  /* 0x0000c80007e47a20 */ /* 0x000fe40000410000 */
[----:B------:R-:W-:Y:S01]  /*96e0*/  MUFU.TANH R238, R9 ;  /* 0x0000000900ee7308 */ /* 0x000fe20000002400 */
[----:B------:R-:W2:Y:S01]  /*96f0*/  LDSM.16.M88.4 R4, [R192+0x5000] ;  /* 0x00500000c004783b */ /* 0x000ea20000000200 */
[----:B------:R-:W-:Y:S02]  /*9700*/  FMUL.FTZ R234, R8, c[0x0][0x320] ;  /* 0x0000c80008ea7a20 */ /* 0x000fe40000410000 */
[----:B------:R-:W-:Y:S02]  /*9710*/  FMUL.FTZ R182, R12, c[0x0][0x320] ;  /* 0x0000c8000cb67a20 */ /* 0x000fe40000410000 */
[----:B------:R-:W-:Y:S02]  /*9720*/  FMUL.FTZ R13, R13, c[0x0][0x320] ;  /* 0x0000c8000d0d7a20 */ /* 0x000fe40000410000 */
[----:B------:R-:W-:Y:S02]  /*9730*/  FMUL.FTZ R14, R14, c[0x0][0x320] ;  /* 0x0000c8000e0e7a20 */ /* 0x000fe40000410000 */
[----:B------:R-:W-:Y:S01]  /*9740*/  MUFU.TANH R236, R10 ;  /* 0x0000000a00ec7308 */ /* 0x000fe20000002400 */
[----:B------:R-:W-:Y:S02]  /*9750*/  FMUL.FTZ R15, R15, c[0x0][0x320] ;  /* 0x0000c8000f0f7a20 */ /* 0x000fe40000410000 */
[----:B------:R-:W-:Y:S02]  /*9760*/  FMUL.FTZ R16, R16, c[0x0][0x320] ;  /* 0x0000c80010107a20 */ /* 0x000fe40000410000 */
[----:B------:R-:W-:Y:S02]  /*9770*/  FMUL.FTZ R17, R17, c[0x0][0x320] ;  /* 0x0000c80011117a20 */ /* 0x000fe40000410000 */
[----:B------:R-:W-:Y:S02]  /*9780*/  FMUL.FTZ R18, R18, c[0x0][0x320] ;  /* 0x0000c80012127a20 */ /* 0x000fe40000410000 */
[----:B------:R-:W-:Y:S01]  /*9790*/  FMUL.FTZ R19, R19, c[0x0][0x320] ;  /* 0x0000c80013137a20 */ /* 0x000fe20000410000 */
[----:B------:R4:W-:Y:S10]  /*97a0*/  MUFU.TANH R232, R11 ;  /* 0x0000000b00e87308 */ /* 0x0009f40000002400 */
[----:B------:R-:W-:Y:S10]  /*97b0*/  MUFU.TANH R176, R13 ;  /* 0x0000000d00b07308 */ /* 0x000ff40000002400 */
[----:B------:R-:W-:Y:S01]  /*97c0*/  MUFU.TANH R142, R14 ;  /* 0x0000000e008e7308 */ /* 0x000fe20000002400 */
[C---:B--2---:R-:W-:Y:S01]  /*97d0*/  HMMA.16816.F32 R20, R168.reuse, R4, R20 ;  /* 0x00000004a814723c */ /* 0x044fe20000001814 */
[----:B----4-:R-:W2:Y:S01]  /*97e0*/  LDSM.16.M88.4 R8, [R192+0x5800] ;  /* 0x00580000c008783b */ /* 0x010ea20000000200 */
[----:B------:R-:W-:Y:S06]  /*97f0*/  DEPBAR.LE SB0, 0x0 ;  /* 0x000080000000791a */ /* 0x000fec0000000000 */
[C---:B------:R-:W-:Y:S01]  /*9800*/  HMMA.16816.F32 R24, R168.reuse, R6, R24 ;  /* 0x00000006a818723c */ /* 0x040fe20000001818 */
[----:B------:R-:W4:Y:S01]  /*9810*/  MUFU.TANH R172, R172 ;  /* 0x000000ac00ac7308 */ /* 0x000f220000002400 */
[----:B------:R-:W-:Y:S03]  /*9820*/  BAR.SYNC.DEFER_BLOCKING 0x0 ;  /* 0x0000000000007b1d */ /* 0x000fe60000010000 */
[----:B-1----:R-:W-:Y:S11]  /*9830*/  FMNMX.FTZ R5, R230, R3, !PT ;  /* 0x00000003e6057209 */ /* 0x002ff60007810000 */
[----:B------:R-:W-:Y:S02]  /*9840*/  FMUL.FTZ R20, R20, c[0x0][0x320] ;  /* 0x0000c80014147a20 */ /* 0x000fe40000410000 */
[----:B------:R-:W-:Y:S02]  /*9850*/  FMUL.FTZ R21, R21, c[0x0][0x320] ;  /* 0x0000c80015157a20 */ /* 0x000fe40000410000 */
[----:B------:R-:W-:Y:S02]  /*9860*/  FMUL.FTZ R22, R22, c[0x0][0x320] ;  /* 0x0000c80016167a20 */ /* 0x000fe40000410000 */
[----:B------:R-:W-:Y:S02]  /*9870*/  FMUL.FTZ R23, R23, c[0x0][0x320] ;  /* 0x0000c80017177a20 */ /* 0x000fe40000410000 */
[----:B------:R-:W-:Y:S01]  /*9880*/  FMUL.FTZ R24, R24, c[0x0][0x320] ;  /* 0x0000c80018187a20 */ /* 0x000fe20000410000 */
[----:B----4-:R-:W-:Y:S01]  /*9890*/  FMNMX.FTZ R5, R172, R5, !PT ;  /* 0x00000005ac057209 */ /* 0x010fe20007810000 */
[----:B------:R-:W-:Y:S01]  /*98a0*/  FMUL.FTZ R25, R25, c[0x0][0x320] ;  /* 0x0000c80019197a20 */ /* 0x000fe20000410000 */
[----:B------:R-:W1:Y:S01]  /*98b0*/  MUFU.TANH R174, R174 ;  /* 0x000000ae00ae7308 */ /* 0x000e620000002400 */
[----:B------:R-:W-:Y:S02]  /*98c0*/  FMUL.FTZ R26, R26, c[0x0][0x320] ;  /* 0x0000c8001a1a7a20 */ /* 0x000fe40000410000 */
[----:B------:R-:W-:Y:S01]  /*98d0*/  FMUL.FTZ R27, R27, c[0x0][0x320] ;  /* 0x0000c8001b1b7a20 */ /* 0x000fe20000410000 */
[C---:B--2---:R-:W-:Y:S06]  /*98e0*/  HMMA.16816.F32 R28, R168.reuse, R8, R28 ;  /* 0x00000008a81c723c */ /* 0x044fec000000181c */
[----:B------:R-:W2:Y:S02]  /*98f0*/  MUFU.TANH R228, R228 ;  /* 0x000000e400e47308 */ /* 0x000ea40000002400 */
[----:B------:R-:W-:Y:S08]  /*9900*/  HMMA.16816.F32 R32, R168, R10, R32 ;  /* 0x0000000aa820723c */ /* 0x000ff00000001820 */
[----:B------:R-:W4:Y:S01]  /*9910*/  MUFU.TANH R234, R234 ;  /* 0x000000ea00ea7308 */ /* 0x000f220000002400 */
[----:B-1----:R-:W-:Y:S09]  /*9920*/  FMNMX.FTZ R9, R174, R135, !PT ;  /* 0x00000087ae097209 */ /* 0x002ff20007810000 */
[----:B------:R-:W1:Y:S01]  /*9930*/  MUFU.TANH R182, R182 ;  /* 0x000000b600b67308 */ /* 0x000e620000002400 */
[----:B------:R-:W-:Y:S01]  /*9940*/  FMUL.FTZ R28, R28, c[0x0][0x320] ;  /* 0x0000c8001c1c7a20 */ /* 0x000fe20000410000 */
[----:B--2---:R-:W-:Y:S01]  /*9950*/  FMNMX.FTZ R9, R228, R9, !PT ;  /* 0x00000009e4097209 */ /* 0x004fe20007810000 */
[----:B------:R-:W-:Y:S02]  /*9960*/  FMUL.FTZ R30, R30, c[0x0][0x320] ;  /* 0x0000c8001e1e7a20 */ /* 0x000fe40000410000 */
[----:B------:R-:W-:Y:S01]  /*9970*/  FMUL.FTZ R29, R29, c[0x0][0x320] ;  /* 0x0000c8001d1d7a20 */ /* 0x000fe20000410000 */
[----:B------:R-:W-:Y:S01]  /*9980*/  FMNMX.FTZ R9, R236, R9, !PT ;  /* 0x00000009ec097209 */ /* 0x000fe20007810000 */
[----:B------:R-:W-:Y:S03]  /*9990*/  FMUL.FTZ R31, R31, c[0x0][0x320] ;  /* 0x0000c8001f1f7a20 */ /* 0x000fe60000410000 */
[----:B------:R-:W2:Y:S01]  /*99a0*/  MUFU.TANH R140, R15 ;  /* 0x0000000f008c7308 */ /* 0x000ea20000002400 */
[----:B------:R-:W-:Y:S01]  /*99b0*/  FMUL.FTZ R32, R32, c[0x0][0x320] ;  /* 0x0000c80020207a20 */ /* 0x000fe20000410000 */
[----:B------:R-:W-:Y:S01]  /*99c0*/  FMNMX.FTZ R9, R232, R9, !PT ;  /* 0x00000009e8097209 */ /* 0x000fe20007810000 */
[----:B------:R-:W-:Y:S01]  /*99d0*/  FMUL.FTZ R33, R33, c[0x0][0x320] ;  /* 0x0000c80021217a20 */ /* 0x000fe20000410000 */
[----:B----4-:R-:W-:Y:S01]  /*99e0*/  FMNMX.FTZ R5, R234, R5, !PT ;  /* 0x00000005ea057209 */ /* 0x010fe20007810000 */
[----:B------:R-:W-:Y:S01]  /*99f0*/  FMUL.FTZ R34, R34, c[0x0][0x320] ;  /* 0x0000c80022227a20 */ /* 0x000fe20000410000 */
[----:B------:R-:W-:Y:S01]  /*9a00*/  FMNMX.FTZ R9, R142, R9, !PT ;  /* 0x000000098e097209 */ /* 0x000fe20007810000 */
[----:B------:R-:W-:Y:S01]  /*9a10*/  FMUL.FTZ R35, R35, c[0x0][0x320] ;  /* 0x0000c80023237a20 */ /* 0x000fe20000410000 */
[----:B------:R-:W-:Y:S02]  /*9a20*/  FMNMX.FTZ R5, R238, R5, !PT ;  /* 0x00000005ee057209 */ /* 0x000fe40007810000 */
[----:B------:R-:W4:Y:S02]  /*9a30*/  MUFU.TANH R180, R16 ;  /* 0x0000001000b47308 */ /* 0x000f240000002400 */
[----:B-1----:R-:W-:Y:S04]  /*9a40*/  FMNMX.FTZ R5, R182, R5, !PT ;  /* 0x00000005b6057209 */ /* 0x002fe80007810000 */
[----:B------:R-:W-:Y:S04]  /*9a50*/  FMNMX.FTZ R5, R176, R5, !PT ;  /* 0x00000005b0057209 */ /* 0x000fe80007810000 */
[----:B------:R-:W1:Y:S01]  /*9a60*/  MUFU.TANH R138, R18 ;  /* 0x00000012008a7308 */ /* 0x000e620000002400 */
[----:B--2---:R-:W-:Y:S09]  /*9a70*/  FMNMX.FTZ R9, R140, R9, !PT ;  /* 0x000000098c097209 */ /* 0x004ff20007810000 */
[----:B------:R-:W2:Y:S01]  /*9a80*/  MUFU.TANH R178, R17 ;  /* 0x0000001100b27308 */ /* 0x000ea20000002400 */
[----:B----4-:R-:W-:Y:S09]  /*9a90*/  FMNMX.FTZ R5, R180, R5, !PT ;  /* 0x00000005b4057209 */ /* 0x010ff20007810000 */
[----:B------:R-:W4:Y:S01]  /*9aa0*/  MUFU.TANH R136, R19 ;  /* 0x0000001300887308 */ /* 0x000f220000002400 */
[----:B-1----:R-:W-:Y:S09]  /*9ab0*/  FMNMX.FTZ R9, R138, R9, !PT ;  /* 0x000000098a097209 */ /* 0x002ff20007810000 */
        /* <DEDUP_REMOVED lines=30> */
[----:B---3--:R-:W1:Y:S01]  /*9ca0*/  MUFU.TANH R133, R35 ;  /* 0x0000002300857308 */ /* 0x008e620000002400 */
[----:B--2---:R-:W-:Y:S02]  /*9cb0*/  FMNMX.FTZ R4, R147, R0, !PT ;  /* 0x0000000093047209 */ /* 0x004fe40007810000 */
[----:B----4-:R-:W-:Y:S03]  /*9cc0*/  FMNMX.FTZ R0, R134, R9, !PT ;  /* 0x0000000986007209 */ /* 0x010fe60007810000 */
[----:B------:R-:W2:Y:S01]  /*9cd0*/  SHFL.BFLY PT, R9, R4, 0x2, 0x1f ;  /* 0x0c401f0004097f89 */ /* 0x000ea200000e0000 */
[----:B-1----:R-:W-:Y:S07]  /*9ce0*/  FMNMX.FTZ R7, R133, R0, !PT ;  /* 0x0000000085077209 */ /* 0x002fee0007810000 */
[----:B------:R-:W1:Y:S01]  /*9cf0*/  SHFL.BFLY PT, R0, R7, 0x2, 0x1f ;  /* 0x0c401f0007007f89 */ /* 0x000e6200000e0000 */
[----:B--2---:R-:W-:Y:S07]  /*9d00*/  FMNMX.FTZ R11, R4, R9, !PT ;  /* 0x00000009040b7209 */ /* 0x004fee0007810000 */
[----:B------:R-:W2:Y:S01]  /*9d10*/  SHFL.BFLY PT, R2, R11, 0x1, 0x1f ;  /* 0x0c201f000b027f89 */ /* 0x000ea200000e0000 */
[----:B-1----:R-:W-:Y:S07]  /*9d20*/  FMNMX.FTZ R5, R7, R0, !PT ;  /* 0x0000000007057209 */ /* 0x002fee0007810000 */
[----:B------:R-:W1:Y:S01]  /*9d30*/  SHFL.BFLY PT, R132, R5, 0x1, 0x1f ;  /* 0x0c201f0005847f89 */ /* 0x000e6200000e0000 */
[----:B--2---:R-:W-:Y:S05]  /*9d40*/  FMNMX.FTZ R0, R11, R2, !PT ;  /* 0x000000020b007209 */ /* 0x004fea0007810000 */
[C---:B------:R-:W-:Y:S02]  /*9d50*/  FADD.FTZ R2, -R0.reuse, R3 ;  /* 0x0000000300027221 */ /* 0x040fe40000010100 */
[----:B------:R-:W-:Y:S02]  /*9d60*/  FMUL.FTZ R151, R0, c[0x0][0x2d0] ;  /* 0x0000b40000977a20 */ /* 0x000fe40000410000 */
[----:B------:R-:W-:Y:S02]  /*9d70*/  FMUL.FTZ R3, R2, c[0x0][0x2d0] ;  /* 0x0000b40002037a20 */ /* 0x000fe40000410000 */
[--C-:B------:R-:W-:Y:S01]  /*9d80*/  FFMA.FTZ R173, R230, c[0x0][0x2d0], -R151.reuse ;  /* 0x0000b400e6ad7a23 */ /* 0x100fe20000010897 */
[----:B-1----:R-:W-:Y:S01]  /*9d90*/  FMNMX.FTZ R132, R5, R132, !PT ;  /* 0x0000008405847209 */ /* 0x002fe20007810000 */
[--C-:B------:R-:W-:Y:S01]  /*9da0*/  FFMA.FTZ R172, R172, c[0x0][0x2d0], -R151.reuse ;  /* 0x0000b400acac7a23 */ /* 0x100fe20000010897 */
[----:B------:R-:W-:Y:S01]  /*9db0*/  @P0 IADD3 R5, P5, R223, UR20, RZ ;  /* 0x00000014df050c10 */ /* 0x000fe2000ffbe0ff */
[----:B------:R-:W-:Y:S01]  /*9dc0*/  FFMA.FTZ R171, R234, c[0x0][0x2d0], -R151 ;  /* 0x0000b400eaab7a23 */ /* 0x000fe20000010897 */
[----:B------:R-:W1:Y:S01]  /*9dd0*/  MUFU.EX2 R3, R3 ;  /* 0x0000000300037308 */ /* 0x000e620000000800 */
[----:B------:R-:W-:Y:S01]  /*9de0*/  FADD.FTZ R4, -R132, R135 ;  /* 0x0000008784047221 */ /* 0x000fe20000010100 */
[----:B------:R-:W-:Y:S01]  /*9df0*/  @P0 IADD3.X R6, R222, UR19, RZ, P5, !PT ;  /* 0x00000013de060c10 */ /* 0x000fe2000affe4ff */
[----:B------:R-:W-:Y:S02]  /*9e00*/  FMUL.FTZ R145, R132, c[0x0][0x2d0] ;  /* 0x0000b40084917a20 */ /* 0x000fe40000410000 */
[----:B------:R-:W-:Y:S01]  /*9e10*/  FMUL.FTZ R2, R4, c[0x0][0x2d0] ;  /* 0x0000b40004027a20 */ /* 0x000fe20000410000 */
[----:B------:R-:W-:Y:S01]  /*9e20*/  @P0 IADD3 R4, P4, R210, UR20, RZ ;  /* 0x00000014d2040c10 */ /* 0x000fe2000ff9e0ff */
[----:B------:R-:W-:Y:S02]  /*9e30*/  FFMA.FTZ R170, R238, c[0x0][0x2d0], -R151 ;  /* 0x0000b400eeaa7a23 */ /* 0x000fe40000010897 */
[--C-:B------:R-:W-:Y:S01]  /*9e40*/  FFMA.FTZ R174, R174, c[0x0][0x2d0], -R145.reuse ;  /* 0x0000b400aeae7a23 */ /* 0x100fe20000010891 */
[----:B------:R-:W-:Y:S01]  /*9e50*/  @P0 LEA R10, P6, R4, c[0x0][0x1c8], 0x1 ;  /* 0x00007200040a0a11 */ /* 0x000fe200078c08ff */
[--C-:B------:R-:W-:Y:S01]  /*9e60*/  FFMA.FTZ R169, R228, c[0x0][0x2d0], -R145.reuse ;  /* 0x0000b400e4a97a23 */ /* 0x100fe20000010891 */
[----:B------:R-:W-:Y:S01]  /*9e70*/  @P0 IADD3.X R7, R217, UR19, RZ, P4, !PT ;  /* 0x00000013d9070c10 */ /* 0x000fe2000a7fe4ff */
[--C-:B------:R-:W-:Y:S01]  /*9e80*/  FFMA.FTZ R168, R236, c[0x0][0x2d0], -R145.reuse ;  /* 0x0000b400eca87a23 */ /* 0x100fe20000010891 */
[C---:B------:R-:W-:Y:S01]  /*9e90*/  @P0 LEA R18, P4, R5.reuse, c[0x0][0x1c8], 0x1 ;  /* 0x0000720005120a11 */ /* 0x040fe200078808ff */
[----:B------:R-:W-:Y:S01]  /*9ea0*/  FFMA.FTZ R135, R232, c[0x0][0x2d0], -R145 ;  /* 0x0000b400e8877a23 */ /* 0x000fe20000010891 */
[----:B------:R-:W-:Y:S01]  /*9eb0*/  @P0 LEA.HI.X R11, R4, c[0x0][0x1cc], R7, 0x1, P6 ;  /* 0x00007300040b0a11 */ /* 0x000fe200030f0c07 */
[----:B------:R-:W2:Y:S01]  /*9ec0*/  MUFU.EX2 R2, R2 ;  /* 0x0000000200027308 */ /* 0x000ea20000000800 */
[----:B------:R-:W-:Y:S01]  /*9ed0*/  @P0 LEA.HI.X R19, R5, c[0x0][0x1cc], R6, 0x1, P4 ;  /* 0x0000730005130a11 */ /* 0x000fe200020f0c06 */
[--C-:B------:R-:W-:Y:S01]  /*9ee0*/  FFMA.FTZ R179, R142, c[0x0][0x2d0], -R145.reuse ;  /* 0x0000b4008eb37a23 */ /* 0x100fe20000010891 */
[----:B------:R-:W-:Y:S01]  /*9ef0*/  @P0 IADD3 R4, P5, R221, UR20, RZ ;  /* 0x00000014dd040c10 */ /* 0x000fe2000ffbe0ff */
[----:B------:R3:W-:Y:S01]  /*9f00*/  @P0 LDGSTS.E.BYPASS.LTC128B.128 [R207+0x6100], [R10.64], !P3 ;  /* 0x061000000acf0fae */ /* 0x0007e2000d901d50 */
[----:B------:R-:W-:Y:S01]  /*9f10*/  @UP3 UIADD3 UR20, UP0, UR12, UR20, URZ ;  /* 0x000000140c143290 */ /* 0x000fe2000ff1e03f */
[----:B------:R-:W-:Y:S01]  /*9f20*/  FFMA.FTZ R181, R138, c[0x0][0x2d0], -R145 ;  /* 0x0000b4008ab57a23 */ /* 0x000fe20000010891 */
[----:B------:R-:W-:Y:S01]  /*9f30*/  @P0 LEA R16, P4, R4, c[0x0][0x1c8], 0x1 ;  /* 0x0000720004100a11 */ /* 0x000fe200078808ff */
[C---:B-1----:R-:W-:Y:S01]  /*9f40*/  FMUL.FTZ R32, R3.reuse, R100 ;  /* 0x0000006403207220 */ /* 0x042fe20000410000 */
[----:B------:R-:W-:Y:S01]  /*9f50*/  @P0 IADD3.X R5, R220, UR19, RZ, P5, !PT ;  /* 0x00000013dc050c10 */ /* 0x000fe2000affe4ff */
[----:B------:R-:W-:Y:S01]  /*9f60*/  @UP3 UIADD3.X UR19, UR11, UR19, URZ, UP0, !UPT ;  /* 0x000000130b133290 */ /* 0x000fe200087fe43f */
[----:B------:R-:W-:Y:S01]  /*9f70*/  MUFU.EX2 R173, R173 ;  /* 0x000000ad00ad7308 */ /* 0x000fe20000000800 */
[----:B------:R1:W-:Y:S01]  /*9f80*/  @P0 LDGSTS.E.BYPASS.LTC128B.128 [R207+0x8100], [R18.64], !P2 ;  /* 0x0810000012cf0fae */ /* 0x0003e2000d101d50 */
[----:B------:R-:W-:Y:S01]  /*9f90*/  @P0 LEA.HI.X R17, R4, c[0x0][0x1cc], R5, 0x1, P4 ;  /* 0x0000730004110a11 */ /* 0x000fe200020f0c05 */
[----:B------:R-:W-:Y:S01]  /*9fa0*/  FMUL.FTZ R33, R3, R101 ;  /* 0x0000006503217220 */ /* 0x000fe20000410000 */
[----:B------:R-:W-:Y:S01]  /*9fb0*/  @P0 IADD3 R4, P6, R210, UR20, RZ ;  /* 0x00000014d2040c10 */ /* 0x000fe2000ffde0ff */
[--C-:B------:R-:W-:Y:S01]  /*9fc0*/  FFMA.FTZ R183, R166, c[0x0][0x2d0], -R151.reuse ;  /* 0x0000b400a6b77a23 */ /* 0x100fe20000010897 */
[----:B------:R-:W-:Y:S01]  /*9fd0*/  @P0 IADD3 R5, P5, R223, UR20, RZ ;  /* 0x00000014df050c10 */ /* 0x000fe2000ffbe0ff */
[----:B------:R-:W-:Y:S01]  /*9fe0*/  FFMA.FTZ R228, R162, c[0x0][0x2d0], -R151 ;  /* 0x0000b400a2e47a23 */ /* 0x000fe20000010897 */
[----:B------:R-:W-:Y:S01]  /*9ff0*/  @P0 IADD3.X R7, R217, UR19, RZ, P6, !PT ;  /* 0x00000013d9070c10 */ /* 0x000fe2000b7fe4ff */
[----:B------:R4:W-:Y:S01]  /*a000*/  @P0 LDGSTS.E.BYPASS.LTC128B.128 [R207+0xa100], [R16.64], !P1 ;  /* 0x0a10000010cf0fae */ /* 0x0009e2000c901d50 */
[----:B------:R-:W-:Y:S01]  /*a010*/  @P0 LEA R28, P6, R4, c[0x0][0x1c8], 0x1 ;  /* 0x00007200041c0a11 */ /* 0x000fe200078c08ff */
[----:B------:R-:W5:Y:S01]  /*a020*/  MUFU.EX2 R172, R172 ;  /* 0x000000ac00ac7308 */ /* 0x000f620000000800 */
[----:B------:R-:W-:Y:S01]  /*a030*/  @P0 IADD3.X R8, R222, UR19, RZ, P5, !PT ;  /* 0x00000013de080c10 */ /* 0x000fe2000affe4ff */
[----:B--2---:R-:W-:Y:S01]  /*a040*/  FMUL.FTZ R34, R2, R102 ;  /* 0x0000006602227220 */ /* 0x004fe20000410000 */
[----:B------:R-:W-:Y:S01]  /*a050*/  @P0 LEA.HI.X R29, R4, c[0x0][0x1cc], R7, 0x1, P6 ;  /* 0x00007300041d0a11 */ /* 0x000fe200030f0c07 */
[----:B------:R-:W-:Y:S01]  /*a060*/  FMUL.FTZ R4, R3, R128 ;  /* 0x0000008003047220 */ /* 0x000fe20000410000 */
[----:B------:R-:W-:Y:S01]  /*a070*/  @P0 LEA R26, P5, R5, c[0x0][0x1c8], 0x1 ;  /* 0x00007200051a0a11 */ /* 0x000fe200078a08ff */
[----:B------:R-:W-:Y:S01]  /*a080*/  FMUL.FTZ R7, R2, R131 ;  /* 0x0000008302077220 */ /* 0x000fe20000410000 */
[----:B------:R-:W-:Y:S01]  /*a090*/  @P0 IADD3 R6, P4, R221, UR20, RZ ;  /* 0x00000014dd060c10 */ /* 0x000fe2000ff9e0ff */
[----:B------:R2:W-:Y:S01]  /*a0a0*/  @P0 LDGSTS.E.BYPASS.LTC128B.128 [R207+0x7100], [R28.64], !P3 ;  /* 0x071000001ccf0fae */ /* 0x0005e2000d901d50 */
[----:B------:R-:W-:Y:S01]  /*a0b0*/  @P0 LEA.HI.X R27, R5, c[0x0][0x1cc], R8, 0x1, P5 ;  /* 0x00007300051b0a11 */ /* 0x000fe200028f0c08 */
[----:B------:R-:W-:Y:S01]  /*a0c0*/  MUFU.EX2 R171, R171 ;  /* 0x000000ab00ab7308 */ /* 0x000fe20000000800 */
[----:B------:R-:W-:Y:S01]  /*a0d0*/  @P0 IADD3.X R9, R220, UR19, RZ, P4, !PT ;  /* 0x00000013dc090c10 */ /* 0x000fe2000a7fe4ff */
[C---:B------:R-:W-:Y:S01]  /*a0e0*/  FMUL.FTZ R5, R3.reuse, R129 ;  /* 0x0000008103057220 */ /* 0x040fe20000410000 */
[C---:B------:R-:W-:Y:S01]  /*a0f0*/  @P0 LEA R24, P4, R6.reuse, c[0x0][0x1c8], 0x1 ;  /* 0x0000720006180a11 */ /* 0x040fe200078808ff */
[C---:B------:R-:W-:Y:S01]  /*a100*/  FMUL.FTZ R8, R3.reuse, R124 ;  /* 0x0000007c03087220 */ /* 0x040fe20000410000 */
[----:B------:R-:W-:Y:S01]  /*a110*/  UISETP.GT.AND UP0, UPT, UR18, UR15, UPT ;  /* 0x0000000f1200728c */ /* 0x000fe2000bf04270 */
[----:B------:R2:W-:Y:S01]  /*a120*/  @P0 LDGSTS.E.BYPASS.LTC128B.128 [R207+0x9100], [R26.64], !P2 ;  /* 0x091000001acf0fae */ /* 0x0005e2000d101d50 */
[----:B------:R-:W-:Y:S01]  /*a130*/  @P0 LEA.HI.X R25, R6, c[0x0][0x1cc], R9, 0x1, P4 ;  /* 0x0000730006190a11 */ /* 0x000fe200020f0c09 */
[C---:B------:R-:W-:Y:S01]  /*a140*/  FMUL.FTZ R6, R2.reuse, R130 ;  /* 0x0000008202067220 */ /* 0x040fe20000410000 */
[----:B------:R-:W-:Y:S01]  /*a150*/  UMOV UR18, UR13 ;  /* 0x0000000d00127c82 */ /* 0x000fe20008000000 */
[----:B------:R-:W2:Y:S01]  /*a160*/  MUFU.EX2 R170, R170 ;  /* 0x000000aa00aa7308 */ /* 0x000ea20000000800 */
[C---:B------:R-:W-:Y:S02]  /*a170*/  FMUL.FTZ R9, R3.reuse, R125 ;  /* 0x0000007d03097220 */ /* 0x040fe40000410000 */
[----:B---3--:R-:W-:Y:S01]  /*a180*/  FMUL.FTZ R10, R2, R126 ;  /* 0x0000007e020a7220 */ /* 0x008fe20000410000 */
[----:B------:R3:W-:Y:S01]  /*a190*/  @P0 LDGSTS.E.BYPASS.LTC128B.128 [R207+0xb100], [R24.64], !P1 ;  /* 0x0b10000018cf0fae */ /* 0x0007e2000c901d50 */
[----:B-----5:R-:W-:Y:S01]  /*a1a0*/  F2FP.PACK_AB R128, R172, R173 ;  /* 0x000000adac80723e */ /* 0x020fe200000000ff */
[C---:B------:R-:W-:Y:S01]  /*a1b0*/  FMUL.FTZ R11, R2.reuse, R127 ;  /* 0x0000007f020b7220 */ /* 0x040fe20000410000 */
[----:B------:R-:W-:Y:S01]  /*a1c0*/  PLOP3.LUT P0, PT, PT, PT, UP0, 0x80, 0x0 ;  /* 0x000000000000781c */ /* 0x000fe20003f0f008 */
[C---:B----4-:R-:W-:Y:S02]  /*a1d0*/  FMUL.FTZ R16, R3.reuse, R116 ;  /* 0x0000007403107220 */ /* 0x050fe40000410000 */
[----:B------:R-:W-:Y:S01]  /*a1e0*/  MUFU.EX2 R174, R174 ;  /* 0x000000ae00ae7308 */ /* 0x000fe20000000800 */
[C---:B------:R-:W-:Y:S01]  /*a1f0*/  FMUL.FTZ R17, R3.reuse, R117 ;  /* 0x0000007503117220 */ /* 0x040fe20000410000 */
[----:B------:R-:W4:Y:S01]  /*a200*/  LDSM.16.MT88.4 R12, [R203+0x100] ;  /* 0x00010000cb0c783b */ /* 0x000f220000004200 */
[C---:B-1----:R-:W-:Y:S02]  /*a210*/  FMUL.FTZ R18, R2.reuse, R118 ;  /* 0x0000007602127220 */ /* 0x042fe40000410000 */
[C---:B------:R-:W-:Y:S02]  /*a220*/  FMUL.FTZ R19, R2.reuse, R119 ;  /* 0x0000007702137220 */ /* 0x040fe40000410000 */
[----:B------:R-:W-:Y:S02]  /*a230*/  FMUL.FTZ R35, R2, R103 ;  /* 0x0000006702237220 */ /* 0x000fe40000410000 */
[--C-:B------:R-:W-:Y:S01]  /*a240*/  FFMA.FTZ R229, R164, c[0x0][0x2d0], -R151.reuse ;  /* 0x0000b400a4e57a23 */ /* 0x100fe20000010897 */
[----:B------:R-:W1:Y:S01]  /*a250*/  MUFU.EX2 R169, R169 ;  /* 0x000000a900a97308 */ /* 0x000e620000000800 */
[----:B------:R-:W5:Y:S01]  /*a260*/  LDSM.16.MT88.4 R20, [R198+0x100] ;  /* 0x00010000c614783b */ /* 0x000f620000004200 */
[----:B------:R-:W-:Y:S01]  /*a270*/  FFMA.FTZ R230, R160, c[0x0][0x2d0], -R151 ;  /* 0x0000b400a0e67a23 */ /* 0x000fe20000010897 */
[----:B--2---:R-:W-:Y:S01]  /*a280*/  F2FP.PACK_AB R130, R170, R171 ;  /* 0x000000abaa82723e */ /* 0x004fe200000000ff */
[C---:B------:R-:W-:Y:S02]  /*a290*/  FMUL.FTZ R26, R2.reuse, R110 ;  /* 0x0000006e021a7220 */ /* 0x040fe40000410000 */
[----:B------:R-:W-:Y:S03]  /*a2a0*/  FMUL.FTZ R27, R2, R111 ;  /* 0x0000006f021b7220 */ /* 0x000fe60000410000 */
[----:B------:R-:W2:Y:S01]  /*a2b0*/  LDSM.16.MT88.4 R28, [R197+0x100] ;  /* 0x00010000c51c783b */ /* 0x000ea20000004200 */
[----:B------:R-:W-:Y:S01]  /*a2c0*/  MUFU.EX2 R168, R168 ;  /* 0x000000a800a87308 */ /* 0x000fe20000000800 */
[C---:B---3--:R-:W-:Y:S02]  /*a2d0*/  FMUL.FTZ R24, R3.reuse, R108 ;  /* 0x0000006c03187220 */ /* 0x048fe40000410000 */
[----:B------:R-:W-:Y:S02]  /*a2e0*/  FMUL.FTZ R25, R3, R109 ;  /* 0x0000006d03197220 */ /* 0x000fe40000410000 */
[--C-:B------:R-:W-:Y:S02]  /*a2f0*/  FFMA.FTZ R231, R156, c[0x0][0x2d0], -R145.reuse ;  /* 0x0000b4009ce77a23 */ /* 0x100fe40000010891 */
[----:B------:R-:W-:Y:S01]  /*a300*/  LDSM.16.MT88.4 R100, [R197+0x2100] ;  /* 0x00210000c564783b */ /* 0x000fe20000004200 */
[--C-:B------:R-:W-:Y:S02]  /*a310*/  FFMA.FTZ R232, R154, c[0x0][0x2d0], -R145.reuse ;  /* 0x0000b4009ae87a23 */ /* 0x100fe40000010891 */
[----:B------:R-:W3:Y:S01]  /*a320*/  MUFU.EX2 R135, R135 ;  /* 0x0000008700877308 */ /* 0x000ee20000000800 */
[--C-:B------:R-:W-:Y:S02]  /*a330*/  FFMA.FTZ R233, R158, c[0x0][0x2d0], -R145.reuse ;  /* 0x0000b4009ee97a23 */ /* 0x100fe40000010891 */
[----:B------:R-:W-:Y:S01]  /*a340*/  FFMA.FTZ R234, R152, c[0x0][0x2d0], -R145 ;  /* 0x0000b40098ea7a23 */ /* 0x000fe20000010891 */
[----:B-1----:R-:W-:Y:S01]  /*a350*/  F2FP.PACK_AB R129, R169, R174 ;  /* 0x000000aea981723e */ /* 0x002fe200000000ff */
[----:B------:R-:W-:Y:S01]  /*a360*/  LDSM.16.MT88.4 R108, [R196+0x2100] ;  /* 0x00210000c46c783b */ /* 0x000fe20000004200 */
[--C-:B------:R-:W-:Y:S02]  /*a370*/  FFMA.FTZ R235, R150, c[0x0][0x2d0], -R151.reuse ;  /* 0x0000b40096eb7a23 */ /* 0x100fe40000010897 */
[--C-:B------:R-:W-:Y:S02]  /*a380*/  FFMA.FTZ R236, R149, c[0x0][0x2d0], -R151.reuse ;  /* 0x0000b40095ec7a23 */ /* 0x100fe40000010897 */
[----:B------:R-:W-:Y:S01]  /*a390*/  FFMA.FTZ R237, R148, c[0x0][0x2d0], -R151 ;  /* 0x0000b40094ed7a23 */ /* 0x000fe20000010897 */
[----:B------:R-:W-:Y:S01]  /*a3a0*/  MUFU.EX2 R179, R179 ;  /* 0x000000b300b37308 */ /* 0x000fe20000000800 */
[--C-:B------:R-:W-:Y:S01]  /*a3b0*/  FFMA.FTZ R239, R146, c[0x0][0x2d0], -R145.reuse ;  /* 0x0000b40092ef7a23 */ /* 0x100fe20000010891 */
[----:B------:R-:W-:Y:S01]  /*a3c0*/  LDSM.16.MT88.4 R116, [R198+0x900] ;  /* 0x00090000c674783b */ /* 0x000fe20000004200 */
[----:B------:R-:W-:Y:S02]  /*a3d0*/  FFMA.FTZ R240, R144, c[0x0][0x2d0], -R145 ;  /* 0x0000b40090f07a23 */ /* 0x000fe40000010891 */
[C---:B------:R-:W-:Y:S02]  /*a3e0*/  FMUL.FTZ R36, R3.reuse, R36 ;  /* 0x0000002403247220 */ /* 0x040fe40000410000 */
[----:B------:R-:W-:Y:S02]  /*a3f0*/  FMUL.FTZ R37, R3, R37 ;  /* 0x0000002503257220 */ /* 0x000fe40000410000 */
[C---:B------:R-:W-:Y:S01]  /*a400*/  FMUL.FTZ R38, R2.reuse, R38 ;  /* 0x0000002602267220 */ /* 0x040fe20000410000 */
[----:B------:R-:W-:Y:S01]  /*a410*/  LDSM.16.MT88.4 R124, [R203+0x2900] ;  /* 0x00290000cb7c783b */ /* 0x000fe20000004200 */
[C---:B------:R-:W-:Y:S01]  /*a420*/  FMUL.FTZ R39, R2.reuse, R39 ;  /* 0x0000002702277220 */ /* 0x040fe20000410000 */
[----:B------:R-:W-:Y:S01]  /*a430*/  MUFU.EX2 R181, R181 ;  /* 0x000000b500b57308 */ /* 0x000fe20000000800 */
[----:B---3--:R-:W-:Y:S01]  /*a440*/  F2FP.PACK_AB R131, R135, R168 ;  /* 0x000000a88783723e */ /* 0x008fe200000000ff */
[C---:B------:R-:W-:Y:S02]  /*a450*/  FMUL.FTZ R40, R3.reuse, R40 ;  /* 0x0000002803287220 */ /* 0x040fe40000410000 */
[C---:B------:R-:W-:Y:S02]  /*a460*/  FMUL.FTZ R41, R3.reuse, R41 ;  /* 0x0000002903297220 */ /* 0x040fe40000410000 */
[----:B------:R-:W-:Y:S01]  /*a470*/  LDSM.16.MT88.4 R152, [R198+0x3900] ;  /* 0x00390000c698783b */ /* 0x000fe20000004200 */
[C---:B------:R-:W-:Y:S01]  /*a480*/  FMUL.FTZ R42, R2.reuse, R42 ;  /* 0x0000002a022a7220 */ /* 0x040fe20000410000 */
[C---:B----4-:R-:W-:Y:S02]  /*a490*/  HMMA.16816.F32 R4, R128.reuse, R12, R4 ;  /* 0x0000000c8004723c */ /* 0x050fe40000001804 */
[----:B------:R-:W-:Y:S03]  /*a4a0*/  MUFU.EX2 R183, R183 ;  /* 0x000000b700b77308 */ /* 0x000fe60000000800 */
[C---:B------:R-:W-:Y:S01]  /*a4b0*/  FMUL.FTZ R43, R2.reuse, R43 ;  /* 0x0000002b022b7220 */ /* 0x040fe20000410000 */
[----:B------:R-:W-:Y:S01]  /*a4c0*/  LDSM.16.MT88.4 R156, [R197+0x3900] ;  /* 0x00390000c59c783b */ /* 0x000fe20000004200 */
[C---:B------:R-:W-:Y:S01]  /*a4d0*/  FMUL.FTZ R12, R3.reuse, R120 ;  /* 0x00000078030c7220 */ /* 0x040fe20000410000 */
[C---:B------:R-:W-:Y:S04]  /*a4e0*/  HMMA.16816.F32 R8, R128.reuse, R14, R8 ;  /* 0x0000000e8008723c */ /* 0x040fe80000001808 */
[C---:B------:R-:W-:Y:S01]  /*a4f0*/  FMUL.FTZ R13, R3.reuse, R121 ;  /* 0x00000079030d7220 */ /* 0x040fe20000410000 */
[----:B------:R-:W-:Y:S01]  /*a500*/  MUFU.EX2 R228, R228 ;  /* 0x000000e400e47308 */ /* 0x000fe20000000800 */
[----:B------:R-:W-:Y:S01]  /*a510*/  LDSM.16.MT88.4 R160, [R196+0x3900] ;  /* 0x00390000c4a0783b */ /* 0x000fe20000004200 */
[C---:B------:R-:W-:Y:S02]  /*a520*/  FMUL.FTZ R14, R2.reuse, R122 ;  /* 0x0000007a020e7220 */ /* 0x040fe40000410000 */
[C---:B------:R-:W-:Y:S03]  /*a530*/  FMUL.FTZ R15, R2.reuse, R123 ;  /* 0x0000007b020f7220 */ /* 0x040fe60000410000 */
[C---:B------:R-:W-:Y:S02]  /*a540*/  FMUL.FTZ R44, R3.reuse, R44 ;  /* 0x0000002c032c7220 */ /* 0x040fe40000410000 */
[----:B------:R-:W1:Y:S01]  /*a550*/  LDSM.16.MT88.4 R120, [R196+0x100] ;  /* 0x00010000c478783b */ /* 0x000e620000004200 */
[C---:B------:R-:W-:Y:S01]  /*a560*/  FMUL.FTZ R45, R3.reuse, R45 ;  /* 0x0000002d032d7220 */ /* 0x040fe20000410000 */
[C---:B-----5:R-:W-:Y:S01]  /*a570*/  HMMA.16816.F32 R12, R128.reuse, R20, R12 ;  /* 0x00000014800c723c */ /* 0x060fe2000000180c */
[----:B------:R-:W-:Y:S02]  /*a580*/  MUFU.EX2 R229, R229 ;  /* 0x000000e500e57308 */ /* 0x000fe40000000800 */
[C---:B------:R-:W-:Y:S02]  /*a590*/  FMUL.FTZ R46, R2.reuse, R46 ;  /* 0x0000002e022e7220 */ /* 0x040fe40000410000 */
[C---:B------:R-:W-:Y:S01]  /*a5a0*/  FMUL.FTZ R47, R2.reuse, R47 ;  /* 0x0000002f022f7220 */ /* 0x040fe20000410000 */
[----:B------:R-:W-:Y:S01]  /*a5b0*/  LDSM.16.MT88.4 R164, [R203+0x5900] ;  /* 0x00590000cba4783b */ /* 0x000fe20000004200 */
[C---:B------:R-:W-:Y:S01]  /*a5c0*/  FMUL.FTZ R20, R3.reuse, R112 ;  /* 0x0000007003147220 */ /* 0x040fe20000410000 */
[C---:B------:R-:W-:Y:S03]  /*a5d0*/  HMMA.16816.F32 R16, R128.reuse, R22, R16 ;  /* 0x000000168010723c */ /* 0x040fe60000001810 */
[----:B------:R-:W-:Y:S01]  /*a5e0*/  MUFU.EX2 R230, R230 ;  /* 0x000000e600e67308 */ /* 0x000fe20000000800 */
[C---:B------:R-:W-:Y:S02]  /*a5f0*/  FMUL.FTZ R21, R3.reuse, R113 ;  /* 0x0000007103157220 */ /* 0x040fe40000410000 */
[----:B------:R-:W0:Y:S01]  /*a600*/  LDGDEPBAR ;  /* 0x00000000000079af */ /* 0x000e220000000000 */
[C---:B------:R-:W-:Y:S02]  /*a610*/  FMUL.FTZ R22, R2.reuse, R114 ;  /* 0x0000007202167220 */ /* 0x040fe40000410000 */
[C---:B------:R-:W-:Y:S03]  /*a620*/  FMUL.FTZ R23, R2.reuse, R115 ;  /* 0x0000007302177220 */ /* 0x040fe60000410000 */
[C---:B------:R-:W-:Y:S01]  /*a630*/  FMUL.FTZ R48, R3.reuse, R48 ;  /* 0x0000003003307220 */ /* 0x040fe20000410000 */
[----:B------:R-:W-:Y:S01]  /*a640*/  MUFU.EX2 R231, R231 ;  /* 0x000000e700e77308 */ /* 0x000fe20000000800 */
[----:B------:R-:W3:Y:S01]  /*a650*/  LDSM.16.MT88.4 R112, [R203+0x2100] ;  /* 0x00210000cb70783b */ /* 0x000ee20000004200 */
[C---:B------:R-:W-:Y:S01]  /*a660*/  FMUL.FTZ R49, R3.reuse, R49 ;  /* 0x0000003103317220 */ /* 0x040fe20000410000 */
[C---:B--2---:R-:W-:Y:S03]  /*a670*/  HMMA.16816.F32 R20, R128.reuse, R28, R20 ;  /* 0x0000001c8014723c */ /* 0x044fe60000001814 */
[C---:B------:R-:W-:Y:S02]  /*a680*/  FMUL.FTZ R50, R2.reuse, R50 ;  /* 0x0000003202327220 */ /* 0x040fe40000410000 */
[C---:B------:R-:W-:Y:S02]  /*a690*/  FMUL.FTZ R51, R2.reuse, R51 ;  /* 0x0000003302337220 */ /* 0x040fe40000410000 */
[C---:B------:R-:W-:Y:S01]  /*a6a0*/  FMUL.FTZ R28, R3.reuse, R104 ;  /* 0x00000068031c7220 */ /* 0x040fe20000410000 */
[C---:B------:R-:W-:Y:S01]  /*a6b0*/  HMMA.16816.F32 R24, R128.reuse, R30, R24 ;  /* 0x0000001e8018723c */ /* 0x040fe20000001818 */
[----:B------:R-:W-:Y:S03]  /*a6c0*/  MUFU.EX2 R232, R232 ;  /* 0x000000e800e87308 */ /* 0x000fe60000000800 */
[C---:B------:R-:W-:Y:S02]  /*a6d0*/  FMUL.FTZ R29, R3.reuse, R105 ;  /* 0x00000069031d7220 */ /* 0x040fe40000410000 */
[C---:B------:R-:W-:Y:S02]  /*a6e0*/  FMUL.FTZ R52, R3.reuse, R52 ;  /* 0x0000003403347220 */ /* 0x040fe40000410000 */
[C---:B------:R-:W-:Y:S03]  /*a6f0*/  FMUL.FTZ R30, R2.reuse, R106 ;  /* 0x0000006a021e7220 */ /* 0x040fe60000410000 */
[----:B------:R-:W-:Y:S01]  /*a700*/  MUFU.EX2 R233, R233 ;  /* 0x000000e900e97308 */ /* 0x000fe20000000800 */
[C---:B------:R-:W-:Y:S02]  /*a710*/  FMUL.FTZ R31, R2.reuse, R107 ;  /* 0x0000006b021f7220 */ /* 0x040fe40000410000 */
[----:B------:R-:W2:Y:S01]  /*a720*/  LDSM.16.MT88.4 R104, [R198+0x2100] ;  /* 0x00210000c668783b */ /* 0x000ea20000004200 */
[C---:B------:R-:W-:Y:S02]  /*a730*/  FMUL.FTZ R53, R3.reuse, R53 ;  /* 0x0000003503357220 */ /* 0x040fe40000410000 */
[C---:B------:R-:W-:Y:S02]  /*a740*/  FMUL.FTZ R54, R2.reuse, R54 ;  /* 0x0000003602367220 */ /* 0x040fe40000410000 */
[C---:B-1----:R-:W-:Y:S02]  /*a750*/  HMMA.16816.F32 R28, R128.reuse, R120, R28 ;  /* 0x00000078801c723c */ /* 0x042fe4000000181c */
[----:B------:R-:W-:Y:S01]  /*a760*/  MUFU.EX2 R234, R234 ;  /* 0x000000ea00ea7308 */ /* 0x000fe20000000800 */
[C---:B------:R-:W-:Y:S02]  /*a770*/  FMUL.FTZ R55, R2.reuse, R55 ;  /* 0x0000003702377220 */ /* 0x040fe40000410000 */
[C---:B------:R-:W-:Y:S02]  /*a780*/  FMUL.FTZ R56, R3.reuse, R56 ;  /* 0x0000003803387220 */ /* 0x040fe40000410000 */
[C---:B------:R-:W-:Y:S01]  /*a790*/  FMUL.FTZ R57, R3.reuse, R57 ;  /* 0x0000003903397220 */ /* 0x040fe20000410000 */
[C---:B------:R-:W-:Y:S01]  /*a7a0*/  HMMA.16816.F32 R32, R128.reuse, R122, R32 ;  /* 0x0000007a8020723c */ /* 0x040fe20000001820 */
[----:B------:R-:W-:Y:S03]  /*a7b0*/  LDSM.16.MT88.4 R120, [R196+0x900] ;  /* 0x00090000c478783b */ /* 0x000fe60000004200 */
[C---:B------:R-:W-:Y:S01]  /*a7c0*/  FMUL.FTZ R58, R2.reuse, R58 ;  /* 0x0000003a023a7220 */ /* 0x040fe20000410000 */
[----:B------:R-:W-:Y:S01]  /*a7d0*/  MUFU.EX2 R235, R235 ;  /* 0x000000eb00eb7308 */ /* 0x000fe20000000800 */
[C---:B------:R-:W-:Y:S02]  /*a7e0*/  FMUL.FTZ R59, R2.reuse, R59 ;  /* 0x0000003b023b7220 */ /* 0x040fe40000410000 */
[C---:B---3--:R-:W-:Y:S04]  /*a7f0*/  HMMA.16816.F32 R36, R128.reuse, R112, R36 ;  /* 0x000000708024723c */ /* 0x048fe80000001824 */
[C---:B------:R-:W-:Y:S02]  /*a800*/  FMUL.FTZ R60, R3.reuse, R60 ;  /* 0x0000003c033c7220 */ /* 0x040fe40000410000 */
[C---:B------:R-:W-:Y:S01]  /*a810*/  FMUL.FTZ R61, R3.reuse, R61 ;  /* 0x0000003d033d7220 */ /* 0x040fe20000410000 */
[----:B------:R-:W-:Y:S01]  /*a820*/  MUFU.EX2 R236, R236 ;  /* 0x000000ec00ec7308 */ /* 0x000fe20000000800 */
[C---:B------:R-:W-:Y:S01]  /*a830*/  HMMA.16816.F32 R40, R128.reuse, R114, R40 ;  /* 0x000000728028723c */ /* 0x040fe20000001828 */
[----:B------:R-:W-:Y:S03]  /*a840*/  LDSM.16.MT88.4 R112, [R203+0x900] ;  /* 0x00090000cb70783b */ /* 0x000fe60000004200 */
[C---:B------:R-:W-:Y:S02]  /*a850*/  FMUL.FTZ R62, R2.reuse, R62 ;  /* 0x0000003e023e7220 */ /* 0x040fe40000410000 */
[C---:B------:R-:W-:Y:S02]  /*a860*/  FMUL.FTZ R63, R2.reuse, R63 ;  /* 0x0000003f023f7220 */ /* 0x040fe40000410000 */
[C---:B------:R-:W-:Y:S01]  /*a870*/  FMUL.FTZ R64, R3.reuse, R64 ;  /* 0x0000004003407220 */ /* 0x040fe20000410000 */
[----:B------:R-:W-:Y:S01]  /*a880*/  MUFU.EX2 R237, R237 ;  /* 0x000000ed00ed7308 */ /* 0x000fe20000000800 */
[C---:B--2---:R-:W-:Y:S03]  /*a890*/  HMMA.16816.F32 R44, R128.reuse, R104, R44 ;  /* 0x00000068802c723c */ /* 0x044fe6000000182c */
[C---:B------:R-:W-:Y:S02]  /*a8a0*/  FMUL.FTZ R65, R3.reuse, R65 ;  /* 0x0000004103417220 */ /* 0x040fe40000410000 */
[C---:B------:R-:W-:Y:S02]  /*a8b0*/  FMUL.FTZ R66, R2.reuse, R66 ;  /* 0x0000004202427220 */ /* 0x040fe40000410000 */
[C---:B------:R-:W-:Y:S01]  /*a8c0*/  FMUL.FTZ R67, R2.reuse, R67 ;  /* 0x0000004302437220 */ /* 0x040fe20000410000 */
[C---:B------:R-:W-:Y:S01]  /*a8d0*/  HMMA.16816.F32 R48, R128.reuse, R106, R48 ;  /* 0x0000006a8030723c */ /* 0x040fe20000001830 */
[----:B------:R-:W1:Y:S01]  /*a8e0*/  LDSM.16.MT88.4 R104, [R203+0x4100] ;  /* 0x00410000cb68783b */ /* 0x000e620000004200 */
[----:B------:R-:W-:Y:S02]  /*a8f0*/  MUFU.EX2 R239, R239 ;  /* 0x000000ef00ef7308 */ /* 0x000fe40000000800 */
[C---:B------:R-:W-:Y:S02]  /*a900*/  FMUL.FTZ R68, R3.reuse, R68 ;  /* 0x0000004403447220 */ /* 0x040fe40000410000 */
[C---:B------:R-:W-:Y:S02]  /*a910*/  FMUL.FTZ R69, R3.reuse, R69 ;  /* 0x0000004503457220 */ /* 0x040fe40000410000 */
[C---:B------:R-:W-:Y:S04]  /*a920*/  HMMA.16816.F32 R52, R128.reuse, R100, R52 ;  /* 0x000000648034723c */ /* 0x040fe80000001834 */
[C---:B------:R-:W-:Y:S01]  /*a930*/  FMUL.FTZ R70, R2.reuse, R70 ;  /* 0x0000004602467220 */ /* 0x040fe20000410000 */
[----:B------:R-:W-:Y:S01]  /*a940*/  MUFU.EX2 R240, R240 ;  /* 0x000000f000f07308 */ /* 0x000fe20000000800 */
[C---:B------:R-:W-:Y:S02]  /*a950*/  FMUL.FTZ R71, R2.reuse, R71 ;  /* 0x0000004702477220 */ /* 0x040fe40000410000 */
[C---:B------:R-:W-:Y:S01]  /*a960*/  HMMA.16816.F32 R56, R128.reuse, R102, R56 ;  /* 0x000000668038723c */ /* 0x040fe20000001838 */
[----:B------:R-:W2:Y:S03]  /*a970*/  LDSM.16.MT88.4 R100, [R198+0x4100] ;  /* 0x00410000c664783b */ /* 0x000ea60000004200 */
[C---:B------:R-:W-:Y:S02]  /*a980*/  FMUL.FTZ R72, R3.reuse, R72 ;  /* 0x0000004803487220 */ /* 0x040fe40000410000 */
[C---:B------:R-:W-:Y:S02]  /*a990*/  FMUL.FTZ R73, R3.reuse, R73 ;  /* 0x0000004903497220 */ /* 0x040fe40000410000 */
[C---:B------:R-:W-:Y:S04]  /*a9a0*/  HMMA.16816.F32 R60, R128.reuse, R108, R60 ;  /* 0x0000006c803c723c */ /* 0x040fe8000000183c */
[C---:B------:R-:W-:Y:S02]  /*a9b0*/  FMUL.FTZ R74, R2.reuse, R74 ;  /* 0x0000004a024a7220 */ /* 0x040fe40000410000 */
[C---:B------:R-:W-:Y:S02]  /*a9c0*/  FMUL.FTZ R75, R2.reuse, R75 ;  /* 0x0000004b024b7220 */ /* 0x040fe40000410000 */
[C---:B------:R-:W-:Y:S01]  /*a9d0*/  HMMA.16816.F32 R64, R128.reuse, R110, R64 ;  /* 0x0000006e8040723c */ /* 0x040fe20000001840 */
[----:B------:R-:W3:Y:S03]  /*a9e0*/  LDSM.16.MT88.4 R108, [R197+0x4100] ;  /* 0x00410000c56c783b */ /* 0x000ee60000004200 */
[C---:B------:R-:W-:Y:S02]  /*a9f0*/  FMUL.FTZ R76, R3.reuse, R76 ;  /* 0x0000004c034c7220 */ /* 0x040fe40000410000 */
[C---:B------:R-:W-:Y:S02]  /*aa00*/  FMUL.FTZ R77, R3.reuse, R77 ;  /* 0x0000004d034d7220 */ /* 0x040fe40000410000 */
[C---:B------:R-:W-:Y:S01]  /*aa10*/  FMUL.FTZ R78, R2.reuse, R78 ;  /* 0x0000004e024e7220 */ /* 0x040fe20000410000 */
[C---:B-1----:R-:W-:Y:S03]  /*aa20*/  HMMA.16816.F32 R68, R128.reuse, R104, R68 ;  /* 0x000000688044723c */ /* 0x042fe60000001844 */
[C---:B------:R-:W-:Y:S02]  /*aa30*/  FMUL.FTZ R79, R2.reuse, R79 ;  /* 0x0000004f024f7220 */ /* 0x040fe40000410000 */
[C---:B------:R-:W-:Y:S02]  /*aa40*/  FMUL.FTZ R80, R3.reuse, R80 ;  /* 0x0000005003507220 */ /* 0x040fe40000410000 */
[C---:B------:R-:W-:Y:S01]  /*aa50*/  FMUL.FTZ R81, R3.reuse, R81 ;  /* 0x0000005103517220 */ /* 0x040fe20000410000 */
[C---:B------:R-:W-:Y:S01]  /*aa60*/  HMMA.16816.F32 R72, R128.reuse, R106, R72 ;  /* 0x0000006a8048723c */ /* 0x040fe20000001848 */
[----:B------:R-:W1:Y:S03]  /*aa70*/  LDSM.16.MT88.4 R104, [R196+0x4100] ;  /* 0x00410000c468783b */ /* 0x000e660000004200 */
[C---:B------:R-:W-:Y:S02]  /*aa80*/  FMUL.FTZ R82, R2.reuse, R82 ;  /* 0x0000005202527220 */ /* 0x040fe40000410000 */
[C---:B------:R-:W-:Y:S02]  /*aa90*/  FMUL.FTZ R83, R2.reuse, R83 ;  /* 0x0000005302537220 */ /* 0x040fe40000410000 */
[C---:B--2---:R-:W-:Y:S04]  /*aaa0*/  HMMA.16816.F32 R76, R128.reuse, R100, R76 ;  /* 0x00000064804c723c */ /* 0x044fe8000000184c */
[C---:B------:R-:W-:Y:S02]  /*aab0*/  FMUL.FTZ R84, R3.reuse, R84 ;  /* 0x0000005403547220 */ /* 0x040fe40000410000 */
[C---:B------:R-:W-:Y:S02]  /*aac0*/  FMUL.FTZ R85, R3.reuse, R85 ;  /* 0x0000005503557220 */ /* 0x040fe40000410000 */
[C---:B------:R-:W-:Y:S04]  /*aad0*/  HMMA.16816.F32 R80, R128.reuse, R102, R80 ;  /* 0x000000668050723c */ /* 0x040fe80000001850 */
[C---:B------:R-:W-:Y:S02]  /*aae0*/  FMUL.FTZ R86, R2.reuse, R86 ;  /* 0x0000005602567220 */ /* 0x040fe40000410000 */
[----:B------:R-:W-:Y:S02]  /*aaf0*/  FMUL.FTZ R87, R2, R87 ;  /* 0x0000005702577220 */ /* 0x000fe40000410000 */
[----:B------:R-:W-:Y:S04]  /*ab00*/  FFMA.FTZ R175, R182, c[0x0][0x2d0], -R151 ;  /* 0x0000b400b6af7a23 */ /* 0x000fe80000010897 */
[----:B------:R-:W-:Y:S01]  /*ab10*/  FFMA.FTZ R182, R136, c[0x0][0x2d0], -R145 ;  /* 0x0000b40088b67a23 */ /* 0x000fe20000010891 */
[C---:B---3--:R-:W-:Y:S01]  /*ab20*/  HMMA.16816.F32 R84, R128.reuse, R108, R84 ;  /* 0x0000006c8054723c */ /* 0x048fe20000001854 */
[----:B------:R-:W-:Y:S01]  /*ab30*/  MUFU.EX2 R175, R175 ;  /* 0x000000af00af7308 */ /* 0x000fe20000000800 */
[----:B------:R-:W-:Y:S01]  /*ab40*/  LDSM.16.MT88.4 R136, [R198+0x2900] ;  /* 0x00290000c688783b */ /* 0x000fe20000004200 */
[--C-:B------:R-:W-:Y:S02]  /*ab50*/  FFMA.FTZ R176, R176, c[0x0][0x2d0], -R151.reuse ;  /* 0x0000b400b0b07a23 */ /* 0x100fe40000010897 */
[----:B------:R-:W-:Y:S02]  /*ab60*/  FFMA.FTZ R177, R180, c[0x0][0x2d0], -R151 ;  /* 0x0000b400b4b17a23 */ /* 0x000fe40000010897 */
[----:B------:R-:W-:Y:S02]  /*ab70*/  FFMA.FTZ R180, R140, c[0x0][0x2d0], -R145 ;  /* 0x0000b4008cb47a23 */ /* 0x000fe40000010891 */
[--C-:B------:R-:W-:Y:S01]  /*ab80*/  FFMA.FTZ R178, R178, c[0x0][0x2d0], -R151.reuse ;  /* 0x0000b400b2b27a23 */ /* 0x100fe20000010897 */
[----:B------:R-:W-:Y:S01]  /*ab90*/  LDSM.16.MT88.4 R140, [R197+0x2900] ;  /* 0x00290000c58c783b */ /* 0x000fe20000004200 */
[----:B------:R-:W2:Y:S01]  /*aba0*/  MUFU.EX2 R176, R176 ;  /* 0x000000b000b07308 */ /* 0x000ea20000000800 */
[C---:B------:R-:W-:Y:S02]  /*abb0*/  FMUL.FTZ R88, R3.reuse, R88 ;  /* 0x0000005803587220 */ /* 0x040fe40000410000 */
[----:B------:R-:W-:Y:S02]  /*abc0*/  FMUL.FTZ R89, R3, R89 ;  /* 0x0000005903597220 */ /* 0x000fe40000410000 */
[C---:B------:R-:W-:Y:S02]  /*abd0*/  FMUL.FTZ R90, R2.reuse, R90 ;  /* 0x0000005a025a7220 */ /* 0x040fe40000410000 */
[C---:B------:R-:W-:Y:S02]  /*abe0*/  FMUL.FTZ R91, R2.reuse, R91 ;  /* 0x0000005b025b7220 */ /* 0x040fe40000410000 */
[----:B------:R-:W-:Y:S01]  /*abf0*/  FFMA.FTZ R151, R147, c[0x0][0x2d0], -R151 ;  /* 0x0000b40093977a23 */ /* 0x000fe20000010897 */
[----:B------:R-:W-:Y:S01]  /*ac00*/  MUFU.EX2 R177, R177 ;  /* 0x000000b100b17308 */ /* 0x000fe20000000800 */
[C---:B------:R-:W-:Y:S02]  /*ac10*/  FMUL.FTZ R92, R3.reuse, R92 ;  /* 0x0000005c035c7220 */ /* 0x040fe40000410000 */
[C---:B------:R-:W-:Y:S01]  /*ac20*/  FMUL.FTZ R93, R3.reuse, R93 ;  /* 0x0000005d035d7220 */ /* 0x040fe20000410000 */
[C---:B------:R-:W-:Y:S01]  /*ac30*/  HMMA.16816.F32 R88, R128.reuse, R110, R88 ;  /* 0x0000006e8058723c */ /* 0x040fe20000001858 */
[----:B------:R-:W3:Y:S02]  /*ac40*/  LDSM.16.MT88.4 R108, [R197+0x900] ;  /* 0x00090000c56c783b */ /* 0x000ee40000004200 */
[C---:B------:R-:W-:Y:S02]  /*ac50*/  FMUL.FTZ R94, R2.reuse, R94 ;  /* 0x0000005e025e7220 */ /* 0x040fe40000410000 */
[C---:B------:R-:W-:Y:S01]  /*ac60*/  FMUL.FTZ R95, R2.reuse, R95 ;  /* 0x0000005f025f7220 */ /* 0x040fe20000410000 */
[----:B------:R-:W4:Y:S01]  /*ac70*/  MUFU.EX2 R178, R178 ;  /* 0x000000b200b27308 */ /* 0x000f220000000800 */
[C---:B------:R-:W-:Y:S02]  /*ac80*/  FMUL.FTZ R96, R3.reuse, R96 ;  /* 0x0000006003607220 */ /* 0x040fe40000410000 */
[----:B------:R-:W-:Y:S03]  /*ac90*/  FMUL.FTZ R97, R3, R97 ;  /* 0x0000006103617220 */ /* 0x000fe60000410000 */
[C---:B-1----:R-:W-:Y:S03]  /*aca0*/  HMMA.16816.F32 R92, R128.reuse, R104, R92 ;  /* 0x00000068805c723c */ /* 0x042fe6000000185c */
[C---:B------:R-:W-:Y:S01]  /*acb0*/  FMUL.FTZ R98, R2.reuse, R98 ;  /* 0x0000006202627220 */ /* 0x040fe20000410000 */
[----:B------:R-:W1:Y:S01]  /*acc0*/  MUFU.EX2 R180, R180 ;  /* 0x000000b400b47308 */ /* 0x000e620000000800 */
[----:B------:R-:W-:Y:S01]  /*acd0*/  FMUL.FTZ R99, R2, R99 ;  /* 0x0000006302637220 */ /* 0x000fe20000410000 */
[----:B--2---:R-:W-:Y:S01]  /*ace0*/  F2FP.PACK_AB R100, R176, R175 ;  /* 0x000000afb064723e */ /* 0x004fe200000000ff */
[--C-:B------:R-:W-:Y:S02]  /*acf0*/  FFMA.FTZ R134, R134, c[0x0][0x2d0], -R145.reuse ;  /* 0x0000b40086867a23 */ /* 0x100fe40000010891 */
[----:B------:R-:W-:Y:S03]  /*ad00*/  FFMA.FTZ R145, R133, c[0x0][0x2d0], -R145 ;  /* 0x0000b40085917a23 */ /* 0x000fe60000010891 */
[----:B------:R-:W-:Y:S01]  /*ad10*/  HMMA.16816.F32 R96, R128, R106, R96 ;  /* 0x0000006a8060723c */ /* 0x000fe20000001860 */
[----:B------:R-:W2:Y:S01]  /*ad20*/  LDSM.16.MT88.4 R104, [R196+0x2900] ;  /* 0x00290000c468783b */ /* 0x000ea20000004200 */
[----:B------:R-:W5:Y:S01]  /*ad30*/  MUFU.EX2 R182, R182 ;  /* 0x000000b600b67308 */ /* 0x000f620000000800 */
[----:B------:R-:W-:Y:S01]  /*ad40*/  FFMA.FTZ R173, R3, R218, R173 ;  /* 0x000000da03ad7223 */ /* 0x000fe200000100ad */
[----:B------:R-:W-:Y:S01]  /*ad50*/  MOV R3, R0 ;  /* 0x0000000000037202 */ /* 0x000fe20000000f00 */
[----:B------:R-:W-:Y:S01]  /*ad60*/  FFMA.FTZ R174, R2, R219, R174 ;  /* 0x000000db02ae7223 */ /* 0x000fe200000100ae */
[----:B----4-:R-:W-:Y:S01]  /*ad70*/  F2FP.PACK_AB R102, R178, R177 ;  /* 0x000000b1b266723e */ /* 0x010fe200000000ff */
[----:B------:R-:W-:Y:S02]  /*ad80*/  FADD.FTZ R172, R172, R173 ;  /* 0x000000adacac7221 */ /* 0x000fe40000010000 */
[----:B------:R-:W-:Y:S03]  /*ad90*/  LDSM.16.MT88.4 R128, [R198+0x3100] ;  /* 0x00310000c680783b */ /* 0x000fe60000004200 */
[----:B------:R4:W2:Y:S01]  /*ada0*/  MUFU.EX2 R238, R151 ;  /* 0x0000009700ee7308 */ /* 0x0008a20000000800 */
[----:B------:R-:W-:Y:S02]  /*adb0*/  FADD.FTZ R169, R169, R174 ;  /* 0x000000aea9a97221 */ /* 0x000fe40000010000 */
[----:B------:R-:W-:Y:S01]  /*adc0*/  FADD.FTZ R171, R171, R172 ;  /* 0x000000acabab7221 */ /* 0x000fe20000010000 */
[----:B-1----:R-:W-:Y:S01]  /*add0*/  F2FP.PACK_AB R101, R180, R179 ;  /* 0x000000b3b465723e */ /* 0x002fe200000000ff */
[----:B------:R-:W-:Y:S02]  /*ade0*/  FADD.FTZ R168, R168, R169 ;  /* 0x000000a9a8a87221 */ /* 0x000fe40000010000 */
[----:B------:R-:W-:Y:S02]  /*adf0*/  FADD.FTZ R170, R170, R171 ;  /* 0x000000abaaaa7221 */ /* 0x000fe40000010000 */
[----:B------:R-:W-:Y:S01]  /*ae00*/  FADD.FTZ R168, R135, R168 ;  /* 0x000000a887a87221 */ /* 0x000fe20000010000 */
[----:B------:R1:W-:Y:S01]  /*ae10*/  MUFU.EX2 R133, R145 ;  /* 0x0000009100857308 */ /* 0x0003e20000000800 */
[----:B------:R-:W-:Y:S01]  /*ae20*/  MOV R135, R132 ;  /* 0x0000008400877202 */ /* 0x000fe20000000f00 */
[----:B------:R-:W-:Y:S01]  /*ae30*/  FADD.FTZ R175, R175, R170 ;  /* 0x000000aaafaf7221 */ /* 0x000fe20000010000 */
[----:B-----5:R-:W-:Y:S01]  /*ae40*/  F2FP.PACK_AB R103, R182, R181 ;  /* 0x000000b5b667723e */ /* 0x020fe200000000ff */
[----:B------:R-:W-:Y:S02]  /*ae50*/  FADD.FTZ R179, R179, R168 ;  /* 0x000000a8b3b37221 */ /* 0x000fe40000010000 */
[----:B------:R-:W-:Y:S02]  /*ae60*/  FADD.FTZ R176, R176, R175 ;  /* 0x000000afb0b07221 */ /* 0x000fe40000010000 */
[----:B------:R-:W-:Y:S02]  /*ae70*/  FADD.FTZ R180, R180, R179 ;  /* 0x000000b3b4b47221 */ /* 0x000fe40000010000 */
[----:B------:R-:W5:Y:S01]  /*ae80*/  MUFU.EX2 R134, R134 ;  /* 0x0000008600867308 */ /* 0x000f620000000800 */
[C---:B------:R-:W-:Y:S01]  /*ae90*/  HMMA.16816.F32 R4, R100.reuse, R112, R4 ;  /* 0x000000706404723c */ /* 0x040fe20000001804 */
[----:B----4-:R-:W-:Y:S04]  /*aea0*/  LDSM.16.MT88.4 R148, [R203+0x3900] ;  /* 0x00390000cb94783b */ /* 0x010fe80000004200 */
[----:B------:R-:W-:Y:S02]  /*aeb0*/  FADD.FTZ R177, R177, R176 ;  /* 0x000000b0b1b17221 */ /* 0x000fe40000010000 */
[----:B------:R-:W-:Y:S01]  /*aec0*/  FADD.FTZ R181, R181, R180 ;  /* 0x000000b4b5b57221 */ /* 0x000fe20000010000 */
[C---:B------:R-:W-:Y:S01]  /*aed0*/  HMMA.16816.F32 R8, R100.reuse, R114, R8 ;  /* 0x000000726408723c */ /* 0x040fe20000001808 */
[----:B------:R-:W-:Y:S03]  /*aee0*/  LDSM.16.MT88.4 R112, [R198+0x4900] ;  /* 0x00490000c670783b */ /* 0x000fe60000004200 */
[----:B------:R-:W-:Y:S02]  /*aef0*/  FADD.FTZ R178, R178, R177 ;  /* 0x000000b1b2b27221 */ /* 0x000fe40000010000 */
[----:B------:R-:W-:Y:S02]  /*af00*/  FADD.FTZ R182, R182, R181 ;  /* 0x000000b5b6b67221 */ /* 0x000fe40000010000 */
[C---:B------:R-:W-:Y:S01]  /*af10*/  HMMA.16816.F32 R12, R100.reuse, R116, R12 ;  /* 0x00000074640c723c */ /* 0x040fe2000000180c */
[----:B-1----:R-:W-:Y:S07]  /*af20*/  LDSM.16.MT88.4 R144, [R196+0x1900] ;  /* 0x00190000c490783b */ /* 0x002fee0000004200 */
[C---:B------:R-:W-:Y:S01]  /*af30*/  HMMA.16816.F32 R16, R100.reuse, R118, R16 ;  /* 0x000000766410723c */ /* 0x040fe20000001810 */
[----:B------:R-:W-:Y:S07]  /*af40*/  LDSM.16.MT88.4 R116, [R197+0x4900] ;  /* 0x00490000c574783b */ /* 0x000fee0000004200 */
[C---:B---3--:R-:W-:Y:S08]  /*af50*/  HMMA.16816.F32 R20, R100.reuse, R108, R20 ;  /* 0x0000006c6414723c */ /* 0x048ff00000001814 */
[C---:B------:R-:W-:Y:S01]  /*af60*/  HMMA.16816.F32 R24, R100.reuse, R110, R24 ;  /* 0x0000006e6418723c */ /* 0x040fe20000001818 */
[----:B------:R-:W1:Y:S07]  /*af70*/  LDSM.16.MT88.4 R108, [R203+0x4900] ;  /* 0x00490000cb6c783b */ /* 0x000e6e0000004200 */
        /* <DEDUP_REMOVED lines=12> */
[C---:B--2---:R-:W-:Y:S08]  /*b040*/  HMMA.16816.F32 R60, R100.reuse, R104, R60 ;  /* 0x00000068643c723c */ /* 0x044ff0000000183c */
[C---:B------:R-:W-:Y:S01]  /*b050*/  HMMA.16816.F32 R64, R100.reuse, R106, R64 ;  /* 0x0000006a6440723c */ /* 0x040fe20000001840 */
[----:B------:R-:W2:Y:S07]  /*b060*/  LDSM.16.MT88.4 R104, [R196+0x4900] ;  /* 0x00490000c468783b */ /* 0x000eae0000004200 */
[C---:B-1----:R-:W-:Y:S08]  /*b070*/  HMMA.16816.F32 R68, R100.reuse, R108, R68 ;  /* 0x0000006c6444723c */ /* 0x042ff00000001844 */
[C---:B------:R-:W-:Y:S01]  /*b080*/  HMMA.16816.F32 R72, R100.reuse, R110, R72 ;  /* 0x0000006e6448723c */ /* 0x040fe20000001848 */
[----:B------:R-:W1:Y:S07]  /*b090*/  LDSM.16.MT88.4 R108, [R203+0x1100] ;  /* 0x00110000cb6c783b */ /* 0x000e6e0000004200 */
[C---:B------:R-:W-:Y:S08]  /*b0a0*/  HMMA.16816.F32 R76, R100.reuse, R112, R76 ;  /* 0x00000070644c723c */ /* 0x040ff0000000184c */
[C---:B------:R-:W-:Y:S01]  /*b0b0*/  HMMA.16816.F32 R80, R100.reuse, R114, R80 ;  /* 0x000000726450723c */ /* 0x040fe20000001850 */
[----:B------:R-:W3:Y:S07]  /*b0c0*/  LDSM.16.MT88.4 R112, [R197+0x1100] ;  /* 0x00110000c570783b */ /* 0x000eee0000004200 */
[C---:B------:R-:W-:Y:S08]  /*b0d0*/  HMMA.16816.F32 R84, R100.reuse, R116, R84 ;  /* 0x000000746454723c */ /* 0x040ff00000001854 */
[C---:B------:R-:W-:Y:S01]  /*b0e0*/  HMMA.16816.F32 R88, R100.reuse, R118, R88 ;  /* 0x000000766458723c */ /* 0x040fe20000001858 */
[----:B------:R-:W4:Y:S07]  /*b0f0*/  LDSM.16.MT88.4 R116, [R203+0x3100] ;  /* 0x00310000cb74783b */ /* 0x000f2e0000004200 */
[C---:B--2---:R-:W-:Y:S08]  /*b100*/  HMMA.16816.F32 R92, R100.reuse, R104, R92 ;  /* 0x00000068645c723c */ /* 0x044ff0000000185c */
[----:B------:R-:W-:Y:S01]  /*b110*/  HMMA.16816.F32 R96, R100, R106, R96 ;  /* 0x0000006a6460723c */ /* 0x000fe20000001860 */
[----:B------:R-:W2:Y:S06]  /*b120*/  LDSM.16.MT88.4 R104, [R196+0x3100] ;  /* 0x00310000c468783b */ /* 0x000eac0000004200 */
[----:B------:R-:W-:Y:S01]  /*b130*/  F2FP.PACK_AB R100, R228, R183 ;  /* 0x000000b7e464723e */ /* 0x000fe200000000ff */
[----:B------:R-:W-:Y:S01]  /*b140*/  FADD.FTZ R183, R183, R178 ;  /* 0x000000b2b7b77221 */ /* 0x000fe20000010000 */
[----:B------:R-:W-:Y:S03]  /*b150*/  F2FP.PACK_AB R102, R230, R229 ;  /* 0x000000e5e666723e */ /* 0x000fe600000000ff */
[----:B------:R-:W-:Y:S01]  /*b160*/  F2FP.PACK_AB R101, R232, R231 ;  /* 0x000000e7e865723e */ /* 0x000fe200000000ff */
[----:B------:R-:W-:Y:S01]  /*b170*/  FADD.FTZ R231, R231, R182 ;  /* 0x000000b6e7e77221 */ /* 0x000fe20000010000 */
[----:B------:R-:W-:Y:S01]  /*b180*/  F2FP.PACK_AB R103, R234, R233 ;  /* 0x000000e9ea67723e */ /* 0x000fe200000000ff */
[----:B------:R-:W-:Y:S02]  /*b190*/  FADD.FTZ R228, R228, R183 ;  /* 0x000000b7e4e47221 */ /* 0x000fe40000010000 */
[----:B------:R-:W-:Y:S02]  /*b1a0*/  FADD.FTZ R232, R232, R231 ;  /* 0x000000e7e8e87221 */ /* 0x000fe40000010000 */
[----:B------:R-:W-:Y:S02]  /*b1b0*/  FADD.FTZ R229, R229, R228 ;  /* 0x000000e4e5e57221 */ /* 0x000fe40000010000 */
[C---:B-1----:R-:W-:Y:S03]  /*b1c0*/  HMMA.16816.F32 R4, R100.reuse, R108, R4 ;  /* 0x0000006c6404723c */ /* 0x042fe60000001804 */
[----:B------:R-:W-:Y:S02]  /*b1d0*/  FADD.FTZ R233, R233, R232 ;  /* 0x000000e8e9e97221 */ /* 0x000fe40000010000 */
[----:B------:R-:W-:Y:S02]  /*b1e0*/  FADD.FTZ R230, R230, R229 ;  /* 0x000000e5e6e67221 */ /* 0x000fe40000010000 */
[----:B------:R-:W-:Y:S01]  /*b1f0*/  FADD.FTZ R234, R234, R233 ;  /* 0x000000e9eaea7221 */ /* 0x000fe20000010000 */
[C---:B------:R-:W-:Y:S01]  /*b200*/  HMMA.16816.F32 R8, R100.reuse, R110, R8 ;  /* 0x0000006e6408723c */ /* 0x040fe20000001808 */
[----:B------:R-:W1:Y:S07]  /*b210*/  LDSM.16.MT88.4 R108, [R203+0x5100] ;  /* 0x00510000cb6c783b */ /* 0x000e6e0000004200 */
[C---:B------:R-:W-:Y:S08]  /*b220*/  HMMA.16816.F32 R12, R100.reuse, R120, R12 ;  /* 0x00000078640c723c */ /* 0x040ff0000000180c */
[C---:B------:R-:W-:Y:S08]  /*b230*/  HMMA.16816.F32 R16, R100.reuse, R122, R16 ;  /* 0x0000007a6410723c */ /* 0x040ff00000001810 */
[C---:B---3--:R-:W-:Y:S08]  /*b240*/  HMMA.16816.F32 R20, R100.reuse, R112, R20 ;  /* 0x000000706414723c */ /* 0x048ff00000001814 */
[C---:B------:R-:W-:Y:S01]  /*b250*/  HMMA.16816.F32 R24, R100.reuse, R114, R24 ;  /* 0x000000726418723c */ /* 0x040fe20000001818 */
[----:B------:R-:W3:Y:S07]  /*b260*/  LDSM.16.MT88.4 R112, [R198+0x5100] ;  /* 0x00510000c670783b */ /* 0x000eee0000004200 */
[C---:B------:R-:W-:Y:S08]  /*b270*/  HMMA.16816.F32 R28, R100.reuse, R124, R28 ;  /* 0x0000007c641c723c */ /* 0x040ff0000000181c */
[C---:B------:R-:W-:Y:S01]  /*b280*/  HMMA.16816.F32 R32, R100.reuse, R126, R32 ;  /* 0x0000007e6420723c */ /* 0x040fe20000001820 */
[----:B------:R-:W-:Y:S07]  /*b290*/  LDSM.16.MT88.4 R124, [R203+0x1900] ;  /* 0x00190000cb7c783b */ /* 0x000fee0000004200 */
[C---:B----4-:R-:W-:Y:S08]  /*b2a0*/  HMMA.16816.F32 R36, R100.reuse, R116, R36 ;  /* 0x000000746424723c */ /* 0x050ff00000001824 */
[C---:B------:R-:W-:Y:S01]  /*b2b0*/  HMMA.16816.F32 R40, R100.reuse, R118, R40 ;  /* 0x000000766428723c */ /* 0x040fe20000001828 */
[----:B------:R-:W4:Y:S07]  /*b2c0*/  LDSM.16.MT88.4 R116, [R197+0x5100] ;  /* 0x00510000c574783b */ /* 0x000f2e0000004200 */
        /* <DEDUP_REMOVED lines=8> */
[C---:B--2---:R-:W-:Y:S04]  /*b350*/  HMMA.16816.F32 R60, R100.reuse, R104, R60 ;  /* 0x00000068643c723c */ /* 0x044fe8000000183c */
[----:B-----5:R-:W-:Y:S01]  /*b360*/  F2FP.PACK_AB R139, R133, R134 ;  /* 0x00000086858b723e */ /* 0x020fe200000000ff */
[----:B------:R-:W-:Y:S02]  /*b370*/  FADD.FTZ R239, R239, R234 ;  /* 0x000000eaefef7221 */ /* 0x000fe40000010000 */
[----:B------:R-:W-:Y:S01]  /*b380*/  FADD.FTZ R236, R236, R235 ;  /* 0x000000ebecec7221 */ /* 0x000fe20000010000 */
[C---:B------:R-:W-:Y:S01]  /*b390*/  HMMA.16816.F32 R64, R100.reuse, R106, R64 ;  /* 0x0000006a6440723c */ /* 0x040fe20000001840 */
[----:B------:R-:W2:Y:S03]  /*b3a0*/  LDSM.16.MT88.4 R104, [R196+0x5100] ;  /* 0x00510000c468783b */ /* 0x000ea60000004200 */
[----:B------:R-:W-:Y:S02]  /*b3b0*/  FADD.FTZ R239, R240, R239 ;  /* 0x000000eff0ef7221 */ /* 0x000fe40000010000 */
[----:B------:R-:W-:Y:S02]  /*b3c0*/  FADD.FTZ R237, R237, R236 ;  /* 0x000000eceded7221 */ /* 0x000fe40000010000 */
[C---:B-1----:R-:W-:Y:S04]  /*b3d0*/  HMMA.16816.F32 R68, R100.reuse, R108, R68 ;  /* 0x0000006c6444723c */ /* 0x042fe80000001844 */
[----:B------:R-:W-:Y:S02]  /*b3e0*/  FADD.FTZ R134, R134, R239 ;  /* 0x000000ef86867221 */ /* 0x000fe40000010000 */
[----:B------:R-:W-:Y:S02]  /*b3f0*/  FADD.FTZ R218, R238, R237 ;  /* 0x000000edeeda7221 */ /* 0x000fe40000010000 */
[C---:B------:R-:W-:Y:S01]  /*b400*/  HMMA.16816.F32 R72, R100.reuse, R110, R72 ;  /* 0x0000006e6448723c */ /* 0x040fe20000001848 */
[----:B------:R-:W1:Y:S03]  /*b410*/  LDSM.16.MT88.4 R108, [R198+0x1900] ;  /* 0x00190000c66c783b */ /* 0x000e660000004200 */
[----:B------:R-:W-:Y:S04]  /*b420*/  FADD.FTZ R219, R133, R134 ;  /* 0x0000008685db7221 */ /* 0x000fe80000010000 */
[C---:B---3--:R-:W-:Y:S08]  /*b430*/  HMMA.16816.F32 R76, R100.reuse, R112, R76 ;  /* 0x00000070644c723c */ /* 0x048ff0000000184c */
[C---:B------:R-:W-:Y:S08]  /*b440*/  HMMA.16816.F32 R80, R100.reuse, R114, R80 ;  /* 0x000000726450723c */ /* 0x040ff00000001850 */
[C---:B----4-:R-:W-:Y:S08]  /*b450*/  HMMA.16816.F32 R84, R100.reuse, R116, R84 ;  /* 0x000000746454723c */ /* 0x050ff00000001854 */
[C---:B------:R-:W-:Y:S08]  /*b460*/  HMMA.16816.F32 R88, R100.reuse, R118, R88 ;  /* 0x000000766458723c */ /* 0x040ff00000001858 */
[C---:B--2---:R-:W-:Y:S08]  /*b470*/  HMMA.16816.F32 R92, R100.reuse, R104, R92 ;  /* 0x00000068645c723c */ /* 0x044ff0000000185c */
        /* <DEDUP_REMOVED lines=22> */
[C---:B--2---:R-:W-:Y:S08]  /*b5e0*/  HMMA.16816.F32 R76, R136.reuse, R4, R76 ;  /* 0x00000004884c723c */ /* 0x044ff0000000184c */
[C---:B------:R-:W-:Y:S08]  /*b5f0*/  HMMA.16816.F32 R80, R136.reuse, R6, R80 ;  /* 0x000000068850723c */ /* 0x040ff00000001850 */
[C---:B---3--:R-:W-:Y:S08]  /*b600*/  HMMA.16816.F32 R84, R136.reuse, R8, R84 ;  /* 0x000000088854723c */ /* 0x048ff00000001854 */
[C---:B------:R-:W-:Y:S08]  /*b610*/  HMMA.16816.F32 R88, R136.reuse, R10, R88 ;  /* 0x0000000a8858723c */ /* 0x040ff00000001858 */
[C---:B-1----:R-:W-:Y:S08]  /*b620*/  HMMA.16816.F32 R92, R136.reuse, R12, R92 ;  /* 0x0000000c885c723c */ /* 0x042ff0000000185c */
[----:B------:R-:W-:Y:S01]  /*b630*/  HMMA.16816.F32 R96, R136, R14, R96 ;  /* 0x0000000e8860723c */ /* 0x000fe20000001860 */
[----:B------:R-:W-:-:S07]  /*b640*/  @P0 BRA `(.L_x_180) ;  /* 0xffffd32000000947 */ /* 0x000fce000383ffff */
.L_x_179:
[----:B------:R-:W-:-:S06]  /*b650*/  UISETP.GE.AND UP0, UPT, UR13, UR8, UPT ;  /* 0x000000080d00728c */ /* 0x000fcc000bf06270 */
[----:B------:R-:W-:-:S13]  /*b660*/  PLOP3.LUT P0, PT, PT, PT, UP0, 0x80, 0x0 ;  /* 0x000000000000781c */ /* 0x000fda0003f0f008 */
[----:B------:R-:W-:Y:S05]  /*b670*/  @!P0 BRA `(.L_x_181) ;  /* 0x000038f000008947 */ /* 0x000fea0003800000 */
[----:B------:R-:W-:Y:S01]  /*b680*/  IADD3 R220, P5, R208, 0x80, RZ ;  /* 0x00000080d0dc7810 */ /* 0x000fe20007fbe0ff */
[----:B------:R-:W-:Y:S01]  /*b690*/  ULDC.64 UR4, c[0x0][0x208] ;  /* 0x0000820000047ab9 */ /* 0x000fe20000000a00 */
[----:B------:R-:W-:Y:S01]  /*b6a0*/  IADD3 R181, P0, R210, 0x80, RZ ;  /* 0x00000080d2b57810 */ /* 0x000fe20007f1e0ff */
[----:B------:R-:W-:Y:S01]  /*b6b0*/  IMAD.MOV.U32 R2, RZ, RZ, R132 ;  /* 0x000000ffff027224 */ /* 0x000fe200078e0084 */
[----:B------:R-:W-:Y:S01]  /*b6c0*/  IADD3 R222, P6, R208, 0x40, RZ ;  /* 0x00000040d0de7810 */ /* 0x000fe20007fde0ff */
[----:B------:R-:W-:Y:S01]  /*b6d0*/  IMAD.MOV.U32 R3, RZ, RZ, R0 ;  /* 0x000000ffff037224 */ /* 0x000fe200078e0000 */
[----:B------:R-:W-:Y:S01]  /*b6e0*/  IADD3 R183, P4, R210, 0x40, RZ ;  /* 0x00000040d2b77810 */ /* 0x000fe20007f9e0ff */
[----:B------:R-:W-:Y:S01]  /*b6f0*/  IMAD.X R221, RZ, RZ, R215, P5 ;  /* 0x000000ffffdd7224 */ /* 0x000fe200028e06d7 */
[----:B------:R-:W-:Y:S01]  /*b700*/  IADD3.X R223, RZ, R215, RZ, P6, !PT ;  /* 0x000000d7ffdf7210 */ /* 0x000fe200037fe4ff */
[----:B------:R-:W-:Y:S01]  /*b710*/  IMAD.X R180, RZ, RZ, R217, P0 ;  /* 0x000000ffffb47224 */ /* 0x000fe200000e06d9 */
[----:B------:R-:W-:Y:S01]  /*b720*/  IADD3.X R182, RZ, R217, RZ, P4, !PT ;  /* 0x000000d9ffb67210 */ /* 0x000fe200027fe4ff */
[----:B------:R-:W-:Y:S01]  /*b730*/  USHF.L.U64.HI UR19, UR4, 0x5, UR5 ;  /* 0x0000000504137899 */ /* 0x000fe20008010205 */
[----:B------:R-:W-:Y:S01]  /*b740*/  MOV R214, R208 ;  /* 0x000000d000d67202 */ /* 0x000fe20000000f00 */
[----:B------:R-:W-:-:S03]  /*b750*/  USHF.L.U32 UR18, UR4, 0x5, URZ ;  /* 0x0000000504127899 */ /* 0x000fc6000800063f */
[----:B------:R-:W-:Y:S02]  /*b760*/  ULDC.64 UR4, c[0x0][0x1e0] ;  /* 0x0000780000047ab9 */ /* 0x000fe40000000a00 */
.L_x_190:
[----:B------:R-:W-:Y:S04]  /*b770*/  DEPBAR.LE SB0, 0x0 ;  /* 0x000080000000791a */ /* 0x000fe80000000000 */
[----:B------:R-:W-:Y:S01]  /*b780*/  BAR.SYNC.DEFER_BLOCKING 0x0 ;  /* 0x0000000000007b1d */ /* 0x000fe20000010000 */
[----:B------:R-:W-:Y:S01]  /*b790*/  USHF.R.S32.HI UR7, URZ, 0x1f, UR13 ;  /* 0x0000001f3f077899 */ /* 0x000fe2000801140d */
[----:B------:R-:W-:Y:S01]  /*b7a0*/  IMAD.U32 R13, RZ, RZ, UR13 ;  /* 0x0000000dff0d7e24 */ /* 0x000fe2000f8e00ff */
[----:B------:R-:W-:Y:S01]  /*b7b0*/  UIMAD UR6, UR9, UR13, URZ ;  /* 0x0000000d090672a4 */ /* 0x000fe2000f8e023f */
[----:B------:R-:W-:Y:S01]  /*b7c0*/  IMAD.U32 R7, RZ, RZ, UR13 ;  /* 0x0000000dff077e24 */ /* 0x000fe2000f8e00ff */
[----:B------:R-:W-:Y:S01]  /*b7d0*/  UIMAD.WIDE.U32 UR20, UR13, UR10, UR18 ;  /* 0x0000000a0d1472a5 */ /* 0x000fe2000f8e0012 */
[----:B------:R-:W-:Y:S01]  /*b7e0*/  IMAD.WIDE.U32 R12, R13, UR10, R214 ;  /* 0x0000000a0d0c7c25 */ /* 0x000fe2000f8e00d6 */
[----:B------:R-:W-:Y:S02]  /*b7f0*/  UIMAD UR6, UR7, UR10, UR6 ;  /* 0x0000000a070672a4 */ /* 0x000fe4000f8e0206 */
[----:B------:R-:W-:Y:S01]  /*b800*/  UISETP.GT.AND UP3, UPT, UR13, UR8, UPT ;  /* 0x000000080d00728c */ /* 0x000fe2000bf64270 */
[----:B------:R-:W-:Y:S01]  /*b810*/  IMAD.WIDE.U32 R6, R7, UR10, R222 ;  /* 0x0000000a07067c25 */ /* 0x000fe2000f8e00de */
[----:B------:R-:W-:Y:S01]  /*b820*/  LEA R22, P4, R12, c[0x0][0x1f8], 0x1 ;  /* 0x00007e000c167a11 */ /* 0x000fe200078808ff */
[----:B------:R-:W-:Y:S01]  /*b830*/  UIADD3 UR7, UR6, UR21, URZ ;  /* 0x0000001506077290 */ /* 0x000fe2000fffe03f */
[----:B------:R-:W-:Y:S01]  /*b840*/  IADD3 R0, R13, UR6, RZ ;  /* 0x000000060d007c10 */ /* 0x000fe2000fffe0ff */
[----:B------:R-:W-:Y:S01]  /*b850*/  IMAD.U32 R15, RZ, RZ, UR13 ;  /* 0x0000000dff0f7e24 */ /* 0x000fe2000f8e00ff */
[----:B------:R-:W-:Y:S02]  /*b860*/  LEA R20, P0, R6, c[0x0][0x1f8], 0x1 ;  /* 0x00007e0006147a11 */ /* 0x000fe400078008ff */
[----:B------:R-:W-:Y:S01]  /*b870*/  LEA.HI.X R23, R12, c[0x0][0x1fc], R0, 0x1, P4 ;  /* 0x00007f000c177a11 */ /* 0x000fe200020f0c00 */
[----:B------:R-:W-:Y:S01]  /*b880*/  IMAD.WIDE.U32 R14, R15, UR10, R220 ;  /* 0x0000000a0f0e7c25 */ /* 0x000fe2000f8e00dc */
[----:B------:R-:W-:Y:S02]  /*b890*/  IADD3 R4, R7, UR6, RZ ;  /* 0x0000000607047c10 */ /* 0x000fe4000fffe0ff */
[----:B------:R-:W-:Y:S02]  /*b8a0*/  IADD3 R5, P5, R208, UR20, RZ ;  /* 0x00000014d0057c10 */ /* 0x000fe4000ffbe0ff */
[----:B------:R-:W-:Y:S01]  /*b8b0*/  IADD3 R7, P4, R222, UR20, RZ ;  /* 0x00000014de077c10 */ /* 0x000fe2000ff9e0ff */
[----:B------:R-:W-:Y:S01]  /*b8c0*/  LDSM.16.M88.4 R32, [R206+0xc100] ;  /* 0x00c10000ce20783b */ /* 0x000fe20000000200 */
[----:B------:R-:W-:Y:S02]  /*b8d0*/  LEA.HI.X R21, R6, c[0x0][0x1fc], R4, 0x1, P0 ;  /* 0x00007f0006157a11 */ /* 0x000fe400000f0c04 */
[----:B------:R-:W-:Y:S02]  /*b8e0*/  IADD3.X R4, R215, UR7, RZ, P5, !PT ;  /* 0x00000007d7047c10 */ /* 0x000fe4000affe4ff */
[----:B------:R-:W-:Y:S02]  /*b8f0*/  LEA R168, P5, R5, c[0x0][0x1f8], 0x1 ;  /* 0x00007e0005a87a11 */ /* 0x000fe400078a08ff */
[----:B------:R-:W1:Y:S01]  /*b900*/  LDSM.16.M88.4 R8, [R205+0x6100] ;  /* 0x00610000cd08783b */ /* 0x000e620000000200 */
[----:B------:R-:W-:Y:S02]  /*b910*/  IADD3.X R6, R223, UR7, RZ, P4, !PT ;  /* 0x00000007df067c10 */ /* 0x000fe4000a7fe4ff */
[----:B------:R-:W-:Y:S02]  /*b920*/  LEA R166, P4, R7, c[0x0][0x1f8], 0x1 ;  /* 0x00007e0007a67a11 */ /* 0x000fe400078808ff */
[----:B------:R-:W-:Y:S02]  /*b930*/  LEA.HI.X R169, R5, c[0x0][0x1fc], R4, 0x1, P5 ;  /* 0x00007f0005a97a11 */ /* 0x000fe400028f0c04 */
[----:B------:R-:W2:Y:S01]  /*b940*/  LDSM.16.M88.4 R16, [R205+0x6900] ;  /* 0x00690000cd10783b */ /* 0x000ea20000000200 */
[----:B------:R-:W-:Y:S02]  /*b950*/  LEA.HI.X R167, R7, c[0x0][0x1fc], R6, 0x1, P4 ;  /* 0x00007f0007a77a11 */ /* 0x000fe400020f0c06 */
[----:B------:R-:W-:Y:S02]  /*b960*/  LEA R28, P6, R14, c[0x0][0x1f8], 0x1 ;  /* 0x00007e000e1c7a11 */ /* 0x000fe400078c08ff */
[----:B------:R-:W-:Y:S02]  /*b970*/  IADD3 R13, P0, R220, UR20, RZ ;  /* 0x00000014dc0d7c10 */ /* 0x000fe4000ff1e0ff */
[----:B------:R-:W3:Y:S01]  /*b980*/  LDSM.16.M88.4 R24, [R205+0x7100] ;  /* 0x00710000cd18783b */ /* 0x000ee20000000200 */
[----:B------:R-:W-:Y:S02]  /*b990*/  IADD3 R0, R15, UR6, RZ ;  /* 0x000000060f007c10 */ /* 0x000fe4000fffe0ff */
[----:B------:R-:W-:Y:S01]  /*b9a0*/  IADD3.X R12, R221, UR7, RZ, P0, !PT ;  /* 0x00000007dd0c7c10 */ /* 0x000fe200087fe4ff */
[----:B------:R-:W-:Y:S01]  /*b9b0*/  @UP3 UIADD3 UR7, UR13, -0x1, URZ ;  /* 0xffffffff0d073890 */ /* 0x000fe2000fffe03f */
[C---:B------:R-:W-:Y:S02]  /*b9c0*/  LEA R164, P0, R13.reuse, c[0x0][0x1f8], 0x1 ;  /* 0x00007e000da47a11 */ /* 0x040fe400078008ff */
[----:B------:R-:W4:Y:S01]  /*b9d0*/  LDSM.16.M88.4 R132, [R205+0x7900] ;  /* 0x00790000cd84783b */ /* 0x000f220000000200 */
[----:B------:R-:W-:Y:S01]  /*b9e0*/  LEA.HI.X R29, R14, c[0x0][0x1fc], R0, 0x1, P6 ;  /* 0x00007f000e1d7a11 */ /* 0x000fe200030f0c00 */
[----:B------:R-:W-:Y:S01]  /*b9f0*/  @UP3 USHF.R.S32.HI UR6, URZ, 0x1f, UR7 ;  /* 0x0000001f3f063899 */ /* 0x000fe20008011407 */
[----:B------:R-:W-:Y:S01]  /*ba00*/  LEA.HI.X R165, R13, c[0x0][0x1fc], R12, 0x1, P0 ;  /* 0x00007f000da57a11 */ /* 0x000fe200000f0c0c */
[----:B------:R-:W-:Y:S01]  /*ba10*/  @UP3 UIMAD.WIDE.U32 UR20, UR7, UR4, URZ ;  /* 0x00000004071432a5 */ /* 0x000fe2000f8e003f */
[----:B------:R-:W-:Y:S01]  /*ba20*/  PLOP3.LUT P0, PT, PT, PT, UP3, 0x80, 0x0 ;  /* 0x000000000000781c */ /* 0x000fe20003f0f038 */
[----:B------:R-:W-:Y:S01]  /*ba30*/  @UP3 UIMAD UR6, UR6, UR4, URZ ;  /* 0x00000004060632a4 */ /* 0x000fe2000f8e023f */
[----:B------:R-:W-:Y:S01]  /*ba40*/  LDSM.16.M88.4 R136, [R202+0xc100] ;  /* 0x00c10000ca88783b */ /* 0x000fe20000000200 */
[----:B------:R-:W-:Y:S02]  /*ba50*/  PLOP3.LUT P5, PT, PT, PT, UP2, 0x80, 0x0 ;  /* 0x000000000000781c */ /* 0x000fe40003faf028 */
[----:B------:R-:W-:Y:S01]  /*ba60*/  PLOP3.LUT P4, PT, PT, PT, UP2, 0x80, 0x0 ;  /* 0x000000000000781c */ /* 0x000fe20003f8f028 */
[----:B------:R-:W-:Y:S02]  /*ba70*/  @UP3 UIMAD UR6, UR7, UR5, UR6 ;  /* 0x00000005070632a4 */ /* 0x000fe4000f8e0206 */
[----:B------:R-:W-:Y:S01]  /*ba80*/  @UP3 USHF.L.U32 UR7, UR20, 0x6, URZ ;  /* 0x0000000614073899 */ /* 0x000fe2000800063f */
[----:B------:R-:W5:Y:S01]  /*ba90*/  LDSM.16.M88.4 R140, [R204] ;  /* 0x00000000cc8c783b */ /* 0x000f620000000200 */
[----:B------:R-:W-:Y:S01]  /*baa0*/  @UP3 UIADD3 UR6, UR21, UR6, URZ ;  /* 0x0000000615063290 */ /* 0x000fe2000fffe03f */
[C---:B-1----:R-:W-:Y:S03]  /*bab0*/  HMMA.16816.F32 R4, R32.reuse, R8, RZ ;  /* 0x000000082004723c */ /* 0x042fe600000018ff */
[----:B------:R-:W-:Y:S02]  /*bac0*/  @UP3 USHF.L.U64.HI UR6, UR20, 0x6, UR6 ;  /* 0x0000000614063899 */ /* 0x000fe40008010206 */
[----:B------:R-:W1:Y:S03]  /*bad0*/  LDSM.16.M88.4 R144, [R195] ;  /* 0x00000000c390783b */ /* 0x000e660000000200 */
[C---:B------:R-:W-:Y:S04]  /*bae0*/  HMMA.16816.F32 R8, R32.reuse, R10, RZ ;  /* 0x0000000a2008723c */ /* 0x040fe800000018ff */
[----:B------:R-:W1:Y:S04]  /*baf0*/  LDSM.16.M88.4 R148, [R194] ;  /* 0x00000000c294783b */ /* 0x000e680000000200 */
[C---:B--2---:R-:W-:Y:S03]  /*bb00*/  HMMA.16816.F32 R12, R32.reuse, R16, RZ ;  /* 0x00000010200c723c */ /* 0x044fe600000018ff */
[----:B------:R-:W2:Y:S05]  /*bb10*/  LDSM.16.M88.4 R152, [R193] ;  /* 0x00000000c198783b */ /* 0x000eaa0000000200 */
[C---:B------:R-:W-:Y:S02]  /*bb20*/  HMMA.16816.F32 R16, R32.reuse, R18, RZ ;  /* 0x000000122010723c */ /* 0x040fe400000018ff */
[----:B------:R-:W-:Y:S01]  /*bb30*/  @!PT LDS RZ, [RZ] ;  /* 0x00000000fffff984 */ /* 0x000fe20000000800 */
[----:B------:R-:W-:Y:S01]  /*bb40*/  @!PT LDS RZ, [RZ] ;  /* 0x00000000fffff984 */ /* 0x000fe20000000800 */
[----:B------:R-:W-:Y:S01]  /*bb50*/  @!PT LDS RZ, [RZ] ;  /* 0x00000000fffff984 */ /* 0x000fe20000000800 */
[----:B------:R3:W-:Y:S07]  /*bb60*/  LDGSTS.E.BYPASS.LTC128B.128 [R207+0x100], [R22.64], !P3 ;  /* 0x0010000016cf7fae */ /* 0x0007ee000d901d50 */
[----:B------:R3:W-:Y:S07]  /*bb70*/  LDGSTS.E.BYPASS.LTC128B.128 [R207+0x2100], [R20.64], !P2 ;  /* 0x0210000014cf7fae */ /* 0x0007ee000d101d50 */
[----:B------:R4:W-:Y:S07]  /*bb80*/  LDGSTS.E.BYPASS.LTC128B.128 [R207+0x4100], [R28.64], !P1 ;  /* 0x041000001ccf7fae */ /* 0x0009ee000c901d50 */
[----:B------:R1:W-:Y:S07]  /*bb90*/  LDGSTS.E.BYPASS.LTC128B.128 [R207+0x1100], [R168.64], !P3 ;  /* 0x01100000a8cf7fae */ /* 0x0003ee000d901d50 */
[----:B------:R1:W-:Y:S01]  /*bba0*/  LDGSTS.E.BYPASS.LTC128B.128 [R207+0x3100], [R166.64], !P2 ;  /* 0x03100000a6cf7fae */ /* 0x0003e2000d101d50 */
[C---:B---3--:R-:W-:Y:S06]  /*bbb0*/  HMMA.16816.F32 R20, R32.reuse, R24, RZ ;  /* 0x000000182014723c */ /* 0x048fec00000018ff */
[----:B------:R1:W-:Y:S02]  /*bbc0*/  LDGSTS.E.BYPASS.LTC128B.128 [R207+0x5100], [R164.64], !P1 ;  /* 0x05100000a4cf7fae */ /* 0x0003e4000c901d50 */
[C---:B------:R-:W-:Y:S05]  /*bbd0*/  HMMA.16816.F32 R24, R32.reuse, R26, RZ ;  /* 0x0000001a2018723c */ /* 0x040fea00000018ff */
[----:B------:R-:W-:Y:S03]  /*bbe0*/  LDSM.16.M88.4 R156, [R201+0xc100] ;  /* 0x00c10000c99c783b */ /* 0x000fe60000000200 */
[C---:B----4-:R-:W-:Y:S04]  /*bbf0*/  HMMA.16816.F32 R28, R32.reuse, R132, RZ ;  /* 0x00000084201c723c */ /* 0x050fe800000018ff */
[----:B------:R-:W0:Y:S04]  /*bc00*/  LDGDEPBAR ;  /* 0x00000000000079af */ /* 0x000e280000000000 */
[----:B------:R-:W-:Y:S03]  /*bc10*/  HMMA.16816.F32 R32, R32, R134, RZ ;  /* 0x000000862020723c */ /* 0x000fe600000018ff */
[----:B------:R-:W3:Y:S05]  /*bc20*/  LDSM.16.M88.4 R160, [R200+0x6100] ;  /* 0x00610000c8a0783b */ /* 0x000eea0000000200 */
[C---:B-----5:R-:W-:Y:S02]  /*bc30*/  HMMA.16816.F32 R4, R136.reuse, R140, R4 ;  /* 0x0000008c8804723c */ /* 0x060fe40000001804 */
[----:B------:R-:W4:Y:S06]  /*bc40*/  LDSM.16.M88.4 R132, [R200+0x6900] ;  /* 0x00690000c884783b */ /* 0x000f2c0000000200 */
[C---:B------:R-:W-:Y:S01]  /*bc50*/  HMMA.16816.F32 R8, R136.reuse, R142, R8 ;  /* 0x0000008e8808723c */ /* 0x040fe20000001808 */
[----:B-1----:R-:W1:Y:S07]  /*bc60*/  LDSM.16.M88.4 R164, [R200+0x7100] ;  /* 0x00710000c8a4783b */ /* 0x002e6e0000000200 */
[C---:B------:R-:W-:Y:S01]  /*bc70*/  HMMA.16816.F32 R12, R136.reuse, R144, R12 ;  /* 0x00000090880c723c */ /* 0x040fe2000000180c */
[----:B------:R-:W5:Y:S07]  /*bc80*/  LDSM.16.M88.4 R168, [R200+0x7900] ;  /* 0x00790000c8a8783b */ /* 0x000f6e0000000200 */
[C---:B------:R-:W-:Y:S01]  /*bc90*/  HMMA.16816.F32 R16, R136.reuse, R146, R16 ;  /* 0x000000928810723c */ /* 0x040fe20000001810 */
[----:B------:R-:W-:Y:S07]  /*bca0*/  LDSM.16.M88.4 R172, [R199+0xc100] ;  /* 0x00c10000c7ac783b */ /* 0x000fee0000000200 */
[C---:B------:R-:W-:Y:S01]  /*bcb0*/  HMMA.16816.F32 R20, R136.reuse, R148, R20 ;  /* 0x000000948814723c */ /* 0x040fe20000001814 */
[----:B------:R-:W1:Y:S07]  /*bcc0*/  LDSM.16.M88.4 R176, [R192] ;  /* 0x00000000c0b0783b */ /* 0x000e6e0000000200 */
[C---:B------:R-:W-:Y:S01]  /*bcd0*/  HMMA.16816.F32 R24, R136.reuse, R150, R24 ;  /* 0x000000968818723c */ /* 0x040fe20000001818 */
[----:B------:R-:W-:Y:S07]  /*bce0*/  LDSM.16.M88.4 R140, [R192+0x1000] ;  /* 0x00100000c08c783b */ /* 0x000fee0000000200 */
[C---:B--2---:R-:W-:Y:S01]  /*bcf0*/  HMMA.16816.F32 R28, R136.reuse, R152, R28 ;  /* 0x00000098881c723c */ /* 0x044fe2000000181c */
[----:B------:R-:W-:Y:S07]  /*bd00*/  LDSM.16.M88.4 R144, [R192+0x1800] ;  /* 0x00180000c090783b */ /* 0x000fee0000000200 */
[----:B------:R-:W-:Y:S01]  /*bd10*/  HMMA.16816.F32 R32, R136, R154, R32 ;  /* 0x0000009a8820723c */ /* 0x000fe20000001820 */
[----:B------:R-:W2:Y:S07]  /*bd20*/  LDSM.16.M88.4 R136, [R192+0x800] ;  /* 0x00080000c088783b */ /* 0x000eae0000000200 */
[C---:B---3--:R-:W-:Y:S01]  /*bd30*/  HMMA.16816.F32 R4, R156.reuse, R160, R4 ;  /* 0x000000a09c04723c */ /* 0x048fe20000001804 */
[----:B------:R-:W-:Y:S07]  /*bd40*/  LDSM.16.M88.4 R148, [R206+0x10100] ;  /* 0x01010000ce94783b */ /* 0x000fee0000000200 */
[C---:B------:R-:W-:Y:S01]  /*bd50*/  HMMA.16816.F32 R8, R156.reuse, R162, R8 ;  /* 0x000000a29c08723c */ /* 0x040fe20000001808 */
[----:B------:R-:W3:Y:S07]  /*bd60*/  LDSM.16.M88.4 R152, [R205+0x8100] ;  /* 0x00810000cd98783b */ /* 0x000eee0000000200 */
[C---:B----4-:R-:W-:Y:S01]  /*bd70*/  HMMA.16816.F32 R12, R156.reuse, R132, R12 ;  /* 0x000000849c0c723c */ /* 0x050fe2000000180c */
[----:B------:R-:W-:Y:S07]  /*bd80*/  LDSM.16.M88.4 R160, [R205+0x9900] ;  /* 0x00990000cda0783b */ /* 0x000fee0000000200 */
[C---:B------:R-:W-:Y:S01]  /*bd90*/  HMMA.16816.F32 R16, R156.reuse, R134, R16 ;  /* 0x000000869c10723c */ /* 0x040fe20000001810 */
[----:B------:R-:W4:Y:S07]  /*bda0*/  LDSM.16.M88.4 R132, [R205+0x8900] ;  /* 0x00890000cd84783b */ /* 0x000f2e0000000200 */
[C---:B-1----:R-:W-:Y:S08]  /*bdb0*/  HMMA.16816.F32 R20, R156.reuse, R164, R20 ;  /* 0x000000a49c14723c */ /* 0x042ff00000001814 */
[C---:B------:R-:W-:Y:S01]  /*bdc0*/  HMMA.16816.F32 R24, R156.reuse, R166, R24 ;  /* 0x000000a69c18723c */ /* 0x040fe20000001818 */
[----:B------:R-:W-:Y:S07]  /*bdd0*/  LDSM.16.M88.4 R164, [R202+0x10100] ;  /* 0x01010000caa4783b */ /* 0x000fee0000000200 */
[C---:B-----5:R-:W-:Y:S08]  /*bde0*/  HMMA.16816.F32 R28, R156.reuse, R168, R28 ;  /* 0x000000a89c1c723c */ /* 0x060ff0000000181c */
[----:B------:R-:W-:Y:S01]  /*bdf0*/  HMMA.16816.F32 R32, R156, R170, R32 ;  /* 0x000000aa9c20723c */ /* 0x000fe20000001820 */
[----:B------:R-:W1:Y:S07]  /*be00*/  LDSM.16.M88.4 R156, [R205+0x9100] ;  /* 0x00910000cd9c783b */ /* 0x000e6e0000000200 */
[C---:B------:R-:W-:Y:S01]  /*be10*/  HMMA.16816.F32 R4, R172.reuse, R176, R4 ;  /* 0x000000b0ac04723c */ /* 0x040fe20000001804 */
[----:B------:R-:W5:Y:S07]  /*be20*/  LDSM.16.M88.4 R168, [R191] ;  /* 0x00000000bfa8783b */ /* 0x000f6e0000000200 */
        /* <DEDUP_REMOVED lines=11> */
[C---:B---3--:R-:W-:Y:S01]  /*bee0*/  HMMA.16816.F32 R4, R148.reuse, R152, R4 ;  /* 0x000000989404723c */ /* 0x048fe20000001804 */
[----:B------:R-:W3:Y:S07]  /*bef0*/  LDSM.16.M88.4 R172, [R201+0x10100] ;  /* 0x01010000c9ac783b */ /* 0x000eee0000000200 */
[C---:B------:R-:W-:Y:S01]  /*bf00*/  HMMA.16816.F32 R8, R148.reuse, R154, R8 ;  /* 0x0000009a9408723c */ /* 0x040fe20000001808 */
[----:B------:R-:W-:Y:S07]  /*bf10*/  LDSM.16.M88.4 R152, [R200+0x9900] ;  /* 0x00990000c898783b */ /* 0x000fee0000000200 */
[C---:B----4-:R-:W-:Y:S08]  /*bf20*/  HMMA.16816.F32 R12, R148.reuse, R132, R12 ;  /* 0x00000084940c723c */ /* 0x050ff0000000180c */
[C---:B------:R-:W-:Y:S01]  /*bf30*/  HMMA.16816.F32 R16, R148.reuse, R134, R16 ;  /* 0x000000869410723c */ /* 0x040fe20000001810 */
[----:B------:R-:W4:Y:S07]  /*bf40*/  LDSM.16.M88.4 R132, [R200+0x8900] ;  /* 0x00890000c884783b */ /* 0x000f2e0000000200 */
[C---:B-1----:R-:W-:Y:S08]  /*bf50*/  HMMA.16816.F32 R20, R148.reuse, R156, R20 ;  /* 0x0000009c9414723c */ /* 0x042ff00000001814 */
[C---:B------:R-:W-:Y:S01]  /*bf60*/  HMMA.16816.F32 R24, R148.reuse, R158, R24 ;  /* 0x0000009e9418723c */ /* 0x040fe20000001818 */
[----:B------:R-:W-:Y:S07]  /*bf70*/  LDSM.16.M88.4 R156, [R199+0x10100] ;  /* 0x01010000c79c783b */ /* 0x000fee0000000200 */
[C---:B------:R-:W-:Y:S08]  /*bf80*/  HMMA.16816.F32 R28, R148.reuse, R160, R28 ;  /* 0x000000a0941c723c */ /* 0x040ff0000000181c */
[----:B------:R-:W-:Y:S01]  /*bf90*/  HMMA.16816.F32 R32, R148, R162, R32 ;  /* 0x000000a29420723c */ /* 0x000fe20000001820 */
[----:B------:R-:W1:Y:S07]  /*bfa0*/  LDSM.16.M88.4 R148, [R200+0x9100] ;  /* 0x00910000c894783b */ /* 0x000e6e0000000200 */
[C---:B-----5:R-:W-:Y:S01]  /*bfb0*/  HMMA.16816.F32 R4, R164.reuse, R168, R4 ;  /* 0x000000a8a404723c */ /* 0x060fe20000001804 */
[----:B------:R-:W5:Y:S07]  /*bfc0*/  LDSM.16.M88.4 R160, [R192+0x2000] ;  /* 0x00200000c0a0783b */ /* 0x000f6e0000000200 */
        /* <DEDUP_REMOVED lines=11> */
[C---:B---3--:R-:W-:Y:S01]  /*c080*/  HMMA.16816.F32 R4, R172.reuse, R176, R4 ;  /* 0x000000b0ac04723c */ /* 0x048fe20000001804 */
[----:B------:R-:W3:Y:S07]  /*c090*/  LDSM.16.M88.4 R164, [R206+0x14100] ;  /* 0x01410000cea4783b */ /* 0x000eee0000000200 */
[C---:B------:R-:W-:Y:S01]  /*c0a0*/  HMMA.16816.F32 R8, R172.reuse, R178, R8 ;  /* 0x000000b2ac08723c */ /* 0x040fe20000001808 */
[----:B------:R-:W-:Y:S07]  /*c0b0*/  LDSM.16.M88.4 R176, [R187] ;  /* 0x00000000bbb0783b */ /* 0x000fee0000000200 */
[C---:B----4-:R-:W-:Y:S08]  /*c0c0*/  HMMA.16816.F32 R12, R172.reuse, R132, R12 ;  /* 0x00000084ac0c723c */ /* 0x050ff0000000180c */
[C---:B------:R-:W-:Y:S01]  /*c0d0*/  HMMA.16816.F32 R16, R172.reuse, R134, R16 ;  /* 0x00000086ac10723c */ /* 0x040fe20000001810 */
[----:B------:R-:W4:Y:S07]  /*c0e0*/  LDSM.16.M88.4 R132, [R205+0xa900] ;  /* 0x00a90000cd84783b */ /* 0x000f2e0000000200 */
[C---:B-1----:R-:W-:Y:S08]  /*c0f0*/  HMMA.16816.F32 R20, R172.reuse, R148, R20 ;  /* 0x00000094ac14723c */ /* 0x042ff00000001814 */
[C---:B------:R-:W-:Y:S01]  /*c100*/  HMMA.16816.F32 R24, R172.reuse, R150, R24 ;  /* 0x00000096ac18723c */ /* 0x040fe20000001818 */
[----:B------:R-:W1:Y:S07]  /*c110*/  LDSM.16.M88.4 R148, [R205+0xb100] ;  /* 0x00b10000cd94783b */ /* 0x000e6e0000000200 */
        /* <DEDUP_REMOVED lines=29> */
[----:B------:R-:W1:Y:S01]  /*c2f0*/  LDSM.16.M88.4 R164, [R199+0x14100] ;  /* 0x01410000c7a4783b */ /* 0x000e620000000200 */
[C---:B-----5:R-:W-:Y:S08]  /*c300*/  HMMA.16816.F32 R4, R172.reuse, R176, R4 ;  /* 0x000000b0ac04723c */ /* 0x060ff00000001804 */
[C---:B------:R-:W-:Y:S08]  /*c310*/  HMMA.16816.F32 R8, R172.reuse, R178, R8 ;  /* 0x000000b2ac08723c */ /* 0x040ff00000001808 */
[C---:B--2---:R-:W-:Y:S08]  /*c320*/  HMMA.16816.F32 R12, R172.reuse, R136, R12 ;  /* 0x00000088ac0c723c */ /* 0x044ff0000000180c */
[C---:B------:R-:W-:Y:S08]  /*c330*/  HMMA.16816.F32 R16, R172.reuse, R138, R16 ;  /* 0x0000008aac10723c */ /* 0x040ff00000001810 */
[C---:B------:R-:W-:Y:S08]  /*c340*/  HMMA.16816.F32 R20, R172.reuse, R140, R20 ;  /* 0x0000008cac14723c */ /* 0x040ff00000001814 */
[C---:B------:R-:W-:Y:S08]  /*c350*/  HMMA.16816.F32 R24, R172.reuse, R142, R24 ;  /* 0x0000008eac18723c */ /* 0x040ff00000001818 */
[C---:B------:R-:W-:Y:S08]  /*c360*/  HMMA.16816.F32 R28, R172.reuse, R144, R28 ;  /* 0x00000090ac1c723c */ /* 0x040ff0000000181c */
[----:B------:R-:W-:Y:S08]  /*c370*/  HMMA.16816.F32 R32, R172, R146, R32 ;  /* 0x00000092ac20723c */ /* 0x000ff00000001820 */
[C---:B---3--:R-:W-:Y:S08]  /*c380*/  HMMA.16816.F32 R4, R156.reuse, R160, R4 ;  /* 0x000000a09c04723c */ /* 0x048ff00000001804 */
[C---:B------:R-:W-:Y:S08]  /*c390*/  HMMA.16816.F32 R8, R156.reuse, R162, R8 ;  /* 0x000000a29c08723c */ /* 0x040ff00000001808 */
[C---:B----4-:R-:W-:Y:S08]  /*c3a0*/  HMMA.16816.F32 R12, R156.reuse, R132, R12 ;  /* 0x000000849c0c723c */ /* 0x050ff0000000180c */
        /* <DEDUP_REMOVED lines=9> */
[----:B------:R-:W-:Y:S01]  /*c440*/  FMUL.FTZ R137, R4, c[0x0][0x320] ;  /* 0x0000c80004897a20 */ /* 0x000fe20000410000 */
[C---:B------:R-:W-:Y:S03]  /*c450*/  HMMA.16816.F32 R16, R164.reuse, R134, R16 ;  /* 0x00000086a410723c */ /* 0x040fe60000001810 */
[----:B------:R-:W-:Y:S02]  /*c460*/  FMUL.FTZ R138, R5, c[0x0][0x320] ;  /* 0x0000c800058a7a20 */ /* 0x000fe40000410000 */
[----:B------:R-:W1:Y:S01]  /*c470*/  MUFU.TANH R137, R137 ;  /* 0x0000008900897308 */ /* 0x000e620000002400 */
[----:B------:R-:W-:Y:S02]  /*c480*/  FMUL.FTZ R0, R6, c[0x0][0x320] ;  /* 0x0000c80006007a20 */ /* 0x000fe40000410000 */
[----:B------:R-:W-:Y:S02]  /*c490*/  FMUL.FTZ R136, R7, c[0x0][0x320] ;  /* 0x0000c80007887a20 */ /* 0x000fe40000410000 */
[----:B------:R-:W2:Y:S02]  /*c4a0*/  LDSM.16.M88.4 R4, [R192+0x5000] ;  /* 0x00500000c004783b */ /* 0x000ea40000000200 */
[----:B------:R-:W-:Y:S02]  /*c4b0*/  FMUL.FTZ R9, R9, c[0x0][0x320] ;  /* 0x0000c80009097a20 */ /* 0x000fe40000410000 */
[----:B------:R-:W-:Y:S01]  /*c4c0*/  FMUL.FTZ R10, R10, c[0x0][0x320] ;  /* 0x0000c8000a0a7a20 */ /* 0x000fe20000410000 */
[----:B------:R-:W3:Y:S01]  /*c4d0*/  MUFU.TANH R138, R138 ;  /* 0x0000008a008a7308 */ /* 0x000ee20000002400 */
[----:B------:R-:W-:Y:S02]  /*c4e0*/  FMUL.FTZ R11, R11, c[0x0][0x320] ;  /* 0x0000c8000b0b7a20 */ /* 0x000fe40000410000 */
[----:B------:R-:W-:Y:S02]  /*c4f0*/  FMUL.FTZ R139, R8, c[0x0][0x320] ;  /* 0x0000c800088b7a20 */ /* 0x000fe40000410000 */
[----:B------:R-:W-:Y:S02]  /*c500*/  FMUL.FTZ R8, R12, c[0x0][0x320] ;  /* 0x0000c8000c087a20 */ /* 0x000fe40000410000 */
[----:B------:R-:W-:Y:S02]  /*c510*/  FMUL.FTZ R14, R14, c[0x0][0x320] ;  /* 0x0000c8000e0e7a20 */ /* 0x000fe40000410000 */
[----:B------:R-:W-:Y:S01]  /*c520*/  FMUL.FTZ R15, R15, c[0x0][0x320] ;  /* 0x0000c8000f0f7a20 */ /* 0x000fe20000410000 */
[----:B------:R-:W4:Y:S01]  /*c530*/  MUFU.TANH R140, R9 ;  /* 0x00000009008c7308 */ /* 0x000f220000002400 */
[----:B------:R-:W-:Y:S02]  /*c540*/  FMUL.FTZ R142, R16, c[0x0][0x320] ;  /* 0x0000c800108e7a20 */ /* 0x000fe40000410000 */
[----:B------:R-:W-:Y:S02]  /*c550*/  FMUL.FTZ R18, R18, c[0x0][0x320] ;  /* 0x0000c80012127a20 */ /* 0x000fe40000410000 */
[----:B------:R-:W-:Y:S02]  /*c560*/  FMUL.FTZ R19, R19, c[0x0][0x320] ;  /* 0x0000c80013137a20 */ /* 0x000fe40000410000 */
[----:B------:R-:W-:Y:S02]  /*c570*/  FMUL.FTZ R162, R13, c[0x0][0x320] ;  /* 0x0000c8000da27a20 */ /* 0x000fe40000410000 */
[----:B------:R-:W-:Y:S01]  /*c580*/  FMUL.FTZ R13, R17, c[0x0][0x320] ;  /* 0x0000c800110d7a20 */ /* 0x000fe20000410000 */
[----:B------:R-:W1:Y:S10]  /*c590*/  MUFU.TANH R132, R10 ;  /* 0x0000000a00847308 */ /* 0x000e740000002400 */
[----:B------:R-:W1:Y:S01]  /*c5a0*/  MUFU.TANH R133, R11 ;  /* 0x0000000b00857308 */ /* 0x000e620000002400 */
[C---:B--2---:R-:W-:Y:S09]  /*c5b0*/  HMMA.16816.F32 R20, R164.reuse, R4, R20 ;  /* 0x00000004a414723c */ /* 0x044ff20000001814 */
[----:B------:R2:W1:Y:S03]  /*c5c0*/  MUFU.TANH R12, R8 ;  /* 0x00000008000c7308 */ /* 0x0004660000002400 */
[----:B------:R-:W-:Y:S01]  /*c5d0*/  @P5 IMAD.HI.U32 R4, R212, c[0x0][0x2c8], RZ ;  /* 0x0000b200d4045a27 */ /* 0x000fe200078e00ff */
[C---:B------:R-:W-:Y:S03]  /*c5e0*/  HMMA.16816.F32 R24, R164.reuse, R6, R24 ;  /* 0x00000006a418723c */ /* 0x040fe60000001818 */
[----:B------:R-:W-:Y:S01]  /*c5f0*/  IMAD.MOV.U32 R5, RZ, RZ, R212 ;  /* 0x000000ffff057224 */ /* 0x000fe200078e00d4 */
[----:B------:R-:W-:Y:S02]  /*c600*/  @P4 SHF.R.U32.HI R5, RZ, c[0x0][0x2cc], R4 ;  /* 0x0000b300ff054a19 */ /* 0x000fe40000011604 */
[----:B------:R5:W1:Y:S01]  /*c610*/  MUFU.TANH R163, R14 ;  /* 0x0000000e00a37308 */ /* 0x000a620000002400 */
[----:B------:R-:W-:Y:S05]  /*c620*/  @P0 IADD3 R4, P4, R210, UR7, RZ ;  /* 0x00000007d2040c10 */ /* 0x000fea000ff9e0ff */
[----:B------:R-:W-:Y:S02]  /*c630*/  @P0 LEA R16, P6, R4, c[0x0][0x1c8], 0x1 ;  /* 0x0000720004100a11 */ /* 0x000fe400078c08ff */
[----:B------:R-:W-:Y:S01]  /*c640*/  @P0 IADD3 R6, P5, R183, UR7, RZ ;  /* 0x00000007b7060c10 */ /* 0x000fe2000ffbe0ff */
[----:B------:R-:W-:Y:S01]  /*c650*/  FMUL.FTZ R22, R22, c[0x0][0x320] ;  /* 0x0000c80016167a20 */ /* 0x000fe20000410000 */
[----:B------:R1:W1:Y:S01]  /*c660*/  MUFU.TANH R161, R15 ;  /* 0x0000000f00a17308 */ /* 0x0002620000002400 */
[----:B------:R-:W-:Y:S01]  /*c670*/  FMUL.FTZ R23, R23, c[0x0][0x320] ;  /* 0x0000c80017177a20 */ /* 0x000fe20000410000 */
[----:B------:R-:W-:Y:S01]  /*c680*/  @P0 IADD3.X R7, R182, UR6, RZ, P5, !PT ;  /* 0x00000006b6070c10 */ /* 0x000fe2000affe4ff */
[----:B------:R-:W-:Y:S01]  /*c690*/  FMUL.FTZ R160, R20, c[0x0][0x320] ;  /* 0x0000c80014a07a20 */ /* 0x000fe20000410000 */
[----:B--2---:R-:W2:Y:S01]  /*c6a0*/  LDSM.16.M88.4 R8, [R192+0x5800] ;  /* 0x00580000c008783b */ /* 0x004ea20000000200 */
[----:B------:R-:W-:Y:S04]  /*c6b0*/  DEPBAR.LE SB0, 0x0 ;  /* 0x000080000000791a */ /* 0x000fe80000000000 */
[----:B------:R-:W-:Y:S01]  /*c6c0*/  FMUL.FTZ R25, R25, c[0x0][0x320] ;  /* 0x0000c80019197a20 */ /* 0x000fe20000410000 */
[----:B------:R1:W1:Y:S01]  /*c6d0*/  MUFU.TANH R159, R22 ;  /* 0x00000016009f7308 */ /* 0x0002620000002400 */
[----:B------:R-:W-:Y:S01]  /*c6e0*/  BAR.SYNC.DEFER_BLOCKING 0x0 ;  /* 0x0000000000007b1d */ /* 0x000fe20000010000 */
[----:B------:R-:W-:Y:S02]  /*c6f0*/  FMUL.FTZ R156, R24, c[0x0][0x320] ;  /* 0x0000c800189c7a20 */ /* 0x000fe40000410000 */
[----:B------:R-:W-:Y:S02]  /*c700*/  FMUL.FTZ R158, R21, c[0x0][0x320] ;  /* 0x0000c800159e7a20 */ /* 0x000fe40000410000 */
[----:B------:R-:W-:Y:S02]  /*c710*/  FMUL.FTZ R26, R26, c[0x0][0x320] ;  /* 0x0000c8001a1a7a20 */ /* 0x000fe40000410000 */
[----:B------:R-:W-:Y:S02]  /*c720*/  FMUL.FTZ R27, R27, c[0x0][0x320] ;  /* 0x0000c8001b1b7a20 */ /* 0x000fe40000410000 */
[----:B------:R1:W1:Y:S10]  /*c730*/  MUFU.TANH R157, R23 ;  /* 0x00000017009d7308 */ /* 0x0002740000002400 */
[----:B------:R1:W1:Y:S10]  /*c740*/  MUFU.TANH R154, R25 ;  /* 0x00000019009a7308 */ /* 0x0002740000002400 */
[----:B------:R1:W1:Y:S01]  /*c750*/  MUFU.TANH R143, R18 ;  /* 0x00000012008f7308 */ /* 0x0002620000002400 */
[C---:B--2---:R-:W-:Y:S09]  /*c760*/  HMMA.16816.F32 R28, R164.reuse, R8, R28 ;  /* 0x00000008a41c723c */ /* 0x044ff2000000181c */
[----:B------:R2:W2:Y:S03]  /*c770*/  MUFU.TANH R141, R19 ;  /* 0x00000013008d7308 */ /* 0x0004a60000002400 */
[----:B------:R-:W-:Y:S01]  /*c780*/  @P0 IADD3.X R9, R217, UR6, RZ, P4, !PT ;  /* 0x00000006d9090c10 */ /* 0x000fe2000a7fe4ff */
[----:B------:R-:W-:Y:S03]  /*c790*/  HMMA.16816.F32 R32, R164, R10, R32 ;  /* 0x0000000aa420723c */ /* 0x000fe60000001820 */
[----:B------:R-:W-:Y:S02]  /*c7a0*/  @P0 LEA.HI.X R17, R4, c[0x0][0x1cc], R9, 0x1, P6 ;  /* 0x0000730004110a11 */ /* 0x000fe400030f0c09 */
[C---:B-----5:R-:W-:Y:S01]  /*c7b0*/  @P0 LEA R14, P4, R6.reuse, c[0x0][0x1c8], 0x1 ;  /* 0x00007200060e0a11 */ /* 0x060fe200078808ff */
[----:B------:R-:W2:Y:S02]  /*c7c0*/  MUFU.TANH R0, R0 ;  /* 0x0000000000007308 */ /* 0x000ea40000002400 */
[----:B------:R-:W-:Y:S01]  /*c7d0*/  @!PT LDS RZ, [RZ] ;  /* 0x00000000fffff984 */ /* 0x000fe20000000800 */
[----:B------:R-:W-:Y:S01]  /*c7e0*/  @!PT LDS RZ, [RZ] ;  /* 0x00000000fffff984 */ /* 0x000fe20000000800 */
[----:B------:R-:W-:Y:S01]  /*c7f0*/  @!PT LDS RZ, [RZ] ;  /* 0x00000000fffff984 */ /* 0x000fe20000000800 */
[----:B------:R2:W-:Y:S01]  /*c800*/  @P0 LDGSTS.E.BYPASS.LTC128B.128 [R207+0x6100], [R16.64], !P3 ;  /* 0x0610000010cf0fae */ /* 0x0005e2000d901d50 */
[----:B-1----:R-:W-:Y:S03]  /*c810*/  @P0 LEA.HI.X R15, R6, c[0x0][0x1cc], R7, 0x1, P4 ;  /* 0x00007300060f0a11 */ /* 0x002fe600020f0c07 */
[----:B------:R-:W-:Y:S01]  /*c820*/  @P0 IADD3 R4, P5, R181, UR7, RZ ;  /* 0x00000007b5040c10 */ /* 0x000fe2000ffbe0ff */
[----:B------:R-:W-:Y:S01]  /*c830*/  @UP3 UIADD3 UR7, UP0, UR12, UR7, URZ ;  /* 0x000000070c073290 */ /* 0x000fe2000ff1e03f */
[----:B------:R-:W-:Y:S01]  /*c840*/  FMUL.FTZ R28, R28, c[0x0][0x320] ;  /* 0x0000c8001c1c7a20 */ /* 0x000fe20000410000 */
[----:B------:R1:W-:Y:S01]  /*c850*/  @P0 LDGSTS.E.BYPASS.LTC128B.128 [R207+0x8100], [R14.64], !P2 ;  /* 0x081000000ecf0fae */ /* 0x0003e2000d101d50 */
[----:B------:R-:W1:Y:S01]  /*c860*/  MUFU.TANH R136, R136 ;  /* 0x0000008800887308 */ /* 0x000e620000002400 */
[----:B------:R-:W-:Y:S01]  /*c870*/  @P0 LEA R22, P4, R4, c[0x0][0x1c8], 0x1 ;  /* 0x0000720004160a11 */ /* 0x000fe200078808ff */
[----:B------:R-:W-:Y:S01]  /*c880*/  FMUL.FTZ R29, R29, c[0x0][0x320] ;  /* 0x0000c8001d1d7a20 */ /* 0x000fe20000410000 */
[----:B------:R-:W-:Y:S01]  /*c890*/  @P0 IADD3.X R7, R180, UR6, RZ, P5, !PT ;  /* 0x00000006b4070c10 */ /* 0x000fe2000affe4ff */
[----:B------:R-:W-:Y:S01]  /*c8a0*/  @UP3 UIADD3.X UR6, UR11, UR6, URZ, UP0, !UPT ;  /* 0x000000060b063290 */ /* 0x000fe200087fe43f */
[----:B------:R-:W-:Y:S01]  /*c8b0*/  @P0 IADD3 R9, P6, R210, UR7, RZ ;  /* 0x00000007d2090c10 */ /* 0x000fe2000ffde0ff */
[----:B------:R-:W-:Y:S01]  /*c8c0*/  FMUL.FTZ R30, R30, c[0x0][0x320] ;  /* 0x0000c8001e1e7a20 */ /* 0x000fe20000410000 */
[----:B------:R-:W-:Y:S01]  /*c8d0*/  @P0 LEA.HI.X R23, R4, c[0x0][0x1cc], R7, 0x1, P4 ;  /* 0x0000730004170a11 */ /* 0x000fe200020f0c07 */
[----:B------:R-:W-:Y:S01]  /*c8e0*/  FMUL.FTZ R31, R31, c[0x0][0x320] ;  /* 0x0000c8001f1f7a20 */ /* 0x000fe20000410000 */
[----:B------:R-:W-:Y:S01]  /*c8f0*/  @P0 IADD3 R7, P5, R183, UR7, RZ ;  /* 0x00000007b7070c10 */ /* 0x000fe2000ffbe0ff */
[----:B------:R-:W1:Y:S01]  /*c900*/  MUFU.TANH R139, R139 ;  /* 0x0000008b008b7308 */ /* 0x000e620000002400 */
[----:B------:R-:W-:Y:S01]  /*c910*/  @P0 IADD3.X R8, R217, UR6, RZ, P6, !PT ;  /* 0x00000006d9080c10 */ /* 0x000fe2000b7fe4ff */
[----:B------:R1:W-:Y:S01]  /*c920*/  @P0 LDGSTS.E.BYPASS.LTC128B.128 [R207+0xa100], [R22.64], !P1 ;  /* 0x0a10000016cf0fae */ /* 0x0003e2000c901d50 */
[----:B------:R-:W-:Y:S01]  /*c930*/  @P0 LEA R24, P6, R9, c[0x0][0x1c8], 0x1 ;  /* 0x0000720009180a11 */ /* 0x000fe200078c08ff */
[----:B------:R-:W-:Y:S01]  /*c940*/  FMUL.FTZ R32, R32, c[0x0][0x320] ;  /* 0x0000c80020207a20 */ /* 0x000fe20000410000 */
[----:B------:R-:W-:Y:S01]  /*c950*/  @P0 IADD3.X R4, R182, UR6, RZ, P5, !PT ;  /* 0x00000006b6040c10 */ /* 0x000fe2000affe4ff */
[----:B------:R-:W-:Y:S01]  /*c960*/  FMUL.FTZ R33, R33, c[0x0][0x320] ;  /* 0x0000c80021217a20 */ /* 0x000fe20000410000 */
[----:B------:R-:W-:Y:S01]  /*c970*/  @P0 LEA.HI.X R25, R9, c[0x0][0x1cc], R8, 0x1, P6 ;  /* 0x0000730009190a11 */ /* 0x000fe200030f0c08 */
[----:B------:R-:W-:Y:S01]  /*c980*/  FMUL.FTZ R34, R34, c[0x0][0x320] ;  /* 0x0000c80022227a20 */ /* 0x000fe20000410000 */
[----:B------:R-:W-:Y:S01]  /*c990*/  @P0 LEA R18, P5, R7, c[0x0][0x1c8], 0x1 ;  /* 0x0000720007120a11 */ /* 0x000fe200078a08ff */
[----:B------:R-:W1:Y:S01]  /*c9a0*/  MUFU.TANH R162, R162 ;  /* 0x000000a200a27308 */ /* 0x000e620000002400 */
[----:B------:R-:W-:Y:S01]  /*c9b0*/  @P0 IADD3 R6, P4, R181, UR7, RZ ;  /* 0x00000007b5060c10 */ /* 0x000fe2000ff9e0ff */
[----:B------:R1:W-:Y:S01]  /*c9c0*/  @P0 LDGSTS.E.BYPASS.LTC128B.128 [R207+0x7100], [R24.64], !P3 ;  /* 0x0710000018cf0fae */ /* 0x0003e2000d901d50 */
[----:B--2---:R-:W-:Y:S01]  /*c9d0*/  @P0 LEA.HI.X R19, R7, c[0x0][0x1cc], R4, 0x1, P5 ;  /* 0x0000730007130a11 */ /* 0x004fe200028f0c04 */
[----:B------:R-:W-:Y:S01]  /*c9e0*/  FMUL.FTZ R35, R35, c[0x0][0x320] ;  /* 0x0000c80023237a20 */ /* 0x000fe20000410000 */
[----:B------:R-:W-:Y:S01]  /*c9f0*/  @P0 IADD3.X R11, R180, UR6, RZ, P4, !PT ;  /* 0x00000006b40b0c10 */ /* 0x000fe2000a7fe4ff */
[----:B------:R-:W-:Y:S01]  /*ca00*/  USHF.L.U32 UR6, UR13, 0x6, URZ ;  /* 0x000000060d067899 */ /* 0x000fe2000800063f */
[C---:B------:R-:W-:Y:S02]  /*ca10*/  @P0 LEA R20, P4, R6.reuse, c[0x0][0x1c8], 0x1 ;  /* 0x0000720006140a11 */ /* 0x040fe400078808ff */
[----:B------:R2:W-:Y:S01]  /*ca20*/  @P0 LDGSTS.E.BYPASS.LTC128B.128 [R207+0x9100], [R18.64], !P2 ;  /* 0x0910000012cf0fae */ /* 0x0005e2000d101d50 */
[----:B------:R-:W1:Y:S01]  /*ca30*/  MUFU.TANH R142, R142 ;  /* 0x0000008e008e7308 */ /* 0x000e620000002400 */
[----:B------:R-:W-:Y:S01]  /*ca40*/  @P0 LEA.HI.X R21, R6, c[0x0][0x1cc], R11, 0x1, P4 ;  /* 0x0000730006150a11 */ /* 0x000fe200020f0c0b */
[----:B------:R-:W-:Y:S04]  /*ca50*/  IMAD.U32 R4, RZ, RZ, UR6 ;  /* 0x00000006ff047e24 */ /* 0x000fe8000f8e00ff */
[----:B------:R2:W-:Y:S01]  /*ca60*/  @P0 LDGSTS.E.BYPASS.LTC128B.128 [R207+0xb100], [R20.64], !P1 ;  /* 0x0b10000014cf0fae */ /* 0x0005e2000c901d50 */
[----:B------:R-:W-:Y:S02]  /*ca70*/  IADD3 R7, -R213, 0x1, -R4 ;  /* 0x00000001d5077810 */ /* 0x000fe40007ffe904 */
[----:B------:R-:W-:Y:S01]  /*ca80*/  PLOP3.LUT P0, PT, PT, PT, UP1, 0x40, 0x0 ;  /* 0x000000000000781c */ /* 0x000fe20003f0e818 */
[----:B------:R-:W1:Y:S01]  /*ca90*/  MUFU.TANH R13, R13 ;  /* 0x0000000d000d7308 */ /* 0x000e620000002400 */
[----:B------:R-:W-:Y:S02]  /*caa0*/  IADD3 R7, R7, c[0x0][0x1d0], RZ ;  /* 0x0000740007077a10 */ /* 0x000fe40007ffe0ff */
[----:B------:R-:W0:Y:S02]  /*cab0*/  LDGDEPBAR ;  /* 0x00000000000079af */ /* 0x000e240000000000 */
[----:B------:R-:W-:Y:S04]  /*cac0*/  IADD3 R7, R7, -c[0x0][0x168], RZ ;  /* 0x80005a0007077a10 */ /* 0x000fe80007ffe0ff */
[C---:B------:R-:W-:Y:S01]  /*cad0*/  IADD3 R9, R7.reuse, c[0x0][0x328], RZ ;  /* 0x0000ca0007097a10 */ /* 0x040fe20007ffe0ff */
[----:B------:R-:W1:Y:S01]  /*cae0*/  MUFU.TANH R160, R160 ;  /* 0x000000a000a07308 */ /* 0x000e620000002400 */
[----:B------:R-:W1:Y:S01]  /*caf0*/  SHFL.IDX PT, R6, R5, RZ, 0x1c1f ;  /* 0x001c1fff05067589 */ /* 0x000e6200000e0000 */
[----:B------:R-:W-:Y:S08]  /*cb00*/  IADD3 R7, R7, UR14, RZ ;  /* 0x0000000e07077c10 */ /* 0x000ff0000fffe0ff */
[----:B------:R-:W2:Y:S10]  /*cb10*/  MUFU.TANH R158, R158 ;  /* 0x0000009e009e7308 */ /* 0x000eb40000002400 */
[----:B------:R-:W2:Y:S01]  /*cb20*/  MUFU.TANH R156, R156 ;  /* 0x0000009c009c7308 */ /* 0x000ea20000002400 */
[--C-:B-1----:R-:W-:Y:S02]  /*cb30*/  IMAD.IADD R14, R9, 0x1, R6.reuse ;  /* 0x00000001090e7824 */ /* 0x102fe400078e0206 */
[----:B------:R-:W-:Y:S07]  /*cb40*/  IMAD.IADD R11, R7, 0x1, R6 ;  /* 0x00000001070b7824 */ /* 0x000fee00078e0206 */
[----:B------:R1:W1:Y:S10]  /*cb50*/  MUFU.TANH R155, R26 ;  /* 0x0000001a009b7308 */ /* 0x0002740000002400 */
        /* <DEDUP_REMOVED lines=24> */
.L_x_184:
[----:B------:R-:W-:Y:S04]  /*cce0*/  MOV R6, c[0x0][0x32c] ;  /* 0x0000cb0000067a02 */ /* 0x000fe80000000f00 */
[----:B------:R-:W-:Y:S11]  /*ccf0*/  ISETP.NE.AND P0, PT, R6, 0x1, PT ;  /* 0x000000010600780c */ /* 0x000ff60003f05270 */
[----:B------:R-:W-:Y:S02]  /*cd00*/  @!UPT UIADD3 URZ, URZ, URZ, URZ ;  /* 0x0000003f3f3ff290 */ /* 0x000fe4000fffe03f */
[----:B------:R-:W-:Y:S05]  /*cd10*/  @P0 IMAD.HI.U32 R6, R15, c[0x0][0x330], RZ ;  /* 0x0000cc000f060a27 */ /* 0x000fea00078e00ff */
[----:B------:R-:W-:Y:S02]  /*cd20*/  @P0 SHF.R.U32.HI R15, RZ, c[0x0][0x334], R6 ;  /* 0x0000cd00ff0f0a19 */ /* 0x000fe40000011606 */
.L_x_185:
[----:B------:R-:W-:Y:S05]  /*cd30*/  BSYNC B0 ;  /* 0x0000000000007941 */ /* 0x000fea0003800000 */
.L_x_183:
[----:B------:R-:W-:Y:S04]  /*cd40*/  IMAD.MOV.U32 R6, RZ, RZ, c[0x0][0x32c] ;  /* 0x0000cb00ff067624 */ /* 0x000fe800078e00ff */
[----:B------:R-:W-:Y:S04]  /*cd50*/  IMAD R6, R15, R6, -UR6 ;  /* 0x800000060f067e24 */ /* 0x000fe8000f8e0206 */
[----:B------:R-:W-:Y:S05]  /*cd60*/  IMAD.IADD R6, R6, 0x1, -R213 ;  /* 0x0000000106067824 */ /* 0x000fea00078e0ad5 */
[----:B------:R-:W-:Y:S02]  /*cd70*/  IADD3 R15, R6, c[0x0][0x32c], RZ ;  /* 0x0000cb00060f7a10 */ /* 0x000fe40007ffe0ff */
[----:B------:R-:W-:Y:S02]  /*cd80*/  IMNMX R11, R11, R6, !PT ;  /* 0x000000060b0b7217 */ /* 0x000fe40007800200 */
[----:B------:R-:W-:Y:S02]  /*cd90*/  IMNMX R14, R14, R15, PT ;  /* 0x0000000f0e0e7217 */ /* 0x000fe40003800200 */
.L_x_182:
[----:B--234-:R-:W-:Y:S06]  /*cda0*/  UISETP.GT.AND UP0, UPT, UR13, -0x1, UPT ;  /* 0xffffffff0d00788c */ /* 0x01cfec000bf04270 */
[----:B------:R-:W-:Y:S04]  /*cdb0*/  PLOP3.LUT P0, PT, PT, PT, UP0, 0x80, 0x0 ;  /* 0x000000000000781c */ /* 0x000fe80003f0f008 */
[C---:B------:R-:W-:Y:S02]  /*cdc0*/  ISETP.GT.AND P4, PT, R11.reuse, 0x1, P0 ;  /* 0x000000010b00780c */ /* 0x040fe40000784270 */
[C---:B------:R-:W-:Y:S02]  /*cdd0*/  ISETP.GT.AND P5, PT, R11.reuse, RZ, P0 ;  /* 0x000000ff0b00720c */ /* 0x040fe400007a4270 */
[C---:B------:R-:W-:Y:S02]  /*cde0*/  ISETP.LT.OR P4, PT, R14.reuse, 0x2, P4 ;  /* 0x000000020e00780c */ /* 0x040fe40002781670 */
[----:B------:R-:W-:Y:S02]  /*cdf0*/  ISETP.LT.OR P5, PT, R14, 0x1, P5 ;  /* 0x000000010e00780c */ /* 0x000fe40002fa1670 */
[----:B------:R-:W-:Y:S02]  /*ce00*/  FSEL R138, R138, -INF , !P4 ;  /* 0xff8000008a8a7808 */ /* 0x000fe40006000000 */
[C---:B------:R-:W-:Y:S02]  /*ce10*/  ISETP.GT.AND P4, PT, R11.reuse, 0x10, P0 ;  /* 0x000000100b00780c */ /* 0x040fe40000784270 */
[----:B------:R-:W-:Y:S02]  /*ce20*/  ISETP.GT.AND P6, PT, R11, 0x8, P0 ;  /* 0x000000080b00780c */ /* 0x000fe400007c4270 */
[----:B------:R-:W-:Y:S02]  /*ce30*/  ISETP.LT.OR P4, PT, R14, 0x11, P4 ;  /* 0x000000110e00780c */ /* 0x000fe40002781670 */
[----:B------:R-:W-:Y:S02]  /*ce40*/  FSEL R10, R137, -INF , !P5 ;  /* 0xff800000890a7808 */ /* 0x000fe40006800000 */
[C---:B------:R-:W-:Y:S02]  /*ce50*/  ISETP.GT.AND P5, PT, R11.reuse, 0x9, P0 ;  /* 0x000000090b00780c */ /* 0x040fe400007a4270 */
[----:B------:R-:W-:Y:S02]  /*ce60*/  FSEL R164, R12, -INF , !P4 ;  /* 0xff8000000ca47808 */ /* 0x000fe40006000000 */
[----:B------:R-:W-:Y:S01]  /*ce70*/  ISETP.GT.AND P4, PT, R11, 0x19, P0 ;  /* 0x000000190b00780c */ /* 0x000fe20000784270 */
[----:B------:R-:W2:Y:S01]  /*ce80*/  SHFL.IDX PT, R12, R5, 0x1, 0x1c1f ;  /* 0x003c1f00050c7f89 */ /* 0x000ea200000e0000 */
        /* <DEDUP_REMOVED lines=11> */
[----:B------:R-:W-:Y:S01]  /*cf40*/  ISETP.LT.OR P4, PT, R14, 0x29, P4 ;  /* 0x000000290e00780c */ /* 0x000fe20002781670 */
[--C-:B--2---:R-:W-:Y:S01]  /*cf50*/  IMAD.IADD R5, R9, 0x1, R12.reuse ;  /* 0x0000000109057824 */ /* 0x104fe200078e020c */
[----:B------:R-:W-:Y:S01]  /*cf60*/  FSEL R162, R162, -INF , !P6 ;  /* 0xff800000a2a27808 */ /* 0x000fe20007000000 */
[----:B------:R-:W-:Y:S01]  /*cf70*/  IMAD.IADD R7, R7, 0x1, R12 ;  /* 0x0000000107077824 */ /* 0x000fe200078e020c */
[C---:B------:R-:W-:Y:S02]  /*cf80*/  ISETP.GT.AND P6, PT, R11.reuse, 0x20, P0 ;  /* 0x000000200b00780c */ /* 0x040fe400007c4270 */
[----:B------:R-:W-:Y:S02]  /*cf90*/  FSEL R142, R142, -INF , !P5 ;  /* 0xff8000008e8e7808 */ /* 0x000fe40006800000 */
[C---:B------:R-:W-:Y:S02]  /*cfa0*/  ISETP.GT.AND P5, PT, R11.reuse, 0x21, P0 ;  /* 0x000000210b00780c */ /* 0x040fe400007a4270 */
[----:B------:R-:W-:Y:S02]  /*cfb0*/  FSEL R156, R156, -INF , !P4 ;  /* 0xff8000009c9c7808 */ /* 0x000fe40006000000 */
[C---:B------:R-:W-:Y:S02]  /*cfc0*/  ISETP.GT.AND P4, PT, R11.reuse, 0x31, P0 ;  /* 0x000000310b00780c */ /* 0x040fe40000784270 */
[C---:B------:R-:W-:Y:S02]  /*cfd0*/  ISETP.LT.OR P6, PT, R14.reuse, 0x21, P6 ;  /* 0x000000210e00780c */ /* 0x040fe400037c1670 */
[C---:B------:R-:W-:Y:S02]  /*cfe0*/  ISETP.LT.OR P5, PT, R14.reuse, 0x22, P5 ;  /* 0x000000220e00780c */ /* 0x040fe40002fa1670 */
[----:B------:R-:W-:Y:S02]  /*cff0*/  ISETP.LT.OR P4, PT, R14, 0x32, P4 ;  /* 0x000000320e00780c */ /* 0x000fe40002781670 */
[----:B------:R-:W-:Y:S02]  /*d000*/  FSEL R160, R160, -INF , !P6 ;  /* 0xff800000a0a07808 */ /* 0x000fe40007000000 */
[C---:B------:R-:W-:Y:S02]  /*d010*/  ISETP.GT.AND P6, PT, R11.reuse, 0x29, P0 ;  /* 0x000000290b00780c */ /* 0x040fe400007c4270 */
[----:B------:R-:W-:Y:S02]  /*d020*/  FSEL R158, R158, -INF , !P5 ;  /* 0xff8000009e9e7808 */ /* 0x000fe40006800000 */
[C---:B------:R-:W-:Y:S02]  /*d030*/  ISETP.GT.AND P5, PT, R11.reuse, 0x30, P0 ;  /* 0x000000300b00780c */ /* 0x040fe400007a4270 */
[----:B-1----:R-:W-:Y:S02]  /*d040*/  FSEL R150, R150, -INF , !P4 ;  /* 0xff80000096967808 */ /* 0x002fe40006000000 */
[----:B------:R-:W-:Y:S02]  /*d050*/  PLOP3.LUT P4, PT, PT, PT, UP1, 0x40, 0x0 ;  /* 0x000000000000781c */ /* 0x000fe40003f8e818 */
[C---:B------:R-:W-:Y:S02]  /*d060*/  ISETP.LT.OR P6, PT, R14.reuse, 0x2a, P6 ;  /* 0x0000002a0e00780c */ /* 0x040fe400037c1670 */
[----:B------:R-:W-:Y:S02]  /*d070*/  ISETP.LT.OR P5, PT, R14, 0x31, P5 ;  /* 0x000000310e00780c */ /* 0x000fe40002fa1670 */
[----:B------:R-:W-:Y:S02]  /*d080*/  FSEL R154, R154, -INF , !P6 ;  /* 0xff8000009a9a7808 */ /* 0x000fe40007000000 */
[C---:B------:R-:W-:Y:S02]  /*d090*/  ISETP.GT.AND P6, PT, R11.reuse, 0x38, P0 ;  /* 0x000000380b00780c */ /* 0x040fe400007c4270 */
        /* <DEDUP_REMOVED lines=21> */
.L_x_188:
[----:B------:R-:W-:Y:S04]  /*d1f0*/  MOV R9, c[0x0][0x32c] ;  /* 0x0000cb0000097a02 */ /* 0x000fe80000000f00 */
[----:B------:R-:W-:Y:S11]  /*d200*/  ISETP.NE.AND P4, PT, R9, 0x1, PT ;  /* 0x000000010900780c */ /* 0x000ff60003f85270 */
[----:B------:R-:W-:Y:S02]  /*d210*/  @!UPT UIADD3 URZ, URZ, URZ, URZ ;  /* 0x0000003f3f3ff290 */ /* 0x000fe4000fffe03f */
[----:B------:R-:W-:Y:S05]  /*d220*/  @P4 IMAD.HI.U32 R9, R12, c[0x0][0x330], RZ ;  /* 0x0000cc000c094a27 */ /* 0x000fea00078e00ff */
[----:B------:R-:W-:Y:S02]  /*d230*/  @P4 SHF.R.U32.HI R12, RZ, c[0x0][0x334], R9 ;  /* 0x0000cd00ff0c4a19 */ /* 0x000fe40000011609 */
.L_x_189:
[----:B------:R-:W-:Y:S05]  /*d240*/  BSYNC B0 ;  /* 0x0000000000007941 */ /* 0x000fea0003800000 */
.L_x_187:
[----:B------:R-:W-:Y:S04]  /*d250*/  IMAD.MOV.U32 R9, RZ, RZ, c[0x0][0x32c] ;  /* 0x0000cb00ff097624 */ /* 0x000fe800078e00ff */
[----:B------:R-:W-:Y:S04]  /*d260*/  IMAD R14, R12, R9, -UR6 ;  /* 0x800000060c0e7e24 */ /* 0x000fe8000f8e0209 */
[----:B------:R-:W-:Y:S05]  /*d270*/  IMAD.IADD R14, R14, 0x1, -R213 ;  /* 0x000000010e0e7824 */ /* 0x000fea00078e0ad5 */
[----:B------:R-:W-:Y:S02]  /*d280*/  IADD3 R12, R14, c[0x0][0x32c], RZ ;  /* 0x0000cb000e0c7a10 */ /* 0x000fe40007ffe0ff */
[----:B------:R-:W-:Y:S02]  /*d290*/  IMNMX R7, R7, R14, !PT ;  /* 0x0000000e07077217 */ /* 0x000fe40007800200 */
[----:B------:R-:W-:Y:S02]  /*d2a0*/  IMNMX R5, R5, R12, PT ;  /* 0x0000000c05057217 */ /* 0x000fe40003800200 */
.L_x_186:
[----:B------:R-:W-:Y:S01]  /*d2b0*/  FMNMX.FTZ R17, R10, R3, !PT ;  /* 0x000000030a117209 */ /* 0x000fe20007810000 */
[----:B------:R-:W-:Y:S01]  /*d2c0*/  LDSM.16.MT88.4 R20, [R198+0x100] ;  /* 0x00010000c614783b */ /* 0x000fe20000004200 */
[----:B------:R-:W-:Y:S01]  /*d2d0*/  ISETP.GT.AND P6, PT, R7, RZ, P0 ;  /* 0x000000ff0700720c */ /* 0x000fe200007c4270 */
[----:B------:R-:W-:Y:S01]  /*d2e0*/  UISETP.GT.AND UP0, UPT, UR13, UR8, UPT ;  /* 0x000000080d00728c */ /* 0x000fe2000bf04270 */
[----:B------:R-:W-:Y:S01]  /*d2f0*/  FMNMX.FTZ R17, R138, R17, !PT ;  /* 0x000000118a117209 */ /* 0x000fe20007810000 */
[----:B------:R-:W-:Y:S01]  /*d300*/  UIADD3 UR13, UR13, -0x1, URZ ;  /* 0xffffffff0d0d7890 */ /* 0x000fe2000fffe03f */
[----:B------:R-:W-:Y:S02]  /*d310*/  ISETP.LT.OR P6, PT, R5, 0x1, P6 ;  /* 0x000000010500780c */ /* 0x000fe400037c1670 */
[----:B------:R-:W-:Y:S01]  /*d320*/  FMNMX.FTZ R17, R8, R17, !PT ;  /* 0x0000001108117209 */ /* 0x000fe20007810000 */
[----:B------:R-:W-:Y:S01]  /*d330*/  LDSM.16.MT88.4 R28, [R197+0x100] ;  /* 0x00010000c51c783b */ /* 0x000fe20000004200 */
[----:B------:R-:W-:Y:S02]  /*d340*/  ISETP.GT.AND P5, PT, R7, 0x1, P0 ;  /* 0x000000010700780c */ /* 0x000fe400007a4270 */
[----:B------:R-:W-:Y:S02]  /*d350*/  FMNMX.FTZ R17, R6, R17, !PT ;  /* 0x0000001106117209 */ /* 0x000fe40007810000 */
[----:B------:R-:W-:Y:S02]  /*d360*/  FSEL R15, R0, -INF , !P6 ;  /* 0xff800000000f7808 */ /* 0x000fe40007000000 */
[----:B------:R-:W-:Y:S02]  /*d370*/  FMNMX.FTZ R17, R164, R17, !PT ;  /* 0x00000011a4117209 */ /* 0x000fe40007810000 */
[----:B------:R-:W-:Y:S02]  /*d380*/  ISETP.LT.OR P5, PT, R5, 0x2, P5 ;  /* 0x000000020500780c */ /* 0x000fe40002fa1670 */
[----:B------:R-:W-:Y:S02]  /*d390*/  FMNMX.FTZ R17, R162, R17, !PT ;  /* 0x00000011a2117209 */ /* 0x000fe40007810000 */
[----:B------:R-:W-:Y:S02]  /*d3a0*/  ISETP.GT.AND P4, PT, R7, 0x8, P0 ;  /* 0x000000080700780c */ /* 0x000fe40000784270 */
[----:B------:R-:W-:Y:S02]  /*d3b0*/  FMNMX.FTZ R17, R142, R17, !PT ;  /* 0x000000118e117209 */ /* 0x000fe40007810000 */
[----:B------:R-:W-:Y:S02]  /*d3c0*/  FSEL R13, R136, -INF , !P5 ;  /* 0xff800000880d7808 */ /* 0x000fe40006800000 */
[----:B------:R-:W-:Y:S02]  /*d3d0*/  FMNMX.FTZ R17, R140, R17, !PT ;  /* 0x000000118c117209 */ /* 0x000fe40007810000 */
[----:B------:R-:W-:Y:S02]  /*d3e0*/  FMNMX.FTZ R0, R15, R2, !PT ;  /* 0x000000020f007209 */ /* 0x000fe40007810000 */
[----:B------:R-:W-:Y:S02]  /*d3f0*/  FMNMX.FTZ R17, R160, R17, !PT ;  /* 0x00000011a0117209 */ /* 0x000fe40007810000 */
[----:B------:R-:W-:Y:S02]  /*d400*/  ISETP.GT.AND P6, PT, R7, 0x9, P0 ;  /* 0x000000090700780c */ /* 0x000fe400007c4270 */
[----:B------:R-:W-:Y:S02]  /*d410*/  FMNMX.FTZ R17, R158, R17, !PT ;  /* 0x000000119e117209 */ /* 0x000fe40007810000 */
[----:B------:R-:W-:Y:S02]  /*d420*/  ISETP.LT.OR P4, PT, R5, 0x9, P4 ;  /* 0x000000090500780c */ /* 0x000fe40002781670 */
[----:B------:R-:W-:Y:S02]  /*d430*/  FMNMX.FTZ R17, R156, R17, !PT ;  /* 0x000000119c117209 */ /* 0x000fe40007810000 */
[----:B------:R-:W-:Y:S02]  /*d440*/  FMNMX.FTZ R0, R13, R0, !PT ;  /* 0x000000000d007209 */ /* 0x000fe40007810000 */
[----:B------:R-:W-:Y:S02]  /*d450*/  FSEL R11, R132, -INF , !P4 ;  /* 0xff800000840b7808 */ /* 0x000fe40006000000 */
        /* <DEDUP_REMOVED lines=30> */
[----:B------:R-:W-:Y:S02]  /*d640*/  ISETP.LT.OR P6, PT, R5, 0x22, P6 ;  /* 0x000000220500780c */ /* 0x000fe400037c1670 */
        /* <DEDUP_REMOVED lines=22> */
[----:B-1----:R-:W-:Y:S02]  /*d7b0*/  FMNMX.FTZ R17, R17, R0, !PT ;  /* 0x0000000011117209 */ /* 0x002fe40007810000 */
[----:B------:R-:W-:Y:S02]  /*d7c0*/  FMNMX.FTZ R0, R147, R12, !PT ;  /* 0x0000000c93007209 */ /* 0x000fe40007810000 */
[----:B------:R-:W-:Y:S01]  /*d7d0*/  ISETP.LT.OR P0, PT, R5, 0x3a, P0 ;  /* 0x0000003a0500780c */ /* 0x000fe20000701670 */
[----:B------:R-:W1:Y:S01]  /*d7e0*/  SHFL.BFLY PT, R12, R17, 0x1, 0x1f ;  /* 0x0c201f00110c7f89 */ /* 0x000e6200000e0000 */
[----:B------:R-:W-:Y:S02]  /*d7f0*/  FMNMX.FTZ R0, R145, R0, !PT ;  /* 0x0000000091007209 */ /* 0x000fe40007810000 */
[----:B------:R-:W-:Y:S04]  /*d800*/  FSEL R133, R4, -INF , !P0 ;  /* 0xff80000004857808 */ /* 0x000fe80004000000 */
[----:B------:R-:W-:Y:S05]  /*d810*/  FMNMX.FTZ R7, R133, R0, !PT ;  /* 0x0000000085077209 */ /* 0x000fea0007810000 */
[----:B------:R-:W2:Y:S01]  /*d820*/  SHFL.BFLY PT, R4, R7, 0x2, 0x1f ;  /* 0x0c401f0007047f89 */ /* 0x000ea200000e0000 */
[----:B-1----:R-:W-:Y:S04]  /*d830*/  FMNMX.FTZ R0, R17, R12, !PT ;  /* 0x0000000c11007209 */ /* 0x002fe80007810000 */
[C---:B------:R-:W-:Y:S01]  /*d840*/  FSETP.NEU.FTZ.AND P0, PT, R0.reuse, -INF , PT ;  /* 0xff8000000000780b */ /* 0x040fe20003f1d000 */
[C---:B------:R-:W-:Y:S05]  /*d850*/  FMUL.FTZ R151, R0.reuse, c[0x0][0x2d0] ;  /* 0x0000b40000977a20 */ /* 0x040fea0000410000 */
[----:B------:R-:W-:Y:S02]  /*d860*/  FSEL R151, R151, RZ, P0 ;  /* 0x000000ff97977208 */ /* 0x000fe40000000000 */
[----:B--2---:R-:W-:Y:S02]  /*d870*/  FMNMX.FTZ R5, R7, R4, !PT ;  /* 0x0000000407057209 */ /* 0x004fe40007810000 */
[----:B------:R-:W-:Y:S01]  /*d880*/  FSEL R4, R0, RZ, P0 ;  /* 0x000000ff00047208 */ /* 0x000fe20000000000 */
[--C-:B------:R-:W-:Y:S02]  /*d890*/  FFMA.FTZ R168, R10, c[0x0][0x2d0], -R151.reuse ;  /* 0x0000b4000aa87a23 */ /* 0x100fe40000010897 */
[----:B------:R-:W1:Y:S01]  /*d8a0*/  SHFL.BFLY PT, R132, R5, 0x1, 0x1f ;  /* 0x0c201f0005847f89 */ /* 0x000e6200000e0000 */
[----:B------:R-:W-:Y:S02]  /*d8b0*/  FFMA.FTZ R135, R138, c[0x0][0x2d0], -R151 ;  /* 0x0000b4008a877a23 */ /* 0x000fe40000010897 */
[----:B------:R-:W-:Y:S01]  /*d8c0*/  FADD.FTZ R3, -R4, R3 ;  /* 0x0000000304037221 */ /* 0x000fe20000010100 */
[----:B------:R-:W-:Y:S01]  /*d8d0*/  MUFU.EX2 R168, R168 ;  /* 0x000000a800a87308 */ /* 0x000fe20000000800 */
[--C-:B------:R-:W-:Y:S02]  /*d8e0*/  FFMA.FTZ R134, R8, c[0x0][0x2d0], -R151.reuse ;  /* 0x0000b40008867a23 */ /* 0x100fe40000010897 */
        /* <DEDUP_REMOVED lines=10> */
[----:B-1----:R-:W-:Y:S01]  /*d990*/  FMNMX.FTZ R132, R5, R132, !PT ;  /* 0x0000008405847209 */ /* 0x002fe20007810000 */
[----:B------:R-:W-:Y:S01]  /*d9a0*/  MUFU.EX2 R134, R134 ;  /* 0x0000008600867308 */ /* 0x000fe20000000800 */
[--C-:B------:R-:W-:Y:S02]  /*d9b0*/  FFMA.FTZ R228, R156, c[0x0][0x2d0], -R151.reuse ;  /* 0x0000b4009ce47a23 */ /* 0x100fe40000010897 */
[C---:B------:R-:W-:Y:S01]  /*d9c0*/  FSETP.NEU.FTZ.AND P0, PT, R132.reuse, -INF , PT ;  /* 0xff8000008400780b */ /* 0x040fe20003f1d000 */
[----:B------:R-:W-:Y:S02]  /*d9d0*/  FMUL.FTZ R144, R132, c[0x0][0x2d0] ;  /* 0x0000b40084907a20 */ /* 0x000fe40000410000 */
[--C-:B------:R-:W-:Y:S01]  /*d9e0*/  FFMA.FTZ R229, R154, c[0x0][0x2d0], -R151.reuse ;  /* 0x0000b4009ae57a23 */ /* 0x100fe20000010897 */
[----:B------:R-:W-:Y:S01]  /*d9f0*/  FSEL R5, R132, RZ, P0 ;  /* 0x000000ff84057208 */ /* 0x000fe20000000000 */
[--C-:B------:R-:W-:Y:S01]  /*da00*/  FFMA.FTZ R234, R152, c[0x0][0x2d0], -R151.reuse ;  /* 0x0000b40098ea7a23 */ /* 0x100fe20000010897 */
[----:B------:R-:W-:Y:S01]  /*da10*/  FSEL R144, R144, RZ, P0 ;  /* 0x000000ff90907208 */ /* 0x000fe20000000000 */
[----:B------:R-:W1:Y:S01]  /*da20*/  MUFU.EX2 R169, R169 ;  /* 0x000000a900a97308 */ /* 0x000e620000000800 */
[--C-:B------:R-:W-:Y:S01]  /*da30*/  FFMA.FTZ R235, R150, c[0x0][0x2d0], -R151.reuse ;  /* 0x0000b40096eb7a23 */ /* 0x100fe20000010897 */
[----:B------:R-:W-:Y:S01]  /*da40*/  PLOP3.LUT P0, PT, PT, PT, UP0, 0x80, 0x0 ;  /* 0x000000000000781c */ /* 0x000fe20003f0f008 */
[----:B------:R-:W-:Y:S01]  /*da50*/  FADD.FTZ R5, -R5, R2 ;  /* 0x0000000205057221 */ /* 0x000fe20000010100 */
[----:B--2---:R-:W-:Y:S01]  /*da60*/  F2FP.PACK_AB R136, R135, R168 ;  /* 0x000000a88788723e */ /* 0x004fe200000000ff */
[--C-:B------:R-:W-:Y:S02]  /*da70*/  FFMA.FTZ R173, R15, c[0x0][0x2d0], -R144.reuse ;  /* 0x0000b4000fad7a23 */ /* 0x100fe40000010890 */
[--C-:B------:R-:W-:Y:S02]  /*da80*/  FFMA.FTZ R172, R13, c[0x0][0x2d0], -R144.reuse ;  /* 0x0000b4000dac7a23 */ /* 0x100fe40000010890 */
[----:B------:R-:W2:Y:S01]  /*da90*/  LDSM.16.MT88.4 R12, [R203+0x100] ;  /* 0x00010000cb0c783b */ /* 0x000ea20000004200 */
[--C-:B------:R-:W-:Y:S01]  /*daa0*/  FFMA.FTZ R171, R11, c[0x0][0x2d0], -R144.reuse ;  /* 0x0000b4000bab7a23 */ /* 0x100fe20000010890 */
[----:B------:R-:W3:Y:S01]  /*dab0*/  MUFU.EX2 R3, R6 ;  /* 0x0000000600037308 */ /* 0x000ee20000000800 */
[--C-:B------:R-:W-:Y:S02]  /*dac0*/  FFMA.FTZ R170, R9, c[0x0][0x2d0], -R144.reuse ;  /* 0x0000b40009aa7a23 */ /* 0x100fe40000010890 */
[----:B------:R-:W-:Y:S02]  /*dad0*/  FMUL.FTZ R2, R5, c[0x0][0x2d0] ;  /* 0x0000b40005027a20 */ /* 0x000fe40000410000 */
[--C-:B------:R-:W-:Y:S02]  /*dae0*/  FFMA.FTZ R178, R163, c[0x0][0x2d0], -R144.reuse ;  /* 0x0000b400a3b27a23 */ /* 0x100fe40000010890 */
[--C-:B------:R-:W-:Y:S02]  /*daf0*/  FFMA.FTZ R179, R161, c[0x0][0x2d0], -R144.reuse ;  /* 0x0000b400a1b37a23 */ /* 0x100fe40000010890 */
[----:B------:R-:W-:Y:S01]  /*db00*/  LDSM.16.MT88.4 R160, [R196+0x3900] ;  /* 0x00390000c4a0783b */ /* 0x000fe20000004200 */
[----:B------:R-:W-:Y:S01]  /*db10*/  MUFU.EX2 R173, R173 ;  /* 0x000000ad00ad7308 */ /* 0x000fe20000000800 */
[--C-:B------:R-:W-:Y:S01]  /*db20*/  FFMA.FTZ R224, R143, c[0x0][0x2d0], -R144.reuse ;  /* 0x0000b4008fe07a23 */ /* 0x100fe20000010890 */
[----:B-1----:R-:W-:Y:S01]  /*db30*/  F2FP.PACK_AB R138, R169, R134 ;  /* 0x00000086a98a723e */ /* 0x002fe200000000ff */
[--C-:B------:R-:W-:Y:S02]  /*db40*/  FFMA.FTZ R225, R141, c[0x0][0x2d0], -R144.reuse ;  /* 0x0000b4008de17a23 */ /* 0x100fe40000010890 */
[--C-:B------:R-:W-:Y:S02]  /*db50*/  FFMA.FTZ R230, R159, c[0x0][0x2d0], -R144.reuse ;  /* 0x0000b4009fe67a23 */ /* 0x100fe40000010890 */
[----:B------:R-:W-:Y:S01]  /*db60*/  LDSM.16.MT88.4 R140, [R197+0x2900] ;  /* 0x00290000c58c783b */ /* 0x000fe20000004200 */
[--C-:B------:R-:W-:Y:S02]  /*db70*/  FFMA.FTZ R231, R157, c[0x0][0x2d0], -R144.reuse ;  /* 0x0000b4009de77a23 */ /* 0x100fe40000010890 */
[----:B------:R-:W1:Y:S01]  /*db80*/  MUFU.EX2 R172, R172 ;  /* 0x000000ac00ac7308 */ /* 0x000e620000000800 */
[--C-:B------:R-:W-:Y:S02]  /*db90*/  FFMA.FTZ R232, R155, c[0x0][0x2d0], -R144.reuse ;  /* 0x0000b4009be87a23 */ /* 0x100fe40000010890 */
[--C-:B------:R-:W-:Y:S02]  /*dba0*/  FFMA.FTZ R233, R153, c[0x0][0x2d0], -R144.reuse ;  /* 0x0000b40099e97a23 */ /* 0x100fe40000010890 */
[C---:B---3--:R-:W-:Y:S01]  /*dbb0*/  FMUL.FTZ R4, R3.reuse, R128 ;  /* 0x0000008003047220 */ /* 0x048fe20000410000 */
[----:B------:R-:W-:Y:S01]  /*dbc0*/  LDSM.16.MT88.4 R152, [R198+0x3900] ;  /* 0x00390000c698783b */ /* 0x000fe20000004200 */
[C---:B------:R-:W-:Y:S02]  /*dbd0*/  FMUL.FTZ R5, R3.reuse, R129 ;  /* 0x0000008103057220 */ /* 0x040fe40000410000 */
[C---:B------:R-:W-:Y:S01]  /*dbe0*/  FMUL.FTZ R8, R3.reuse, R124 ;  /* 0x0000007c03087220 */ /* 0x040fe20000410000 */
[----:B------:R-:W-:Y:S01]  /*dbf0*/  MUFU.EX2 R171, R171 ;  /* 0x000000ab00ab7308 */ /* 0x000fe20000000800 */
[C---:B------:R-:W-:Y:S02]  /*dc00*/  FMUL.FTZ R9, R3.reuse, R125 ;  /* 0x0000007d03097220 */ /* 0x040fe40000410000 */
[C---:B------:R-:W-:Y:S01]  /*dc10*/  FMUL.FTZ R16, R3.reuse, R116 ;  /* 0x0000007403107220 */ /* 0x040fe20000410000 */
[----:B------:R-:W-:Y:S01]  /*dc20*/  LDSM.16.MT88.4 R156, [R197+0x3900] ;  /* 0x00390000c59c783b */ /* 0x000fe20000004200 */
        /* <DEDUP_REMOVED lines=8> */
[--C-:B------:R-:W-:Y:S02]  /*dcb0*/  FFMA.FTZ R238, R149, c[0x0][0x2d0], -R144.reuse ;  /* 0x0000b40095ee7a23 */ /* 0x100fe40000010890 */
[--C-:B------:R-:W-:Y:S01]  /*dcc0*/  FFMA.FTZ R239, R147, c[0x0][0x2d0], -R144.reuse ;  /* 0x0000b40093ef7a23 */ /* 0x100fe20000010890 */
[----:B------:R-:W1:Y:S01]  /*dcd0*/  MUFU.EX2 R2, R2 ;  /* 0x0000000200027308 */ /* 0x000e620000000800 */
[--C-:B------:R-:W-:Y:S02]  /*dce0*/  FFMA.FTZ R240, R145, c[0x0][0x2d0], -R144.reuse ;  /* 0x0000b40091f07a23 */ /* 0x100fe40000010890 */
[----:B------:R-:W-:Y:S02]  /*dcf0*/  FFMA.FTZ R151, R146, c[0x0][0x2d0], -R151 ;  /* 0x0000b40092977a23 */ /* 0x000fe40000010897 */
[----:B------:R-:W-:Y:S02]  /*dd00*/  FFMA.FTZ R144, R133, c[0x0][0x2d0], -R144 ;  /* 0x0000b40085907a23 */ /* 0x000fe40000010890 */
[C---:B------:R-:W-:Y:S02]  /*dd10*/  FMUL.FTZ R36, R3.reuse, R36 ;  /* 0x0000002403247220 */ /* 0x040fe40000410000 */
        /* <DEDUP_REMOVED lines=123> */
[----:B------:R-:W3:Y:S01]  /*e4d0*/  MUFU.EX2 R235, R235 ;  /* 0x000000eb00eb7308 */ /* 0x000ee20000000800 */
[C---:B-1----:R-:W-:Y:S04]  /*e4e0*/  HMMA.16816.F32 R76, R136.reuse, R100, R76 ;  /* 0x00000064884c723c */ /* 0x042fe8000000184c */
[C---:B------:R-:W-:Y:S02]  /*e4f0*/  FMUL.FTZ R84, R3.reuse, R84 ;  /* 0x0000005403547220 */ /* 0x040fe40000410000 */
[----:B------:R-:W-:Y:S01]  /*e500*/  FMUL.FTZ R85, R3, R85 ;  /* 0x0000005503557220 */ /* 0x000fe20000410000 */
[----:B------:R-:W-:Y:S01]  /*e510*/  F2FP.PACK_AB R100, R175, R174 ;  /* 0x000000aeaf64723e */ /* 0x000fe200000000ff */
[C---:B------:R-:W-:Y:S01]  /*e520*/  HMMA.16816.F32 R80, R136.reuse, R102, R80 ;  /* 0x000000668850723c */ /* 0x040fe20000001850 */
[----:B------:R-:W-:Y:S03]  /*e530*/  MUFU.EX2 R236, R236 ;  /* 0x000000ec00ec7308 */ /* 0x000fe60000000800 */
[C---:B------:R-:W-:Y:S01]  /*e540*/  FMUL.FTZ R86, R2.reuse, R86 ;  /* 0x0000005602567220 */ /* 0x040fe20000410000 */
[----:B----4-:R-:W-:Y:S01]  /*e550*/  F2FP.PACK_AB R101, R179, R178 ;  /* 0x000000b2b365723e */ /* 0x010fe200000000ff */
[C---:B------:R-:W-:Y:S01]  /*e560*/  FMUL.FTZ R87, R2.reuse, R87 ;  /* 0x0000005702577220 */ /* 0x040fe20000410000 */
[----:B------:R-:W-:Y:S01]  /*e570*/  F2FP.PACK_AB R102, R177, R176 ;  /* 0x000000b0b166723e */ /* 0x000fe200000000ff */
[----:B------:R-:W-:Y:S01]  /*e580*/  FMUL.FTZ R88, R3, R88 ;  /* 0x0000005803587220 */ /* 0x000fe20000410000 */
[----:B-----5:R-:W-:Y:S02]  /*e590*/  F2FP.PACK_AB R103, R225, R224 ;  /* 0x000000e0e167723e */ /* 0x020fe400000000ff */
[----:B------:R-:W-:Y:S01]  /*e5a0*/  MUFU.EX2 R238, R238 ;  /* 0x000000ee00ee7308 */ /* 0x000fe20000000800 */
[C---:B------:R-:W-:Y:S01]  /*e5b0*/  FMUL.FTZ R89, R3.reuse, R89 ;  /* 0x0000005903597220 */ /* 0x040fe20000410000 */
[C---:B--2---:R-:W-:Y:S03]  /*e5c0*/  HMMA.16816.F32 R84, R136.reuse, R108, R84 ;  /* 0x0000006c8854723c */ /* 0x044fe60000001854 */
[C---:B------:R-:W-:Y:S02]  /*e5d0*/  FMUL.FTZ R90, R2.reuse, R90 ;  /* 0x0000005a025a7220 */ /* 0x040fe40000410000 */
        /* <DEDUP_REMOVED lines=19> */
[----:B------:R-:W-:Y:S01]  /*e710*/  FADD.FTZ R135, R135, R168 ;  /* 0x000000a887877221 */ /* 0x000fe20000010000 */
[----:B------:R-:W-:Y:S01]  /*e720*/  MOV R2, R132 ;  /* 0x0000008400027202 */ /* 0x000fe20000000f00 */
        /* <DEDUP_REMOVED lines=132> */
.L_x_181:
[----:B------:R-:W1:Y:S01]  /*ef70*/  SHFL.BFLY PT, R3, R218, 0x2, 0x1f ;  /* 0x0c401f00da037f89 */ /* 0x000e6200000e0000 */
[----:B------:R-:W-:Y:S01]  /*ef80*/  CS2R R4, SRZ ;  /* 0x0000000000047805 */ /* 0x000fe2000001ff00 */
[----:B------:R-:W-:-:S02]  /*ef90*/  MOV R8, 0xff800000 ;  /* 0xff80000000087802 */ /* 0x000fc40000000f00 */
[----:B------:R-:W2:Y:S01]  /*efa0*/  SHFL.BFLY PT, R2, R219, 0x2, 0x1f ;  /* 0x0c401f00db027f89 */ /* 0x000ea200000e0000 */
        /* <DEDUP_REMOVED lines=8> */
[----:B------:R-:W-:Y:S02]  /*f030*/  MOV R7, 0xff800000 ;  /* 0xff80000000077802 */ /* 0x000fe40000000f00 */
[----:B------:R-:W-:-:S09]  /*f040*/  FSETP.NE.FTZ.AND P0, PT, R2, RZ, PT ;  /* 0x000000ff0200720b */ /* 0x000fd20003f15000 */
[----:B------:R-:W1:Y:S01]  /*f050*/  @P1 MUFU.RCP R5, R3 ;  /* 0x0000000300051308 */ /* 0x000e620000001000 */
[----:B------:R-:W-:-:S03]  /*f060*/  @P1 MOV R10, 0x3f317218 ;  /* 0x3f317218000a1802 */ /* 0x000fc60000000f00 */
[----:B------:R-:W-:Y:S02]  /*f070*/  @P0 MOV R9, 0x3f317218 ;  /* 0x3f31721800090802 */ /* 0x000fe40000000f00 */
[----:B------:R-:W-:Y:S02]  /*f080*/  @P1 FMUL.FTZ R10, R10, c[0x0][0x2d0] ;  /* 0x0000b4000a0a1a20 */ /* 0x000fe40000410000 */
[----:B------:R-:W-:Y:S01]  /*f090*/  @P0 MUFU.RCP R4, R2 ;  /* 0x0000000200040308 */ /* 0x000fe20000001000 */
[----:B------:R-:W-:-:S07]  /*f0a0*/  @P0 FMUL.FTZ R9, R9, c[0x0][0x2d0] ;  /* 0x0000b40009090a20 */ /* 0x000fce0000410000 */
[----:B------:R-:W2:Y:S01]  /*f0b0*/  @P1 MUFU.LG2 R3, R3 ;  /* 0x0000000300031308 */ /* 0x000ea20000000c00 */
[C---:B-1----:R-:W-:Y:S02]  /*f0c0*/  FMUL.FTZ R128, R5.reuse, R128 ;  /* 0x0000008005807220 */ /* 0x042fe40000410000 */
[C---:B------:R-:W-:Y:S02]  /*f0d0*/  FMUL.FTZ R129, R5.reuse, R129 ;  /* 0x0000008105817220 */ /* 0x040fe40000410000 */
[C---:B------:R-:W-:Y:S02]  /*f0e0*/  FMUL.FTZ R124, R5.reuse, R124 ;  /* 0x0000007c057c7220 */ /* 0x040fe40000410000 */
[C---:B------:R-:W-:Y:S01]  /*f0f0*/  FMUL.FTZ R125, R5.reuse, R125 ;  /* 0x0000007d057d7220 */ /* 0x040fe20000410000 */
[----:B------:R-:W1:Y:S01]  /*f100*/  @P0 MUFU.LG2 R2, R2 ;  /* 0x0000000200020308 */ /* 0x000e620000000c00 */
[C---:B------:R-:W-:Y:S02]  /*f110*/  FMUL.FTZ R120, R5.reuse, R120 ;  /* 0x0000007805787220 */ /* 0x040fe40000410000 */
[----:B------:R-:W-:-:S02]  /*f120*/  FMUL.FTZ R121, R5, R121 ;  /* 0x0000007905797220 */ /* 0x000fc40000410000 */
[C---:B------:R-:W-:Y:S02]  /*f130*/  FMUL.FTZ R116, R5.reuse, R116 ;  /* 0x0000007405747220 */ /* 0x040fe40000410000 */
[----:B------:R-:W-:Y:S02]  /*f140*/  FMUL.FTZ R117, R5, R117 ;  /* 0x0000007505757220 */ /* 0x000fe40000410000 */
[----:B--2---:R-:W-:Y:S02]  /*f150*/  @P1 FMUL.FTZ R3, R3, 0.69314718246459960938 ;  /* 0x3f31721803031820 */ /* 0x004fe40000410000 */
[C---:B------:R-:W-:Y:S02]  /*f160*/  FMUL.FTZ R112, R5.reuse, R112 ;  /* 0x0000007005707220 */ /* 0x040fe40000410000 */
        /* <DEDUP_REMOVED lines=90> */
.L_x_154:
[----:B------:R-:W-:Y:S05]  /*f710*/  @P2 BRA `(.L_x_191) ;  /* 0x0000153000002947 */ /* 0x000fea0003800000 */
[----:B------:R-:W1:Y:S01]  /*f720*/  S2R R0, SR_CTAID.Y ;  /* 0x0000000000007919 */ /* 0x000e620000002600 */
[----:B------:R-:W-:Y:S01]  /*f730*/  F2FP.PACK_AB R128, R129, R128 ;  /* 0x000000808180723e */ /* 0x000fe200000000ff */
[----:B------:R-:W-:Y:S01]  /*f740*/  BSSY B0, `(.L_x_192) ;  /* 0x0000108000007945 */ /* 0x000fe20003800000 */
[----:B------:R-:W-:Y:S01]  /*f750*/  F2FP.PACK_AB R130, R131, R130 ;  /* 0x000000828382723e */ /* 0x000fe200000000ff */
[----:B------:R-:W2:Y:S01]  /*f760*/  S2R R2, SR_TID.X ;  /* 0x0000000000027919 */ /* 0x000ea20000002100 */
[----:B------:R-:W-:-:S02]  /*f770*/  F2FP.PACK_AB R124, R125, R124 ;  /* 0x0000007c7d7c723e */ /* 0x000fc400000000ff */
[----:B------:R-:W-:Y:S01]  /*f780*/  F2FP.PACK_AB R126, R127, R126 ;  /* 0x0000007e7f7e723e */ /* 0x000fe200000000ff */
[----:B------:R-:W3:Y:S01]  /*f790*/  S2R R22, SR_CTAID.Z ;  /* 0x0000000000167919 */ /* 0x000ee20000002700 */
[----:B------:R-:W-:Y:S02]  /*f7a0*/  F2FP.PACK_AB R120, R121, R120 ;  /* 0x000000787978723e */ /* 0x000fe400000000ff */
[----:B------:R-:W-:Y:S01]  /*f7b0*/  F2FP.PACK_AB R122, R123, R122 ;  /* 0x0000007a7b7a723e */ /* 0x000fe200000000ff */
[----:B------:R-:W-:Y:S01]  /*f7c0*/  BAR.SYNC.DEFER_BLOCKING 0x1, 0x100 ;  /* 0x0044000000007b1d */ /* 0x000fe20000010000 */
[----:B------:R-:W-:Y:S02]  /*f7d0*/  F2FP.PACK_AB R116, R117, R116 ;  /* 0x000000747574723e */ /* 0x000fe400000000ff */
[----:B------:R-:W-:Y:S02]  /*f7e0*/  F2FP.PACK_AB R118, R119, R118 ;  /* 0x000000767776723e */ /* 0x000fe400000000ff */
[----:B------:R-:W-:-:S02]  /*f7f0*/  F2FP.PACK_AB R112, R113, R112 ;  /* 0x000000707170723e */ /* 0x000fc400000000ff */
[----:B------:R-:W-:Y:S02]  /*f800*/  F2FP.PACK_AB R114, R115, R114 ;  /* 0x000000727372723e */ /* 0x000fe400000000ff */
[----:B------:R-:W-:Y:S02]  /*f810*/  F2FP.PACK_AB R108, R109, R108 ;  /* 0x0000006c6d6c723e */ /* 0x000fe400000000ff */
[----:B------:R-:W-:Y:S01]  /*f820*/  F2FP.PACK_AB R110, R111, R110 ;  /* 0x0000006e6f6e723e */ /* 0x000fe200000000ff */
[C---:B-1----:R-:W-:Y:S01]  /*f830*/  IMAD.WIDE.U32 R26, R0.reuse, c[0x0][0x490], RZ ;  /* 0x00012400001a7a25 */ /* 0x042fe200078e00ff */
[----:B------:R-:W-:Y:S02]  /*f840*/  SHF.R.S32.HI R3, RZ, 0x1f, R0 ;  /* 0x0000001fff037819 */ /* 0x000fe40000011400 */
[----:B------:R-:W-:Y:S01]  /*f850*/  F2FP.PACK_AB R104, R105, R104 ;  /* 0x000000686968723e */ /* 0x000fe200000000ff */
[----:B------:R-:W-:Y:S01]  /*f860*/  IMAD.WIDE.U32 R16, R0, c[0x0][0x3e8], RZ ;  /* 0x0000fa0000107a25 */ /* 0x000fe200078e00ff */
[----:B--2---:R-:W-:-:S02]  /*f870*/  SHF.R.S32.HI R11, RZ, 0x1f, R2 ;  /* 0x0000001fff0b7819 */ /* 0x004fc40000011402 */
[----:B------:R-:W-:Y:S01]  /*f880*/  F2FP.PACK_AB R106, R107, R106 ;  /* 0x0000006a6b6a723e */ /* 0x000fe200000000ff */
[----:B------:R-:W-:Y:S01]  /*f890*/  IMAD R9, R3, c[0x0][0x490], RZ ;  /* 0x0001240003097a24 */ /* 0x000fe200078e02ff */
[-C--:B------:R-:W-:Y:S01]  /*f8a0*/  LEA.HI R19, R11, R2.reuse, RZ, 0x5 ;  /* 0x000000020b137211 */ /* 0x080fe200078f28ff */
[----:B------:R-:W-:Y:S01]  /*f8b0*/  IMAD R3, R3, c[0x0][0x3e8], RZ ;  /* 0x0000fa0003037a24 */ /* 0x000fe200078e02ff */
[CC--:B------:R-:W-:Y:S01]  /*f8c0*/  LEA.HI R4, R11.reuse, R2.reuse, RZ, 0x3 ;  /* 0x000000020b047211 */ /* 0x0c0fe200078f18ff */
[C---:B------:R-:W-:Y:S01]  /*f8d0*/  IMAD R24, R0.reuse, c[0x0][0x494], R9 ;  /* 0x0001250000187a24 */ /* 0x040fe200078e0209 */
[-C--:B------:R-:W-:Y:S01]  /*f8e0*/  LEA.HI R9, R11, R2.reuse, RZ, 0x2 ;  /* 0x000000020b097211 */ /* 0x080fe200078f10ff */
[----:B------:R-:W-:Y:S01]  /*f8f0*/  IMAD R3, R0, c[0x0][0x3ec], R3 ;  /* 0x0000fb0000037a24 */ /* 0x000fe200078e0203 */
[----:B------:R-:W-:Y:S01]  /*f900*/  LOP3.LUT R13, R19, 0xffffffe0, RZ, 0xc0, !PT ;  /* 0xffffffe0130d7812 */ /* 0x000fe200078ec0ff */
[----:B------:R-:W-:Y:S01]  /*f910*/  IMAD.IADD R25, R27, 0x1, R24 ;  /* 0x000000011b197824 */ /* 0x000fe200078e0218 */
[----:B------:R-:W-:Y:S01]  /*f920*/  SHF.R.S32.HI R21, RZ, 0x2, R9 ;  /* 0x00000002ff157819 */ /* 0x000fe20000011409 */
[----:B------:R-:W-:Y:S01]  /*f930*/  IMAD.IADD R3, R17, 0x1, R3 ;  /* 0x0000000111037824 */ /* 0x000fe200078e0203 */
[----:B------:R-:W-:Y:S01]  /*f940*/  SHF.R.S32.HI R10, RZ, 0x1f, R9 ;  /* 0x0000001fff0a7819 */ /* 0x000fe20000011409 */
[----:B------:R-:W-:Y:S01]  /*f950*/  IMAD.MOV.U32 R24, RZ, RZ, R26 ;  /* 0x000000ffff187224 */ /* 0x000fe200078e001a */
[----:B------:R-:W-:-:S02]  /*f960*/  LEA.HI R0, R11, R2, RZ, 0x6 ;  /* 0x000000020b007211 */ /* 0x000fc400078f30ff */
[----:B------:R-:W-:Y:S01]  /*f970*/  LEA.HI R11, R10, R21, RZ, 0x3 ;  /* 0x000000150a0b7211 */ /* 0x000fe200078f18ff */
[----:B------:R-:W-:Y:S01]  /*f980*/  IMAD.IADD R10, R2, 0x1, -R13 ;  /* 0x00000001020a7824 */ /* 0x000fe200078e0a0d */
[----:B------:R-:W-:Y:S01]  /*f990*/  SHF.R.S32.HI R20, RZ, 0x5, R19 ;  /* 0x00000005ff147819 */ /* 0x000fe20000011413 */
[----:B---3--:R-:W-:Y:S01]  /*f9a0*/  IMAD.WIDE.U32 R24, R22, c[0x0][0x498], R24 ;  /* 0x0001260016187a25 */ /* 0x008fe200078e0018 */
[----:B------:R-:W-:Y:S02]  /*f9b0*/  LOP3.LUT R12, R11, 0xfffffff8, RZ, 0xc0, !PT ;  /* 0xfffffff80b0c7812 */ /* 0x000fe400078ec0ff */
[----:B------:R-:W-:Y:S02]  /*f9c0*/  SHF.R.S32.HI R11, RZ, 0x1f, R10 ;  /* 0x0000001fff0b7819 */ /* 0x000fe4000001140a */
[----:B------:R-:W-:Y:S01]  /*f9d0*/  LOP3.LUT P4, RZ, R10, 0x3, RZ, 0xc0, !PT ;  /* 0x000000030aff7812 */ /* 0x000fe2000788c0ff */
[----:B------:R-:W-:Y:S01]  /*f9e0*/  IMAD.IADD R21, R21, 0x1, -R12 ;  /* 0x0000000115157824 */ /* 0x000fe200078e0a0c */
[----:B------:R-:W-:Y:S01]  /*f9f0*/  LEA.HI R10, R11, R10, RZ, 0x2 ;  /* 0x0000000a0b0a7211 */ /* 0x000fe200078f10ff */
[----:B------:R-:W-:Y:S01]  /*fa00*/  IMAD.MOV.U32 R12, RZ, RZ, c[0x0][0x4e8] ;  /* 0x00013a00ff0c7624 */ /* 0x000fe200078e00ff */
[----:B------:R-:W1:Y:S01]  /*fa10*/  S2R R11, SR_CTAID.X ;  /* 0x00000000000b7919 */ /* 0x000e620000002500 */
[----:B------:R-:W-:-:S02]  /*fa20*/  LOP3.LUT R9, R9, 0xfffffffc, RZ, 0xc0, !PT ;  /* 0xfffffffc09097812 */ /* 0x000fc400078ec0ff */
[----:B------:R-:W-:Y:S02]  /*fa30*/  SHF.R.S32.HI R13, RZ, 0x1f, R22 ;  /* 0x0000001fff0d7819 */ /* 0x000fe40000011416 */
[----:B------:R-:W-:Y:S01]  /*fa40*/  SHF.R.S32.HI R19, RZ, 0x1f, R19 ;  /* 0x0000001fff137819 */ /* 0x000fe20000011413 */
[----:B------:R-:W-:Y:S01]  /*fa50*/  IMAD.IADD R9, R2, 0x1, -R9 ;  /* 0x0000000102097824 */ /* 0x000fe200078e0a09 */
[----:B------:R-:W-:Y:S01]  /*fa60*/  LOP3.LUT R15, R4, 0xfffffff8, RZ, 0xc0, !PT ;  /* 0xfffffff8040f7812 */ /* 0x000fe200078ec0ff */
[----:B------:R-:W-:Y:S01]  /*fa70*/  IMAD R17, R13, c[0x0][0x498], RZ ;  /* 0x000126000d117a24 */ /* 0x000fe200078e02ff */
[----:B------:R-:W-:Y:S01]  /*fa80*/  LEA.HI R19, R19, R20, RZ, 0x3 ;  /* 0x0000001413137211 */ /* 0x000fe200078f18ff */
[----:B------:R-:W-:Y:S01]  /*fa90*/  IMAD R13, R13, c[0x0][0x3f0], RZ ;  /* 0x0000fc000d0d7a24 */ /* 0x000fe200078e02ff */
[----:B------:R-:W-:Y:S01]  /*faa0*/  SHF.R.S32.HI R4, RZ, 0x3, R4 ;  /* 0x00000003ff047819 */ /* 0x000fe20000011404 */
[----:B------:R-:W-:Y:S01]  /*fab0*/  IMAD.IADD R15, R2, 0x1, -R15 ;  /* 0x00000001020f7824 */ /* 0x000fe200078e0a0f */
[----:B------:R-:W-:Y:S01]  /*fac0*/  ISETP.NE.AND P0, PT, R12, 0x1, PT ;  /* 0x000000010c00780c */ /* 0x000fe20003f05270 */
[----:B------:R-:W-:Y:S01]  /*fad0*/  IMAD.MOV.U32 R2, RZ, RZ, R16 ;  /* 0x000000ffff027224 */ /* 0x000fe200078e0010 */
[----:B------:R-:W-:Y:S01]  /*fae0*/  LOP3.LUT R19, R19, 0xffffff8, RZ, 0xc0, !PT ;  /* 0x0ffffff813137812 */ /* 0x000fe200078ec0ff */
[C---:B------:R-:W-:Y:S01]  /*faf0*/  IMAD R14, R22.reuse, c[0x0][0x49c], R17 ;  /* 0x00012700160e7a24 */ /* 0x040fe200078e0211 */
[----:B------:R-:W-:Y:S01]  /*fb00*/  LEA.HI R16, R9, R9, RZ, 0x1 ;  /* 0x0000000909107211 */ /* 0x000fe200078f08ff */
[----:B------:R-:W-:Y:S01]  /*fb10*/  IMAD R13, R22, c[0x0][0x3f4], R13 ;  /* 0x0000fd00160d7a24 */ /* 0x000fe200078e020d */
[----:B------:R-:W-:Y:S01]  /*fb20*/  R2P PR, R21, 0x6 ;  /* 0x0000000615007804 */ /* 0x000fe20000000000 */
[----:B------:R-:W-:Y:S01]  /*fb30*/  IMAD.SHL.U32 R26, R4, 0x40, RZ ;  /* 0x00000040041a7824 */ /* 0x000fe200078e00ff */
[----:B------:R-:W-:Y:S01]  /*fb40*/  LOP3.LUT R16, R16, 0x1ffffffe, RZ, 0xc0, !PT ;  /* 0x1ffffffe10107812 */ /* 0x000fe200078ec0ff */
[----:B------:R-:W-:Y:S01]  /*fb50*/  IMAD.WIDE.U32 R22, R22, c[0x0][0x3f0], R2 ;  /* 0x0000fc0016167a25 */ /* 0x000fe200078e0002 */
[----:B------:R-:W-:-:S02]  /*fb60*/  SHF.R.S32.HI R10, RZ, 0x2, R10 ;  /* 0x00000002ff0a7819 */ /* 0x000fc4000001140a */
[----:B------:R-:W-:Y:S01]  /*fb70*/  LOP3.LUT R26, R26, 0x1c0, RZ, 0xc0, !PT ;  /* 0x000001c01a1a7812 */ /* 0x000fe200078ec0ff */
[----:B------:R-:W-:Y:S01]  /*fb80*/  IMAD.SHL.U32 R3, R15, 0x8, RZ ;  /* 0x000000080f037824 */ /* 0x000fe200078e00ff */
[----:B------:R-:W-:Y:S01]  /*fb90*/  F2FP.PACK_AB R100, R101, R100 ;  /* 0x000000646564723e */ /* 0x000fe200000000ff */
[----:B------:R-:W-:Y:S01]  /*fba0*/  IMAD R18, R15, 0x20, R4 ;  /* 0x000000200f127824 */ /* 0x000fe200078e0204 */
[----:B------:R-:W-:Y:S01]  /*fbb0*/  SHF.R.U32.HI R2, RZ, 0x3, R26 ;  /* 0x00000003ff027819 */ /* 0x000fe2000001161a */
[----:B------:R-:W-:Y:S01]  /*fbc0*/  IMAD.IADD R19, R20, 0x1, -R19 ;  /* 0x0000000114137824 */ /* 0x000fe200078e0a13 */
[----:B------:R-:W-:Y:S01]  /*fbd0*/  LOP3.LUT R17, R26, 0x38, R3, 0xf8, !PT ;  /* 0x000000381a117812 */ /* 0x000fe200078ef803 */
[----:B------:R-:W-:Y:S01]  /*fbe0*/  IMAD R15, R20, 0x200, R9 ;  /* 0x00000200140f7824 */ /* 0x000fe200078e0209 */
[C---:B------:R-:W-:Y:S01]  /*fbf0*/  LOP3.LUT R20, R21.reuse, 0x1, RZ, 0xc0, !PT ;  /* 0x0000000115147812 */ /* 0x040fe200078ec0ff */
[----:B------:R-:W-:Y:S01]  /*fc00*/  IMAD.SHL.U32 R21, R21, 0x40, RZ ;  /* 0x0000004015157824 */ /* 0x000fe200078e00ff */
[----:B------:R-:W-:Y:S01]  /*fc10*/  LOP3.LUT R2, R17, R2, RZ, 0x3c, !PT ;  /* 0x0000000211027212 */ /* 0x000fe200078e3cff */
[----:B-1----:R-:W-:Y:S01]  /*fc20*/  IMAD R18, R11, 0x80, R18 ;  /* 0x000000800b127824 */ /* 0x002fe200078e0212 */
[----:B------:R-:W-:Y:S01]  /*fc30*/  ISETP.NE.U32.AND P3, PT, R20, 0x1, PT ;  /* 0x000000011400780c */ /* 0x000fe20003f65070 */
[----:B------:R-:W-:Y:S01]  /*fc40*/  IMAD.IADD R9, R9, 0x1, -R16 ;  /* 0x0000000109097824 */ /* 0x000fe200078e0a10 */
[----:B------:R-:W-:Y:S01]  /*fc50*/  LOP3.LUT R21, R21, 0x1c0, RZ, 0xc0, !PT ;  /* 0x000001c015157812 */ /* 0x000fe200078ec0ff */
[----:B------:R-:W-:Y:S01]  /*fc60*/  @P0 IMAD.HI.U32 R16, R18, c[0x0][0x4ec], RZ ;  /* 0x00013b0012100a27 */ /* 0x000fe200078e00ff */
[----:B------:R-:W-:-:S02]  /*fc70*/  F2FP.PACK_AB R102, R103, R102 ;  /* 0x000000666766723e */ /* 0x000fc400000000ff */
[----:B------:R-:W-:Y:S01]  /*fc80*/  F2FP.PACK_AB R36, R37, R36 ;  /* 0x000000242524723e */ /* 0x000fe200000000ff */
[----:B------:R-:W-:Y:S01]  /*fc90*/  IMAD.IADD R23, R23, 0x1, R13 ;  /* 0x0000000117177824 */ /* 0x000fe200078e020d */
[----:B------:R-:W-:Y:S01]  /*fca0*/  F2FP.PACK_AB R38, R39, R38 ;  /* 0x000000262726723e */ /* 0x000fe200000000ff */
[----:B------:R-:W-:Y:S01]  /*fcb0*/  IMAD R10, R19, 0x10, R10 ;  /* 0x00000010130a7824 */ /* 0x000fe200078e020a */
[----:B------:R-:W-:Y:S01]  /*fcc0*/  F2FP.PACK_AB R40, R41, R40 ;  /* 0x000000282928723e */ /* 0x000fe200000000ff */
[----:B------:R-:W-:Y:S01]  /*fcd0*/  IMAD.SHL.U32 R13, R0, 0x8, RZ ;  /* 0x00000008000d7824 */ /* 0x000fe200078e00ff */
[----:B------:R-:W-:Y:S01]  /*fce0*/  LEA.HI R0, R21, R21, RZ, 0x1d ;  /* 0x0000001515007211 */ /* 0x000fe200078fe8ff */
[----:B------:R-:W-:Y:S01]  /*fcf0*/  IMAD.MOV.U32 R17, RZ, RZ, R18 ;  /* 0x000000ffff117224 */ /* 0x000fe200078e0012 */
[----:B------:R-:W-:Y:S01]  /*fd00*/  @P0 SHF.R.U32.HI R17, RZ, c[0x0][0x4f0], R16 ;  /* 0x00013c00ff110a19 */ /* 0x000fe20000011610 */
[----:B------:R-:W-:Y:S01]  /*fd10*/  IMAD R16, R9, 0x8, R10 ;  /* 0x0000000809107824 */ /* 0x000fe200078e020a */
[----:B------:R-:W-:Y:S01]  /*fd20*/  LOP3.LUT R13, R2, 0x7ffffe00, R13, 0xf8, !PT ;  /* 0x7ffffe00020d7812 */ /* 0x000fe200078ef80d */
[----:B------:R-:W-:Y:S01]  /*fd30*/  IMAD.U32 R0, R15, 0x2, R0 ;  /* 0x000000020f007824 */ /* 0x000fe200078e0000 */
[----:B------:R-:W-:Y:S01]  /*fd40*/  SHF.R.S32.HI R2, RZ, 0x1f, R17 ;  /* 0x0000001fff027819 */ /* 0x000fe20000011411 */
[----:B------:R-:W-:Y:S01]  /*fd50*/  IMAD R16, R11, 0x80, R16 ;  /* 0x000000800b107824 */ /* 0x000fe200078e0210 */
[----:B------:R-:W-:Y:S01]  /*fd60*/  F2FP.PACK_AB R42, R43, R42 ;  /* 0x0000002a2b2a723e */ /* 0x000fe200000000ff */
[----:B------:R-:W-:Y:S01]  /*fd70*/  IMAD R12, R12, c[0x0][0x388], RZ ;  /* 0x0000e2000c0c7a24 */ /* 0x000fe200078e02ff */
[----:B------:R-:W-:Y:S01]  /*fd80*/  F2FP.PACK_AB R44, R45, R44 ;  /* 0x0000002c2d2c723e */ /* 0x000fe200000000ff */
[----:B------:R-:W-:Y:S01]  /*fd90*/  IMAD R9, R11, 0x80, R10 ;  /* 0x000000800b097824 */ /* 0x000fe200078e020a */
[----:B------:R-:W-:Y:S01]  /*fda0*/  F2FP.PACK_AB R46, R47, R46 ;  /* 0x0000002e2f2e723e */ /* 0x000fe200000000ff */
[----:B------:R-:W-:Y:S01]  /*fdb0*/  IMAD.SHL.U32 R21, R0, 0x2, RZ ;  /* 0x0000000200157824 */ /* 0x000fe200078e00ff */
[----:B------:R-:W-:Y:S01]  /*fdc0*/  F2FP.PACK_AB R48, R49, R48 ;  /* 0x000000303130723e */ /* 0x000fe200000000ff */
[----:B------:R-:W-:Y:S01]  /*fdd0*/  @P0 IMAD.HI.U32 R0, R16, c[0x0][0x4ec], RZ ;  /* 0x00013b0010000a27 */ /* 0x000fe200078e00ff */
[----:B------:R-:W-:-:S02]  /*fde0*/  ISETP.GE.OR P5, PT, R9, R12, P4 ;  /* 0x0000000c0900720c */ /* 0x000fc400027a6670 */
[----:B------:R-:W-:Y:S01]  /*fdf0*/  IADD3 R9, R9, 0x8, RZ ;  /* 0x0000000809097810 */ /* 0x000fe20007ffe0ff */
[----:B------:R-:W-:Y:S01]  /*fe00*/  IMAD R2, R2, c[0x0][0x3e0], RZ ;  /* 0x0000f80002027a24 */ /* 0x000fe200078e02ff */
[----:B------:R-:W-:Y:S01]  /*fe10*/  STS [R21+0x80], R128 ;  /* 0x0000808015007388 */ /* 0x000fe20000000800 */
[----:B------:R-:W-:Y:S01]  /*fe20*/  IMAD.MOV.U32 R15, RZ, RZ, R16 ;  /* 0x000000ffff0f7224 */ /* 0x000fe200078e0010 */
[----:B------:R-:W-:Y:S01]  /*fe30*/  @P0 SHF.R.U32.HI R15, RZ, c[0x0][0x4f0], R0 ;  /* 0x00013c00ff0f0a19 */ /* 0x000fe20000011600 */
[----:B------:R-:W-:Y:S01]  /*fe40*/  IMAD.MOV R19, RZ, RZ, -R17 ;  /* 0x000000ffff137224 */ /* 0x000fe200078e0a11 */
[----:B------:R-:W-:Y:S01]  /*fe50*/  ISETP.GE.OR P4, PT, R9, R12, P4 ;  /* 0x0000000c0900720c */ /* 0x000fe20002786670 */
[----:B------:R-:W-:Y:S01]  /*fe60*/  IMAD.WIDE.U32 R22, R17, c[0x0][0x3e0], R22 ;  /* 0x0000f80011167a25 */ /* 0x000fe200078e0016 */
[----:B------:R-:W-:Y:S01]  /*fe70*/  SHF.R.S32.HI R9, RZ, 0x1f, R15 ;  /* 0x0000001fff097819 */ /* 0x000fe2000001140f */
[----:B------:R-:W-:Y:S01]  /*fe80*/  STS [R21+0x480], R130 ;  /* 0x0004808215007388 */ /* 0x000fe20000000800 */
[----:B------:R-:W-:Y:S01]  /*fe90*/  IADD3 R24, P0, R15, R24, RZ ;  /* 0x000000180f187210 */ /* 0x000fe20007f1e0ff */
[----:B------:R-:W-:Y:S01]  /*fea0*/  IMAD R17, R17, c[0x0][0x3e4], R2 ;  /* 0x0000f90011117a24 */ /* 0x000fe200078e0202 */
[----:B------:R-:W-:Y:S01]  /*feb0*/  IADD3 R0, R21, 0x80, RZ ;  /* 0x0000008015007810 */ /* 0x000fe20007ffe0ff */
[----:B------:R-:W-:Y:S01]  /*fec0*/  IMAD R19, R19, c[0x0][0x4e8], R18 ;  /* 0x00013a0013137a24 */ /* 0x000fe200078e0212 */
[----:B------:R-:W-:Y:S01]  /*fed0*/  IADD3.X R25, R9, R25, R14, P0, !PT ;  /* 0x0000001909197210 */ /* 0x000fe200007fe40e */
[----:B------:R-:W-:Y:S01]  /*fee0*/  IMAD.IADD R23, R23, 0x1, R17 ;  /* 0x0000000117177824 */ /* 0x000fe200078e0211 */
[----:B------:R-:W-:Y:S01]  /*fef0*/  IADD3 R17, R21, 0x70, RZ ;  /* 0x0000007015117810 */ /* 0x000fe20007ffe0ff */
[----:B------:R-:W-:Y:S01]  /*ff00*/  IMAD.MOV R9, RZ, RZ, -R15 ;  /* 0x000000ffff097224 */ /* 0x000fe200078e0a0f */
[----:B------:R-:W-:Y:S01]  /*ff10*/  @P3 IADD3 R17, R0, 0x10, RZ ;  /* 0x0000001000113810 */ /* 0x000fe20007ffe0ff */
[----:B------:R-:W-:Y:S01]  /*ff20*/  IMAD.MOV.U32 R0, RZ, RZ, 0x20 ;  /* 0x00000020ff007424 */ /* 0x000fe200078e00ff */
[----:B------:R-:W-:Y:S01]  /*ff30*/  SHF.R.S32.HI R2, RZ, 0x1f, R19 ;  /* 0x0000001fff027819 */ /* 0x000fe20000011413 */
[----:B------:R-:W-:Y:S01]  /*ff40*/  IMAD R27, R9, c[0x0][0x4e8], R16 ;  /* 0x00013a00091b7a24 */ /* 0x000fe200078e0210 */
[----:B------:R-:W-:Y:S01]  /*ff50*/  F2FP.PACK_AB R50, R51, R50 ;  /* 0x000000323332723e */ /* 0x000fe200000000ff */
[----:B------:R-:W-:Y:S01]  /*ff60*/  IMAD.MOV.U32 R9, RZ, RZ, 0x40 ;  /* 0x00000040ff097424 */ /* 0x000fe200078e00ff */
[----:B------:R-:W-:Y:S01]  /*ff70*/  SEL R0, R0, 0xffffffe0, !P1 ;  /* 0xffffffe000007807 */ /* 0x000fe20004800000 */
[----:B------:R-:W-:Y:S01]  /*ff80*/  IMAD R2, R2, c[0x0][0x3d8], RZ ;  /* 0x0000f60002027a24 */ /* 0x000fe200078e02ff */
[----:B------:R-:W-:Y:S01]  /*ff90*/  STS [R17], R124 ;  /* 0x0000007c11007388 */ /* 0x000fe20000000800 */
[----:B------:R-:W-:Y:S01]  /*ffa0*/  IMAD.WIDE.U32 R24, R27, c[0x0][0x488], R24 ;  /* 0x000122001b187a25 */ /* 0x000fe200078e0018 */
[----:B------:R-:W-:-:S02]  /*ffb0*/  SEL R10, R9, 0xffffffc0, !P2 ;  /* 0xffffffc0090a7807 */ /* 0x000fc40005000000 */
[----:B------:R-:W-:Y:S01]  /*ffc0*/  STS [R17+0x400], R126 ;  /* 0x0004007e11007388 */ /* 0x000fe20000000800 */
[----:B------:R-:W-:Y:S01]  /*ffd0*/  IMAD.IADD R15, R21, 0x1, R0 ;  /* 0x00000001150f7824 */ /* 0x000fe200078e0200 */
[----:B------:R-:W-:Y:S01]  /*ffe0*/  F2FP.PACK_AB R52, R53, R52 ;  /* 0x000000343534723e */ /* 0x000fe200000000ff */
[----:B------:R-:W-:Y:S01]  /*fff0*/  IMAD.IADD R9, R0, 0x1, R17 ;  /* 0x0000000100097824 */ /* 0x000fe200078e0211 */
[----:B------:R-:W-:Y:S01]  /*10000*/  SHF.R.S32.HI R0, RZ, 0x1f, R27 ;  /* 0x0000001fff007819 */ /* 0x000fe2000001141b */
[C---:B------:R-:W-:Y:S01]  /*10010*/  IMAD R2, R19.reuse, c[0x0][0x3dc], R2 ;  /* 0x0000f70013027a24 */ /* 0x040fe200078e0202 */
[----:B------:R-:W-:Y:S01]  /*10020*/  STS [R15+0x80], R120 ;  /* 0x000080780f007388 */ /* 0x000fe20000000800 */
[----:B------:R-:W-:Y:S01]  /*10030*/  IMAD.WIDE.U32 R18, R19, c[0x0][0x3d8], R22 ;  /* 0x0000f60013127a25 */ /* 0x000fe200078e0016 */
[----:B------:R-:W-:Y:S02]  /*10040*/  F2FP.PACK_AB R54, R55, R54 ;  /* 0x000000363736723e */ /* 0x000fe400000000ff */
[----:B------:R-:W-:Y:S01]  /*10050*/  STS [R15+0x480], R122 ;  /* 0x0004807a0f007388 */ /* 0x000fe20000000800 */
[----:B------:R-:W-:Y:S01]  /*10060*/  IMAD R0, R0, c[0x0][0x488], RZ ;  /* 0x0001220000007a24 */ /* 0x000fe200078e02ff */
[----:B------:R-:W-:Y:S01]  /*10070*/  F2FP.PACK_AB R56, R57, R56 ;  /* 0x000000383938723e */ /* 0x000fe200000000ff */
[----:B------:R-:W-:Y:S01]  /*10080*/  IMAD.IADD R23, R21, 0x1, R10 ;  /* 0x0000000115177824 */ /* 0x000fe200078e020a */
[----:B------:R-:W-:Y:S01]  /*10090*/  STS [R9], R116 ;  /* 0x0000007409007388 */ /* 0x000fe20000000800 */
[----:B------:R-:W-:Y:S01]  /*100a0*/  IMAD R0, R27, c[0x0][0x48c], R0 ;  /* 0x000123001b007a24 */ /* 0x000fe200078e0200 */
[----:B------:R-:W-:Y:S01]  /*100b0*/  F2FP.PACK_AB R58, R59, R58 ;  /* 0x0000003a3b3a723e */ /* 0x000fe200000000ff */
[C---:B------:R-:W-:Y:S01]  /*100c0*/  IMAD.IADD R27, R10.reuse, 0x1, R17 ;  /* 0x000000010a1b7824 */ /* 0x040fe200078e0211 */
[----:B------:R-:W-:Y:S01]  /*100d0*/  STS [R9+0x400], R118 ;  /* 0x0004007609007388 */ /* 0x000fe20000000800 */
[----:B------:R-:W-:Y:S01]  /*100e0*/  IMAD.IADD R29, R10, 0x1, R15 ;  /* 0x000000010a1d7824 */ /* 0x000fe200078e020f */
[----:B------:R-:W-:Y:S01]  /*100f0*/  F2FP.PACK_AB R60, R61, R60 ;  /* 0x0000003c3d3c723e */ /* 0x000fe200000000ff */
[----:B------:R-:W-:Y:S01]  /*10100*/  IMAD.IADD R31, R9, 0x1, R10 ;  /* 0x00000001091f7824 */ /* 0x000fe200078e020a */
[----:B------:R-:W-:Y:S01]  /*10110*/  STS [R23+0x80], R112 ;  /* 0x0000807017007388 */ /* 0x000fe20000000800 */
[----:B------:R-:W-:Y:S01]  /*10120*/  F2FP.PACK_AB R62, R63, R62 ;  /* 0x0000003e3f3e723e */ /* 0x000fe200000000ff */
[----:B------:R-:W-:Y:S01]  /*10130*/  IMAD.IADD R25, R25, 0x1, R0 ;  /* 0x0000000119197824 */ /* 0x000fe200078e0200 */
[----:B------:R-:W-:Y:S01]  /*10140*/  F2FP.PACK_AB R64, R65, R64 ;  /* 0x000000404140723e */ /* 0x000fe200000000ff */
[----:B------:R-:W-:Y:S01]  /*10150*/  STS [R23+0x480], R114 ;  /* 0x0004807217007388 */ /* 0x000fe20000000800 */
[----:B------:R-:W-:Y:S01]  /*10160*/  F2FP.PACK_AB R66, R67, R66 ;  /* 0x000000424342723e */ /* 0x000fe200000000ff */
[----:B------:R-:W-:Y:S01]  /*10170*/  IMAD R57, R11, 0x80, R4 ;  /* 0x000000800b397824 */ /* 0x000fe200078e0204 */
[----:B------:R-:W-:Y:S01]  /*10180*/  F2FP.PACK_AB R68, R69, R68 ;  /* 0x000000444544723e */ /* 0x000fe200000000ff */
        /* <DEDUP_REMOVED lines=14> */
[----:B------:R-:W-:Y:S01]  /*10270*/  LEA R14, P0, R24, c[0x0][0x450], 0x2 ;  /* 0x00011400180e7a11 */ /* 0x000fe200078010ff */
        /* <DEDUP_REMOVED lines=10> */
[----:B------:R-:W-:Y:S02]  /*10320*/  LEA.HI.X R25, R24, c[0x0][0x454], R25, 0x2, P0 ;  /* 0x0001150018197a11 */ /* 0x000fe400000f1419 */
[----:B------:R-:W-:Y:S01]  /*10330*/  LEA R0, P0, R18, c[0x0][0x380], 0x1 ;  /* 0x0000e00012007a11 */ /* 0x000fe200078008ff */
        /* <DEDUP_REMOVED lines=15> */
[----:B-1----:R-:W-:-:S03]  /*10430*/  IMAD.SHL.U32 R58, R13, 0x2, RZ ;  /* 0x000000020d3a7824 */ /* 0x002fc600078e00ff */
        /* <DEDUP_REMOVED lines=14> */
[----:B------:R-:W-:Y:S04]  /*10520*/  SHFL.IDX PT, R88, R14, RZ, 0x1c1f ;  /* 0x001c1fff0e587589 */ /* 0x000fe800000e0000 */
[----:B------:R-:W2:Y:S04]  /*10530*/  SHFL.IDX PT, R89, R25, RZ, 0x1c1f ;  /* 0x001c1fff19597589 */ /* 0x000ea800000e0000 */
[----:B------:R-:W-:Y:S06]  /*10540*/  BAR.SYNC.DEFER_BLOCKING 0x1, 0x100 ;  /* 0x0044000000007b1d */ /* 0x000fec0000010000 */
[----:B------:R-:W-:Y:S01]  /*10550*/  SHFL.IDX PT, R96, R14, 0x1, 0x1c1f ;  /* 0x003c1f000e607f89 */ /* 0x000fe200000e0000 */
[----:B-1----:R-:W-:-:S03]  /*10560*/  IMAD.IADD R5, R19, 0x1, R2 ;  /* 0x0000000113057824 */ /* 0x002fc600078e0202 */
[----:B------:R-:W1:Y:S02]  /*10570*/  SHFL.IDX PT, R97, R25, 0x1, 0x1c1f ;  /* 0x003c1f0019617f89 */ /* 0x000e6400000e0000 */
[----:B------:R-:W-:Y:S02]  /*10580*/  LEA.HI.X R2, R18, c[0x0][0x384], R5, 0x1, P0 ;  /* 0x0000e10012027a11 */ /* 0x000fe400000f0c05 */
[----:B------:R3:W4:Y:S01]  /*10590*/  SHFL.IDX PT, R60, R0, RZ, 0x181f ;  /* 0x00181fff003c7589 */ /* 0x00072200000e0000 */
[----:B------:R-:W-:-:S03]  /*105a0*/  ISETP.GE.AND P0, PT, R57, R12, PT ;  /* 0x0000000c3900720c */ /* 0x000fc60003f06270 */
[----:B------:R3:W3:Y:S04]  /*105b0*/  SHFL.IDX PT, R61, R2, RZ, 0x181f ;  /* 0x00181fff023d7589 */ /* 0x0006e800000e0000 */
[----:B--2---:R2:W-:Y:S04]  /*105c0*/  @!P5 ST.E [R88.64], R7 ;  /* 0x000000075800d985 */ /* 0x0045e8000c101910 */
[----:B-1----:R2:W-:Y:S04]  /*105d0*/  @!P4 ST.E [R96.64], R8 ;  /* 0x000000086000c985 */ /* 0x0025e8000c101910 */
[----:B------:R2:W1:Y:S04]  /*105e0*/  LDS.128 R52, [R58+0x1080] ;  /* 0x001080003a347984 */ /* 0x0004680000000c00 */
[----:B------:R2:W1:Y:S04]  /*105f0*/  LDS.128 R48, [R58+0x2080] ;  /* 0x002080003a307984 */ /* 0x0004680000000c00 */
[----:B------:R2:W1:Y:S04]  /*10600*/  LDS.128 R44, [R58+0x3080] ;  /* 0x003080003a2c7984 */ /* 0x0004680000000c00 */
[----:B------:R2:W1:Y:S04]  /*10610*/  LDS.128 R40, [R58+0x5080] ;  /* 0x005080003a287984 */ /* 0x0004680000000c00 */
[----:B------:R2:W1:Y:S04]  /*10620*/  LDS.128 R36, [R58+0x6080] ;  /* 0x006080003a247984 */ /* 0x0004680000000c00 */
[----:B------:R2:W1:Y:S04]  /*10630*/  LDS.128 R32, [R58+0x7080] ;  /* 0x007080003a207984 */ /* 0x0004680000000c00 */
[----:B------:R2:W1:Y:S04]  /*10640*/  LDS.128 R28, [R58+0x9080] ;  /* 0x009080003a1c7984 */ /* 0x0004680000000c00 */
[----:B------:R2:W1:Y:S04]  /*10650*/  LDS.128 R24, [R58+0xa080] ;  /* 0x00a080003a187984 */ /* 0x0004680000000c00 */
[----:B------:R2:W1:Y:S01]  /*10660*/  LDS.128 R20, [R58+0xb080] ;  /* 0x00b080003a147984 */ /* 0x0004620000000c00 */
[----:B------:R-:W-:Y:S05]  /*10670*/  @P0 BRA `(.L_x_193) ;  /* 0x0000014000000947 */ /* 0x000fea0003800000 */
[----:B---34-:R-:W3:Y:S01]  /*10680*/  LDS.128 R16, [R58+0x80] ;  /* 0x000080003a107984 */ /* 0x018ee20000000c00 */
[----:B------:R-:W-:-:S02]  /*10690*/  IADD3 R56, R3, 0x40, RZ ;  /* 0x0000004003387810 */ /* 0x000fc40007ffe0ff */
[C---:B------:R-:W-:Y:S01]  /*106a0*/  IADD3 R14, R3.reuse, 0x80, RZ ;  /* 0x00000080030e7810 */ /* 0x040fe20007ffe0ff */
[----:B--2---:R-:W2:Y:S01]  /*106b0*/  LDS.128 R8, [R58+0x4080] ;  /* 0x004080003a087984 */ /* 0x004ea20000000c00 */
[----:B------:R-:W-:Y:S02]  /*106c0*/  ISETP.GE.AND P1, PT, R56, c[0x0][0x3c8], PT ;  /* 0x0000f20038007a0c */ /* 0x000fe40003f26270 */
[----:B------:R-:W-:Y:S01]  /*106d0*/  ISETP.GE.AND P0, PT, R14, c[0x0][0x3c8], PT ;  /* 0x0000f2000e007a0c */ /* 0x000fe20003f06270 */
[----:B------:R4:W5:Y:S01]  /*106e0*/  LDS.128 R4, [R58+0x8080] ;  /* 0x008080003a047984 */ /* 0x0009620000000c00 */
[----:B------:R-:W-:-:S09]  /*106f0*/  ISETP.GE.AND P2, PT, R3, c[0x0][0x3c8], PT ;  /* 0x0000f20003007a0c */ /* 0x000fd20003f46270 */
[----:B------:R-:W-:Y:S02]  /*10700*/  @!P1 SHF.R.S32.HI R15, RZ, 0x1f, R56 ;  /* 0x0000001fff0f9819 */ /* 0x000fe40000011438 */
[----:B------:R-:W-:Y:S02]  /*10710*/  @!P0 SHF.R.S32.HI R13, RZ, 0x1f, R14 ;  /* 0x0000001fff0d8819 */ /* 0x000fe4000001140e */
[----:B------:R-:W-:Y:S02]  /*10720*/  @!P1 LEA.HI R15, R15, R56, RZ, 0x3 ;  /* 0x000000380f0f9211 */ /* 0x000fe400078f18ff */
[----:B------:R-:W-:Y:S02]  /*10730*/  @!P0 LEA.HI R13, R13, R14, RZ, 0x3 ;  /* 0x0000000e0d0d8211 */ /* 0x000fe400078f18ff */
[----:B------:R-:W-:Y:S02]  /*10740*/  @!P1 LOP3.LUT R15, R15, 0xfffffff8, RZ, 0xc0, !PT ;  /* 0xfffffff80f0f9812 */ /* 0x000fe400078ec0ff */
[----:B------:R-:W-:Y:S01]  /*10750*/  @!P0 LOP3.LUT R13, R13, 0xfffffff8, RZ, 0xc0, !PT ;  /* 0xfffffff80d0d8812 */ /* 0x000fe200078ec0ff */
[----:B----4-:R-:W-:-:S04]  /*10760*/  @!P2 IMAD.WIDE R58, R3, 0x2, R60 ;  /* 0x00000002033aa825 */ /* 0x010fc800078e023c */
[----:B------:R-:W-:-:S04]  /*10770*/  @!P1 IMAD.WIDE R14, R15, 0x2, R60 ;  /* 0x000000020f0e9825 */ /* 0x000fc800078e023c */
[----:B------:R-:W-:Y:S01]  /*10780*/  @!P0 IMAD.WIDE R60, R13, 0x2, R60 ;  /* 0x000000020d3c8825 */ /* 0x000fe200078e023c */
[----:B---3--:R3:W-:Y:S04]  /*10790*/  @!P2 ST.E.128 [R58.64], R16 ;  /* 0x000000103a00a985 */ /* 0x0087e8000c101d10 */
[----:B--2---:R3:W-:Y:S04]  /*107a0*/  @!P1 ST.E.128 [R14.64], R8 ;  /* 0x000000080e009985 */ /* 0x0047e8000c101d10 */
[----:B-----5:R3:W-:Y:S02]  /*107b0*/  @!P0 ST.E.128 [R60.64], R4 ;  /* 0x000000043c008985 */ /* 0x0207e4000c101d10 */
.L_x_193:
[----:B---34-:R-:W-:Y:S05]  /*107c0*/  BSYNC B0 ;  /* 0x0000000000007941 */ /* 0x018fea0003800000 */
.L_x_192:
[----:B------:R-:W-:Y:S01]  /*107d0*/  IADD3 R5, R57, 0x20, RZ ;  /* 0x0000002039057810 */ /* 0x000fe20007ffe0ff */
[----:B------:R3:W4:Y:S01]  /*107e0*/  SHFL.IDX PT, R9, R2, 0x1, 0x181f ;  /* 0x00381f0002097f89 */ /* 0x00072200000e0000 */
[----:B------:R-:W-:Y:S02]  /*107f0*/  BSSY B0, `(.L_x_194) ;  /* 0x0000015000007945 */ /* 0x000fe40003800000 */
[----:B------:R-:W-:Y:S01]  /*10800*/  ISETP.GE.AND P0, PT, R5, R12, PT ;  /* 0x0000000c0500720c */ /* 0x000fe20003f06270 */
[----:B--2---:R3:W2:-:S12]  /*10810*/  SHFL.IDX PT, R8, R0, 0x1, 0x181f ;  /* 0x00381f0000087f89 */ /* 0x00469800000e0000 */
        /* <DEDUP_REMOVED lines=13> */
[----:B-1----:R1:W-:Y:S02]  /*108f0*/  @!P2 ST.E.128 [R10.64], R52 ;  /* 0x000000340a00a985 */ /* 0x0023e4000c101d10 */
[----:B------:R-:W-:-:S04]  /*10900*/  @!P1 IMAD.WIDE R6, R6, 0x2, R8 ;  /* 0x0000000206069825 */ /* 0x000fc800078e0208 */
[----:B------:R-:W-:Y:S01]  /*10910*/  @!P0 IMAD.WIDE R4, R4, 0x2, R8 ;  /* 0x0000000204048825 */ /* 0x000fe200078e0208 */
[----:B------:R1:W-:Y:S04]  /*10920*/  @!P1 ST.E.128 [R6.64], R40 ;  /* 0x0000002806009985 */ /* 0x0003e8000c101d10 */
[----:B------:R1:W-:Y:S02]  /*10930*/  @!P0 ST.E.128 [R4.64], R28 ;  /* 0x0000001c04008985 */ /* 0x0003e4000c101d10 */
.L_x_195:
[----:B------:R-:W-:Y:S05]  /*10940*/  BSYNC B0 ;  /* 0x0000000000007941 */ /* 0x000fea0003800000 */
.L_x_194:
[----:B-1----:R-:W-:Y:S01]  /*10950*/  IADD3 R5, R57, 0x40, RZ ;  /* 0x0000004039057810 */ /* 0x002fe20007ffe0ff */
[----:B----4-:R1:W4:Y:S01]  /*10960*/  SHFL.IDX PT, R9, R2, 0x2, 0x181f ;  /* 0x00581f0002097f89 */ /* 0x01032200000e0000 */
        /* <DEDUP_REMOVED lines=21> */
.L_x_197:
[----:B------:R-:W-:Y:S05]  /*10ac0*/  BSYNC B0 ;  /* 0x0000000000007941 */ /* 0x000fea0003800000 */
.L_x_196:
[----:B------:R-:W-:Y:S01]  /*10ad0*/  IADD3 R57, R57, 0x60, RZ ;  /* 0x0000006039397810 */ /* 0x000fe20007ffe0ff */
[----:B--2---:R2:W1:Y:S03]  /*10ae0*/  SHFL.IDX PT, R7, R2, 0x3, 0x181f ;  /* 0x00781f0002077f89 */ /* 0x00446600000e0000 */
[----:B------:R-:W-:Y:S01]  /*10af0*/  ISETP.GE.AND P0, PT, R57, R12, PT ;  /* 0x0000000c3900720c */ /* 0x000fe20003f06270 */
[----:B------:R2:W3:-:S12]  /*10b00*/  SHFL.IDX PT, R6, R0, 0x3, 0x181f ;  /* 0x00781f0000067f89 */ /* 0x0004d800000e0000 */
[----:B------:R-:W-:Y:S05]  /*10b10*/  @P0 EXIT ;  /* 0x000000000000094d */ /* 0x000fea0003800000 */
[C---:B------:R-:W-:Y:S02]  /*10b20*/  IADD3 R5, R3.reuse, 0x40, RZ ;  /* 0x0000004003057810 */ /* 0x040fe40007ffe0ff */
[----:B------:R-:W-:Y:S02]  /*10b30*/  ISETP.GE.AND P1, PT, R3, c[0x0][0x3c8], PT ;  /* 0x0000f20003007a0c */ /* 0x000fe40003f26270 */
[----:B------:R-:W-:-:S13]  /*10b40*/  ISETP.GE.AND P0, PT, R5, c[0x0][0x3c8], PT ;  /* 0x0000f20005007a0c */ /* 0x000fda0003f06270 */
[----:B-123--:R-:W-:-:S04]  /*10b50*/  @!P0 SHF.R.S32.HI R0, RZ, 0x1f, R5 ;  /* 0x0000001fff008819 */ /* 0x00efc80000011405 */
[----:B------:R-:W-:Y:S01]  /*10b60*/  @!P0 LEA.HI R0, R0, R5, RZ, 0x3 ;  /* 0x0000000500008211 */ /* 0x000fe200078f18ff */
[C-C-:B------:R-:W-:Y:S01]  /*10b70*/  @!P1 IMAD.WIDE R4, R3.reuse, 0x2, R6.reuse ;  /* 0x0000000203049825 */ /* 0x140fe200078e0206 */
[----:B------:R-:W-:Y:S02]  /*10b80*/  IADD3 R3, R3, 0x80, RZ ;  /* 0x0000008003037810 */ /* 0x000fe40007ffe0ff */
[----:B------:R-:W-:Y:S02]  /*10b90*/  @!P0 LOP3.LUT R0, R0, 0xfffffff8, RZ, 0xc0, !PT ;  /* 0xfffffff800008812 */ /* 0x000fe400078ec0ff */
[----:B------:R1:W-:Y:S03]  /*10ba0*/  @!P1 ST.E.128 [R4.64], R44 ;  /* 0x0000002c04009985 */ /* 0x0003e6000c101d10 */
[----:B----4-:R-:W-:-:S05]  /*10bb0*/  @!P0 IMAD.WIDE R8, R0, 0x2, R6 ;  /* 0x0000000200088825 */ /* 0x010fca00078e0206 */
[----:B------:R1:W-:Y:S01]  /*10bc0*/  @!P0 ST.E.128 [R8.64], R32 ;  /* 0x0000002008008985 */ /* 0x0003e2000c101d10 */
[----:B------:R-:W-:-:S13]  /*10bd0*/  ISETP.GE.AND P0, PT, R3, c[0x0][0x3c8], PT ;  /* 0x0000f20003007a0c */ /* 0x000fda0003f06270 */
[----:B------:R-:W-:Y:S05]  /*10be0*/  @P0 EXIT ;  /* 0x000000000000094d */ /* 0x000fea0003800000 */
[----:B------:R-:W-:-:S04]  /*10bf0*/  SHF.R.S32.HI R0, RZ, 0x1f, R3 ;  /* 0x0000001fff007819 */ /* 0x000fc80000011403 */
[----:B------:R-:W-:-:S04]  /*10c00*/  LEA.HI R3, R0, R3, RZ, 0x3 ;  /* 0x0000000300037211 */ /* 0x000fc800078f18ff */
[----:B------:R-:W-:-:S05]  /*10c10*/  LOP3.LUT R3, R3, 0xfffffff8, RZ, 0xc0, !PT ;  /* 0xfffffff803037812 */ /* 0x000fca00078ec0ff */
[----:B------:R-:W-:-:S05]  /*10c20*/  IMAD.WIDE R6, R3, 0x2, R6 ;  /* 0x0000000203067825 */ /* 0x000fca00078e0206 */
[----:B------:R-:W-:Y:S01]  /*10c30*/  ST.E.128 [R6.64], R20 ;  /* 0x0000001406007985 */ /* 0x000fe2000c101d10 */
[----:B------:R-:W-:Y:S05]  /*10c40*/  EXIT ;  /* 0x000000000000794d */ /* 0x000fea0003800000 */
.L_x_191:
[----:B------:R-:W1:Y:S01]  /*10c50*/  S2R R7, SR_TID.X ;  /* 0x0000000000077919 */ /* 0x000e620000002100 */
[----:B------:R-:W-:Y:S03]  /*10c60*/  BSSY B0, `(.L_x_198) ;  /* 0x0000027000007945 */ /* 0x000fe60003800000 */
[----:B------:R-:W2:Y:S01]  /*10c70*/  S2R R8, SR_CTAID.Z ;  /* 0x0000000000087919 */ /* 0x000ea20000002700 */
[----:B-1----:R-:W-:Y:S02]  /*10c80*/  ISETP.GT.AND P0, PT, R7, 0x7f, PT ;  /* 0x0000007f0700780c */ /* 0x002fe40003f04270 */
[----:B--2---:R-:W-:-:S11]  /*10c90*/  SHF.R.S32.HI R11, RZ, 0x1f, R8 ;  /* 0x0000001fff0b7819 */ /* 0x004fd60000011408 */
[----:B------:R-:W-:Y:S05]  /*10ca0*/  @P0 BRA `(.L_x_199) ;  /* 0x0000022000000947 */ /* 0x000fea0003800000 */
[----:B------:R-:W1:Y:S01]  /*10cb0*/  S2R R0, SR_CTAID.X ;  /* 0x0000000000007919 */ /* 0x000e620000002500 */
[----:B------:R-:W-:-:S05]  /*10cc0*/  MOV R2, c[0x0][0x4e8] ;  /* 0x00013a0000027a02 */ /* 0x000fca0000000f00 */
[----:B------:R-:W-:Y:S01]  /*10cd0*/  IMAD R3, R2, c[0x0][0x388], RZ ;  /* 0x0000e20002037a24 */ /* 0x000fe200078e02ff */
[----:B-1----:R-:W-:-:S04]  /*10ce0*/  LEA R0, R0, R7, 0x7 ;  /* 0x0000000700007211 */ /* 0x002fc800078e38ff */
[----:B------:R-:W-:-:S13]  /*10cf0*/  ISETP.GE.AND P0, PT, R0, R3, PT ;  /* 0x000000030000720c */ /* 0x000fda0003f06270 */
[----:B------:R-:W-:Y:S05]  /*10d00*/  @P0 BRA `(.L_x_199) ;  /* 0x000001c000000947 */ /* 0x000fea0003800000 */
[----:B------:R-:W1:Y:S01]  /*10d10*/  S2R R9, SR_CTAID.Y ;  /* 0x0000000000097919 */ /* 0x000e620000002600 */
[----:B------:R-:W-:Y:S02]  /*10d20*/  ISETP.NE.AND P0, PT, R2, 0x1, PT ;  /* 0x000000010200780c */ /* 0x000fe40003f05270 */
[----:B------:R-:W-:-:S11]  /*10d30*/  MOV R5, R0 ;  /* 0x0000000000057202 */ /* 0x000fd60000000f00 */
[----:B------:R-:W-:-:S05]  /*10d40*/  @P0 IMAD.HI.U32 R6, R0, c[0x0][0x4ec], RZ ;  /* 0x00013b0000060a27 */ /* 0x000fca00078e00ff */
[----:B------:R-:W-:Y:S02]  /*10d50*/  @P0 SHF.R.U32.HI R5, RZ, c[0x0][0x4f0], R6 ;  /* 0x00013c00ff050a19 */ /* 0x000fe40000011606 */
[----:B-1----:R-:W-:Y:S01]  /*10d60*/  SHF.R.S32.HI R4, RZ, 0x1f, R9 ;  /* 0x0000001fff047819 */ /* 0x002fe20000011409 */
[----:B------:R-:W-:-:S04]  /*10d70*/  IMAD.WIDE.U32 R2, R9, c[0x0][0x490], RZ ;  /* 0x0001240009027a25 */ /* 0x000fc800078e00ff */
[----:B------:R-:W-:Y:S02]  /*10d80*/  IMAD R4, R4, c[0x0][0x490], RZ ;  /* 0x0001240004047a24 */ /* 0x000fe400078e02ff */
[----:B------:R-:W-:Y:S02]  /*10d90*/  IMAD.MOV.U32 R12, RZ, RZ, R2 ;  /* 0x000000ffff0c7224 */ /* 0x000fe400078e0002 */
[----:B------:R-:W-:Y:S01]  /*10da0*/  IMAD R13, R9, c[0x0][0x494], R4 ;  /* 0x00012500090d7a24 */ /* 0x000fe200078e0204 */
[----:B------:R-:W-:-:S04]  /*10db0*/  IADD3 R9, -R5, RZ, RZ ;  /* 0x000000ff05097210 */ /* 0x000fc80007ffe1ff */
[----:B------:R-:W-:Y:S01]  /*10dc0*/  IADD3 R13, R3, R13, RZ ;  /* 0x0000000d030d7210 */ /* 0x000fe20007ffe0ff */
[----:B------:R-:W-:Y:S02]  /*10dd0*/  IMAD R3, R11, c[0x0][0x498], RZ ;  /* 0x000126000b037a24 */ /* 0x000fe400078e02ff */
[----:B------:R-:W-:Y:S02]  /*10de0*/  IMAD R4, R9, c[0x0][0x4e8], R0 ;  /* 0x00013a0009047a24 */ /* 0x000fe400078e0200 */
[----:B------:R-:W-:-:S03]  /*10df0*/  IMAD.WIDE.U32 R12, R8, c[0x0][0x498], R12 ;  /* 0x00012600080c7a25 */ /* 0x000fc600078e000c */
[----:B------:R-:W-:Y:S01]  /*10e00*/  SHF.R.S32.HI R2, RZ, 0x1f, R4 ;  /* 0x0000001fff027819 */ /* 0x000fe20000011404 */
[----:B------:R-:W-:Y:S01]  /*10e10*/  IMAD R0, R8, c[0x0][0x49c], R3 ;  /* 0x0001270008007a24 */ /* 0x000fe200078e0203 */
[----:B------:R-:W-:Y:S02]  /*10e20*/  SHF.R.S32.HI R3, RZ, 0x1f, R5 ;  /* 0x0000001fff037819 */ /* 0x000fe40000011405 */
[----:B------:R-:W-:Y:S01]  /*10e30*/  IADD3 R12, P0, R5, R12, RZ ;  /* 0x0000000c050c7210 */ /* 0x000fe20007f1e0ff */
[----:B------:R-:W-:-:S03]  /*10e40*/  IMAD R5, R2, c[0x0][0x488], RZ ;  /* 0x0001220002057a24 */ /* 0x000fc600078e02ff */
[----:B------:R-:W-:Y:S01]  /*10e50*/  IADD3.X R13, R3, R13, R0, P0, !PT ;  /* 0x0000000d030d7210 */ /* 0x000fe200007fe400 */
[----:B------:R-:W-:-:S04]  /*10e60*/  IMAD R5, R4, c[0x0][0x48c], R5 ;  /* 0x0001230004057a24 */ /* 0x000fc800078e0205 */
[----:B------:R-:W-:-:S05]  /*10e70*/  IMAD.WIDE.U32 R12, R4, c[0x0][0x488], R12 ;  /* 0x00012200040c7a25 */ /* 0x000fca00078e000c */
[----:B------:R-:W-:Y:S02]  /*10e80*/  IADD3 R5, R13, R5, RZ ;  /* 0x000000050d057210 */ /* 0x000fe40007ffe0ff */
[----:B------:R-:W-:-:S04]  /*10e90*/  LEA R2, P0, R12, c[0x0][0x450], 0x2 ;  /* 0x000114000c027a11 */ /* 0x000fc800078010ff */
[----:B------:R-:W-:Y:S01]  /*10ea0*/  LEA.HI.X R3, R12, c[0x0][0x454], R5, 0x2, P0 ;  /* 0x000115000c037a11 */ /* 0x000fe200000f1405 */
[----:B------:R-:W-:-:S05]  /*10eb0*/  IMAD.MOV.U32 R5, RZ, RZ, -0x800000 ;  /* 0xff800000ff057424 */ /* 0x000fca00078e00ff */
[----:B------:R1:W-:Y:S03]  /*10ec0*/  STG.E [R2.64], R5 ;  /* 0x0000000502007986 */ /* 0x0003e6000c101910 */
.L_x_199:
[----:B------:R-:W-:Y:S05]  /*10ed0*/  BSYNC B0 ;  /* 0x0000000000007941 */ /* 0x000fea0003800000 */
.L_x_198:
[----:B------:R-:W2:Y:S01]  /*10ee0*/  S2R R12, SR_CTAID.Y ;  /* 0x00000000000c7919 */ /* 0x000ea20000002600 */
[----:B------:R-:W-:Y:S01]  /*10ef0*/  SHF.R.S32.HI R4, RZ, 0x1f, R7 ;  /* 0x0000001fff047819 */ /* 0x000fe20000011407 */
[----:B------:R-:W-:Y:S01]  /*10f00*/  IMAD R11, R11, c[0x0][0x3f0], RZ ;  /* 0x0000fc000b0b7a24 */ /* 0x000fe200078e02ff */
[----:B-1----:R-:W-:Y:S01]  /*10f10*/  MOV R3, c[0x0][0x4e8] ;  /* 0x00013a0000037a02 */ /* 0x002fe20000000f00 */
[----:B------:R-:W1:Y:S01]  /*10f20*/  S2R R5, SR_CTAID.X ;  /* 0x0000000000057919 */ /* 0x000e620000002500 */
[----:B------:R-:W-:Y:S01]  /*10f30*/  LEA.HI R4, R4, R7, RZ, 0x3 ;  /* 0x0000000704047211 */ /* 0x000fe200078f18ff */
[----:B------:R-:W-:Y:S01]  /*10f40*/  BSSY B0, `(.L_x_200) ;  /* 0x0000038000007945 */ /* 0x000fe20003800000 */
[C---:B------:R-:W-:Y:S01]  /*10f50*/  ISETP.NE.AND P0, PT, R3.reuse, 0x1, PT ;  /* 0x000000010300780c */ /* 0x040fe20003f05270 */
[----:B------:R-:W-:Y:S01]  /*10f60*/  IMAD R3, R3, c[0x0][0x388], RZ ;  /* 0x0000e20003037a24 */ /* 0x000fe200078e02ff */
[----:B------:R-:W-:Y:S02]  /*10f70*/  LOP3.LUT R2, R4, 0xfffffff8, RZ, 0xc0, !PT ;  /* 0xfffffff804027812 */ /* 0x000fe400078ec0ff */
[----:B------:R-:W-:-:S03]  /*10f80*/  SHF.R.S32.HI R4, RZ, 0x3, R4 ;  /* 0x00000003ff047819 */ /* 0x000fc60000011404 */
[----:B------:R-:W-:-:S05]  /*10f90*/  IMAD.IADD R7, R7, 0x1, -R2 ;  /* 0x0000000107077824 */ /* 0x000fca00078e0a02 */
[CC--:B------:R-:W-:Y:S02]  /*10fa0*/  LEA R6, R7.reuse, R4.reuse, 0x5 ;  /* 0x0000000407067211 */ /* 0x0c0fe400078e28ff */
[----:B------:R-:W-:Y:S02]  /*10fb0*/  SHF.L.U32 R7, R7, 0x3, RZ ;  /* 0x0000000307077819 */ /* 0x000fe400000006ff */
[----:B--2---:R-:W-:Y:S01]  /*10fc0*/  SHF.R.S32.HI R0, RZ, 0x1f, R12 ;  /* 0x0000001fff007819 */ /* 0x004fe2000001140c */
[C---:B-1----:R-:W-:Y:S01]  /*10fd0*/  IMAD R6, R5.reuse, 0x80, R6 ;  /* 0x0000008005067824 */ /* 0x042fe200078e0206 */
[----:B------:R-:W-:-:S03]  /*10fe0*/  LEA R4, R5, R4, 0x7 ;  /* 0x0000000405047211 */ /* 0x000fc600078e38ff */
[----:B------:R-:W-:Y:S01]  /*10ff0*/  IMAD R9, R0, c[0x0][0x3e8], RZ ;  /* 0x0000fa0000097a24 */ /* 0x000fe200078e02ff */
[----:B------:R-:W-:Y:S01]  /*11000*/  IADD3 R5, R7, 0x80, RZ ;  /* 0x0000008007057810 */ /* 0x000fe20007ffe0ff */
[----:B------:R-:W-:-:S04]  /*11010*/  @P0 IMAD.HI.U32 R2, R6, c[0x0][0x4ec], RZ ;  /* 0x00013b0006020a27 */ /* 0x000fc800078e00ff */
[C---:B------:R-:W-:Y:S02]  /*11020*/  IMAD R9, R12.reuse, c[0x0][0x3ec], R9 ;  /* 0x0000fb000c097a24 */ /* 0x040fe400078e0209 */
[----:B------:R-:W-:-:S04]  /*11030*/  IMAD.WIDE.U32 R12, R12, c[0x0][0x3e8], RZ ;  /* 0x0000fa000c0c7a25 */ /* 0x000fc800078e00ff */
[----:B------:R-:W-:Y:S01]  /*11040*/  IMAD R0, R8, c[0x0][0x3f4], R11 ;  /* 0x0000fd0008007a24 */ /* 0x000fe200078e020b */
[----:B------:R-:W-:Y:S01]  /*11050*/  IADD3 R13, R13, R9, RZ ;  /* 0x000000090d0d7210 */ /* 0x000fe20007ffe0ff */
[----:B------:R-:W-:Y:S01]  /*11060*/  IMAD.MOV.U32 R9, RZ, RZ, R6 ;  /* 0x000000ffff097224 */ /* 0x000fe200078e0006 */
[----:B------:R-:W-:-:S03]  /*11070*/  @P0 SHF.R.U32.HI R9, RZ, c[0x0][0x4f0], R2 ;  /* 0x00013c00ff090a19 */ /* 0x000fc60000011602 */
[----:B------:R-:W-:Y:S01]  /*11080*/  IMAD.WIDE.U32 R12, R8, c[0x0][0x3f0], R12 ;  /* 0x0000fc00080c7a25 */ /* 0x000fe200078e000c */
[----:B------:R-:W-:Y:S02]  /*11090*/  SHF.R.S32.HI R2, RZ, 0x1f, R9 ;  /* 0x0000001fff027819 */ /* 0x000fe40000011409 */
[----:B------:R-:W-:Y:S01]  /*110a0*/  IADD3 R11, -R9, RZ, RZ ;  /* 0x000000ff090b7210 */ /* 0x000fe20007ffe1ff */
[----:B------:R-:W-:Y:S02]  /*110b0*/  IMAD.IADD R13, R13, 0x1, R0 ;  /* 0x000000010d0d7824 */ /* 0x000fe400078e0200 */
[----:B------:R-:W-:Y:S02]  /*110c0*/  IMAD R2, R2, c[0x0][0x3e0], RZ ;  /* 0x0000f80002027a24 */ /* 0x000fe400078e02ff */
[----:B------:R-:W-:Y:S01]  /*110d0*/  IMAD R11, R11, c[0x0][0x4e8], R6 ;  /* 0x00013a000b0b7a24 */ /* 0x000fe200078e0206 */
[----:B------:R-:W-:Y:S01]  /*110e0*/  IADD3 R6, R7, 0x40, RZ ;  /* 0x0000004007067810 */ /* 0x000fe20007ffe0ff */
[----:B------:R-:W-:-:S03]  /*110f0*/  IMAD.WIDE.U32 R12, R9, c[0x0][0x3e0], R12 ;  /* 0x0000f800090c7a25 */ /* 0x000fc600078e000c */
[----:B------:R-:W-:Y:S01]  /*11100*/  SHF.R.S32.HI R0, RZ, 0x1f, R11 ;  /* 0x0000001fff007819 */ /* 0x000fe2000001140b */
[----:B------:R-:W-:-:S04]  /*11110*/  IMAD R9, R9, c[0x0][0x3e4], R2 ;  /* 0x0000f90009097a24 */ /* 0x000fc800078e0202 */
[----:B------:R-:W-:Y:S01]  /*11120*/  IMAD R0, R0, c[0x0][0x3d8], RZ ;  /* 0x0000f60000007a24 */ /* 0x000fe200078e02ff */
[----:B------:R-:W-:-:S03]  /*11130*/  IADD3 R13, R13, R9, RZ ;  /* 0x000000090d0d7210 */ /* 0x000fc60007ffe0ff */
[C---:B------:R-:W-:Y:S02]  /*11140*/  IMAD R0, R11.reuse, c[0x0][0x3dc], R0 ;  /* 0x0000f7000b007a24 */ /* 0x040fe400078e0200 */
[----:B------:R-:W-:-:S04]  /*11150*/  IMAD.WIDE.U32 R8, R11, c[0x0][0x3d8], R12 ;  /* 0x0000f6000b087a25 */ /* 0x000fc800078e000c */
[----:B------:R-:W-:Y:S01]  /*11160*/  IMAD.IADD R11, R9, 0x1, R0 ;  /* 0x00000001090b7824 */ /* 0x000fe200078e0200 */
[----:B------:R-:W-:-:S04]  /*11170*/  LEA R9, P0, R8, c[0x0][0x380], 0x1 ;  /* 0x0000e00008097a11 */ /* 0x000fc800078008ff */
[----:B------:R-:W-:Y:S01]  /*11180*/  LEA.HI.X R8, R8, c[0x0][0x384], R11, 0x1, P0 ;  /* 0x0000e10008087a11 */ /* 0x000fe200000f0c0b */
[----:B------:R1:W2:Y:S01]  /*11190*/  SHFL.IDX PT, R10, R9, RZ, 0x181f ;  /* 0x00181fff090a7589 */ /* 0x0002a200000e0000 */
[----:B------:R-:W-:-:S03]  /*111a0*/  ISETP.GE.AND P0, PT, R4, R3, PT ;  /* 0x000000030400720c */ /* 0x000fc60003f06270 */
[----:B------:R1:W3:Y:S10]  /*111b0*/  SHFL.IDX PT, R11, R8, RZ, 0x181f ;  /* 0x00181fff080b7589 */ /* 0x0002f400000e0000 */
        /* <DEDUP_REMOVED lines=16> */
.L_x_201:
[----:B------:R-:W-:Y:S05]  /*112c0*/  BSYNC B0 ;  /* 0x0000000000007941 */ /* 0x000fea0003800000 */
.L_x_200:
        /* <DEDUP_REMOVED lines=21> */
.L_x_203:
[----:B------:R-:W-:Y:S05]  /*11420*/  BSYNC B0 ;  /* 0x0000000000007941 */ /* 0x000fea0003800000 */
.L_x_202:
        /* <DEDUP_REMOVED lines=21> */
.L_x_205:
[----:B------:R-:W-:Y:S05]  /*11580*/  BSYNC B0 ;  /* 0x0000000000007941 */ /* 0x000fea0003800000 */
.L_x_204:
        /* <DEDUP_REMOVED lines=12> */
[----:B------:R-:W-:-:S05]  /*11650*/  @!P0 IMAD.WIDE R2, R3, 0x2, R10 ;  /* 0x0000000203028825 */ /* 0x000fca00078e020a */
        /* <DEDUP_REMOVED lines=9> */
.L_x_206:
        /* <DEDUP_REMOVED lines=9> */
.L_x_1286:


//--------------------- .text._ZN7cutlass13device_kernelIN5flash19enable_sm80_to_sm89INS1_16FlashAttnFwdSm80INS1_25CollectiveMainloopFwdSm80ILi8ELi1ELb0EN4cute5tupleIJNS5_1CILi128EEENS7_ILi64EEENS7_ILi192EEEEEELi192ENS_6half_tEfNS_4arch4Sm80ELb0ELb1ELb1ELb1ELb0ELb0ELb1ELb0EEENS1_21CollectiveEpilogueFwdINS6_IJS8_SA_S9_EEENS6_IJNS7_ILi1EEESI_SI_EEESC_SE_Li256ELb1ELb1ELb0ELb0EEENS1_19SingleTileSchedulerILb1ELb0ELb1ELi128EEEEEEEEEvNT_6ParamsE --------------------------
	.section	.text._ZN7cutlass13device_kernelIN5flash19enable_sm80_to_sm89INS1_16FlashAttnFwdSm80INS1_25CollectiveMainloopFwdSm80ILi8ELi1ELb0EN4cute5tupleIJNS5_1CILi128EEENS7_ILi64EEENS7_ILi192EEEEEELi192ENS_6half_tEfNS_4arch4Sm80ELb0ELb1ELb1ELb1ELb0ELb0ELb1ELb0EEENS1_21CollectiveEpilogueFwdINS6_IJS8_SA_S9_EEENS6_IJNS7_ILi1EEESI_SI_EEESC_SE_Li256ELb1ELb1ELb0ELb0EEENS1_19SingleTileSchedulerILb1ELb0ELb1ELi128EEEEEEEEEvNT_6ParamsE,"ax",@progbits
	.sectioninfo	@"SHI_REGISTERS=255"
	.align	128
.text._ZN7cutlass13device_kernelIN5flash19enable_sm80_to_sm89INS1_16FlashAttnFwdSm80INS1_25CollectiveMainloopFwdSm80ILi8ELi1ELb0EN4cute5tupleIJNS5_1CILi128EEENS7_ILi64EEENS7_ILi192EEEEEELi192ENS_6half_tEfNS_4arch4Sm80ELb0ELb1ELb1ELb1ELb0ELb0ELb1ELb0EEENS1_21CollectiveEpilogueFwdINS6_IJS8_SA_S9_EEENS6_IJNS7_ILi1EEESI_SI_EEESC_SE_Li256ELb1ELb1ELb0ELb0EEENS1_19SingleTileSchedulerILb1ELb0ELb1ELi128EEEEEEEEEvNT_6ParamsE:
        .type           _ZN7cutlass13device_kernelIN5flash19enable_sm80_to_sm89INS1_16FlashAttnFwdSm80INS1_25CollectiveMainloopFwdSm80ILi8ELi1ELb0EN4cute5tupleIJNS5_1CILi128EEENS7_ILi64EEENS7_ILi192EEEEEELi192ENS_6half_tEfNS_4arch4Sm80ELb0ELb1ELb1ELb1ELb0ELb0ELb1ELb0EEENS1_21CollectiveEpilogueFwdINS6_IJS8_SA_S9_EEENS6_IJNS7_ILi1EEESI_SI_EEESC_SE_Li256ELb1ELb1ELb0ELb0EEENS1_19SingleTileSchedulerILb1ELb0ELb1ELi128EEEEEEEEEvNT_6ParamsE,@function
        .size           _ZN7cutlass13device_kernelIN5flash19enable_sm80_to_sm89INS1_16FlashAttnFwdSm80INS1_25CollectiveMainloopFwdSm80ILi8ELi1ELb0EN4cute5tupleIJNS5_1CILi128EEENS7_ILi64EEENS7_ILi192EEEEEELi192ENS_6half_tEfNS_4arch4Sm80ELb0ELb1ELb1ELb1ELb0ELb0ELb1ELb0EEENS1_21CollectiveEpilogueFwdINS6_IJS8_SA_S9_EEENS6_IJNS7_ILi1EEESI_SI_EEESC_SE_Li256ELb1ELb1ELb0ELb0EEENS1_19SingleTileSchedulerILb1ELb0ELb1ELi128EEEEEEEEEvNT_6ParamsE,(.L_x_1287 - _ZN7cutlass13device_kernelIN5flash19enable_sm80_to_sm89INS1_16FlashAttnFwdSm80INS1_25CollectiveMainloopFwdSm80ILi8ELi1ELb0EN4cute5tupleIJNS5_1CILi128EEENS7_ILi64EEENS7_ILi192EEEEEELi192ENS_6half_tEfNS_4arch4Sm80ELb0ELb1ELb1ELb1ELb0ELb0ELb1ELb0EEENS1_21CollectiveEpilogueFwdINS6_IJS8_SA_S9_EEENS6_IJNS7_ILi1EEESI_SI_EEESC_SE_Li256ELb1ELb1ELb0ELb0EEENS1_19SingleTileSchedulerILb1ELb0ELb1ELi128EEEEEEEEEvNT_6ParamsE)
        .other          _ZN7cutlass13device_kernelIN5flash19enable_sm80_to_sm89INS1_16FlashAttnFwdSm80INS1_25CollectiveMainloopFwdSm80ILi8ELi1ELb0EN4cute5tupleIJNS5_1CILi128EEENS7_ILi64EEENS7_ILi192EEEEEELi192ENS_6half_tEfNS_4arch4Sm80ELb0ELb1ELb1ELb1ELb0ELb0ELb1ELb0EEENS1_21CollectiveEpilogueFwdINS6_IJS8_SA_S9_EEENS6_IJNS7_ILi1EEESI_SI_EEESC_SE_Li256ELb1ELb1ELb0ELb0EEENS1_19SingleTileSchedulerILb1ELb0ELb1ELi128EEEEEEEEEvNT_6ParamsE,@"STO_CUDA_ENTRY STV_DEFAULT"
_ZN7cutlass13device_kernelIN5flash19enable_sm80_to_sm89INS1_16FlashAttnFwdSm80INS1_25CollectiveMainloopFwdSm80ILi8ELi1ELb0EN4cute5tupleIJNS5_1CILi128EEENS7_ILi64EEENS7_ILi192EEEEEELi192ENS_6half_tEfNS_4arch4Sm80ELb0ELb1ELb1ELb1ELb0ELb0ELb1ELb0EEENS1_21CollectiveEpilogueFwdINS6_IJS8_SA_S9_EEENS6_IJNS7_ILi1EEESI_SI_EEESC_SE_Li256ELb1ELb1ELb0ELb0EEENS1_19SingleTileSchedulerILb1ELb0ELb1ELi128EEEEEEEEEvNT_6ParamsE:
[----:B------:R-:W-:Y:S02]  /*0000*/  MOV R1, c[0x0][0x28] ;  /* 0x00000a0000017a02 */ /* 0x000fe40000000f00 */
[----:B------:R-:W1:Y:S01]  /*0010*/  S2R R6, SR_TID.X ;  /* 0x0000000000067919 */ /* 0x000e620000002100 */
[----:B------:R-:W-:Y:S01]  /*0020*/  MOV R5, 0x4 ;  /* 0x0000000400057802 */ /* 0x000fe20000000f00 */
[----:B------:R-:W2:Y:S01]  /*0030*/  S2UR UR17, SR_CTAID.X ;  /* 0x00000000001179c3 */ /* 0x000ea20000002500 */
[----:B------:R-:W-:Y:S01]  /*0040*/  ULDC.64 UR18, c[0x0][0x118] ;  /* 0x0000460000127ab9 */ /* 0x000fe20000000a00 */
[----:B------:R-:W3:Y:S01]  /*0050*/  S2R R208, SR_CTAID.Z ;  /* 0x0000000000d07919 */ /* 0x000ee20000002700 */
[----:B-1----:R-:W-:Y:S01]  /*0060*/  SHF.R.U32.HI R0, RZ, 0x5, R6 ;  /* 0x00000005ff007819 */ /* 0x002fe20000011606 */
[----:B---3--:R-:W-:-:S05]  /*0070*/  IMAD.WIDE R2, R208, R5, c[0x0][0x568] ;  /* 0x00015a00d0027625 */ /* 0x008fca00078e0205 */
[----:B------:R-:W1:Y:S02]  /*0080*/  SHFL.IDX PT, R0, R0, RZ, 0x1f ;  /* 0x00001fff00007589 */ /* 0x000e6400000e0000 */
[----:B-1----:R-:W-:-:S13]  /*0090*/  ISETP.NE.AND P0, PT, R0, RZ, PT ;  /* 0x000000ff0000720c */ /* 0x002fda0003f05270 */
[----:B------:R-:W-:Y:S05]  /*00a0*/  @!P0 BRA `(.L_x_207) ;  /* 0x0000013000008947 */ /* 0x000fea0003800000 */
[----:B--2---:R-:W-:-:S04]  /*00b0*/  ISETP.NE.U32.AND P0, PT, RZ, c[0x0][0x568], PT ;  /* 0x00015a00ff007a0c */ /* 0x004fc80003f05070 */
[----:B------:R-:W-:-:S13]  /*00c0*/  ISETP.NE.AND.EX P0, PT, RZ, c[0x0][0x56c], PT, P0 ;  /* 0x00015b00ff007a0c */ /* 0x000fda0003f05300 */
[----:B------:R-:W-:Y:S05]  /*00d0*/  @!P0 BRA `(.L_x_208) ;  /* 0x0000002000008947 */ /* 0x000fea0003800000 */
[----:B------:R1:W5:Y:S01]  /*00e0*/  LDG.E R0, [R2.64] ;  /* 0x0000001202007981 */ /* 0x000362000c1e1900 */
[----:B------:R-:W-:Y:S05]  /*00f0*/  BRA `(.L_x_209) ;  /* 0x0000009000007947 */ /* 0x000fea0003800000 */
.L_x_208:
        /* <DEDUP_REMOVED lines=8> */
.L_x_210:
[----:B------:R-:W-:-:S04]  /*0180*/  MOV R0, c[0x0][0x54c] ;  /* 0x0001530000007a02 */ /* 0x000fc80000000f00 */
.L_x_209:
[----:B------:R-:W-:Y:S01]  /*0190*/  USHF.L.U32 UR7, UR17, 0x7, URZ ;  /* 0x0000000711077899 */ /* 0x000fe2000800063f */
[----:B-----5:R-:W-:-:S05]  /*01a0*/  IMAD R0, R0, c[0x0][0x548], RZ ;  /* 0x0001520000007a24 */ /* 0x020fca00078e02ff */
[----:B------:R-:W-:-:S04]  /*01b0*/  ISETP.LE.AND P0, PT, R0, UR7, PT ;  /* 0x0000000700007c0c */ /* 0x000fc8000bf03270 */
[----:B------:R-:W-:Y:S01]  /*01c0*/  SEL R208, R208, 0xffffffff, !P0 ;  /* 0xffffffffd0d07807 */ /* 0x000fe20004000000 */
[----:B------:R-:W-:Y:S05]  /*01d0*/  BRA `(.L_x_211) ;  /* 0x0000012000007947 */ /* 0x000fea0003800000 */
.L_x_207:
[----:B--2---:R-:W-:-:S04]  /*01e0*/  ISETP.NE.U32.AND P0, PT, RZ, c[0x0][0x568], PT ;  /* 0x00015a00ff007a0c */ /* 0x004fc80003f05070 */
[----:B------:R-:W-:-:S13]  /*01f0*/  ISETP.NE.AND.EX P0, PT, RZ, c[0x0][0x56c], PT, P0 ;  /* 0x00015b00ff007a0c */ /* 0x000fda0003f05300 */
[----:B------:R-:W-:Y:S05]  /*0200*/  @!P0 BRA `(.L_x_212) ;  /* 0x0000002000008947 */ /* 0x000fea0003800000 */
[----:B------:R1:W5:Y:S01]  /*0210*/  LDG.E R0, [R2.64] ;  /* 0x0000001202007981 */ /* 0x000362000c1e1900 */
[----:B------:R-:W-:Y:S05]  /*0220*/  BRA `(.L_x_213) ;  /* 0x0000009000007947 */ /* 0x000fea0003800000 */
.L_x_212:
        /* <DEDUP_REMOVED lines=8> */
.L_x_214:
[----:B------:R-:W-:-:S04]  /*02b0*/  MOV R0, c[0x0][0x54c] ;  /* 0x0001530000007a02 */ /* 0x000fc80000000f00 */
.L_x_213:
[----:B------:R-:W-:Y:S01]  /*02c0*/  USHF.L.U32 UR7, UR17, 0x7, URZ ;  /* 0x0000000711077899 */ /* 0x000fe2000800063f */
[----:B-----5:R-:W-:-:S05]  /*02d0*/  IMAD R0, R0, c[0x0][0x548], RZ ;  /* 0x0001520000007a24 */ /* 0x020fca00078e02ff */
[----:B------:R-:W-:-:S04]  /*02e0*/  ISETP.LE.AND P0, PT, R0, UR7, PT ;  /* 0x0000000700007c0c */ /* 0x000fc8000bf03270 */
[----:B------:R-:W-:-:S04]  /*02f0*/  SEL R208, R208, 0xffffffff, !P0 ;  /* 0xffffffffd0d07807 */ /* 0x000fc80004000000 */
.L_x_211:
[----:B------:R-:W-:-:S13]  /*0300*/  ISETP.GE.AND P0, PT, R208, RZ, PT ;  /* 0x000000ffd000720c */ /* 0x000fda0003f06270 */
[----:B------:R-:W-:Y:S05]  /*0310*/  @!P0 EXIT ;  /* 0x000000000000894d */ /* 0x000fea0003800000 */
[----:B------:R-:W-:Y:S02]  /*0320*/  ISETP.NE.U32.AND P1, PT, RZ, c[0x0][0x370], PT ;  /* 0x0000dc00ff007a0c */ /* 0x000fe40003f25070 */
[----:B------:R-:W-:Y:S02]  /*0330*/  ISETP.NE.U32.AND P0, PT, RZ, c[0x0][0x360], PT ;  /* 0x0000d800ff007a0c */ /* 0x000fe40003f05070 */
[----:B------:R-:W-:Y:S02]  /*0340*/  ISETP.NE.AND.EX P1, PT, RZ, c[0x0][0x374], PT, P1 ;  /* 0x0000dd00ff007a0c */ /* 0x000fe40003f25310 */
[----:B------:R-:W-:Y:S02]  /*0350*/  ISETP.NE.AND.EX P0, PT, RZ, c[0x0][0x364], PT, P0 ;  /* 0x0000d900ff007a0c */ /* 0x000fe40003f05300 */
[----:B------:R-:W-:Y:S02]  /*0360*/  ISETP.NE.U32.AND P5, PT, RZ, c[0x0][0x348], PT ;  /* 0x0000d200ff007a0c */ /* 0x000fe40003fa5070 */
[----:B------:R-:W-:-:S02]  /*0370*/  ISETP.NE.U32.AND P4, PT, RZ, c[0x0][0x350], PT ;  /* 0x0000d400ff007a0c */ /* 0x000fc40003f85070 */
[----:B------:R-:W-:Y:S02]  /*0380*/  ISETP.NE.AND.EX P5, PT, RZ, c[0x0][0x34c], PT, P5 ;  /* 0x0000d300ff007a0c */ /* 0x000fe40003fa5350 */
[----:B------:R-:W-:-:S03]  /*0390*/  ISETP.NE.AND.EX P4, PT, RZ, c[0x0][0x354], PT, P4 ;  /* 0x0000d500ff007a0c */ /* 0x000fc60003f85340 */
[----:B------:R-:W-:-:S04]  /*03a0*/  @P1 IMAD.WIDE R14, R208, R5, c[0x0][0x370] ;  /* 0x0000dc00d00e1625 */ /* 0x000fc800078e0205 */
[----:B------:R-:W-:Y:S01]  /*03b0*/  @P0 IMAD.WIDE R12, R208, R5, c[0x0][0x360] ;  /* 0x0000d800d00c0625 */ /* 0x000fe200078e0205 */
[----:B------:R-:W2:Y:S01]  /*03c0*/  @P1 LDG.E R4, [R14.64] ;  /* 0x000000120e041981 */ /* 0x000ea2000c1e1900 */
[----:B-1----:R-:W-:-:S03]  /*03d0*/  CS2R R2, SRZ ;  /* 0x0000000000027805 */ /* 0x002fc6000001ff00 */
[----:B------:R-:W3:Y:S01]  /*03e0*/  @P0 LDG.E R0, [R12.64] ;  /* 0x000000120c000981 */ /* 0x000ee2000c1e1900 */
[----:B------:R-:W-:-:S04]  /*03f0*/  IMAD.WIDE R10, R208, R5, c[0x0][0x348] ;  /* 0x0000d200d00a7625 */ /* 0x000fc800078e0205 */
[----:B------:R-:W-:Y:S01]  /*0400*/  IMAD.WIDE R8, R208, R5, c[0x0][0x350] ;  /* 0x0000d400d0087625 */ /* 0x000fe200078e0205 */
[----:B------:R1:W5:Y:S04]  /*0410*/  @P5 LDG.E R2, [R10.64] ;  /* 0x000000120a025981 */ /* 0x000368000c1e1900 */
[----:B------:R1:W5:Y:S01]  /*0420*/  @P4 LDG.E R3, [R8.64] ;  /* 0x0000001208034981 */ /* 0x000362000c1e1900 */
[----:B------:R-:W-:Y:S02]  /*0430*/  UMOV UR6, URZ ;  /* 0x0000003f00067c82 */ /* 0x000fe40008000000 */
[----:B------:R-:W-:Y:S02]  /*0440*/  ULDC UR16, c[0x0][0x168] ;  /* 0x00005a0000107ab9 */ /* 0x000fe40000000800 */
[----:B------:R-:W-:Y:S01]  /*0450*/  ULDC UR9, c[0x0][0x1d0] ;  /* 0x0000740000097ab9 */ /* 0x000fe20000000800 */
[----:B--2---:R1:W2:Y:S08]  /*0460*/  @P1 R2UR UR6, R4 ;  /* 0x00000000040613c2 */ /* 0x0042b000000e0000 */
[----:B---3--:R1:W3:Y:S02]  /*0470*/  @P0 R2UR UR16, R0 ;  /* 0x00000000001003c2 */ /* 0x0082e400000e0000 */
[----:B-12---:R-:W-:Y:S05]  /*0480*/  @P0 BRA `(.L_x_215) ;  /* 0x0000006000000947 */ /* 0x006fea0003800000 */
[----:B------:R-:W-:Y:S05]  /*0490*/  @!P5 BRA `(.L_x_215) ;  /* 0x000000500000d947 */ /* 0x000fea0003800000 */
[----:B------:R-:W2:Y:S04]  /*04a0*/  LDG.E R0, [R10.64] ;  /* 0x000000120a007981 */ /* 0x000ea8000c1e1900 */
[----:B------:R-:W4:Y:S01]  /*04b0*/  LDG.E R4, [R10.64+0x4] ;  /* 0x000004120a047981 */ /* 0x000f22000c1e1900 */
[----:B--23--:R-:W1:Y:S08]  /*04c0*/  R2UR UR16, R0 ;  /* 0x00000000001073c2 */ /* 0x00ce7000000e0000 */
[----:B----4-:R-:W1:Y:S02]  /*04d0*/  R2UR UR4, R4 ;  /* 0x00000000040473c2 */ /* 0x010e6400000e0000 */
[----:B-1----:R-:W-:-:S06]  /*04e0*/  UIADD3 UR16, -UR16, UR4, URZ ;  /* 0x0000000410107290 */ /* 0x002fcc000fffe13f */
.L_x_215:
[----:B------:R-:W-:-:S04]  /*04f0*/  ISETP.NE.U32.AND P0, PT, RZ, c[0x0][0x368], PT ;  /* 0x0000da00ff007a0c */ /* 0x000fc80003f05070 */
[----:B------:R-:W-:-:S13]  /*0500*/  ISETP.NE.AND.EX P0, PT, RZ, c[0x0][0x36c], PT, P0 ;  /* 0x0000db00ff007a0c */ /* 0x000fda0003f05300 */
[----:B------:R-:W-:Y:S05]  /*0510*/  @!P0 BRA `(.L_x_216) ;  /* 0x0000004000008947 */ /* 0x000fea0003800000 */
[----:B------:R-:W-:-:S05]  /*0520*/  IMAD.WIDE R8, R208, R5, c[0x0][0x368] ;  /* 0x0000da00d0087625 */ /* 0x000fca00078e0205 */
[----:B------:R-:W2:Y:S02]  /*0530*/  LDG.E R0, [R8.64] ;  /* 0x0000001208007981 */ /* 0x000ea4000c1e1900 */
[----:B--2---:R1:W2:Y:S02]  /*0540*/  R2UR UR9, R0 ;  /* 0x00000000000973c2 */ /* 0x0042a400000e0000 */
[----:B-12---:R-:W-:Y:S05]  /*0550*/  BRA `(.L_x_217) ;  /* 0x0000006000007947 */ /* 0x006fea0003800000 */
.L_x_216:
[----:B------:R-:W-:Y:S05]  /*0560*/  @!P4 BRA `(.L_x_217) ;  /* 0x000000500000c947 */ /* 0x000fea0003800000 */
[----:B------:R-:W2:Y:S04]  /*0570*/  LDG.E R0, [R8.64] ;  /* 0x0000001208007981 */ /* 0x000ea8000c1e1900 */
[----:B------:R-:W4:Y:S01]  /*0580*/  LDG.E R4, [R8.64+0x4] ;  /* 0x0000041208047981 */ /* 0x000f22000c1e1900 */
[----:B--2---:R-:W1:Y:S08]  /*0590*/  R2UR UR9, R0 ;  /* 0x00000000000973c2 */ /* 0x004e7000000e0000 */
[----:B----4-:R-:W1:Y:S02]  /*05a0*/  R2UR UR4, R4 ;  /* 0x00000000040473c2 */ /* 0x010e6400000e0000 */
[----:B-1----:R-:W-:-:S06]  /*05b0*/  UIADD3 UR9, -UR9, UR4, URZ ;  /* 0x0000000409097290 */ /* 0x002fcc000fffe13f */
.L_x_217:
[----:B------:R-:W-:Y:S01]  /*05c0*/  ULDC UR4, c[0x0][0x2c4] ;  /* 0x0000b10000047ab9 */ /* 0x000fe20000000800 */
[----:B-----5:R-:W-:Y:S01]  /*05d0*/  IADD3 R0, R3, UR6, RZ ;  /* 0x0000000603007c10 */ /* 0x020fe2000fffe0ff */
[----:B------:R-:W-:-:S02]  /*05e0*/  UISETP.NE.AND UP2, UPT, UR4, 0x1, UPT ;  /* 0x000000010400788c */ /* 0x000fc4000bf45270 */
[----:B------:R-:W-:Y:S02]  /*05f0*/  ULDC.64 UR10, c[0x0][0x2c8] ;  /* 0x0000b200000a7ab9 */ /* 0x000fe40000000a00 */
[----:B------:R-:W-:Y:S02]  /*0600*/  ULDC.64 UR4, c[0x0][0x328] ;  /* 0x0000ca0000047ab9 */ /* 0x000fe40000000a00 */
[----:B------:R-:W-:Y:S02]  /*0610*/  UISETP.GE.AND UP1, UPT, UR5, 0x1, UPT ;  /* 0x000000010500788c */ /* 0x000fe4000bf26270 */
[----:B------:R-:W-:-:S03]  /*0620*/  UIADD3 UR9, -UR6, UR9, URZ ;  /* 0x0000000906097290 */ /* 0x000fc6000fffe13f */
[----:B------:R-:W-:Y:S01]  /*0630*/  @UP2 UIADD3 UR12, UR7, 0x7f, URZ ;  /* 0x0000007f070c2890 */ /* 0x000fe2000fffe03f */
[----:B------:R-:W-:Y:S01]  /*0640*/  PLOP3.LUT P0, PT, PT, PT, UP1, 0x40, 0x0 ;  /* 0x000000000000781c */ /* 0x000fe20003f0e818 */
[----:B---3--:R-:W-:Y:S02]  /*0650*/  UIADD3 UR8, UR9, 0x1, -UR16 ;  /* 0x0000000109087890 */ /* 0x008fe4000fffe810 */
[----:B------:R-:W-:Y:S02]  /*0660*/  UIMAD.WIDE.U32 UR12, UR12, UR10, URZ ;  /* 0x0000000a0c0c72a5 */ /* 0x000fe4000f8e003f */
[----:B------:R-:W-:Y:S02]  /*0670*/  UIADD3 UR10, UR7, 0x7f, URZ ;  /* 0x0000007f070a7890 */ /* 0x000fe4000fffe03f */
[----:B------:R-:W-:-:S04]  /*0680*/  @UP2 USHF.R.U32.HI UR10, URZ, UR11, UR13 ;  /* 0x0000000b3f0a2299 */ /* 0x000fc8000801160d */
[----:B------:R-:W-:-:S04]  /*0690*/  UIADD3 UR8, UR8, UR10, URZ ;  /* 0x0000000a08087290 */ /* 0x000fc8000fffe03f */
[----:B------:R-:W-:Y:S01]  /*06a0*/  UIADD3 UR4, UR8, UR4, URZ ;  /* 0x0000000408047290 */ /* 0x000fe2000fffe03f */
[----:B------:R-:W-:Y:S05]  /*06b0*/  @P0 BRA `(.L_x_218) ;  /* 0x0000012000000947 */ /* 0x000fea0003800000 */
[----:B------:R-:W-:Y:S01]  /*06c0*/  ISETP.LT.AND P0, PT, RZ, UR8, PT ;  /* 0x00000008ff007c0c */ /* 0x000fe2000bf01270 */
[----:B------:R-:W-:-:S12]  /*06d0*/  UIADD3 UR6, UR8, -0x1, URZ ;  /* 0xffffffff08067890 */ /* 0x000fd8000fffe03f */
[----:B------:R-:W-:Y:S05]  /*06e0*/  @P0 BRA `(.L_x_219) ;  /* 0x0000007000000947 */ /* 0x000fea0003800000 */
[----:B------:R-:W-:Y:S02]  /*06f0*/  UISETP.NE.AND UP0, UPT, UR5, 0x1, UPT ;  /* 0x000000010500788c */ /* 0x000fe4000bf05270 */
[----:B------:R-:W-:Y:S02]  /*0700*/  UIADD3 UR6, -UR8, URZ, URZ ;  /* 0x0000003f08067290 */ /* 0x000fe4000fffe13f */
[----:B------:R-:W-:Y:S02]  /*0710*/  ULDC.64 UR10, c[0x0][0x330] ;  /* 0x0000cc00000a7ab9 */ /* 0x000fe40000000a00 */
[----:B------:R-:W-:-:S05]  /*0720*/  UIMAD.WIDE.U32 UR12, UR6, UR10, URZ ;  /* 0x0000000a060c72a5 */ /* 0x000fca000f8e003f */
[----:B------:R-:W-:-:S04]  /*0730*/  @UP0 USHF.R.U32.HI UR6, URZ, UR11, UR13 ;  /* 0x0000000b3f060299 */ /* 0x000fc8000801160d */
[----:B------:R-:W-:Y:S01]  /*0740*/  ULOP3.LUT UR6, URZ, UR6, URZ, 0x33, !UPT ;  /* 0x000000063f067292 */ /* 0x000fe2000f8e333f */
[----:B------:R-:W-:Y:S05]  /*0750*/  BRA `(.L_x_220) ;  /* 0x0000004000007947 */ /* 0x000fea0003800000 */
.L_x_219:
[----:B------:R-:W-:Y:S02]  /*0760*/  UISETP.NE.AND UP0, UPT, UR5, 0x1, UPT ;  /* 0x000000010500788c */ /* 0x000fe4000bf05270 */
[----:B------:R-:W-:Y:S02]  /*0770*/  ULDC.64 UR10, c[0x0][0x330] ;  /* 0x0000cc00000a7ab9 */ /* 0x000fe40000000a00 */
[----:B------:R-:W-:-:S07]  /*0780*/  UIMAD.WIDE.U32 UR12, UR6, UR10, URZ ;  /* 0x0000000a060c72a5 */ /* 0x000fce000f8e003f */
[----:B------:R-:W-:Y:S02]  /*0790*/  @UP0 USHF.R.U32.HI UR6, URZ, UR11, UR13 ;  /* 0x0000000b3f060299 */ /* 0x000fe4000801160d */
.L_x_220:
[----:B------:R-:W-:Y:S02]  /*07a0*/  ULDC UR8, c[0x0][0x32c] ;  /* 0x0000cb0000087ab9 */ /* 0x000fe40000000800 */
[----:B------:R-:W-:-:S04]  /*07b0*/  UIMAD UR8, UR6, UR5, UR8 ;  /* 0x00000005060872a4 */ /* 0x000fc8000f8e0208 */
[----:B------:R-:W-:-:S04]  /*07c0*/  UISETP.LT.AND UP0, UPT, UR4, UR8, UPT ;  /* 0x000000080400728c */ /* 0x000fc8000bf01270 */
[----:B------:R-:W-:Y:S02]  /*07d0*/  USEL UR4, UR4, UR8, UP0 ;  /* 0x0000000804047287 */ /* 0x000fe40008000000 */
.L_x_218:
[----:B------:R-:W-:Y:S01]  /*07e0*/  UIADD3 UR12, UR9, 0x3f, URZ ;  /* 0x0000003f090c7890 */ /* 0x000fe2000fffe03f */
[----:B------:R-:W-:Y:S01]  /*07f0*/  PLOP3.LUT P0, PT, PT, PT, UP1, 0x40, 0x0 ;  /* 0x000000000000781c */ /* 0x000fe20003f0e818 */
[----:B------:R-:W-:Y:S02]  /*0800*/  UIADD3 UR6, UR4, 0x3f, URZ ;  /* 0x0000003f04067890 */ /* 0x000fe4000fffe03f */
[----:B------:R-:W-:Y:S02]  /*0810*/  ULDC.64 UR10, c[0x0][0x2c8] ;  /* 0x0000b200000a7ab9 */ /* 0x000fe40000000a00 */
[----:B------:R-:W-:Y:S02]  /*0820*/  UIMAD.WIDE.U32 UR14, UR7, UR10, URZ ;  /* 0x0000000a070e72a5 */ /* 0x000fe4000f8e003f */
[----:B------:R-:W-:Y:S02]  /*0830*/  USHF.R.S32.HI UR8, URZ, 0x1f, UR12 ;  /* 0x0000001f3f087899 */ /* 0x000fe4000801140c */
[----:B------:R-:W-:-:S02]  /*0840*/  USHF.R.S32.HI UR10, URZ, 0x1f, UR6 ;  /* 0x0000001f3f0a7899 */ /* 0x000fc40008011406 */
[----:B------:R-:W-:Y:S02]  /*0850*/  ULEA.HI UR8, UR8, UR12, URZ, 0x6 ;  /* 0x0000000c08087291 */ /* 0x000fe4000f8f303f */
[----:B------:R-:W-:Y:S02]  /*0860*/  ULEA.HI UR10, UR10, UR6, URZ, 0x6 ;  /* 0x000000060a0a7291 */ /* 0x000fe4000f8f303f */
[----:B------:R-:W-:Y:S02]  /*0870*/  UMOV UR4, UR7 ;  /* 0x0000000700047c82 */ /* 0x000fe40008000000 */
[----:B------:R-:W-:Y:S02]  /*0880*/  @UP2 USHF.R.U32.HI UR4, URZ, UR11, UR15 ;  /* 0x0000000b3f042299 */ /* 0x000fe4000801160f */
[----:B------:R-:W-:Y:S02]  /*0890*/  USHF.R.S32.HI UR14, URZ, 0x6, UR8 ;  /* 0x000000063f0e7899 */ /* 0x000fe40008011408 */
[----:B------:R-:W-:-:S02]  /*08a0*/  USHF.R.S32.HI UR11, URZ, 0x6, UR10 ;  /* 0x000000063f0b7899 */ /* 0x000fc4000801140a */
[----:B------:R-:W-:Y:S02]  /*08b0*/  UIADD3 UR6, UR9, -UR16, URZ ;  /* 0x8000001009067290 */ /* 0x000fe4000fffe03f */
[----:B------:R-:W-:Y:S02]  /*08c0*/  UISETP.LT.AND UP0, UPT, UR14, UR11, UPT ;  /* 0x0000000b0e00728c */ /* 0x000fe4000bf01270 */
[----:B------:R-:W-:Y:S02]  /*08d0*/  UIADD3 UR10, UR6, UR4, URZ ;  /* 0x00000004060a7290 */ /* 0x000fe4000fffe03f */
[----:B------:R-:W-:Y:S02]  /*08e0*/  ULDC UR8, c[0x0][0x324] ;  /* 0x0000c90000087ab9 */ /* 0x000fe40000000800 */
[----:B------:R-:W-:Y:S02]  /*08f0*/  USEL UR14, UR14, UR11, UP0 ;  /* 0x0000000b0e0e7287 */ /* 0x000fe40008000000 */
[----:B------:R-:W-:Y:S01]  /*0900*/  UIADD3 UR8, UR10, -UR8, URZ ;  /* 0x800000080a087290 */ /* 0x000fe2000fffe03f */
[----:B------:R-:W-:Y:S05]  /*0910*/  @P0 BRA `(.L_x_221) ;  /* 0x0000014000000947 */ /* 0x000fea0003800000 */
[----:B------:R-:W-:-:S06]  /*0920*/  UISETP.GT.AND UP0, UPT, UR10, -0x1, UPT ;  /* 0xffffffff0a00788c */ /* 0x000fcc000bf04270 */
[----:B------:R-:W-:-:S13]  /*0930*/  PLOP3.LUT P0, PT, PT, PT, UP0, 0x80, 0x0 ;  /* 0x000000000000781c */ /* 0x000fda0003f0f008 */
[----:B------:R-:W-:Y:S05]  /*0940*/  @P0 BRA `(.L_x_222) ;  /* 0x0000008000000947 */ /* 0x000fea0003800000 */
        /* <DEDUP_REMOVED lines=8> */
.L_x_222:
[----:B------:R-:W-:-:S03]  /*09d0*/  UISETP.NE.AND UP0, UPT, UR5, 0x1, UPT ;  /* 0x000000010500788c */ /* 0x000fc6000bf05270 */
[----:B------:R-:W-:Y:S02]  /*09e0*/  ULDC.64 UR4, c[0x0][0x330] ;  /* 0x0000cc0000047ab9 */ /* 0x000fe40000000a00 */
[----:B------:R-:W-:-:S07]  /*09f0*/  UIMAD.WIDE.U32 UR12, UR10, UR4, URZ ;  /* 0x000000040a0c72a5 */ /* 0x000fce000f8e003f */
[----:B------:R-:W-:Y:S02]  /*0a00*/  @UP0 UMOV UR11, UR13 ;  /* 0x0000000d000b0c82 */ /* 0x000fe40008000000 */
[----:B------:R-:W-:Y:S02]  /*0a10*/  @UP0 USHF.R.U32.HI UR10, URZ, UR5, UR11 ;  /* 0x000000053f0a0299 */ /* 0x000fe4000801160b */
.L_x_223:
[----:B------:R-:W-:Y:S02]  /*0a20*/  ULDC UR4, c[0x0][0x32c] ;  /* 0x0000cb0000047ab9 */ /* 0x000fe40000000800 */
[----:B------:R-:W-:-:S04]  /*0a30*/  UIMAD UR4, UR10, UR4, URZ ;  /* 0x000000040a0472a4 */ /* 0x000fc8000f8e023f */
[----:B------:R-:W-:-:S04]  /*0a40*/  UISETP.LT.AND UP0, UPT, UR8, UR4, UPT ;  /* 0x000000040800728c */ /* 0x000fc8000bf01270 */
[----:B------:R-:W-:-:S04]  /*0a50*/  USEL UR8, UR8, UR4, !UP0 ;  /* 0x0000000408087287 */ /* 0x000fc8000c000000 */
.L_x_221:
[----:B------:R-:W-:Y:S01]  /*0a60*/  USHF.R.S32.HI UR4, URZ, 0x1f, UR8 ;  /* 0x0000001f3f047899 */ /* 0x000fe20008011408 */
[----:B------:R-:W-:Y:S01]  /*0a70*/  PLOP3.LUT P1, PT, PT, PT, PT, 0x80, 0x0 ;  /* 0x000000000000781c */ /* 0x000fe20003f2f070 */
[----:B------:R-:W-:Y:S01]  /*0a80*/  IMAD.MOV.U32 R3, RZ, RZ, RZ ;  /* 0x000000ffff037224 */ /* 0x000fe200078e00ff */
[----:B------:R-:W-:Y:S01]  /*0a90*/  CS2R R96, SRZ ;  /* 0x0000000000607805 */ /* 0x000fe2000001ff00 */
[----:B------:R-:W-:Y:S01]  /*0aa0*/  ULEA.HI UR8, UR4, UR8, URZ, 0x6 ;  /* 0x0000000804087291 */ /* 0x000fe2000f8f303f */
[----:B------:R-:W-:Y:S01]  /*0ab0*/  IMAD.MOV.U32 R98, RZ, RZ, RZ ;  /* 0x000000ffff627224 */ /* 0x000fe200078e00ff */
[----:B------:R-:W-:Y:S01]  /*0ac0*/  CS2R R94, SRZ ;  /* 0x00000000005e7805 */ /* 0x000fe2000001ff00 */
[----:B------:R-:W-:Y:S01]  /*0ad0*/  CS2R R92, SRZ ;  /* 0x00000000005c7805 */ /* 0x000fe2000001ff00 */
[----:B------:R-:W-:Y:S01]  /*0ae0*/  USHF.R.S32.HI UR8, URZ, 0x6, UR8 ;  /* 0x000000063f087899 */ /* 0x000fe20008011408 */
[----:B------:R-:W-:Y:S01]  /*0af0*/  CS2R R90, SRZ ;  /* 0x00000000005a7805 */ /* 0x000fe2000001ff00 */
[----:B------:R-:W-:Y:S01]  /*0b00*/  CS2R R88, SRZ ;  /* 0x0000000000587805 */ /* 0x000fe2000001ff00 */
[----:B------:R-:W-:Y:S01]  /*0b10*/  CS2R R86, SRZ ;  /* 0x0000000000567805 */ /* 0x000fe2000001ff00 */
        /* <DEDUP_REMOVED lines=46> */
[----:B------:R-:W-:Y:S01]  /*0e00*/  IMAD.MOV.U32 R4, RZ, RZ, RZ ;  /* 0x000000ffff047224 */ /* 0x000fe200078e00ff */
[----:B------:R-:W-:Y:S05]  /*0e10*/  @!P0 BRA `(.L_x_224) ;  /* 0x0000ef4000008947 */ /* 0x000fea0003800000 */
[----:B------:R-:W-:-:S04]  /*0e20*/  ISETP.NE.U32.AND P3, PT, RZ, c[0x0][0x340], PT ;  /* 0x0000d000ff007a0c */ /* 0x000fc80003f65070 */
[----:B------:R-:W-:-:S13]  /*0e30*/  ISETP.NE.AND.EX P3, PT, RZ, c[0x0][0x344], PT, P3 ;  /* 0x0000d100ff007a0c */ /* 0x000fda0003f65330 */
[----:B------:R-:W-:-:S06]  /*0e40*/  @P3 IMAD.WIDE R8, R208, R5, c[0x0][0x340] ;  /* 0x0000d000d0083625 */ /* 0x000fcc00078e0205 */
[----:B------:R1:W2:Y:S01]  /*0e50*/  @P3 LDG.E R8, [R8.64] ;  /* 0x0000001208083981 */ /* 0x0002a2000c1e1900 */
[----:B------:R-:W-:Y:S01]  /*0e60*/  SHF.R.S32.HI R7, RZ, 0x1f, R2 ;  /* 0x0000001fff077819 */ /* 0x000fe20000011402 */
[C---:B------:R-:W-:Y:S01]  /*0e70*/  IMAD.WIDE.U32 R26, R2.reuse, c[0x0][0x178], RZ ;  /* 0x00005e00021a7a25 */ /* 0x040fe200078e00ff */
[----:B------:R-:W-:Y:S01]  /*0e80*/  SHF.R.S32.HI R83, RZ, 0x1f, R6 ;  /* 0x0000001fff537819 */ /* 0x000fe20000011406 */
[----:B------:R-:W3:Y:S01]  /*0e90*/  S2R R4, SR_CTAID.Y ;  /* 0x0000000000047919 */ /* 0x000ee20000002600 */
[----:B------:R-:W-:Y:S01]  /*0ea0*/  PLOP3.LUT P2, PT, PT, PT, UP2, 0x80, 0x0 ;  /* 0x000000000000781c */ /* 0x000fe20003f4f028 */
[----:B------:R-:W-:Y:S01]  /*0eb0*/  IMAD R7, R7, c[0x0][0x178], RZ ;  /* 0x00005e0007077a24 */ /* 0x000fe200078e02ff */
[CC--:B------:R-:W-:Y:S01]  /*0ec0*/  LEA.HI R5, R83.reuse, R6.reuse, RZ, 0x3 ;  /* 0x0000000653057211 */ /* 0x0c0fe200078f18ff */
[----:B------:R-:W-:Y:S01]  /*0ed0*/  ULDC UR4, c[0x0][0x2c4] ;  /* 0x0000b10000047ab9 */ /* 0x000fe20000000800 */
[----:B------:R-:W-:Y:S01]  /*0ee0*/  LEA.HI R3, R83, R6, RZ, 0x4 ;  /* 0x0000000653037211 */ /* 0x000fe200078f20ff */
[----:B------:R-:W-:Y:S01]  /*0ef0*/  IMAD R7, R2, c[0x0][0x17c], R7 ;  /* 0x00005f0002077a24 */ /* 0x000fe200078e0207 */
[----:B------:R-:W-:Y:S01]  /*0f00*/  SHF.R.S32.HI R12, RZ, 0x3, R5 ;  /* 0x00000003ff0c7819 */ /* 0x000fe20000011405 */
[----:B------:R-:W-:Y:S01]  /*0f10*/  UIMAD UR4, UR16, UR4, URZ ;  /* 0x00000004100472a4 */ /* 0x000fe2000f8e023f */
[----:B------:R-:W-:Y:S01]  /*0f20*/  LOP3.LUT R5, R5, 0xfffffff8, RZ, 0xc0, !PT ;  /* 0xfffffff805057812 */ /* 0x000fe200078ec0ff */
[----:B------:R-:W-:Y:S01]  /*0f30*/  IMAD.IADD R27, R27, 0x1, R7 ;  /* 0x000000011b1b7824 */ /* 0x000fe200078e0207 */
[----:B------:R-:W-:Y:S01]  /*0f40*/  SHF.R.S32.HI R2, RZ, 0x4, R3 ;  /* 0x00000004ff027819 */ /* 0x000fe20000011403 */
[----:B------:R-:W-:Y:S01]  /*0f50*/  IMAD.SHL.U32 R207, R12, 0x40, RZ ;  /* 0x000000400ccf7824 */ /* 0x000fe200078e00ff */
[----:B------:R-:W-:Y:S01]  /*0f60*/  IADD3 R23, P0, R0, R12, RZ ;  /* 0x0000000c00177210 */ /* 0x000fe20007f1e0ff */
[----:B------:R-:W-:Y:S01]  /*0f70*/  IMAD.IADD R54, R6, 0x1, -R5 ;  /* 0x0000000106367824 */ /* 0x000fe200078e0a05 */
[----:B------:R-:W-:Y:S01]  /*0f80*/  LEA.HI R205, R3, R2, RZ, 0x1 ;  /* 0x0000000203cd7211 */ /* 0x000fe200078f08ff */
[----:B------:R-:W-:Y:S01]  /*0f90*/  BSSY B0, `(.L_x_225) ;  /* 0x000007f000007945 */ /* 0x000fe20003800000 */
[----:B------:R-:W-:Y:S01]  /*0fa0*/  SHF.R.S32.HI R5, RZ, 0x1f, R0 ;  /* 0x0000001fff057819 */ /* 0x000fe20000011400 */
[----:B------:R-:W-:Y:S01]  /*0fb0*/  IMAD.SHL.U32 R18, R54, 0x8, RZ ;  /* 0x0000000836127824 */ /* 0x000fe200078e00ff */
[----:B------:R-:W-:-:S02]  /*0fc0*/  LOP3.LUT R205, R205, 0xfffffffe, RZ, 0xc0, !PT ;  /* 0xfffffffecdcd7812 */ /* 0x000fc400078ec0ff */
[----:B------:R-:W-:Y:S02]  /*0fd0*/  LEA.HI.X.SX32 R0, R12, R5, 0x1, P0 ;  /* 0x000000050c007211 */ /* 0x000fe400000f0eff */
[----:B------:R-:W-:Y:S01]  /*0fe0*/  LOP3.LUT R207, R207, 0x1c0, RZ, 0xc0, !PT ;  /* 0x000001c0cfcf7812 */ /* 0x000fe200078ec0ff */
[----:B------:R-:W-:Y:S01]  /*0ff0*/  IMAD.IADD R205, R2, 0x1, -R205 ;  /* 0x0000000102cd7824 */ /* 0x000fe200078e0acd */
[----:B------:R-:W-:Y:S01]  /*1000*/  IADD3 R5, R18, 0x80, RZ ;  /* 0x0000008012057810 */ /* 0x000fe20007ffe0ff */
[C---:B------:R-:W-:Y:S01]  /*1010*/  IMAD R2, R0.reuse, c[0x0][0x1e0], RZ ;  /* 0x0000780000027a24 */ /* 0x040fe200078e02ff */
[----:B------:R-:W-:Y:S01]  /*1020*/  LOP3.LUT R10, R207, 0x38, R18, 0xf8, !PT ;  /* 0x00000038cf0a7812 */ /* 0x000fe200078ef812 */
[----:B------:R-:W-:Y:S01]  /*1030*/  IMAD R0, R0, c[0x0][0x208], RZ ;  /* 0x0000820000007a24 */ /* 0x000fe200078e02ff */
[----:B------:R-:W-:Y:S01]  /*1040*/  SHF.R.U32.HI R207, RZ, 0x3, R207 ;  /* 0x00000003ffcf7819 */ /* 0x000fe200000116cf */
[----:B-1----:R-:W-:Y:S01]  /*1050*/  IMAD R9, R23, c[0x0][0x1e4], R2 ;  /* 0x0000790017097a24 */ /* 0x002fe200078e0202 */
[----:B------:R-:W-:Y:S01]  /*1060*/  LOP3.LUT R3, R3, 0xfffffff0, RZ, 0xc0, !PT ;  /* 0xfffffff003037812 */ /* 0x000fe200078ec0ff */
[----:B------:R-:W-:Y:S01]  /*1070*/  IMAD R7, R23, c[0x0][0x20c], R0 ;  /* 0x0000830017077a24 */ /* 0x000fe200078e0200 */
[----:B------:R-:W-:Y:S01]  /*1080*/  LOP3.LUT R207, R10, R207, RZ, 0x3c, !PT ;  /* 0x000000cf0acf7212 */ /* 0x000fe200078e3cff */
[----:B------:R-:W-:Y:S01]  /*1090*/  IMAD R0, R54, 0x20, R12 ;  /* 0x0000002036007824 */ /* 0x000fe200078e020c */
[----:B---3--:R-:W-:Y:S01]  /*10a0*/  SHF.R.S32.HI R10, RZ, 0x1f, R4 ;  /* 0x0000001fff0a7819 */ /* 0x008fe20000011404 */
[----:B------:R-:W-:Y:S01]  /*10b0*/  IMAD.IADD R16, R6, 0x1, -R3 ;  /* 0x0000000106107824 */ /* 0x000fe200078e0a03 */
[----:B------:R-:W-:Y:S01]  /*10c0*/  PLOP3.LUT P0, PT, PT, PT, UP2, 0x80, 0x0 ;  /* 0x000000000000781c */ /* 0x000fe20003f0f028 */
[----:B------:R-:W-:Y:S01]  /*10d0*/  IMAD.WIDE.U32 R26, R4, c[0x0][0x1b8], R26 ;  /* 0x00006e00041a7a25 */ /* 0x000fe200078e001a */
[----:B------:R-:W-:-:S02]  /*10e0*/  IADD3 R0, R0, UR7, RZ ;  /* 0x0000000700007c10 */ /* 0x000fc4000fffe0ff */
[----:B------:R-:W-:Y:S01]  /*10f0*/  ISETP.GE.AND P1, PT, R5, c[0x0][0x1d4], PT ;  /* 0x0000750005007a0c */ /* 0x000fe20003f26270 */
[----:B------:R-:W-:Y:S01]  /*1100*/  IMAD R5, R10, c[0x0][0x1b8], RZ ;  /* 0x00006e000a057a24 */ /* 0x000fe200078e02ff */
[----:B------:R-:W-:Y:S01]  /*1110*/  SHF.R.S32.HI R19, RZ, 0x1f, R18 ;  /* 0x0000001fff137819 */ /* 0x000fe20000011412 */
[----:B------:R-:W-:Y:S01]  /*1120*/  @P2 IMAD.HI.U32 R13, R0, c[0x0][0x2c8], RZ ;  /* 0x0000b200000d2a27 */ /* 0x000fe200078e00ff */
[----:B------:R-:W-:Y:S02]  /*1130*/  SHF.R.S32.HI R3, RZ, 0x1f, R208 ;  /* 0x0000001fff037819 */ /* 0x000fe400000114d0 */
[----:B------:R-:W-:Y:S01]  /*1140*/  SEL R11, R208, RZ, !P5 ;  /* 0x000000ffd00b7207 */ /* 0x000fe20006800000 */
[----:B------:R-:W-:Y:S01]  /*1150*/  IMAD R20, R4, c[0x0][0x1bc], R5 ;  /* 0x00006f0004147a24 */ /* 0x000fe200078e0205 */
[----:B------:R-:W-:Y:S01]  /*1160*/  SEL R2, R3, RZ, !P5 ;  /* 0x000000ff03027207 */ /* 0x000fe20006800000 */
[----:B------:R-:W-:Y:S01]  /*1170*/  IMAD.WIDE.U32 R24, R23, c[0x0][0x1e0], R18 ;  /* 0x0000780017187a25 */ /* 0x000fe200078e0012 */
[----:B------:R-:W-:-:S02]  /*1180*/  SHF.R.S32.HI R5, RZ, 0x1f, R16 ;  /* 0x0000001fff057819 */ /* 0x000fc40000011410 */
[----:B------:R-:W-:Y:S01]  /*1190*/  IADD3 R21, R27, R20, RZ ;  /* 0x000000141b157210 */ /* 0x000fe20007ffe0ff */
[----:B------:R-:W-:Y:S01]  /*11a0*/  IMAD.WIDE.U32 R22, R23, c[0x0][0x208], R18 ;  /* 0x0000820017167a25 */ /* 0x000fe200078e0012 */
[----:B------:R-:W-:-:S03]  /*11b0*/  LEA.HI R5, R5, R16, RZ, 0x3 ;  /* 0x0000001005057211 */ /* 0x000fc600078f18ff */
[----:B------:R-:W-:Y:S01]  /*11c0*/  IMAD.MOV.U32 R14, RZ, RZ, R0 ;  /* 0x000000ffff0e7224 */ /* 0x000fe200078e0000 */
[----:B------:R-:W-:Y:S01]  /*11d0*/  @P0 SHF.R.U32.HI R14, RZ, c[0x0][0x2cc], R13 ;  /* 0x0000b300ff0e0a19 */ /* 0x000fe2000001160d */
[----:B------:R-:W-:Y:S01]  /*11e0*/  IMAD R2, R2, c[0x0][0x1c0], RZ ;  /* 0x0000700002027a24 */ /* 0x000fe200078e02ff */
[----:B------:R-:W-:Y:S01]  /*11f0*/  LOP3.LUT R15, R5, 0xfffffff8, RZ, 0xc0, !PT ;  /* 0xfffffff8050f7812 */ /* 0x000fe200078ec0ff */
[----:B------:R-:W-:Y:S02]  /*1200*/  IMAD.MOV.U32 R20, RZ, RZ, R26 ;  /* 0x000000ffff147224 */ /* 0x000fe400078e001a */
[----:B------:R-:W-:Y:S01]  /*1210*/  IMAD.IADD R23, R23, 0x1, R7 ;  /* 0x0000000117177824 */ /* 0x000fe200078e0207 */
[----:B------:R-:W-:Y:S01]  /*1220*/  IADD3 R7, -R14, RZ, RZ ;  /* 0x000000ff0e077210 */ /* 0x000fe20007ffe1ff */
[----:B------:R-:W-:Y:S01]  /*1230*/  IMAD.IADD R25, R25, 0x1, R9 ;  /* 0x0000000119197824 */ /* 0x000fe200078e0209 */
[----:B------:R-:W-:Y:S01]  /*1240*/  SHF.R.S32.HI R9, RZ, 0x1f, R14 ;  /* 0x0000001fff097819 */ /* 0x000fe2000001140e */
[----:B------:R-:W-:-:S02]  /*1250*/  IMAD R2, R11, c[0x0][0x1c4], R2 ;  /* 0x000071000b027a24 */ /* 0x000fc400078e0202 */
[----:B------:R-:W-:-:S04]  /*1260*/  IMAD.WIDE.U32 R20, R11, c[0x0][0x1c0], R20 ;  /* 0x000070000b147a25 */ /* 0x000fc800078e0014 */
[----:B------:R-:W-:Y:S02]  /*1270*/  IMAD R7, R7, c[0x0][0x2c4], R0 ;  /* 0x0000b10007077a24 */ /* 0x000fe400078e0200 */
[----:B------:R-:W-:Y:S02]  /*1280*/  IMAD.IADD R21, R21, 0x1, R2 ;  /* 0x0000000115157824 */ /* 0x000fe400078e0202 */
[----:B------:R-:W-:Y:S01]  /*1290*/  IMAD R9, R9, c[0x0][0x1b0], RZ ;  /* 0x00006c0009097a24 */ /* 0x000fe200078e02ff */
[----:B------:R-:W-:Y:S01]  /*12a0*/  SHF.R.S32.HI R0, RZ, 0x1f, R7 ;  /* 0x0000001fff007819 */ /* 0x000fe20000011407 */
[----:B------:R-:W-:Y:S02]  /*12b0*/  IMAD.IADD R15, R16, 0x1, -R15 ;  /* 0x00000001100f7824 */ /* 0x000fe400078e0a0f */
[----:B------:R-:W-:Y:S02]  /*12c0*/  IMAD R11, R10, c[0x0][0x1e8], RZ ;  /* 0x00007a000a0b7a24 */ /* 0x000fe400078e02ff */
[C---:B------:R-:W-:Y:S01]  /*12d0*/  IMAD R9, R14.reuse, c[0x0][0x1b4], R9 ;  /* 0x00006d000e097a24 */ /* 0x040fe200078e0209 */
[C---:B------:R-:W-:Y:S01]  /*12e0*/  LOP3.LUT P6, RZ, R15.reuse, 0x4, RZ, 0xc0, !PT ;  /* 0x000000040fff7812 */ /* 0x040fe200078cc0ff */
[----:B------:R-:W-:Y:S01]  /*12f0*/  IMAD.WIDE.U32 R16, R14, c[0x0][0x1b0], R20 ;  /* 0x00006c000e107a25 */ /* 0x000fe200078e0014 */
[----:B------:R-:W-:-:S03]  /*1300*/  LOP3.LUT P0, RZ, R15, 0x2, RZ, 0xc0, !PT ;  /* 0x000000020fff7812 */ /* 0x000fc6000780c0ff */
[----:B------:R-:W-:Y:S01]  /*1310*/  IMAD R13, R10, c[0x0][0x210], RZ ;  /* 0x000084000a0d7a24 */ /* 0x000fe200078e02ff */
[----:B------:R-:W-:Y:S01]  /*1320*/  LEA.HI R10, R83, R6, RZ, 0x6 ;  /* 0x00000006530a7211 */ /* 0x000fe200078f30ff */
[C---:B------:R-:W-:Y:S02]  /*1330*/  IMAD R11, R4.reuse, c[0x0][0x1ec], R11 ;  /* 0x00007b00040b7a24 */ /* 0x040fe400078e020b */
[----:B------:R-:W-:Y:S01]  /*1340*/  IMAD.WIDE.U32 R212, R4, c[0x0][0x1e8], R24 ;  /* 0x00007a0004d47a25 */ /* 0x000fe200078e0018 */
[----:B------:R-:W-:-:S03]  /*1350*/  SHF.L.U32 R10, R10, 0x3, RZ ;  /* 0x000000030a0a7819 */ /* 0x000fc600000006ff */
[----:B------:R-:W-:Y:S01]  /*1360*/  IMAD.IADD R17, R17, 0x1, R9 ;  /* 0x0000000111117824 */ /* 0x000fe200078e0209 */
[----:B------:R-:W-:Y:S01]  /*1370*/  LOP3.LUT R207, R207, 0xfffffe00, R10, 0xf8, !PT ;  /* 0xfffffe00cfcf7812 */ /* 0x000fe200078ef80a */
[----:B------:R-:W-:Y:S02]  /*1380*/  IMAD R0, R0, c[0x0][0x1a8], RZ ;  /* 0x00006a0000007a24 */ /* 0x000fe400078e02ff */
[C---:B------:R-:W-:Y:S02]  /*1390*/  IMAD R13, R4.reuse, c[0x0][0x214], R13 ;  /* 0x00008500040d7a24 */ /* 0x040fe400078e020d */
[----:B------:R-:W-:-:S04]  /*13a0*/  IMAD.WIDE.U32 R20, R4, c[0x0][0x210], R22 ;  /* 0x0000840004147a25 */ /* 0x000fc800078e0016 */
[----:B------:R-:W-:Y:S01]  /*13b0*/  IMAD.IADD R213, R213, 0x1, R11 ;  /* 0x00000001d5d57824 */ /* 0x000fe200078e020b */
[----:B------:R-:W-:Y:S01]  /*13c0*/  IADD3 R11, R12, UR7, RZ ;  /* 0x000000070c0b7c10 */ /* 0x000fe2000fffe0ff */
[----:B------:R-:W-:Y:S01]  /*13d0*/  IMAD.SHL.U32 R4, R15, 0x40, RZ ;  /* 0x000000400f047824 */ /* 0x000fe200078e00ff */
[----:B------:R-:W-:Y:S01]  /*13e0*/  IADD3 R21, R21, R13, RZ ;  /* 0x0000000d15157210 */ /* 0x000fe20007ffe0ff */
[C---:B------:R-:W-:Y:S02]  /*13f0*/  IMAD R0, R7.reuse, c[0x0][0x1ac], R0 ;  /* 0x00006b0007007a24 */ /* 0x040fe400078e0200 */
[----:B------:R-:W-:Y:S01]  /*1400*/  IMAD.WIDE.U32 R16, R7, c[0x0][0x1a8], R16 ;  /* 0x00006a0007107a25 */ /* 0x000fe200078e0010 */
[----:B------:R-:W-:-:S03]  /*1410*/  LOP3.LUT R4, R4, 0x1c0, RZ, 0xc0, !PT ;  /* 0x000001c004047812 */ /* 0x000fc600078ec0ff */
[----:B------:R-:W-:Y:S01]  /*1420*/  IMAD.SHL.U32 R15, R205, 0x8, RZ ;  /* 0x00000008cd0f7824 */ /* 0x000fe200078e00ff */
[----:B------:R-:W-:Y:S01]  /*1430*/  LEA R14, P2, R16, c[0x0][0x160], 0x1 ;  /* 0x00005800100e7a11 */ /* 0x000fe200078408ff */
[----:B------:R-:W-:Y:S02]  /*1440*/  IMAD.IADD R0, R17, 0x1, R0 ;  /* 0x0000000111007824 */ /* 0x000fe400078e0200 */
[----:B------:R-:W-:Y:S01]  /*1450*/  IMAD.MOV.U32 R2, RZ, RZ, 0x10 ;  /* 0x00000010ff027424 */ /* 0x000fe200078e00ff */
[----:B------:R-:W-:Y:S01]  /*1460*/  LOP3.LUT R7, R4, 0x8, R15, 0xf8, !PT ;  /* 0x0000000804077812 */ /* 0x000fe200078ef80f */
[----:B------:R-:W-:Y:S01]  /*1470*/  IMAD.SHL.U32 R5, R5, 0x40, RZ ;  /* 0x0000004005057824 */ /* 0x000fe200078e00ff */
[----:B------:R-:W-:Y:S02]  /*1480*/  SHF.R.U32.HI R4, RZ, 0x3, R4 ;  /* 0x00000003ff047819 */ /* 0x000fe40000011604 */
[----:B------:R-:W-:Y:S02]  /*1490*/  LEA.HI.X R13, R16, c[0x0][0x164], R0, 0x1, P2 ;  /* 0x00005900100d7a11 */ /* 0x000fe400010f0c00 */
[----:B------:R-:W-:Y:S01]  /*14a0*/  LOP3.LUT R4, R7, R4, RZ, 0x3c, !PT ;  /* 0x0000000407047212 */ /* 0x000fe200078e3cff */
[----:B------:R1:W3:Y:S01]  /*14b0*/  SHFL.IDX PT, R16, R14, RZ, 0x181f ;  /* 0x00181fff0e107589 */ /* 0x0002e200000e0000 */
[----:B------:R-:W-:-:S02]  /*14c0*/  IADD3 R7, R18, 0x40, RZ ;  /* 0x0000004012077810 */ /* 0x000fc40007ffe0ff */
[----:B------:R-:W-:Y:S01]  /*14d0*/  SEL R2, R2, 0xfffffff0, !P0 ;  /* 0xfffffff002027807 */ /* 0x000fe20004000000 */
[----:B------:R1:W4:Y:S01]  /*14e0*/  SHFL.IDX PT, R17, R13, RZ, 0x181f ;  /* 0x00181fff0d117589 */ /* 0x00032200000e0000 */
[C---:B------:R-:W-:Y:S02]  /*14f0*/  ISETP.GE.AND P2, PT, R7.reuse, c[0x0][0x1d4], PT ;  /* 0x0000750007007a0c */ /* 0x040fe40003f46270 */
[----:B------:R-:W-:Y:S02]  /*1500*/  ISETP.GE.AND P0, PT, R7, c[0x0][0x198], PT ;  /* 0x0000660007007a0c */ /* 0x000fe40003f06270 */
[----:B------:R-:W-:Y:S02]  /*1510*/  LOP3.LUT R4, R4, 0xfffffe00, R5, 0xf8, !PT ;  /* 0xfffffe0004047812 */ /* 0x000fe400078ef805 */
[----:B--2---:R-:W-:Y:S01]  /*1520*/  @P3 SHF.R.S32.HI R9, RZ, 0x1f, R8 ;  /* 0x0000001fff093819 */ /* 0x004fe20000011408 */
[----:B------:R-:W-:Y:S02]  /*1530*/  @!P3 IMAD.MOV.U32 R8, RZ, RZ, R208 ;  /* 0x000000ffff08b224 */ /* 0x000fe400078e00d0 */
[----:B------:R-:W-:Y:S01]  /*1540*/  @!P3 IMAD.MOV.U32 R9, RZ, RZ, R3 ;  /* 0x000000ffff09b224 */ /* 0x000fe200078e0003 */
[----:B------:R-:W-:Y:S01]  /*1550*/  ISETP.GE.AND P3, PT, R18, c[0x0][0x1d4], PT ;  /* 0x0000750012007a0c */ /* 0x000fe20003f66270 */
[----:B------:R-:W-:Y:S01]  /*1560*/  IMAD.MOV.U32 R3, RZ, RZ, 0x20 ;  /* 0x00000020ff037424 */ /* 0x000fe200078e00ff */
[----:B------:R-:W-:Y:S01]  /*1570*/  SEL R210, R8, RZ, !P4 ;  /* 0x000000ff08d27207 */ /* 0x000fe20006000000 */
[----:B------:R-:W-:Y:S01]  /*1580*/  IMAD.SHL.U32 R8, R54, 0x8, RZ ;  /* 0x0000000836087824 */ /* 0x000fe200078e00ff */
[----:B------:R-:W-:-:S02]  /*1590*/  SEL R215, R9, RZ, !P4 ;  /* 0x000000ff09d77207 */ /* 0x000fc40006000000 */
[----:B------:R-:W-:Y:S01]  /*15a0*/  ISETP.GE.AND P4, PT, R11, UR4, PT ;  /* 0x000000040b007c0c */ /* 0x000fe2000bf86270 */
[----:B------:R-:W-:Y:S01]  /*15b0*/  IMAD.WIDE.U32 R212, R210, c[0x0][0x1f0], R212 ;  /* 0x00007c00d2d47a25 */ /* 0x000fe200078e00d4 */
[----:B------:R-:W-:Y:S02]  /*15c0*/  IADD3 R0, R8, 0x80, RZ ;  /* 0x0000008008007810 */ /* 0x000fe40007ffe0ff */
[----:B------:R-:W-:Y:S01]  /*15d0*/  SEL R3, R3, 0xffffffe0, !P6 ;  /* 0xffffffe003037807 */ /* 0x000fe20007000000 */
[C---:B------:R-:W-:Y:S01]  /*15e0*/  IMAD R219, R215.reuse, c[0x0][0x1f0], RZ ;  /* 0x00007c00d7db7a24 */ /* 0x040fe200078e02ff */
[----:B------:R-:W-:Y:S01]  /*15f0*/  ISETP.GE.AND P6, PT, R0, c[0x0][0x198], PT ;  /* 0x0000660000007a0c */ /* 0x000fe20003fc6270 */
[----:B------:R-:W-:Y:S01]  /*1600*/  IMAD R215, R215, c[0x0][0x218], RZ ;  /* 0x00008600d7d77a24 */ /* 0x000fe200078e02ff */
[----:B------:R-:W-:Y:S01]  /*1610*/  ISETP.GE.AND P5, PT, R8, c[0x0][0x198], PT ;  /* 0x0000660008007a0c */ /* 0x000fe20003fa6270 */
[C---:B------:R-:W-:Y:S01]  /*1620*/  IMAD R219, R210.reuse, c[0x0][0x1f4], R219 ;  /* 0x00007d00d2db7a24 */ /* 0x040fe200078e02db */
[----:B------:R-:W-:Y:S01]  /*1630*/  P2R R9, PR, RZ, 0x40 ;  /* 0x00000040ff097803 */ /* 0x000fe20000000000 */
[----:B------:R-:W-:-:S02]  /*1640*/  IMAD R215, R210, c[0x0][0x21c], R215 ;  /* 0x00008700d2d77a24 */ /* 0x000fc400078e02d7 */
[----:B------:R-:W-:-:S04]  /*1650*/  IMAD.WIDE.U32 R210, R210, c[0x0][0x218], R20 ;  /* 0x00008600d2d27a25 */ /* 0x000fc800078e0014 */
[----:B------:R-:W-:Y:S02]  /*1660*/  IMAD.IADD R219, R213, 0x1, R219 ;  /* 0x00000001d5db7824 */ /* 0x000fe400078e02db */
[----:B------:R-:W-:Y:S01]  /*1670*/  IMAD.IADD R215, R211, 0x1, R215 ;  /* 0x00000001d3d77824 */ /* 0x000fe200078e02d7 */
[----:B------:R-:W-:Y:S05]  /*1680*/  @P4 BRA `(.L_x_226) ;  /* 0x000000f000004947 */ /* 0x000fea0003800000 */
[----:B-1-34-:R-:W-:Y:S02]  /*1690*/  SHF.R.S32.HI R10, RZ, 0x1f, R7 ;  /* 0x0000001fff0a7819 */ /* 0x01afe40000011407 */
[----:B------:R-:W-:Y:S02]  /*16a0*/  SHF.R.S32.HI R5, RZ, 0x1f, R0 ;  /* 0x0000001fff057819 */ /* 0x000fe40000011400 */
[----:B------:R-:W-:Y:S01]  /*16b0*/  LEA.HI R9, R10, R7, RZ, 0x3 ;  /* 0x000000070a097211 */ /* 0x000fe200078f18ff */
[----:B------:R-:W-:Y:S01]  /*16c0*/  IMAD.SHL.U32 R10, R207, 0x2, RZ ;  /* 0x00000002cf0a7824 */ /* 0x000fe200078e00ff */
[----:B------:R-:W-:Y:S02]  /*16d0*/  LEA.HI R5, R5, R0, RZ, 0x3 ;  /* 0x0000000005057211 */ /* 0x000fe400078f18ff */
[----:B------:R-:W-:-:S02]  /*16e0*/  LEA R20, P4, R8, R16, 0x1 ;  /* 0x0000001008147211 */ /* 0x000fc400078808ff */
[----:B------:R-:W-:Y:S02]  /*16f0*/  LOP3.LUT R9, R9, 0xfffffff8, RZ, 0xc0, !PT ;  /* 0xfffffff809097812 */ /* 0x000fe400078ec0ff */
[----:B------:R-:W-:Y:S02]  /*1700*/  LOP3.LUT R5, R5, 0xfffffff8, RZ, 0xc0, !PT ;  /* 0xfffffff805057812 */ /* 0x000fe400078ec0ff */
[----:B------:R-:W-:Y:S01]  /*1710*/  LEA.HI.X R21, R8, R17, R19, 0x1, P4 ;  /* 0x0000001108157211 */ /* 0x000fe200020f0c13 */
[----:B------:R-:W-:-:S04]  /*1720*/  IMAD.WIDE R22, R9, 0x2, R16 ;  /* 0x0000000209167825 */ /* 0x000fc800078e0210 */
[----:B------:R-:W-:Y:S01]  /*1730*/  IMAD.WIDE R16, R5, 0x2, R16 ;  /* 0x0000000205107825 */ /* 0x000fe200078e0210 */
[----:B------:R-:W-:Y:S01]  /*1740*/  @!PT LDS RZ, [RZ] ;  /* 0x00000000fffff984 */ /* 0x000fe20000000800 */
[----:B------:R1:W-:Y:S04]  /*1750*/  LDGSTS.E.BYPASS.LTC128B.128 [R10+0xc100], [R20.64], !P5 ;  /* 0x0c100000140a7fae */ /* 0x0003e8000e901d52 */
[----:B------:R1:W-:Y:S04]  /*1760*/  LDGSTS.E.BYPASS.LTC128B.128 [R10+0x10100], [R22.64], !P0 ;  /* 0x10100000160a7fae */ /* 0x0003e8000c101d52 */
[----:B------:R1:W-:Y:S02]  /*1770*/  LDGSTS.E.BYPASS.LTC128B.128 [R10+0x14100], [R16.64], !P6 ;  /* 0x14100000100a7fae */ /* 0x0003e4000f101d52 */
.L_x_226:
[----:B-1-34-:R-:W-:Y:S05]  /*1780*/  BSYNC B0 ;  /* 0x0000000000007941 */ /* 0x01afea0003800000 */
.L_x_225:
[----:B------:R-:W-:Y:S01]  /*1790*/  IADD3 R5, R11, 0x20, RZ ;  /* 0x000000200b057810 */ /* 0x000fe20007ffe0ff */
[----:B------:R1:W2:Y:S01]  /*17a0*/  SHFL.IDX PT, R21, R13, 0x1, 0x181f ;  /* 0x00381f000d157f89 */ /* 0x0002a200000e0000 */
[----:B------:R-:W-:Y:S02]  /*17b0*/  BSSY B0, `(.L_x_227) ;  /* 0x0000014000007945 */ /* 0x000fe40003800000 */
[----:B------:R-:W-:Y:S01]  /*17c0*/  ISETP.GE.AND P4, PT, R5, UR4, PT ;  /* 0x0000000405007c0c */ /* 0x000fe2000bf86270 */
        /* <DEDUP_REMOVED lines=18> */
.L_x_228:
[----:B------:R-:W-:Y:S05]  /*18f0*/  BSYNC B0 ;  /* 0x0000000000007941 */ /* 0x000fea0003800000 */
.L_x_227:
[----:B------:R-:W-:Y:S01]  /*1900*/  IADD3 R5, R11, 0x40, RZ ;  /* 0x000000400b057810 */ /* 0x000fe20007ffe0ff */
[----:B--2---:R2:W4:Y:S01]  /*1910*/  SHFL.IDX PT, R21, R13, 0x2, 0x181f ;  /* 0x00581f000d157f89 */ /* 0x00452200000e0000 */
[----:B------:R-:W-:Y:S02]  /*1920*/  BSSY B0, `(.L_x_229) ;  /* 0x0000014000007945 */ /* 0x000fe40003800000 */
[----:B------:R-:W-:Y:S01]  /*1930*/  ISETP.GE.AND P4, PT, R5, UR4, PT ;  /* 0x0000000405007c0c */ /* 0x000fe2000bf86270 */
        /* <DEDUP_REMOVED lines=18> */
.L_x_230:
[----:B------:R-:W-:Y:S05]  /*1a60*/  BSYNC B0 ;  /* 0x0000000000007941 */ /* 0x000fea0003800000 */
.L_x_229:
[----:B---3--:R-:W3:Y:S01]  /*1a70*/  SHFL.IDX PT, R16, R14, 0x3, 0x181f ;  /* 0x00781f000e107f89 */ /* 0x008ee200000e0000 */
[----:B------:R-:W-:Y:S01]  /*1a80*/  IADD3 R11, R11, 0x60, RZ ;  /* 0x000000600b0b7810 */ /* 0x000fe20007ffe0ff */
[----:B------:R-:W-:Y:S01]  /*1a90*/  UIADD3 UR20, UR14, -0x1, URZ ;  /* 0xffffffff0e147890 */ /* 0x000fe2000fffe03f */
[----:B------:R-:W-:Y:S01]  /*1aa0*/  IMAD.SHL.U32 R207, R207, 0x2, RZ ;  /* 0x00000002cfcf7824 */ /* 0x000fe200078e00ff */
[----:B------:R-:W5:Y:S01]  /*1ab0*/  SHFL.IDX PT, R17, R13, 0x3, 0x181f ;  /* 0x00781f000d117f89 */ /* 0x000f6200000e0000 */
[----:B------:R-:W-:Y:S01]  /*1ac0*/  ISETP.GE.AND P6, PT, R11, UR4, PT ;  /* 0x000000040b007c0c */ /* 0x000fe2000bfc6270 */
[----:B------:R-:W-:Y:S01]  /*1ad0*/  USHF.L.U32 UR15, UR20, 0x6, URZ ;  /* 0x00000006140f7899 */ /* 0x000fe2000800063f */
[----:B------:R-:W-:Y:S01]  /*1ae0*/  IMAD.MOV.U32 R218, RZ, RZ, R212 ;  /* 0x000000ffffda7224 */ /* 0x000fe200078e00d4 */
[----:B------:R-:W-:Y:S01]  /*1af0*/  ULDC.64 UR4, c[0x0][0x1e0] ;  /* 0x0000780000047ab9 */ /* 0x000fe20000000a00 */
[CC--:B------:R-:W-:Y:S01]  /*1b00*/  LEA.HI R80, R83.reuse, R6.reuse, RZ, 0x5 ;  /* 0x0000000653507211 */ /* 0x0c0fe200078f28ff */
[----:B------:R-:W-:Y:S01]  /*1b10*/  UMOV UR10, 0x6 ;  /* 0x00000006000a7882 */ /* 0x000fe20000000000 */
[----:B------:R-:W-:Y:S01]  /*1b20*/  LEA.HI R83, R83, R6, RZ, 0x2 ;  /* 0x0000000653537211 */ /* 0x000fe200078f10ff */
[----:B------:R-:W-:Y:S01]  /*1b30*/  IMAD.U32 R5, RZ, RZ, UR15 ;  /* 0x0000000fff057e24 */ /* 0x000fe2000f8e00ff */
[----:B------:R-:W-:Y:S01]  /*1b40*/  USHF.L.U32 UR22, UR4, 0x6, URZ ;  /* 0x0000000604167899 */ /* 0x000fe2000800063f */
[----:B------:R-:W-:Y:S01]  /*1b50*/  SHF.R.S32.HI R81, RZ, 0x5, R80 ;  /* 0x00000005ff517819 */ /* 0x000fe20000011450 */
[----:B------:R-:W-:Y:S01]  /*1b60*/  USHF.L.U64.HI UR21, UR4, UR10, UR5 ;  /* 0x0000000a04157299 */ /* 0x000fe20008010205 */
[----:B------:R-:W-:Y:S01]  /*1b70*/  LOP3.LUT R83, R83, 0xfffffffc, RZ, 0xc0, !PT ;  /* 0xfffffffc53537812 */ /* 0x000fe200078ec0ff */
[----:B------:R-:W-:Y:S01]  /*1b80*/  USHF.R.S32.HI UR11, URZ, 0x1f, UR20 ;  /* 0x0000001f3f0b7899 */ /* 0x000fe20008011414 */
[----:B------:R-:W-:Y:S01]  /*1b90*/  @!P6 SHF.R.S32.HI R10, RZ, 0x1f, R7 ;  /* 0x0000001fff0ae819 */ /* 0x000fe20000011407 */
[----:B------:R-:W-:Y:S01]  /*1ba0*/  UIMAD UR12, UR21, UR20, URZ ;  /* 0x00000014150c72a4 */ /* 0x000fe2000f8e023f */
[----:B------:R-:W-:Y:S01]  /*1bb0*/  IMAD R206, R81, 0x400, R4 ;  /* 0x0000040051ce7824 */ /* 0x000fe200078e0204 */
[----:B------:R-:W-:Y:S01]  /*1bc0*/  USHF.L.U32 UR13, UR4, 0x5, URZ ;  /* 0x00000005040d7899 */ /* 0x000fe2000800063f */
[----:B------:R-:W-:Y:S01]  /*1bd0*/  @!P6 LEA.HI R9, R10, R7, RZ, 0x3 ;  /* 0x000000070a09e211 */ /* 0x000fe200078f18ff */
[----:B------:R-:W-:Y:S01]  /*1be0*/  IMAD.U32 R7, RZ, RZ, UR22 ;  /* 0x00000016ff077e24 */ /* 0x000fe2000f8e00ff */
[----:B---3--:R-:W-:Y:S01]  /*1bf0*/  @!P6 LEA R20, P4, R8, R16, 0x1 ;  /* 0x000000100814e211 */ /* 0x008fe200078808ff */
[----:B------:R-:W-:Y:S01]  /*1c00*/  UIMAD UR12, UR11, UR22, UR12 ;  /* 0x000000160b0c72a4 */ /* 0x000fe2000f8e020c */
[----:B------:R-:W-:Y:S01]  /*1c10*/  IADD3 R10, -R5, UR9, -R12 ;  /* 0x00000009050a7c10 */ /* 0x000fe2000fffe90c */
[----:B------:R-:W-:Y:S01]  /*1c20*/  IMAD.SHL.U32 R206, R206, 0x2, RZ ;  /* 0x00000002cece7824 */ /* 0x000fe200078e00ff */
[----:B----45:R-:W-:Y:S01]  /*1c30*/  @!P6 LEA.HI.X R21, R8, R17, R19, 0x1, P4 ;  /* 0x000000110815e211 */ /* 0x030fe200020f0c13 */
[----:B------:R-:W-:Y:S01]  /*1c40*/  IMAD.WIDE.U32 R18, R7, UR20, R218 ;  /* 0x0000001407127c25 */ /* 0x000fe2000f8e00da */
[----:B------:R-:W-:Y:S01]  /*1c50*/  @!P6 LOP3.LUT R9, R9, 0xfffffff8, RZ, 0xc0, !PT ;  /* 0xfffffff80909e812 */ /* 0x000fe200078ec0ff */
[----:B------:R-:W-:Y:S01]  /*1c60*/  UISETP.GT.AND UP0, UPT, UR20, UR8, UPT ;  /* 0x000000081400728c */ /* 0x000fe2000bf04270 */
[C---:B------:R-:W-:Y:S01]  /*1c70*/  ISETP.GE.AND P4, PT, R10.reuse, 0x21, PT ;  /* 0x000000210a00780c */ /* 0x040fe20003f86270 */
[----:B------:R-:W-:Y:S01]  /*1c80*/  @!PT LDS RZ, [RZ] ;  /* 0x00000000fffff984 */ /* 0x000fe20000000800 */
[----:B------:R3:W-:Y:S01]  /*1c90*/  @!P6 LDGSTS.E.BYPASS.LTC128B.128 [R207+0xf100], [R20.64], !P5 ;  /* 0x0f10000014cfefae */ /* 0x0007e2000e901d52 */
[----:B------:R-:W-:Y:S01]  /*1ca0*/  ISETP.GE.AND P5, PT, R10, 0x1, PT ;  /* 0x000000010a00780c */ /* 0x000fe20003fa6270 */
[----:B------:R-:W-:Y:S01]  /*1cb0*/  @!P6 IMAD.WIDE R22, R9, 0x2, R16 ;  /* 0x000000020916e825 */ /* 0x000fe200078e0210 */
[----:B------:R-:W-:Y:S01]  /*1cc0*/  IADD3 R9, R19, UR12, RZ ;  /* 0x0000000c13097c10 */ /* 0x000fe2000fffe0ff */
[----:B------:R-:W-:-:S02]  /*1cd0*/  UMOV UR12, 0x5 ;  /* 0x00000005000c7882 */ /* 0x000fc40000000000 */
[----:B------:R-:W-:Y:S01]  /*1ce0*/  USHF.L.U64.HI UR12, UR4, UR12, UR5 ;  /* 0x0000000c040c7299 */ /* 0x000fe20008010205 */
[----:B------:R3:W-:Y:S01]  /*1cf0*/  @!P6 LDGSTS.E.BYPASS.LTC128B.128 [R207+0x13100], [R22.64], !P0 ;  /* 0x1310000016cfefae */ /* 0x0007e2000c101d52 */
[--C-:B------:R-:W-:Y:S01]  /*1d00*/  IMAD R202, R2, 0x2, R206.reuse ;  /* 0x0000000202ca7824 */ /* 0x100fe200078e02ce */
[----:B------:R-:W-:Y:S01]  /*1d10*/  ULDC.64 UR4, c[0x0][0x208] ;  /* 0x0000820000047ab9 */ /* 0x000fe20000000a00 */
[C---:B------:R-:W-:Y:S01]  /*1d20*/  IMAD R201, R3.reuse, 0x2, R206 ;  /* 0x0000000203c97824 */ /* 0x040fe200078e02ce */
[----:B------:R-:W-:Y:S01]  /*1d30*/  UIMAD UR11, UR11, UR4, URZ ;  /* 0x000000040b0b72a4 */ /* 0x000fe2000f8e023f */
[----:B------:R-:W-:Y:S01]  /*1d40*/  IMAD R199, R3, 0x2, R202 ;  /* 0x0000000203c77824 */ /* 0x000fe200078e02ca */
[----:B------:R-:W-:Y:S01]  /*1d50*/  UIMAD.WIDE.U32 UR24, UR20, UR4, URZ ;  /* 0x00000004141872a5 */ /* 0x000fe2000f8e003f */
[C---:B-12---:R-:W-:Y:S01]  /*1d60*/  @P5 LEA R14, P0, R18.reuse, c[0x0][0x1c8], 0x1 ;  /* 0x00007200120e5a11 */ /* 0x046fe200078008ff */
[----:B------:R-:W-:Y:S02]  /*1d70*/  UIMAD UR11, UR20, UR5, UR11 ;  /* 0x00000005140b72a4 */ /* 0x000fe4000f8e020b */
[----:B------:R-:W-:Y:S01]  /*1d80*/  USHF.L.U64.HI UR10, UR4, UR10, UR5 ;  /* 0x0000000a040a7299 */ /* 0x000fe20008010205 */
[C---:B------:R-:W-:Y:S01]  /*1d90*/  @P5 LEA.HI.X R15, R18.reuse, c[0x0][0x1cc], R9, 0x1, P0 ;  /* 0x00007300120f5a11 */ /* 0x040fe200000f0c09 */
[----:B------:R-:W-:Y:S01]  /*1da0*/  UIADD3 UR11, UR25, UR11, URZ ;  /* 0x0000000b190b7290 */ /* 0x000fe2000fffe03f */
[----:B------:R-:W-:Y:S01]  /*1db0*/  @P4 IADD3 R10, P0, R18, UR13, RZ ;  /* 0x0000000d120a4c10 */ /* 0x000fe2000ff1e0ff */
[----:B------:R-:W-:-:S03]  /*1dc0*/  @UP0 UIADD3 UR5, UR14, -0x2, URZ ;  /* 0xfffffffe0e050890 */ /* 0x000fc6000fffe03f */
[----:B------:R-:W-:Y:S01]  /*1dd0*/  @P4 IADD3.X R9, R9, UR12, RZ, P0, !PT ;  /* 0x0000000c09094c10 */ /* 0x000fe200087fe4ff */
[----:B------:R-:W-:Y:S01]  /*1de0*/  IMAD.U32 R13, RZ, RZ, UR11 ;  /* 0x0000000bff0d7e24 */ /* 0x000fe2000f8e00ff */
[C---:B------:R-:W-:Y:S01]  /*1df0*/  @P4 LEA R18, P0, R10.reuse, c[0x0][0x1c8], 0x1 ;  /* 0x000072000a124a11 */ /* 0x040fe200078008ff */
[----:B------:R-:W-:Y:S02]  /*1e00*/  USHF.L.U32 UR11, UR4, 0x6, URZ ;  /* 0x00000006040b7899 */ /* 0x000fe4000800063f */
[----:B------:R-:W-:Y:S01]  /*1e10*/  @UP0 USHF.R.S32.HI UR4, URZ, 0x1f, UR5 ;  /* 0x0000001f3f040899 */ /* 0x000fe20008011405 */
[----:B------:R-:W-:Y:S02]  /*1e20*/  @P4 LEA.HI.X R19, R10, c[0x0][0x1cc], R9, 0x1, P0 ;  /* 0x000073000a134a11 */ /* 0x000fe400000f0c09 */
[----:B------:R-:W-:Y:S02]  /*1e30*/  @!P6 IADD3 R9, R8, 0x80, RZ ;  /* 0x000000800809e810 */ /* 0x000fe40007ffe0ff */
[----:B------:R-:W-:Y:S01]  /*1e40*/  ISETP.GE.AND P0, PT, R0, c[0x0][0x198], PT ;  /* 0x0000660000007a0c */ /* 0x000fe20003f06270 */
[----:B------:R-:W-:Y:S01]  /*1e50*/  IMAD.SHL.U32 R0, R54, 0x40, RZ ;  /* 0x0000004036007824 */ /* 0x000fe200078e00ff */
[----:B------:R-:W-:-:S04]  /*1e60*/  @!P6 SHF.R.S32.HI R8, RZ, 0x1f, R9 ;  /* 0x0000001fff08e819 */ /* 0x000fc80000011409 */
[----:B------:R-:W-:Y:S01]  /*1e70*/  @!P6 LEA.HI R9, R8, R9, RZ, 0x3 ;  /* 0x000000090809e211 */ /* 0x000fe200078f18ff */
[----:B------:R-:W-:-:S03]  /*1e80*/  IMAD.SHL.U32 R8, R12, 0x8, RZ ;  /* 0x000000080c087824 */ /* 0x000fc600078e00ff */
[----:B------:R-:W-:-:S05]  /*1e90*/  @!P6 LOP3.LUT R9, R9, 0xfffffff8, RZ, 0xc0, !PT ;  /* 0xfffffff80909e812 */ /* 0x000fca00078ec0ff */
[----:B------:R-:W-:Y:S01]  /*1ea0*/  @!P6 IMAD.WIDE R16, R9, 0x2, R16 ;  /* 0x000000020910e825 */ /* 0x000fe200078e0210 */
[----:B------:R-:W-:-:S04]  /*1eb0*/  LOP3.LUT R9, R0, 0x1c0, RZ, 0xc0, !PT ;  /* 0x000001c000097812 */ /* 0x000fc800078ec0ff */
[----:B------:R1:W-:Y:S01]  /*1ec0*/  @!P6 LDGSTS.E.BYPASS.LTC128B.128 [R207+0x17100], [R16.64], !P0 ;  /* 0x1710000010cfefae */ /* 0x0003e2000c101d52 */
[----:B------:R-:W-:Y:S02]  /*1ed0*/  LOP3.LUT R0, R9, 0x8, R8, 0xf8, !PT ;  /* 0x0000000809007812 */ /* 0x000fe400078ef808 */
[----:B------:R-:W-:Y:S01]  /*1ee0*/  SHF.R.U32.HI R9, RZ, 0x3, R9 ;  /* 0x00000003ff097819 */ /* 0x000fe20000011609 */
[----:B------:R-:W0:Y:S03]  /*1ef0*/  LDGDEPBAR ;  /* 0x00000000000079af */ /* 0x000e260000000000 */
[----:B------:R-:W-:Y:S01]  /*1f00*/  LOP3.LUT R0, R0, R9, RZ, 0x3c, !PT ;  /* 0x0000000900007212 */ /* 0x000fe200078e3cff */
[----:B------:R-:W-:Y:S04]  /*1f10*/  BAR.SYNC.DEFER_BLOCKING 0x0 ;  /* 0x0000000000007b1d */ /* 0x000fe80000010000 */
[----:B------:R-:W-:-:S04]  /*1f20*/  IMAD R205, R205, 0x200, R0 ;  /* 0x00000200cdcd7824 */ /* 0x000fc800078e0200 */
[----:B------:R-:W-:-:S05]  /*1f30*/  IMAD.SHL.U32 R205, R205, 0x2, RZ ;  /* 0x00000002cdcd7824 */ /* 0x000fca00078e00ff */
[----:B------:R-:W-:Y:S02]  /*1f40*/  IADD3 R204, R205, 0x6120, RZ ;  /* 0x00006120cdcc7810 */ /* 0x000fe40007ffe0ff */
[----:B-1----:R-:W-:Y:S02]  /*1f50*/  SEL R17, RZ, 0x2, P2 ;  /* 0x00000002ff117807 */ /* 0x002fe40001000000 */
[----:B------:R-:W-:Y:S01]  /*1f60*/  SEL R16, RZ, 0x4, P1 ;  /* 0x00000004ff107807 */ /* 0x000fe20000800000 */
        /* <DEDUP_REMOVED lines=8> */
[----:B------:R2:W-:Y:S01]  /*1ff0*/  @P4 LDGSTS.E.BYPASS.LTC128B.128 [R207+0xb100], [R18.64+0x100], !P1 ;  /* 0x0b10010012cf4fae */ /* 0x0005e2000c901d52 */
[----:B------:R-:W-:-:S03]  /*2000*/  LOP3.LUT P4, RZ, R54, 0x2, RZ, 0xc0, !PT ;  /* 0x0000000236ff7812 */ /* 0x000fc6000788c0ff */
[----:B------:R-:W0:Y:S01]  /*2010*/  LDGDEPBAR ;  /* 0x00000000000079af */ /* 0x000e220000000000 */
[----:B-1----:R-:W-:Y:S02]  /*2020*/  IMAD.U32 R14, RZ, RZ, UR24 ;  /* 0x00000018ff0e7e24 */ /* 0x002fe4000f8e00ff */
[----:B------:R-:W-:-:S03]  /*2030*/  IMAD.U32 R15, RZ, RZ, UR25 ;  /* 0x00000019ff0f7e24 */ /* 0x000fc6000f8e00ff */
[----:B------:R-:W-:-:S04]  /*2040*/  LEA R15, P0, R14, R210, 0x6 ;  /* 0x000000d20e0f7211 */ /* 0x000fc800078030ff */
[----:B------:R-:W-:Y:S02]  /*2050*/  LEA.HI.X R0, R14, R215, R13, 0x6, P0 ;  /* 0x000000d70e007211 */ /* 0x000fe400000f340d */
[----:B------:R-:W-:Y:S01]  /*2060*/  LEA R56, P0, R15, c[0x0][0x1f8], 0x1 ;  /* 0x00007e000f387a11 */ /* 0x000fe200078008ff */
[----:B------:R-:W-:-:S04]  /*2070*/  DEPBAR.LE SB0, 0x1 ;  /* 0x000080400000791a */ /* 0x000fc80000000000 */
[----:B------:R-:W-:-:S04]  /*2080*/  DEPBAR.LE SB0, 0x0 ;  /* 0x000080000000791a */ /* 0x000fc80000000000 */
[----:B------:R-:W-:Y:S01]  /*2090*/  BAR.SYNC.DEFER_BLOCKING 0x0 ;  /* 0x0000000000007b1d */ /* 0x000fe20000010000 */
[----:B------:R-:W-:Y:S02]  /*20a0*/  LEA.HI.X R57, R15, c[0x0][0x1fc], R0, 0x1, P0 ;  /* 0x00007f000f397a11 */ /* 0x000fe400000f0c00 */
[----:B------:R-:W-:Y:S02]  /*20b0*/  IADD3 R0, -R12, UR9, -R5 ;  /* 0x000000090c007c10 */ /* 0x000fe4000fffe905 */
[----:B------:R-:W-:Y:S02]  /*20c0*/  SEL R13, RZ, 0x1, P3 ;  /* 0x00000001ff0d7807 */ /* 0x000fe40001800000 */
[----:B------:R-:W-:Y:S02]  /*20d0*/  ISETP.LT.OR P6, PT, R0, 0x1, P3 ;  /* 0x000000010000780c */ /* 0x000fe40001fc1670 */
[----:B------:R-:W-:Y:S02]  /*20e0*/  IADD3 R14, R205, 0x6100, RZ ;  /* 0x00006100cd0e7810 */ /* 0x000fe40007ffe0ff */
[----:B------:R-:W-:-:S02]  /*20f0*/  IADD3 R13, R16, R17, R13 ;  /* 0x00000011100d7210 */ /* 0x000fc40007ffe00d */
[----:B------:R-:W-:Y:S02]  /*2100*/  @P4 IADD3 R204, R14, -0x20, RZ ;  /* 0xffffffe00ecc4810 */ /* 0x000fe40007ffe0ff */
[----:B------:R-:W-:Y:S02]  /*2110*/  IADD3 R52, P0, R56, UR11, RZ ;  /* 0x0000000b38347c10 */ /* 0x000fe4000ff1e0ff */
[C---:B------:R-:W-:Y:S02]  /*2120*/  LOP3.LUT P5, RZ, R13.reuse, 0x2, RZ, 0xc0, !PT ;  /* 0x000000020dff7812 */ /* 0x040fe400078ac0ff */
[----:B------:R-:W-:Y:S02]  /*2130*/  LOP3.LUT P4, RZ, R13, 0x4, RZ, 0xc0, !PT ;  /* 0x000000040dff7812 */ /* 0x000fe4000788c0ff */
[----:B------:R-:W-:Y:S02]  /*2140*/  IADD3.X R53, R57, UR10, RZ, P0, !PT ;  /* 0x0000000a39357c10 */ /* 0x000fe400087fe4ff */
[C---:B------:R-:W-:Y:S01]  /*2150*/  ISETP.LT.OR P0, PT, R0.reuse, 0x1, !P5 ;  /* 0x000000010000780c */ /* 0x040fe20006f01670 */
[----:B------:R-:W-:Y:S01]  /*2160*/  LDSM.16.M88.4 R8, [R206+0xc100] ;  /* 0x00c10000ce08783b */ /* 0x000fe20000000200 */
[----:B------:R-:W-:-:S02]  /*2170*/  ISETP.LT.OR P5, PT, R0, 0x21, !P5 ;  /* 0x000000210000780c */ /* 0x000fc40006fa1670 */
[C---:B------:R-:W-:Y:S01]  /*2180*/  IADD3 R195, R204.reuse, 0x800, RZ ;  /* 0x00000800ccc37810 */ /* 0x040fe20007ffe0ff */
[----:B------:R-:W1:Y:S01]  /*2190*/  LDSM.16.M88.4 R28, [R205+0x6100] ;  /* 0x00610000cd1c783b */ /* 0x000e620000000200 */
[C---:B------:R-:W-:Y:S02]  /*21a0*/  IADD3 R194, R204.reuse, 0x1000, RZ ;  /* 0x00001000ccc27810 */ /* 0x040fe40007ffe0ff */
[C---:B------:R-:W-:Y:S01]  /*21b0*/  IADD3 R193, R204.reuse, 0x1800, RZ ;  /* 0x00001800ccc17810 */ /* 0x040fe20007ffe0ff */
[----:B---3--:R-:W3:Y:S01]  /*21c0*/  LDSM.16.M88.4 R20, [R205+0x6900] ;  /* 0x00690000cd14783b */ /* 0x008ee20000000200 */
[C---:B------:R-:W-:Y:S02]  /*21d0*/  IADD3 R191, R204.reuse, 0x2000, RZ ;  /* 0x00002000ccbf7810 */ /* 0x040fe40007ffe0ff */
[C---:B------:R-:W-:Y:S01]  /*21e0*/  IADD3 R190, R204.reuse, 0x2800, RZ ;  /* 0x00002800ccbe7810 */ /* 0x040fe20007ffe0ff */
[----:B------:R-:W2:Y:S01]  /*21f0*/  LDSM.16.M88.4 R64, [R205+0x7100] ;  /* 0x00710000cd40783b */ /* 0x000ea20000000200 */
[----:B------:R-:W-:-:S02]  /*2200*/  IADD3 R189, R204, 0x3000, RZ ;  /* 0x00003000ccbd7810 */ /* 0x000fc40007ffe0ff */
[C---:B------:R-:W-:Y:S01]  /*2210*/  IADD3 R188, R204.reuse, 0x3800, RZ ;  /* 0x00003800ccbc7810 */ /* 0x040fe20007ffe0ff */
[----:B------:R-:W4:Y:S01]  /*2220*/  LDSM.16.M88.4 R40, [R205+0x7900] ;  /* 0x00790000cd28783b */ /* 0x000f220000000200 */
[C---:B------:R-:W-:Y:S02]  /*2230*/  IADD3 R187, R204.reuse, 0x4000, RZ ;  /* 0x00004000ccbb7810 */ /* 0x040fe40007ffe0ff */
[C---:B------:R-:W-:Y:S01]  /*2240*/  IADD3 R186, R204.reuse, 0x4800, RZ ;  /* 0x00004800ccba7810 */ /* 0x040fe20007ffe0ff */
[----:B------:R-:W-:Y:S01]  /*2250*/  LDSM.16.M88.4 R44, [R202+0xc100] ;  /* 0x00c10000ca2c783b */ /* 0x000fe20000000200 */
[C---:B------:R-:W-:Y:S02]  /*2260*/  IADD3 R185, R204.reuse, 0x5000, RZ ;  /* 0x00005000ccb97810 */ /* 0x040fe40007ffe0ff */
[----:B------:R-:W-:Y:S01]  /*2270*/  IADD3 R184, R204, 0x5800, RZ ;  /* 0x00005800ccb87810 */ /* 0x000fe20007ffe0ff */
[----:B------:R-:W5:Y:S04]  /*2280*/  LDSM.16.M88.4 R12, [R204] ;  /* 0x00000000cc0c783b */ /* 0x000f680000000200 */
[----:B------:R-:W2:Y:S04]  /*2290*/  LDSM.16.M88.4 R36, [R204+0x800] ;  /* 0x00080000cc24783b */ /* 0x000ea80000000200 */
[----:B------:R-:W4:Y:S04]  /*22a0*/  LDSM.16.M88.4 R76, [R204+0x1000] ;  /* 0x00100000cc4c783b */ /* 0x000f280000000200 */
[----:B------:R-:W4:Y:S04]  /*22b0*/  LDSM.16.M88.4 R48, [R204+0x1800] ;  /* 0x00180000cc30783b */ /* 0x000f280000000200 */
[----:B------:R-:W-:Y:S01]  /*22c0*/  @!PT LDS RZ, [RZ] ;  /* 0x00000000fffff984 */ /* 0x000fe20000000800 */
[----:B------:R-:W-:Y:S01]  /*22d0*/  @!PT LDS RZ, [RZ] ;  /* 0x00000000fffff984 */ /* 0x000fe20000000800 */
[----:B------:R-:W-:Y:S01]  /*22e0*/  @!PT LDS RZ, [RZ] ;  /* 0x00000000fffff984 */ /* 0x000fe20000000800 */
[----:B------:R2:W-:Y:S01]  /*22f0*/  LDGSTS.E.BYPASS.LTC128B.128 [R207+0x100], [R56.64], !P6 ;  /* 0x0010000038cf7fae */ /* 0x0005e2000f101d52 */
[----:B------:R-:W-:-:S02]  /*2300*/  ISETP.LT.OR P6, PT, R0, 0x1, !P4 ;  /* 0x000000010000780c */ /* 0x000fc400067c1670 */
[----:B------:R-:W-:Y:S01]  /*2310*/  ISETP.LT.OR P4, PT, R0, 0x21, !P4 ;  /* 0x000000210000780c */ /* 0x000fe20006781670 */
[----:B------:R4:W-:Y:S01]  /*2320*/  LDGSTS.E.BYPASS.LTC128B.128 [R207+0x2100], [R56.64+0x80], !P0 ;  /* 0x0210008038cf7fae */ /* 0x0009e2000c101d52 */
[----:B-1----:R-:W-:Y:S01]  /*2330*/  HMMA.16816.F32 R32, R8, R28, RZ ;  /* 0x0000001c0820723c */ /* 0x002fe200000018ff */
[----:B------:R-:W-:-:S07]  /*2340*/  LOP3.LUT P0, RZ, R54, 0x4, RZ, 0xc0, !PT ;  /* 0x0000000436ff7812 */ /* 0x000fce000780c0ff */
[----:B------:R-:W-:Y:S01]  /*2350*/  HMMA.16816.F32 R28, R8, R30, RZ ;  /* 0x0000001e081c723c */ /* 0x000fe200000018ff */
[----:B------:R4:W-:Y:S01]  /*2360*/  LDGSTS.E.BYPASS.LTC128B.128 [R207+0x4100], [R56.64+0x100], !P6 ;  /* 0x0410010038cf7fae */ /* 0x0009e2000f101d52 */
[----:B------:R-:W-:Y:S01]  /*2370*/  ISETP.LT.OR P6, PT, R0, 0x21, P3 ;  /* 0x000000210000780c */ /* 0x000fe20001fc1670 */
[----:B------:R-:W-:-:S05]  /*2380*/  IMAD.MOV.U32 R0, RZ, RZ, 0x40 ;  /* 0x00000040ff007424 */ /* 0x000fca00078e00ff */
[----:B------:R-:W-:Y:S01]  /*2390*/  SEL R0, R0, 0xffffffc0, !P0 ;  /* 0xffffffc000007807 */ /* 0x000fe20004000000 */
[C---:B---3--:R-:W-:Y:S04]  /*23a0*/  HMMA.16816.F32 R24, R8.reuse, R20, RZ ;  /* 0x000000140818723c */ /* 0x048fe800000018ff */
[----:B------:R-:W-:Y:S02]  /*23b0*/  IMAD.IADD R200, R205, 0x1, R0 ;  /* 0x00000001cdc87824 */ /* 0x000fe400078e0200 */
[----:B------:R1:W-:Y:S01]  /*23c0*/  LDGSTS.E.BYPASS.LTC128B.128 [R207+0x1100], [R52.64], !P6 ;  /* 0x0110000034cf7fae */ /* 0x0003e2000f101d52 */
[----:B------:R-:W-:Y:S01]  /*23d0*/  IMAD.IADD R192, R0, 0x1, R204 ;  /* 0x0000000100c07824 */ /* 0x000fe200078e02cc */
[----:B--2---:R-:W-:Y:S02]  /*23e0*/  HMMA.16816.F32 R16, R8, R64, RZ ;  /* 0x000000400810723c */ /* 0x004fe400000018ff */
[----:B------:R1:W-:Y:S01]  /*23f0*/  LDGSTS.E.BYPASS.LTC128B.128 [R207+0x3100], [R52.64+0x80], !P5 ;  /* 0x0310008034cf7fae */ /* 0x0003e2000e901d52 */
[----:B------:R-:W-:-:S03]  /*2400*/  PLOP3.LUT P5, PT, PT, PT, UP0, 0x80, 0x0 ;  /* 0x000000000000781c */ /* 0x000fc60003faf008 */
[----:B------:R1:W-:Y:S01]  /*2410*/  LDGSTS.E.BYPASS.LTC128B.128 [R207+0x5100], [R52.64+0x100], !P4 ;  /* 0x0510010034cf7fae */ /* 0x0003e2000e101d52 */
[----:B------:R-:W-:Y:S01]  /*2420*/  PLOP3.LUT P4, PT, PT, PT, UP2, 0x80, 0x0 ;  /* 0x000000000000781c */ /* 0x000fe20003f8f028 */
[C---:B------:R-:W-:Y:S02]  /*2430*/  HMMA.16816.F32 R20, R8.reuse, R22, RZ ;  /* 0x000000160814723c */ /* 0x040fe400000018ff */
[----:B------:R-:W-:Y:S04]  /*2440*/  LDSM.16.M88.4 R72, [R200+0x6900] ;  /* 0x00690000c848783b */ /* 0x000fe80000000200 */
[----:B----4-:R-:W-:Y:S02]  /*2450*/  LDSM.16.M88.4 R56, [R201+0xc100] ;  /* 0x00c10000c938783b */ /* 0x010fe40000000200 */
[C---:B------:R-:W-:Y:S02]  /*2460*/  HMMA.16816.F32 R64, R8.reuse, R66, RZ ;  /* 0x000000420840723c */ /* 0x040fe400000018ff */
[----:B------:R-:W-:Y:S04]  /*2470*/  LDSM.16.M88.4 R68, [R200+0x7900] ;  /* 0x00790000c844783b */ /* 0x000fe80000000200 */
[----:B------:R-:W0:Y:S02]  /*2480*/  LDGDEPBAR ;  /* 0x00000000000079af */ /* 0x000e240000000000 */
[C---:B------:R-:W-:Y:S08]  /*2490*/  HMMA.16816.F32 R60, R8.reuse, R40, RZ ;  /* 0x00000028083c723c */ /* 0x040ff000000018ff */
[----:B------:R-:W-:Y:S01]  /*24a0*/  HMMA.16816.F32 R8, R8, R42, RZ ;  /* 0x0000002a0808723c */ /* 0x000fe200000018ff */
[----:B------:R-:W2:Y:S04]  /*24b0*/  LDSM.16.M88.4 R40, [R200+0x6100] ;  /* 0x00610000c828783b */ /* 0x000ea80000000200 */
[----:B-1----:R-:W-:Y:S03]  /*24c0*/  LDSM.16.M88.4 R52, [R192] ;  /* 0x00000000c034783b */ /* 0x002fe60000000200 */
[C---:B-----5:R-:W-:Y:S08]  /*24d0*/  HMMA.16816.F32 R32, R44.reuse, R12, R32 ;  /* 0x0000000c2c20723c */ /* 0x060ff00000001820 */
[C---:B------:R-:W-:Y:S01]  /*24e0*/  HMMA.16816.F32 R28, R44.reuse, R14, R28 ;  /* 0x0000000e2c1c723c */ /* 0x040fe2000000181c */
[----:B------:R-:W1:Y:S07]  /*24f0*/  LDSM.16.M88.4 R12, [R200+0x7100] ;  /* 0x00710000c80c783b */ /* 0x000e6e0000000200 */
[C---:B------:R-:W-:Y:S08]  /*2500*/  HMMA.16816.F32 R24, R44.reuse, R36, R24 ;  /* 0x000000242c18723c */ /* 0x040ff00000001818 */
[C---:B------:R-:W-:Y:S01]  /*2510*/  HMMA.16816.F32 R20, R44.reuse, R38, R20 ;  /* 0x000000262c14723c */ /* 0x040fe20000001814 */
[----:B------:R-:W3:Y:S07]  /*2520*/  LDSM.16.M88.4 R36, [R199+0xc100] ;  /* 0x00c10000c724783b */ /* 0x000eee0000000200 */
[C---:B------:R-:W-:Y:S08]  /*2530*/  HMMA.16816.F32 R16, R44.reuse, R76, R16 ;  /* 0x0000004c2c10723c */ /* 0x040ff00000001810 */
[C---:B------:R-:W-:Y:S01]  /*2540*/  HMMA.16816.F32 R64, R44.reuse, R78, R64 ;  /* 0x0000004e2c40723c */ /* 0x040fe20000001840 */
[----:B------:R-:W-:Y:S07]  /*2550*/  LDSM.16.M88.4 R76, [R205+0x9100] ;  /* 0x00910000cd4c783b */ /* 0x000fee0000000200 */
[C---:B------:R-:W-:Y:S08]  /*2560*/  HMMA.16816.F32 R60, R44.reuse, R48, R60 ;  /* 0x000000302c3c723c */ /* 0x040ff0000000183c */
[----:B------:R-:W-:Y:S01]  /*2570*/  HMMA.16816.F32 R8, R44, R50, R8 ;  /* 0x000000322c08723c */ /* 0x000fe20000001808 */
[----:B------:R-:W4:Y:S04]  /*2580*/  LDSM.16.M88.4 R48, [R192+0x800] ;  /* 0x00080000c030783b */ /* 0x000f280000000200 */
[----:B------:R-:W5:Y:S03]  /*2590*/  LDSM.16.M88.4 R44, [R192+0x1000] ;  /* 0x00100000c02c783b */ /* 0x000f660000000200 */
[C---:B--2---:R-:W-:Y:S08]  /*25a0*/  HMMA.16816.F32 R32, R56.reuse, R40, R32 ;  /* 0x000000283820723c */ /* 0x044ff00000001820 */
[C---:B------:R-:W-:Y:S01]  /*25b0*/  HMMA.16816.F32 R28, R56.reuse, R42, R28 ;  /* 0x0000002a381c723c */ /* 0x040fe2000000181c */
[----:B------:R-:W2:Y:S07]  /*25c0*/  LDSM.16.M88.4 R40, [R192+0x1800] ;  /* 0x00180000c028783b */ /* 0x000eae0000000200 */
[C---:B------:R-:W-:Y:S08]  /*25d0*/  HMMA.16816.F32 R24, R56.reuse, R72, R24 ;  /* 0x000000483818723c */ /* 0x040ff00000001818 */
[C---:B------:R-:W-:Y:S01]  /*25e0*/  HMMA.16816.F32 R20, R56.reuse, R74, R20 ;  /* 0x0000004a3814723c */ /* 0x040fe20000001814 */
[----:B------:R-:W-:Y:S07]  /*25f0*/  LDSM.16.M88.4 R72, [R206+0x10100] ;  /* 0x01010000ce48783b */ /* 0x000fee0000000200 */
[C---:B-1----:R-:W-:Y:S08]  /*2600*/  HMMA.16816.F32 R16, R56.reuse, R12, R16 ;  /* 0x0000000c3810723c */ /* 0x042ff00000001810 */
[C---:B------:R-:W-:Y:S01]  /*2610*/  HMMA.16816.F32 R64, R56.reuse, R14, R64 ;  /* 0x0000000e3840723c */ /* 0x040fe20000001840 */
[----:B------:R-:W1:Y:S07]  /*2620*/  LDSM.16.M88.4 R12, [R205+0x8100] ;  /* 0x00810000cd0c783b */ /* 0x000e6e0000000200 */
[C---:B------:R-:W-:Y:S08]  /*2630*/  HMMA.16816.F32 R60, R56.reuse, R68, R60 ;  /* 0x00000044383c723c */ /* 0x040ff0000000183c */
[----:B------:R-:W-:Y:S01]  /*2640*/  HMMA.16816.F32 R56, R56, R70, R8 ;  /* 0x000000463838723c */ /* 0x000fe20000001808 */
[----:B------:R-:W1:Y:S04]  /*2650*/  LDSM.16.M88.4 R8, [R205+0x8900] ;  /* 0x00890000cd08783b */ /* 0x000e680000000200 */
[----:B------:R-:W1:Y:S03]  /*2660*/  LDSM.16.M88.4 R68, [R205+0x9900] ;  /* 0x00990000cd44783b */ /* 0x000e660000000200 */
[C---:B---3--:R-:W-:Y:S08]  /*2670*/  HMMA.16816.F32 R32, R36.reuse, R52, R32 ;  /* 0x000000342420723c */ /* 0x048ff00000001820 */
[C---:B------:R-:W-:Y:S01]  /*2680*/  HMMA.16816.F32 R28, R36.reuse, R54, R28 ;  /* 0x00000036241c723c */ /* 0x040fe2000000181c */
[----:B------:R-:W-:Y:S07]  /*2690*/  LDSM.16.M88.4 R52, [R202+0x10100] ;  /* 0x01010000ca34783b */ /* 0x000fee0000000200 */
[C---:B----4-:R-:W-:Y:S08]  /*26a0*/  HMMA.16816.F32 R24, R36.reuse, R48, R24 ;  /* 0x000000302418723c */ /* 0x050ff00000001818 */
[C---:B------:R-:W-:Y:S01]  /*26b0*/  HMMA.16816.F32 R20, R36.reuse, R50, R20 ;  /* 0x000000322414723c */ /* 0x040fe20000001814 */
[----:B------:R-:W3:Y:S07]  /*26c0*/  LDSM.16.M88.4 R48, [R204+0x2000] ;  /* 0x00200000cc30783b */ /* 0x000eee0000000200 */
[C---:B-----5:R-:W-:Y:S08]  /*26d0*/  HMMA.16816.F32 R16, R36.reuse, R44, R16 ;  /* 0x0000002c2410723c */ /* 0x060ff00000001810 */
[C---:B------:R-:W-:Y:S01]  /*26e0*/  HMMA.16816.F32 R64, R36.reuse, R46, R64 ;  /* 0x0000002e2440723c */ /* 0x040fe20000001840 */
[----:B------:R-:W4:Y:S07]  /*26f0*/  LDSM.16.M88.4 R44, [R204+0x2800] ;  /* 0x00280000cc2c783b */ /* 0x000f2e0000000200 */
[C---:B--2---:R-:W-:Y:S08]  /*2700*/  HMMA.16816.F32 R60, R36.reuse, R40, R60 ;  /* 0x00000028243c723c */ /* 0x044ff0000000183c */
[----:B------:R-:W-:Y:S01]  /*2710*/  HMMA.16816.F32 R56, R36, R42, R56 ;  /* 0x0000002a2438723c */ /* 0x000fe20000001838 */
[----:B------:R-:W2:Y:S04]  /*2720*/  LDSM.16.M88.4 R40, [R204+0x3000] ;  /* 0x00300000cc28783b */ /* 0x000ea80000000200 */
[----:B------:R-:W5:Y:S03]  /*2730*/  LDSM.16.M88.4 R36, [R204+0x3800] ;  /* 0x00380000cc24783b */ /* 0x000f660000000200 */
[C---:B-1----:R-:W-:Y:S08]  /*2740*/  HMMA.16816.F32 R32, R72.reuse, R12, R32 ;  /* 0x0000000c4820723c */ /* 0x042ff00000001820 */
[C---:B------:R-:W-:Y:S01]  /*2750*/  HMMA.16816.F32 R28, R72.reuse, R14, R28 ;  /* 0x0000000e481c723c */ /* 0x040fe2000000181c */
[----:B------:R-:W-:Y:S07]  /*2760*/  LDSM.16.M88.4 R12, [R201+0x10100] ;  /* 0x01010000c90c783b */ /* 0x000fee0000000200 */
[C---:B------:R-:W-:Y:S08]  /*2770*/  HMMA.16816.F32 R24, R72.reuse, R8, R24 ;  /* 0x000000084818723c */ /* 0x040ff00000001818 */
[C---:B------:R-:W-:Y:S01]  /*2780*/  HMMA.16816.F32 R20, R72.reuse, R10, R20 ;  /* 0x0000000a4814723c */ /* 0x040fe20000001814 */
[----:B------:R-:W1:Y:S07]  /*2790*/  LDSM.16.M88.4 R8, [R200+0x8100] ;  /* 0x00810000c808783b */ /* 0x000e6e0000000200 */
[C---:B------:R-:W-:Y:S08]  /*27a0*/  HMMA.16816.F32 R16, R72.reuse, R76, R16 ;  /* 0x0000004c4810723c */ /* 0x040ff00000001810 */
[C---:B------:R-:W-:Y:S08]  /*27b0*/  HMMA.16816.F32 R64, R72.reuse, R78, R64 ;  /* 0x0000004e4840723c */ /* 0x040ff00000001840 */
[C---:B------:R-:W-:Y:S08]  /*27c0*/  HMMA.16816.F32 R60, R72.reuse, R68, R60 ;  /* 0x00000044483c723c */ /* 0x040ff0000000183c */
[----:B------:R-:W-:Y:S01]  /*27d0*/  HMMA.16816.F32 R56, R72, R70, R56 ;  /* 0x000000464838723c */ /* 0x000fe20000001838 */
[----:B------:R-:W-:Y:S07]  /*27e0*/  LDSM.16.M88.4 R68, [R192+0x3000] ;  /* 0x00300000c044783b */ /* 0x000fee0000000200 */
        /* <DEDUP_REMOVED lines=9> */
[C---:B-----5:R-:W-:Y:S08]  /*2880*/  HMMA.16816.F32 R60, R52.reuse, R36, R60 ;  /* 0x00000024343c723c */ /* 0x060ff0000000183c */
[----:B------:R-:W-:Y:S01]  /*2890*/  HMMA.16816.F32 R56, R52, R38, R56 ;  /* 0x000000263438723c */ /* 0x000fe20000001838 */
[----:B------:R-:W-:Y:S04]  /*28a0*/  LDSM.16.M88.4 R52, [R199+0x10100] ;  /* 0x01010000c734783b */ /* 0x000fe80000000200 */
[----:B------:R-:W5:Y:S03]  /*28b0*/  LDSM.16.M88.4 R36, [R192+0x2000] ;  /* 0x00200000c024783b */ /* 0x000f660000000200 */
        /* <DEDUP_REMOVED lines=8> */
[----:B------:R-:W-:Y:S07]  /*2940*/  LDSM.16.M88.4 R44, [R205+0xa100] ;  /* 0x00a10000cd2c783b */ /* 0x000fee0000000200 */
[----:B--2---:R-:W-:Y:S01]  /*2950*/  HMMA.16816.F32 R72, R12, R40, R60 ;  /* 0x000000280c48723c */ /* 0x004fe2000000183c */
[----:B------:R-:W2:Y:S07]  /*2960*/  LDSM.16.M88.4 R60, [R206+0x14100] ;  /* 0x01410000ce3c783b */ /* 0x000eae0000000200 */
[C---:B-----5:R-:W-:Y:S08]  /*2970*/  HMMA.16816.F32 R32, R52.reuse, R36, R32 ;  /* 0x000000243420723c */ /* 0x060ff00000001820 */
[----:B------:R-:W-:Y:S01]  /*2980*/  HMMA.16816.F32 R28, R52, R38, R28 ;  /* 0x00000026341c723c */ /* 0x000fe2000000181c */
[----:B------:R-:W4:Y:S07]  /*2990*/  LDSM.16.M88.4 R36, [R205+0xb100] ;  /* 0x00b10000cd24783b */ /* 0x000f2e0000000200 */
[----:B------:R-:W-:Y:S01]  /*29a0*/  HMMA.16816.F32 R56, R12, R42, R56 ;  /* 0x0000002a0c38723c */ /* 0x000fe20000001838 */
[----:B------:R-:W5:Y:S04]  /*29b0*/  LDSM.16.M88.4 R12, [R205+0xa900] ;  /* 0x00a90000cd0c783b */ /* 0x000f680000000200 */
[----:B------:R-:W-:Y:S03]  /*29c0*/  LDSM.16.M88.4 R40, [R202+0x14100] ;  /* 0x01410000ca28783b */ /* 0x000fe60000000200 */
[C---:B------:R-:W-:Y:S08]  /*29d0*/  HMMA.16816.F32 R16, R52.reuse, R68, R16 ;  /* 0x000000443410723c */ /* 0x040ff00000001810 */
[C---:B------:R-:W-:Y:S01]  /*29e0*/  HMMA.16816.F32 R64, R52.reuse, R70, R64 ;  /* 0x000000463440723c */ /* 0x040fe20000001840 */
[----:B------:R-:W4:Y:S07]  /*29f0*/  LDSM.16.M88.4 R68, [R205+0xb900] ;  /* 0x00b90000cd44783b */ /* 0x000f2e0000000200 */
[C---:B-1----:R-:W-:Y:S08]  /*2a00*/  HMMA.16816.F32 R24, R52.reuse, R8, R24 ;  /* 0x000000083418723c */ /* 0x042ff00000001818 */
[C---:B------:R-:W-:Y:S01]  /*2a10*/  HMMA.16816.F32 R20, R52.reuse, R10, R20 ;  /* 0x0000000a3414723c */ /* 0x040fe20000001814 */
[----:B------:R-:W1:Y:S07]  /*2a20*/  LDSM.16.M88.4 R8, [R204+0x4000] ;  /* 0x00400000cc08783b */ /* 0x000e6e0000000200 */
[C---:B---3--:R-:W-:Y:S08]  /*2a30*/  HMMA.16816.F32 R72, R52.reuse, R48, R72 ;  /* 0x000000303448723c */ /* 0x048ff00000001848 */
[----:B------:R-:W-:Y:S01]  /*2a40*/  HMMA.16816.F32 R56, R52, R50, R56 ;  /* 0x000000323438723c */ /* 0x000fe20000001838 */
[----:B------:R-:W-:Y:S07]  /*2a50*/  LDSM.16.M88.4 R52, [R204+0x5000] ;  /* 0x00500000cc34783b */ /* 0x000fee0000000200 */
[C---:B--2---:R-:W-:Y:S08]  /*2a60*/  HMMA.16816.F32 R32, R60.reuse, R44, R32 ;  /* 0x0000002c3c20723c */ /* 0x044ff00000001820 */
[C---:B------:R-:W-:Y:S01]  /*2a70*/  HMMA.16816.F32 R28, R60.reuse, R46, R28 ;  /* 0x0000002e3c1c723c */ /* 0x040fe2000000181c */
[----:B------:R-:W2:Y:S07]  /*2a80*/  LDSM.16.M88.4 R44, [R204+0x4800] ;  /* 0x00480000cc2c783b */ /* 0x000eae0000000200 */
[C---:B----4-:R-:W-:Y:S01]  /*2a90*/  HMMA.16816.F32 R48, R60.reuse, R36, R16 ;  /* 0x000000243c30723c */ /* 0x050fe20000001810 */
[----:B------:R-:W-:Y:S07]  /*2aa0*/  LDSM.16.M88.4 R16, [R201+0x14100] ;  /* 0x01410000c910783b */ /* 0x000fee0000000200 */
[C---:B------:R-:W-:Y:S01]  /*2ab0*/  HMMA.16816.F32 R64, R60.reuse, R38, R64 ;  /* 0x000000263c40723c */ /* 0x040fe20000001840 */
[----:B------:R-:W3:Y:S07]  /*2ac0*/  LDSM.16.M88.4 R36, [R204+0x5800] ;  /* 0x00580000cc24783b */ /* 0x000eee0000000200 */
[C---:B-----5:R-:W-:Y:S08]  /*2ad0*/  HMMA.16816.F32 R24, R60.reuse, R12, R24 ;  /* 0x0000000c3c18723c */ /* 0x060ff00000001818 */
[C---:B------:R-:W-:Y:S01]  /*2ae0*/  HMMA.16816.F32 R20, R60.reuse, R14, R20 ;  /* 0x0000000e3c14723c */ /* 0x040fe20000001814 */
[----:B------:R-:W4:Y:S07]  /*2af0*/  LDSM.16.M88.4 R12, [R200+0xa100] ;  /* 0x00a10000c80c783b */ /* 0x000f2e0000000200 */
[C---:B------:R-:W-:Y:S08]  /*2b00*/  HMMA.16816.F32 R72, R60.reuse, R68, R72 ;  /* 0x000000443c48723c */ /* 0x040ff00000001848 */
[----:B------:R-:W-:Y:S01]  /*2b10*/  HMMA.16816.F32 R56, R60, R70, R56 ;  /* 0x000000463c38723c */ /* 0x000fe20000001838 */
[----:B------:R-:W5:Y:S07]  /*2b20*/  LDSM.16.M88.4 R68, [R200+0xa900] ;  /* 0x00a90000c844783b */ /* 0x000f6e0000000200 */
[C---:B-1----:R-:W-:Y:S08]  /*2b30*/  HMMA.16816.F32 R32, R40.reuse, R8, R32 ;  /* 0x000000082820723c */ /* 0x042ff00000001820 */
[C---:B------:R-:W-:Y:S01]  /*2b40*/  HMMA.16816.F32 R60, R40.reuse, R10, R28 ;  /* 0x0000000a283c723c */ /* 0x040fe2000000181c */
[----:B------:R-:W-:Y:S04]  /*2b50*/  LDSM.16.M88.4 R8, [R199+0x14100] ;  /* 0x01410000c708783b */ /* 0x000fe80000000200 */
[----:B------:R-:W1:Y:S03]  /*2b60*/  LDSM.16.M88.4 R28, [R192+0x4000] ;  /* 0x00400000c01c783b */ /* 0x000e660000000200 */
[C---:B--2---:R-:W-:Y:S08]  /*2b70*/  HMMA.16816.F32 R24, R40.reuse, R44, R24 ;  /* 0x0000002c2818723c */ /* 0x044ff00000001818 */
[C---:B------:R-:W-:Y:S01]  /*2b80*/  HMMA.16816.F32 R20, R40.reuse, R46, R20 ;  /* 0x0000002e2814723c */ /* 0x040fe20000001814 */
[----:B------:R-:W2:Y:S07]  /*2b90*/  LDSM.16.M88.4 R44, [R200+0xb100] ;  /* 0x00b10000c82c783b */ /* 0x000eae0000000200 */
[C---:B---3--:R-:W-:Y:S08]  /*2ba0*/  HMMA.16816.F32 R72, R40.reuse, R36, R72 ;  /* 0x000000242848723c */ /* 0x048ff00000001848 */
[----:B------:R-:W-:Y:S01]  /*2bb0*/  HMMA.16816.F32 R56, R40, R38, R56 ;  /* 0x000000262838723c */ /* 0x000fe20000001838 */
[----:B------:R-:W3:Y:S07]  /*2bc0*/  LDSM.16.M88.4 R36, [R192+0x4800] ;  /* 0x00480000c024783b */ /* 0x000eee0000000200 */
[----:B----4-:R-:W-:Y:S08]  /*2bd0*/  HMMA.16816.F32 R32, R16, R12, R32 ;  /* 0x0000000c1020723c */ /* 0x010ff00000001820 */
[----:B------:R-:W-:Y:S08]  /*2be0*/  HMMA.16816.F32 R48, R40, R52, R48 ;  /* 0x000000342830723c */ /* 0x000ff00000001830 */
[----:B-----5:R-:W-:Y:S08]  /*2bf0*/  HMMA.16816.F32 R24, R16, R68, R24 ;  /* 0x000000441018723c */ /* 0x020ff00000001818 */
[----:B------:R-:W-:Y:S01]  /*2c00*/  HMMA.16816.F32 R64, R40, R54, R64 ;  /* 0x000000362840723c */ /* 0x000fe20000001840 */
[----:B------:R-:W4:Y:S07]  /*2c10*/  LDSM.16.M88.4 R40, [R192+0x5000] ;  /* 0x00500000c028783b */ /* 0x000f2e0000000200 */
[C---:B------:R-:W-:Y:S01]  /*2c20*/  HMMA.16816.F32 R60, R16.reuse, R14, R60 ;  /* 0x0000000e103c723c */ /* 0x040fe2000000183c */
[----:B------:R-:W5:Y:S07]  /*2c30*/  LDSM.16.M88.4 R12, [R200+0xb900] ;  /* 0x00b90000c80c783b */ /* 0x000f6e0000000200 */
[----:B------:R-:W-:Y:S08]  /*2c40*/  HMMA.16816.F32 R20, R16, R70, R20 ;  /* 0x000000461014723c */ /* 0x000ff00000001814 */
[----:B-1----:R-:W-:Y:S08]  /*2c50*/  HMMA.16816.F32 R32, R8, R28, R32 ;  /* 0x0000001c0820723c */ /* 0x002ff00000001820 */
[----:B--2---:R-:W-:Y:S08]  /*2c60*/  HMMA.16816.F32 R48, R16, R44, R48 ;  /* 0x0000002c1030723c */ /* 0x004ff00000001830 */
[C---:B---3--:R-:W-:Y:S07]  /*2c70*/  HMMA.16816.F32 R24, R8.reuse, R36, R24 ;  /* 0x000000240818723c */ /* 0x048fee0000001818 */
[----:B------:R-:W-:Y:S01]  /*2c80*/  LOP3.LUT R37, R80, 0xffffffe0, RZ, 0xc0, !PT ;  /* 0xffffffe050257812 */ /* 0x000fe200078ec0ff */
[----:B------:R-:W-:Y:S01]  /*2c90*/  HMMA.16816.F32 R60, R8, R30, R60 ;  /* 0x0000001e083c723c */ /* 0x000fe2000000183c */
[----:B------:R-:W1:Y:S01]  /*2ca0*/  LDSM.16.M88.4 R28, [R192+0x5800] ;  /* 0x00580000c01c783b */ /* 0x000e620000000200 */
[----:B------:R-:W-:Y:S01]  /*2cb0*/  FMUL.FTZ R0, R32, c[0x0][0x320] ;  /* 0x0000c80020007a20 */ /* 0x000fe20000410000 */
[----:B------:R-:W-:-:S04]  /*2cc0*/  DEPBAR.LE SB0, 0x0 ;  /* 0x000080000000791a */ /* 0x000fc80000000000 */
[----:B------:R-:W-:Y:S01]  /*2cd0*/  FMUL.FTZ R32, R34, c[0x0][0x320] ;  /* 0x0000c80022207a20 */ /* 0x000fe20000410000 */
[----:B------:R-:W-:Y:S01]  /*2ce0*/  HMMA.16816.F32 R20, R8, R38, R20 ;  /* 0x000000260814723c */ /* 0x000fe20000001814 */
[----:B------:R-:W-:Y:S01]  /*2cf0*/  SHF.R.S32.HI R34, RZ, 0x1f, R81 ;  /* 0x0000001fff227819 */ /* 0x000fe20000011451 */
[----:B------:R-:W-:Y:S01]  /*2d00*/  IMAD.IADD R36, R6, 0x1, -R83 ;  /* 0x0000000106247824 */ /* 0x000fe200078e0a53 */
[----:B------:R-:W2:Y:S01]  /*2d10*/  MUFU.TANH R0, R0 ;  /* 0x0000000000007308 */ /* 0x000ea20000002400 */
[----:B------:R-:W-:-:S03]  /*2d20*/  FMUL.FTZ R33, R33, c[0x0][0x320] ;  /* 0x0000c80021217a20 */ /* 0x000fc60000410000 */
[----:B------:R-:W-:Y:S01]  /*2d30*/  @P5 IMAD.WIDE.U32 R38, R7, UR5, R218 ;  /* 0x0000000507265c25 */ /* 0x000fe2000f8e00da */
[----:B----4-:R-:W-:Y:S01]  /*2d40*/  HMMA.16816.F32 R48, R8, R40, R48 ;  /* 0x000000280830723c */ /* 0x010fe20000001830 */
[----:B------:R-:W-:Y:S01]  /*2d50*/  LEA.HI R209, R36, R36, RZ, 0x1 ;  /* 0x0000002424d17211 */ /* 0x000fe200078f08ff */
[----:B------:R-:W-:Y:S01]  /*2d60*/  @UP0 UIMAD UR5, UR21, UR5, URZ ;  /* 0x00000005150502a4 */ /* 0x000fe2000f8e023f */
[----:B------:R-:W-:Y:S01]  /*2d70*/  FMUL.FTZ R24, R24, c[0x0][0x320] ;  /* 0x0000c80018187a20 */ /* 0x000fe20000410000 */
[----:B------:R-:W3:Y:S01]  /*2d80*/  MUFU.TANH R33, R33 ;  /* 0x0000002100217308 */ /* 0x000ee20000002400 */
[----:B------:R-:W-:Y:S01]  /*2d90*/  LOP3.LUT R209, R209, 0x1ffffffe, RZ, 0xc0, !PT ;  /* 0x1ffffffed1d17812 */ /* 0x000fe200078ec0ff */
[----:B------:R-:W-:Y:S01]  /*2da0*/  @UP0 UIMAD UR4, UR4, UR22, UR5 ;  /* 0x00000016040402a4 */ /* 0x000fe2000f8e0205 */
[----:B------:R-:W-:Y:S01]  /*2db0*/  LEA.HI R40, R34, R81, RZ, 0x3 ;  /* 0x0000005122287211 */ /* 0x000fe200078f18ff */
[----:B------:R-:W-:Y:S01]  /*2dc0*/  IMAD.IADD R34, R6, 0x1, -R37 ;  /* 0x0000000106227824 */ /* 0x000fe200078e0a25 */
[C---:B------:R-:W-:Y:S01]  /*2dd0*/  HMMA.16816.F32 R64, R16.reuse, R46, R64 ;  /* 0x0000002e1040723c */ /* 0x040fe20000001840 */
[----:B------:R-:W-:Y:S01]  /*2de0*/  FMUL.FTZ R37, R25, c[0x0][0x320] ;  /* 0x0000c80019257a20 */ /* 0x000fe20000410000 */
[----:B------:R-:W-:Y:S01]  /*2df0*/  LOP3.LUT R40, R40, 0xffffff8, RZ, 0xc0, !PT ;  /* 0x0ffffff828287812 */ /* 0x000fe200078ec0ff */
[----:B------:R-:W-:Y:S01]  /*2e00*/  IMAD.IADD R209, R36, 0x1, -R209 ;  /* 0x0000000124d17824 */ /* 0x000fe200078e0ad1 */
[----:B------:R-:W-:Y:S01]  /*2e10*/  SHF.R.S32.HI R25, RZ, 0x1f, R34 ;  /* 0x0000001fff197819 */ /* 0x000fe20000011422 */
[----:B------:R4:W1:Y:S02]  /*2e20*/  MUFU.TANH R7, R37 ;  /* 0x0000002500077308 */ /* 0x0008640000002400 */
[----:B------:R-:W-:Y:S01]  /*2e30*/  FMUL.FTZ R6, R20, c[0x0][0x320] ;  /* 0x0000c80014067a20 */ /* 0x000fe20000410000 */
[----:B-----5:R-:W-:Y:S01]  /*2e40*/  HMMA.16816.F32 R72, R16, R12, R72 ;  /* 0x0000000c1048723c */ /* 0x020fe20000001848 */
[----:B------:R-:W-:Y:S01]  /*2e50*/  LEA.HI R25, R25, R34, RZ, 0x2 ;  /* 0x0000002219197211 */ /* 0x000fe200078f10ff */
[----:B------:R-:W-:Y:S01]  /*2e60*/  IMAD.IADD R81, R81, 0x1, -R40 ;  /* 0x0000000151517824 */ /* 0x000fe200078e0a28 */
[----:B------:R-:W-:-:S02]  /*2e70*/  @P5 LEA R20, P0, R38, c[0x0][0x1c8], 0x1 ;  /* 0x0000720026145a11 */ /* 0x000fc400078008ff */
[C---:B------:R-:W-:Y:S01]  /*2e80*/  LEA.HI.SX32 R36, R25.reuse, UR7, 0x1e ;  /* 0x0000000719247c11 */ /* 0x040fe2000f8ff2ff */
[----:B------:R-:W1:Y:S01]  /*2e90*/  MUFU.TANH R32, R32 ;  /* 0x0000002000207308 */ /* 0x000e620000002400 */
[----:B------:R-:W-:Y:S01]  /*2ea0*/  LOP3.LUT R25, R25, 0x7ffffffc, RZ, 0xc0, !PT ;  /* 0x7ffffffc19197812 */ /* 0x000fe200078ec0ff */
[----:B------:R-:W-:Y:S01]  /*2eb0*/  HMMA.16816.F32 R56, R16, R14, R56 ;  /* 0x0000000e1038723c */ /* 0x000fe20000001838 */
[----:B------:R-:W-:Y:S02]  /*2ec0*/  FMUL.FTZ R12, R60, c[0x0][0x320] ;  /* 0x0000c8003c0c7a20 */ /* 0x000fe40000410000 */
[----:B------:R-:W-:Y:S02]  /*2ed0*/  IMAD R36, R81, 0x10, R36 ;  /* 0x0000001051247824 */ /* 0x000fe400078e0224 */
[----:B----4-:R-:W-:Y:S01]  /*2ee0*/  FMUL.FTZ R37, R21, c[0x0][0x320] ;  /* 0x0000c80015257a20 */ /* 0x010fe20000410000 */
[----:B------:R-:W-:Y:S01]  /*2ef0*/  @P5 IADD3 R21, R39, UR4, RZ ;  /* 0x0000000427155c10 */ /* 0x000fe2000fffe0ff */
[----:B------:R-:W-:Y:S01]  /*2f00*/  IMAD R209, R209, 0x8, R36 ;  /* 0x00000008d1d17824 */ /* 0x000fe200078e0224 */
[C---:B------:R-:W-:Y:S01]  /*2f10*/  HMMA.16816.F32 R64, R8.reuse, R42, R64 ;  /* 0x0000002a0840723c */ /* 0x040fe20000001840 */
[----:B------:R-:W-:Y:S01]  /*2f20*/  IMAD.U32 R15, RZ, RZ, UR13 ;  /* 0x0000000dff0f7e24 */ /* 0x000fe2000f8e00ff */
[----:B------:R-:W-:Y:S01]  /*2f30*/  @P5 LEA.HI.X R21, R38, c[0x0][0x1cc], R21, 0x1, P0 ;  /* 0x0000730026155a11 */ /* 0x000fe200000f0c15 */
[----:B------:R-:W-:Y:S01]  /*2f40*/  @P4 IMAD.HI.U32 R19, R209, c[0x0][0x2c8], RZ ;  /* 0x0000b200d1134a27 */ /* 0x000fe200078e00ff */
[----:B------:R-:W-:Y:S01]  /*2f50*/  PLOP3.LUT P0, PT, PT, PT, UP2, 0x80, 0x0 ;  /* 0x000000000000781c */ /* 0x000fe20003f0f028 */
[----:B------:R-:W-:Y:S01]  /*2f60*/  BAR.SYNC.DEFER_BLOCKING 0x0 ;  /* 0x0000000000007b1d */ /* 0x000fe20000010000 */
[----:B------:R-:W-:Y:S01]  /*2f70*/  @P5 LEA R16, P6, R15, R20, 0x1 ;  /* 0x000000140f105211 */ /* 0x000fe200078c08ff */
[----:B------:R-:W-:Y:S01]  /*2f80*/  IMAD.MOV.U32 R15, RZ, RZ, R209 ;  /* 0x000000ffff0f7224 */ /* 0x000fe200078e00d1 */
[C---:B-1----:R-:W-:Y:S01]  /*2f90*/  HMMA.16816.F32 R72, R8.reuse, R28, R72 ;  /* 0x0000001c0848723c */ /* 0x042fe20000001848 */
[----:B------:R-:W-:Y:S01]  /*2fa0*/  UIADD3 UR4, UR9, 0x1, -UR15 ;  /* 0x0000000109047890 */ /* 0x000fe2000fffe80f */
[----:B------:R-:W-:Y:S01]  /*2fb0*/  IMAD.IADD R216, R34, 0x1, -R25 ;  /* 0x0000000122d87824 */ /* 0x000fe200078e0a19 */
[----:B------:R-:W1:Y:S01]  /*2fc0*/  MUFU.TANH R12, R12 ;  /* 0x0000000c000c7308 */ /* 0x000e620000002400 */
[----:B------:R-:W-:Y:S01]  /*2fd0*/  FMUL.FTZ R13, R61, c[0x0][0x320] ;  /* 0x0000c8003d0d7a20 */ /* 0x000fe20000410000 */
[----:B------:R-:W-:Y:S01]  /*2fe0*/  ULDC UR15, c[0x0][0x324] ;  /* 0x0000c900000f7ab9 */ /* 0x000fe20000000800 */
[----:B------:R-:W-:Y:S01]  /*2ff0*/  IMAD.SHL.U32 R216, R216, 0x2, RZ ;  /* 0x00000002d8d87824 */ /* 0x000fe200078e00ff */
[----:B------:R-:W-:Y:S01]  /*3000*/  ULOP3.LUT UR15, URZ, UR15, URZ, 0x33, !UPT ;  /* 0x0000000f3f0f7292 */ /* 0x000fe2000f8e333f */
[----:B------:R-:W-:Y:S01]  /*3010*/  HMMA.16816.F32 R56, R8, R30, R56 ;  /* 0x0000001e0838723c */ /* 0x000fe20000001838 */
[----:B------:R-:W-:Y:S01]  /*3020*/  @P0 SHF.R.U32.HI R15, RZ, c[0x0][0x2cc], R19 ;  /* 0x0000b300ff0f0a19 */ /* 0x000fe20000011613 */
[----:B------:R-:W-:Y:S01]  /*3030*/  IMAD.U32 R19, RZ, RZ, UR4 ;  /* 0x00000004ff137e24 */ /* 0x000fe2000f8e00ff */
[----:B------:R-:W-:Y:S01]  /*3040*/  PLOP3.LUT P0, PT, PT, PT, UP1, 0x40, 0x0 ;  /* 0x000000000000781c */ /* 0x000fe20003f0e818 */
[----:B------:R-:W-:Y:S01]  /*3050*/  IMAD.U32 R17, RZ, RZ, UR13 ;  /* 0x0000000dff117e24 */ /* 0x000fe2000f8e00ff */
[----:B------:R-:W4:Y:S01]  /*3060*/  MUFU.TANH R13, R13 ;  /* 0x0000000d000d7308 */ /* 0x000f220000002400 */
[----:B------:R-:W5:Y:S01]  /*3070*/  SHFL.IDX PT, R8, R15, RZ, 0x1c1f ;  /* 0x001c1fff0f087589 */ /* 0x000f6200000e0000 */
[----:B------:R-:W-:Y:S01]  /*3080*/  IMAD.U32 R18, RZ, RZ, UR12 ;  /* 0x0000000cff127e24 */ /* 0x000fe2000f8e00ff */
[----:B------:R-:W-:Y:S01]  /*3090*/  IADD3 R19, R19, -UR16, -R216 ;  /* 0x8000001013137c10 */ /* 0x000fe2000fffe8d8 */
[----:B------:R-:W-:-:S02]  /*30a0*/  FMUL.FTZ R48, R48, c[0x0][0x320] ;  /* 0x0000c80030307a20 */ /* 0x000fc40000410000 */
[----:B------:R-:W-:Y:S01]  /*30b0*/  FMUL.FTZ R64, R64, c[0x0][0x320] ;  /* 0x0000c80040407a20 */ /* 0x000fe20000410000 */
[----:B------:R-:W-:Y:S01]  /*30c0*/  @P5 LEA.HI.X R17, R17, R21, R18, 0x1, P6 ;  /* 0x0000001511115211 */ /* 0x000fe200030f0c12 */
[----:B------:R-:W-:Y:S01]  /*30d0*/  FMUL.FTZ R65, R65, c[0x0][0x320] ;  /* 0x0000c80041417a20 */ /* 0x000fe20000410000 */
[----:B------:R-:W-:Y:S01]  /*30e0*/  @!PT LDS RZ, [RZ] ;  /* 0x00000000fffff984 */ /* 0x000fe20000000800 */
[----:B------:R-:W-:Y:S01]  /*30f0*/  @!PT LDS RZ, [RZ] ;  /* 0x00000000fffff984 */ /* 0x000fe20000000800 */
[----:B------:R1:W-:Y:S01]  /*3100*/  @P5 LDGSTS.E.BYPASS.LTC128B.128 [R207+0x6100], [R20.64], !P3 ;  /* 0x0610000014cf5fae */ /* 0x0003e2000d901d52 */
[----:B------:R-:W-:Y:S01]  /*3110*/  FMUL.FTZ R49, R49, c[0x0][0x320] ;  /* 0x0000c80031317a20 */ /* 0x000fe20000410000 */
[----:B------:R-:W1:Y:S01]  /*3120*/  MUFU.TANH R24, R24 ;  /* 0x0000001800187308 */ /* 0x000e620000002400 */
[----:B------:R-:W-:Y:S01]  /*3130*/  FMUL.FTZ R72, R72, c[0x0][0x320] ;  /* 0x0000c80048487a20 */ /* 0x000fe20000410000 */
[----:B------:R1:W-:Y:S01]  /*3140*/  @P5 LDGSTS.E.BYPASS.LTC128B.128 [R207+0x8100], [R20.64+0x80], !P2 ;  /* 0x0810008014cf5fae */ /* 0x0003e2000d101d52 */
[----:B------:R-:W-:-:S03]  /*3150*/  FMUL.FTZ R73, R73, c[0x0][0x320] ;  /* 0x0000c80049497a20 */ /* 0x000fc60000410000 */
[----:B------:R1:W-:Y:S02]  /*3160*/  @P5 LDGSTS.E.BYPASS.LTC128B.128 [R207+0xa100], [R20.64+0x100], !P1 ;  /* 0x0a10010014cf5fae */ /* 0x0003e4000c901d52 */
[----:B------:R-:W-:Y:S01]  /*3170*/  FMUL.FTZ R56, R56, c[0x0][0x320] ;  /* 0x0000c80038387a20 */ /* 0x000fe20000410000 */
[----:B------:R-:W1:Y:S01]  /*3180*/  MUFU.TANH R6, R6 ;  /* 0x0000000600067308 */ /* 0x000e620000002400 */
[----:B------:R-:W-:Y:S01]  /*3190*/  FMUL.FTZ R57, R57, c[0x0][0x320] ;  /* 0x0000c80039397a20 */ /* 0x000fe20000410000 */
[----:B------:R2:W-:Y:S04]  /*31a0*/  @P5 LDGSTS.E.BYPASS.LTC128B.128 [R207+0x7100], [R16.64], !P3 ;  /* 0x0710000010cf5fae */ /* 0x0005e8000d901d52 */
[----:B------:R2:W-:Y:S02]  /*31b0*/  @P5 LDGSTS.E.BYPASS.LTC128B.128 [R207+0x9100], [R16.64+0x80], !P2 ;  /* 0x0910008010cf5fae */ /* 0x0005e4000d101d52 */
[----:B------:R1:W1:Y:S02]  /*31c0*/  MUFU.TANH R14, R37 ;  /* 0x00000025000e7308 */ /* 0x0002640000002400 */
[----:B------:R2:W-:Y:S04]  /*31d0*/  @P5 LDGSTS.E.BYPASS.LTC128B.128 [R207+0xb100], [R16.64+0x100], !P1 ;  /* 0x0b10010010cf5fae */ /* 0x0005e8000c901d52 */
[----:B------:R-:W0:Y:S02]  /*31e0*/  LDGDEPBAR ;  /* 0x00000000000079af */ /* 0x000e240000000000 */
[----:B------:R2:W2:Y:S08]  /*31f0*/  MUFU.TANH R155, R48 ;  /* 0x00000030009b7308 */ /* 0x0004b00000002400 */
[----:B------:R3:W3:Y:S01]  /*3200*/  MUFU.TANH R161, R64 ;  /* 0x0000004000a17308 */ /* 0x0006e20000002400 */
[----:B-1----:R-:W-:-:S02]  /*3210*/  IADD3 R20, R19, c[0x0][0x328], RZ ;  /* 0x0000ca0013147a10 */ /* 0x002fc40007ffe0ff */
[----:B------:R-:W-:-:S03]  /*3220*/  IADD3 R19, R19, UR15, RZ ;  /* 0x0000000f13137c10 */ /* 0x000fc6000fffe0ff */
[--C-:B-----5:R-:W-:Y:S02]  /*3230*/  IMAD.IADD R25, R20, 0x1, R8.reuse ;  /* 0x0000000114197824 */ /* 0x120fe400078e0208 */
[----:B------:R1:W1:Y:S01]  /*3240*/  MUFU.TANH R157, R65 ;  /* 0x00000041009d7308 */ /* 0x0002620000002400 */
[----:B------:R-:W-:Y:S01]  /*3250*/  IMAD.IADD R21, R19, 0x1, R8 ;  /* 0x0000000113157824 */ /* 0x000fe200078e0208 */
[----:B--2---:R-:W-:-:S06]  /*3260*/  IADD3 R16, -R216, UR9, -R5 ;  /* 0x00000009d8107c10 */ /* 0x004fcc000fffe905 */
[----:B------:R2:W1:Y:S01]  /*3270*/  MUFU.TANH R163, R49 ;  /* 0x0000003100a37308 */ /* 0x0004620000002400 */
[----:B------:R-:W-:-:S07]  /*3280*/  IMNMX R25, R25, R16, PT ;  /* 0x0000001019197217 */ /* 0x000fce0003800200 */
[----:B------:R2:W1:Y:S08]  /*3290*/  MUFU.TANH R167, R72 ;  /* 0x0000004800a77308 */ /* 0x0004700000002400 */
[----:B------:R2:W1:Y:S08]  /*32a0*/  MUFU.TANH R165, R73 ;  /* 0x0000004900a57308 */ /* 0x0004700000002400 */
[----:B------:R2:W1:Y:S08]  /*32b0*/  MUFU.TANH R143, R56 ;  /* 0x00000038008f7308 */ /* 0x0004700000002400 */
[----:B------:R2:W1:Y:S01]  /*32c0*/  MUFU.TANH R141, R57 ;  /* 0x00000039008d7308 */ /* 0x0004620000002400 */
[----:B------:R-:W-:Y:S05]  /*32d0*/  @P0 BRA `(.L_x_231) ;  /* 0x0000016000000947 */ /* 0x000fea0003800000 */
[----:B---34-:R-:W-:Y:S01]  /*32e0*/  IMAD.U32 R9, RZ, RZ, UR16 ;  /* 0x00000010ff097e24 */ /* 0x018fe2000f8e00ff */
[----:B------:R-:W-:Y:S04]  /*32f0*/  BSSY B0, `(.L_x_232) ;  /* 0x000000f000007945 */ /* 0x000fe80003800000 */
[----:B------:R-:W-:-:S04]  /*3300*/  IADD3 R10, -R9, UR9, R8 ;  /* 0x00000009090a7c10 */ /* 0x000fc8000fffe108 */
[----:B------:R-:W-:-:S13]  /*3310*/  ISETP.GT.AND P0, PT, R10, -0x1, PT ;  /* 0xffffffff0a00780c */ /* 0x000fda0003f04270 */
[----:B------:R-:W-:Y:S05]  /*3320*/  @P0 BRA `(.L_x_233) ;  /* 0x0000007000000947 */ /* 0x000fea0003800000 */
[----:B------:R-:W-:Y:S01]  /*3330*/  IMAD.MOV.U32 R8, RZ, RZ, c[0x0][0x32c] ;  /* 0x0000cb00ff087624 */ /* 0x000fe200078e00ff */
[----:B------:R-:W-:-:S04]  /*3340*/  LOP3.LUT R10, RZ, R10, RZ, 0x33, !PT ;  /* 0x0000000aff0a7212 */ /* 0x000fc800078e33ff */
[----:B------:R-:W-:-:S13]  /*3350*/  ISETP.NE.AND P0, PT, R8, 0x1, PT ;  /* 0x000000010800780c */ /* 0x000fda0003f05270 */
[----:B------:R-:W-:-:S05]  /*3360*/  @P0 IMAD.HI.U32 R8, R10, c[0x0][0x330], RZ ;  /* 0x0000cc000a080a27 */ /* 0x000fca00078e00ff */
[----:B------:R-:W-:-:S04]  /*3370*/  @P0 SHF.R.U32.HI R10, RZ, c[0x0][0x334], R8 ;  /* 0x0000cd00ff0a0a19 */ /* 0x000fc80000011608 */
[----:B------:R-:W-:Y:S01]  /*3380*/  LOP3.LUT R10, RZ, R10, RZ, 0x33, !PT ;  /* 0x0000000aff0a7212 */ /* 0x000fe200078e33ff */
[----:B------:R-:W-:Y:S05]  /*3390*/  BRA `(.L_x_234) ;  /* 0x0000004000007947 */ /* 0x000fea0003800000 */
.L_x_233:
[----:B------:R-:W-:-:S04]  /*33a0*/  MOV R8, c[0x0][0x32c] ;  /* 0x0000cb0000087a02 */ /* 0x000fc80000000f00 */
[----:B------:R-:W-:-:S13]  /*33b0*/  ISETP.NE.AND P0, PT, R8, 0x1, PT ;  /* 0x000000010800780c */ /* 0x000fda0003f05270 */
[----:B------:R-:W-:-:S05]  /*33c0*/  @P0 IMAD.HI.U32 R8, R10, c[0x0][0x330], RZ ;  /* 0x0000cc000a080a27 */ /* 0x000fca00078e00ff */
[----:B------:R-:W-:Y:S02]  /*33d0*/  @P0 SHF.R.U32.HI R10, RZ, c[0x0][0x334], R8 ;  /* 0x0000cd00ff0a0a19 */ /* 0x000fe40000011608 */
.L_x_234:
[----:B------:R-:W-:Y:S05]  /*33e0*/  BSYNC B0 ;  /* 0x0000000000007941 */ /* 0x000fea0003800000 */
.L_x_232:
[----:B------:R-:W-:-:S04]  /*33f0*/  IMAD R9, R10, c[0x0][0x32c], -R5 ;  /* 0x0000cb000a097a24 */ /* 0x000fc800078e0a05 */
[----:B------:R-:W-:-:S05]  /*3400*/  IMAD.IADD R10, R9, 0x1, -R216 ;  /* 0x00000001090a7824 */ /* 0x000fca00078e0ad8 */
[----:B------:R-:W-:Y:S02]  /*3410*/  IADD3 R8, R10, c[0x0][0x32c], RZ ;  /* 0x0000cb000a087a10 */ /* 0x000fe40007ffe0ff */
[----:B------:R-:W-:Y:S02]  /*3420*/  IMNMX R21, R21, R10, !PT ;  /* 0x0000000a15157217 */ /* 0x000fe40007800200 */
[----:B------:R-:W-:Y:S02]  /*3430*/  IMNMX R25, R25, R8, PT ;  /* 0x0000000819197217 */ /* 0x000fe40003800200 */
.L_x_231:
[----:B---34-:R-:W-:Y:S01]  /*3440*/  ISETP.LT.AND P0, PT, RZ, UR14, PT ;  /* 0x0000000eff007c0c */ /* 0x018fe2000bf01270 */
[----:B------:R-:W-:Y:S02]  /*3450*/  FMUL.FTZ R9, R22, c[0x0][0x320] ;  /* 0x0000c80016097a20 */ /* 0x000fe40000410000 */
[----:B------:R-:W-:Y:S01]  /*3460*/  FMUL.FTZ R22, R23, c[0x0][0x320] ;  /* 0x0000c80017167a20 */ /* 0x000fe20000410000 */
[C---:B------:R-:W-:Y:S01]  /*3470*/  ISETP.GT.AND P5, PT, R21.reuse, RZ, P0 ;  /* 0x000000ff1500720c */ /* 0x040fe200007a4270 */
[----:B------:R3:W4:Y:S01]  /*3480*/  SHFL.IDX PT, R23, R15, 0x1, 0x1c1f ;  /* 0x003c1f000f177f89 */ /* 0x00072200000e0000 */
[----:B------:R-:W-:Y:S01]  /*3490*/  ISETP.GT.AND P4, PT, R21, 0x1, P0 ;  /* 0x000000011500780c */ /* 0x000fe20000784270 */
[----:B------:R-:W-:Y:S01]  /*34a0*/  FMUL.FTZ R10, R26, c[0x0][0x320] ;  /* 0x0000c8001a0a7a20 */ /* 0x000fe20000410000 */
[----:B------:R-:W-:Y:S01]  /*34b0*/  ISETP.LT.OR P5, PT, R25, 0x1, P5 ;  /* 0x000000011900780c */ /* 0x000fe20002fa1670 */
[----:B------:R-:W-:Y:S01]  /*34c0*/  FMUL.FTZ R8, R27, c[0x0][0x320] ;  /* 0x0000c8001b087a20 */ /* 0x000fe20000410000 */
[----:B------:R-:W-:Y:S01]  /*34d0*/  ISETP.LT.OR P4, PT, R25, 0x2, P4 ;  /* 0x000000021900780c */ /* 0x000fe20002781670 */
[----:B------:R-:W-:Y:S01]  /*34e0*/  FMUL.FTZ R26, R63, c[0x0][0x320] ;  /* 0x0000c8003f1a7a20 */ /* 0x000fe20000410000 */
[----:B------:R-:W-:Y:S01]  /*34f0*/  FSEL R18, R0, -INF , !P5 ;  /* 0xff80000000127808 */ /* 0x000fe20006800000 */
[----:B------:R-:W-:Y:S01]  /*3500*/  FMUL.FTZ R27, R35, c[0x0][0x320] ;  /* 0x0000c800231b7a20 */ /* 0x000fe20000410000 */
[C---:B------:R-:W-:Y:S01]  /*3510*/  ISETP.GT.AND P6, PT, R21.reuse, 0x8, P0 ;  /* 0x000000081500780c */ /* 0x040fe200007c4270 */
[----:B------:R5:W2:Y:S01]  /*3520*/  MUFU.TANH R0, R9 ;  /* 0x0000000900007308 */ /* 0x000aa20000002400 */
        /* <DEDUP_REMOVED lines=9> */
[----:B------:R-:W-:Y:S01]  /*35c0*/  FMUL.FTZ R74, R74, c[0x0][0x320] ;  /* 0x0000c8004a4a7a20 */ /* 0x000fe20000410000 */
[----:B------:R-:W-:Y:S01]  /*35d0*/  ISETP.LT.OR P4, PT, R25, 0x11, P4 ;  /* 0x000000111900780c */ /* 0x000fe20002781670 */
[----:B------:R-:W-:Y:S01]  /*35e0*/  FMUL.FTZ R75, R75, c[0x0][0x320] ;  /* 0x0000c8004b4b7a20 */ /* 0x000fe20000410000 */
[----:B------:R-:W-:Y:S01]  /*35f0*/  FSEL R17, R12, -INF , !P6 ;  /* 0xff8000000c117808 */ /* 0x000fe20007000000 */
[----:B------:R-:W-:Y:S01]  /*3600*/  FMUL.FTZ R58, R58, c[0x0][0x320] ;  /* 0x0000c8003a3a7a20 */ /* 0x000fe20000410000 */
[----:B---3--:R-:W-:Y:S01]  /*3610*/  FSEL R15, R13, -INF , !P5 ;  /* 0xff8000000d0f7808 */ /* 0x008fe20006800000 */
[----:B------:R-:W-:Y:S01]  /*3620*/  FMUL.FTZ R59, R59, c[0x0][0x320] ;  /* 0x0000c8003b3b7a20 */ /* 0x000fe20000410000 */
[----:B------:R-:W-:Y:S01]  /*3630*/  ISETP.GT.AND P6, PT, R21, 0x11, P0 ;  /* 0x000000111500780c */ /* 0x000fe200007c4270 */
[----:B------:R3:W1:Y:S01]  /*3640*/  MUFU.TANH R162, R51 ;  /* 0x0000003300a27308 */ /* 0x0006620000002400 */
[----:B------:R-:W-:Y:S01]  /*3650*/  FSEL R13, R24, -INF , !P4 ;  /* 0xff800000180d7808 */ /* 0x000fe20006000000 */
[----:B----4-:R-:W-:Y:S01]  /*3660*/  IMAD.IADD R19, R19, 0x1, R23 ;  /* 0x0000000113137824 */ /* 0x010fe200078e0217 */
[----:B------:R-:W-:-:S02]  /*3670*/  ISETP.GT.AND P4, PT, R21, 0x19, P0 ;  /* 0x000000191500780c */ /* 0x000fc40000784270 */
[C---:B------:R-:W-:Y:S02]  /*3680*/  ISETP.LT.OR P6, PT, R25.reuse, 0x12, P6 ;  /* 0x000000121900780c */ /* 0x040fe400037c1670 */
[----:B------:R-:W-:Y:S01]  /*3690*/  ISETP.LT.OR P4, PT, R25, 0x1a, P4 ;  /* 0x0000001a1900780c */ /* 0x000fe20002781670 */
[----:B------:R3:W4:Y:S01]  /*36a0*/  MUFU.TANH R172, R50 ;  /* 0x0000003200ac7308 */ /* 0x0007220000002400 */
[----:B------:R-:W-:Y:S02]  /*36b0*/  ISETP.GT.AND P5, PT, R21, 0x18, P0 ;  /* 0x000000181500780c */ /* 0x000fe400007a4270 */
[----:B------:R-:W-:Y:S02]  /*36c0*/  FSEL R11, R7, -INF , !P6 ;  /* 0xff800000070b7808 */ /* 0x000fe40007000000 */
[----:B------:R-:W-:Y:S02]  /*36d0*/  FSEL R7, R14, -INF , !P4 ;  /* 0xff8000000e077808 */ /* 0x000fe40006000000 */
[----:B------:R-:W-:Y:S01]  /*36e0*/  ISETP.GT.AND P4, PT, R21, 0x28, P0 ;  /* 0x000000281500780c */ /* 0x000fe20000784270 */
[----:B------:R-:W1:Y:S01]  /*36f0*/  MUFU.TANH R10, R10 ;  /* 0x0000000a000a7308 */ /* 0x000e620000002400 */
[----:B------:R-:W-:-:S02]  /*3700*/  ISETP.LT.OR P5, PT, R25, 0x19, P5 ;  /* 0x000000191900780c */ /* 0x000fc40002fa1670 */
[----:B------:R-:W-:Y:S02]  /*3710*/  ISETP.LT.OR P4, PT, R25, 0x29, P4 ;  /* 0x000000291900780c */ /* 0x000fe40002781670 */
[----:B-----5:R-:W-:Y:S01]  /*3720*/  FSEL R9, R6, -INF , !P5 ;  /* 0xff80000006097808 */ /* 0x020fe20006800000 */
[----:B------:R-:W-:Y:S01]  /*3730*/  FMUL.FTZ R6, R62, c[0x0][0x320] ;  /* 0x0000c8003e067a20 */ /* 0x000fe20000410000 */
[C---:B------:R-:W-:Y:S01]  /*3740*/  ISETP.GT.AND P6, PT, R21.reuse, 0x20, P0 ;  /* 0x000000201500780c */ /* 0x040fe200007c4270 */
[----:B------:R-:W1:Y:S01]  /*3750*/  MUFU.TANH R8, R8 ;  /* 0x0000000800087308 */ /* 0x000e620000002400 */
[----:B------:R-:W-:Y:S02]  /*3760*/  ISETP.GT.AND P5, PT, R21, 0x21, P0 ;  /* 0x000000211500780c */ /* 0x000fe400007a4270 */
[----:B------:R-:W-:Y:S02]  /*3770*/  FSEL R161, R161, -INF , !P4 ;  /* 0xff800000a1a17808 */ /* 0x000fe40006000000 */
[----:B------:R-:W-:-:S02]  /*3780*/  ISETP.GT.AND P4, PT, R21, 0x31, P0 ;  /* 0x000000311500780c */ /* 0x000fc40000784270 */
[C---:B------:R-:W-:Y:S01]  /*3790*/  ISETP.LT.OR P6, PT, R25.reuse, 0x21, P6 ;  /* 0x000000211900780c */ /* 0x040fe200037c1670 */
[----:B------:R3:W1:Y:S01]  /*37a0*/  MUFU.TANH R170, R66 ;  /* 0x0000004200aa7308 */ /* 0x0006620000002400 */
[C---:B------:R-:W-:Y:S02]  /*37b0*/  ISETP.LT.OR P5, PT, R25.reuse, 0x22, P5 ;  /* 0x000000221900780c */ /* 0x040fe40002fa1670 */
[----:B------:R-:W-:Y:S02]  /*37c0*/  ISETP.LT.OR P4, PT, R25, 0x32, P4 ;  /* 0x000000321900780c */ /* 0x000fe40002781670 */
[----:B------:R-:W-:Y:S02]  /*37d0*/  FSEL R155, R155, -INF , !P6 ;  /* 0xff8000009b9b7808 */ /* 0x000fe40007000000 */
[----:B-1----:R-:W-:Y:S01]  /*37e0*/  FSEL R163, R163, -INF , !P5 ;  /* 0xff800000a3a37808 */ /* 0x002fe20006800000 */
[----:B------:R3:W1:Y:S01]  /*37f0*/  MUFU.TANH R164, R67 ;  /* 0x0000004300a47308 */ /* 0x0006620000002400 */
[----:B------:R-:W-:-:S02]  /*3800*/  ISETP.GT.AND P6, PT, R21, 0x29, P0 ;  /* 0x000000291500780c */ /* 0x000fc400007c4270 */
[----:B------:R-:W-:Y:S02]  /*3810*/  ISETP.GT.AND P5, PT, R21, 0x30, P0 ;  /* 0x000000301500780c */ /* 0x000fe400007a4270 */
[----:B------:R-:W-:Y:S02]  /*3820*/  FSEL R165, R165, -INF , !P4 ;  /* 0xff800000a5a57808 */ /* 0x000fe40006000000 */
[----:B------:R-:W-:Y:S01]  /*3830*/  PLOP3.LUT P4, PT, PT, PT, UP1, 0x40, 0x0 ;  /* 0x000000000000781c */ /* 0x000fe20003f8e818 */
[----:B------:R-:W1:Y:S01]  /*3840*/  MUFU.TANH R26, R26 ;  /* 0x0000001a001a7308 */ /* 0x000e620000002400 */
[C---:B------:R-:W-:Y:S02]  /*3850*/  ISETP.LT.OR P6, PT, R25.reuse, 0x2a, P6 ;  /* 0x0000002a1900780c */ /* 0x040fe400037c1670 */
[----:B------:R-:W-:Y:S02]  /*3860*/  ISETP.LT.OR P5, PT, R25, 0x31, P5 ;  /* 0x000000311900780c */ /* 0x000fe40002fa1670 */
[----:B------:R-:W-:-:S02]  /*3870*/  FSEL R157, R157, -INF , !P6 ;  /* 0xff8000009d9d7808 */ /* 0x000fc40007000000 */
[----:B------:R-:W-:Y:S01]  /*3880*/  FSEL R167, R167, -INF , !P5 ;  /* 0xff800000a7a77808 */ /* 0x000fe20006800000 */
[----:B------:R-:W1:Y:S01]  /*3890*/  MUFU.TANH R27, R27 ;  /* 0x0000001b001b7308 */ /* 0x000e620000002400 */
[C---:B------:R-:W-:Y:S02]  /*38a0*/  ISETP.GT.AND P6, PT, R21.reuse, 0x38, P0 ;  /* 0x000000381500780c */ /* 0x040fe400007c4270 */
[----:B------:R-:W-:Y:S01]  /*38b0*/  ISETP.GT.AND P5, PT, R21, 0x39, P0 ;  /* 0x000000391500780c */ /* 0x000fe200007a4270 */
[----:B------:R-:W-:Y:S01]  /*38c0*/  IMAD.IADD R21, R20, 0x1, R23 ;  /* 0x0000000114157824 */ /* 0x000fe200078e0217 */
[C---:B------:R-:W-:Y:S02]  /*38d0*/  ISETP.LT.OR P6, PT, R25.reuse, 0x39, P6 ;  /* 0x000000391900780c */ /* 0x040fe400037c1670 */
[----:B------:R-:W-:Y:S01]  /*38e0*/  ISETP.LT.OR P5, PT, R25, 0x3a, P5 ;  /* 0x0000003a1900780c */ /* 0x000fe20002fa1670 */
[----:B------:R3:W1:Y:S01]  /*38f0*/  MUFU.TANH R166, R74 ;  /* 0x0000004a00a67308 */ /* 0x0006620000002400 */
[----:B------:R-:W-:-:S02]  /*3900*/  IMNMX R21, R21, R16, PT ;  /* 0x0000001015157217 */ /* 0x000fc40003800200 */
[----:B------:R-:W-:Y:S02]  /*3910*/  FSEL R143, R143, -INF , !P6 ;  /* 0xff8000008f8f7808 */ /* 0x000fe40007000000 */
[----:B------:R-:W-:-:S03]  /*3920*/  FSEL R141, R141, -INF , !P5 ;  /* 0xff8000008d8d7808 */ /* 0x000fc60006800000 */
[----:B------:R3:W1:Y:S08]  /*3930*/  MUFU.TANH R142, R75 ;  /* 0x0000004b008e7308 */ /* 0x0006700000002400 */
[----:B------:R-:W1:Y:S08]  /*3940*/  MUFU.TANH R22, R22 ;  /* 0x0000001600167308 */ /* 0x000e700000002400 */
[----:B------:R3:W1:Y:S08]  /*3950*/  MUFU.TANH R140, R58 ;  /* 0x0000003a008c7308 */ /* 0x0006700000002400 */
[----:B------:R3:W1:Y:S08]  /*3960*/  MUFU.TANH R160, R59 ;  /* 0x0000003b00a07308 */ /* 0x0006700000002400 */
[----:B------:R-:W1:Y:S01]  /*3970*/  MUFU.TANH R6, R6 ;  /* 0x0000000600067308 */ /* 0x000e620000002400 */
[----:B------:R-:W-:Y:S05]  /*3980*/  @P4 BRA `(.L_x_235) ;  /* 0x0000016000004947 */ /* 0x000fea0003800000 */
[----:B--2-4-:R-:W-:Y:S01]  /*3990*/  IMAD.U32 R12, RZ, RZ, UR16 ;  /* 0x00000010ff0c7e24 */ /* 0x014fe2000f8e00ff */
        /* <DEDUP_REMOVED lines=11> */
.L_x_237:
[----:B------:R-:W-:-:S04]  /*3a50*/  MOV R12, c[0x0][0x32c] ;  /* 0x0000cb00000c7a02 */ /* 0x000fc80000000f00 */
[----:B------:R-:W-:-:S13]  /*3a60*/  ISETP.NE.AND P4, PT, R12, 0x1, PT ;  /* 0x000000010c00780c */ /* 0x000fda0003f85270 */
[----:B------:R-:W-:-:S05]  /*3a70*/  @P4 IMAD.HI.U32 R12, R14, c[0x0][0x330], RZ ;  /* 0x0000cc000e0c4a27 */ /* 0x000fca00078e00ff */
[----:B------:R-:W-:Y:S02]  /*3a80*/  @P4 SHF.R.U32.HI R14, RZ, c[0x0][0x334], R12 ;  /* 0x0000cd00ff0e4a19 */ /* 0x000fe4000001160c */
.L_x_238:
[----:B------:R-:W-:Y:S05]  /*3a90*/  BSYNC B0 ;  /* 0x0000000000007941 */ /* 0x000fea0003800000 */
.L_x_236:
[----:B------:R-:W-:-:S04]  /*3aa0*/  IMAD R5, R14, c[0x0][0x32c], -R5 ;  /* 0x0000cb000e057a24 */ /* 0x000fc800078e0a05 */
[----:B------:R-:W-:-:S05]  /*3ab0*/  IMAD.IADD R14, R5, 0x1, -R216 ;  /* 0x00000001050e7824 */ /* 0x000fca00078e0ad8 */
[----:B------:R-:W-:Y:S02]  /*3ac0*/  IADD3 R12, R14, c[0x0][0x32c], RZ ;  /* 0x0000cb000e0c7a10 */ /* 0x000fe40007ffe0ff */
[----:B------:R-:W-:Y:S02]  /*3ad0*/  IMNMX R19, R19, R14, !PT ;  /* 0x0000000e13137217 */ /* 0x000fe40007800200 */
[----:B------:R-:W-:Y:S02]  /*3ae0*/  IMNMX R21, R21, R12, PT ;  /* 0x0000000c15157217 */ /* 0x000fe40003800200 */
.L_x_235:
[C---:B--2-4-:R-:W-:Y:S01]  /*3af0*/  ISETP.GT.AND P4, PT, R19.reuse, 0x8, P0 ;  /* 0x000000081300780c */ /* 0x054fe20000784270 */
[----:B------:R-:W-:Y:S01]  /*3b00*/  IMAD.SHL.U32 R203, R4, 0x2, RZ ;  /* 0x0000000204cb7824 */ /* 0x000fe200078e00ff */
[----:B------:R-:W-:Y:S01]  /*3b10*/  ISETP.GT.AND P5, PT, R19, 0x9, P0 ;  /* 0x000000091300780c */ /* 0x000fe200007a4270 */
[----:B------:R-:W-:Y:S01]  /*3b20*/  @UP2 USHF.L.U32 UR17, UR17, 0x7, URZ ;  /* 0x0000000711112899 */ /* 0x000fe2000800063f */
[----:B------:R-:W-:Y:S01]  /*3b30*/  ISETP.LT.OR P4, PT, R21, 0x9, P4 ;  /* 0x000000091500780c */ /* 0x000fe20002781670 */
[--C-:B------:R-:W-:Y:S01]  /*3b40*/  IMAD R197, R3, 0x2, R203.reuse ;  /* 0x0000000203c57824 */ /* 0x100fe200078e02cb */
[----:B------:R-:W-:Y:S01]  /*3b50*/  ISETP.LT.OR P5, PT, R21, 0xa, P5 ;  /* 0x0000000a1500780c */ /* 0x000fe20002fa1670 */
[----:B------:R-:W-:Y:S01]  /*3b60*/  LDSM.16.MT88.4 R40, [R203+0x2100] ;  /* 0x00210000cb28783b */ /* 0x000fe20000004200 */
[----:B-1----:R-:W-:Y:S01]  /*3b70*/  FSEL R16, R6, -INF , !P4 ;  /* 0xff80000006107808 */ /* 0x002fe20006000000 */
[----:B------:R-:W-:Y:S01]  /*3b80*/  IMAD R198, R2, 0x2, R203 ;  /* 0x0000000202c67824 */ /* 0x000fe200078e02cb */
[----:B------:R-:W-:Y:S01]  /*3b90*/  FMNMX.FTZ R12, R18, R33, !PT ;  /* 0x00000021120c7209 */ /* 0x000fe20007810000 */
[----:B---3--:R-:W-:Y:S01]  /*3ba0*/  LDSM.16.MT88.4 R56, [R197+0x2100] ;  /* 0x00210000c538783b */ /* 0x008fe20000004200 */
[----:B------:R-:W-:Y:S01]  /*3bb0*/  FSEL R6, R26, -INF , !P5 ;  /* 0xff8000001a067808 */ /* 0x000fe20006800000 */
[----:B------:R-:W-:Y:S01]  /*3bc0*/  IMAD R196, R3, 0x2, R198 ;  /* 0x0000000203c47824 */ /* 0x000fe200078e02c6 */
[C---:B------:R-:W-:Y:S01]  /*3bd0*/  ISETP.GT.AND P6, PT, R19.reuse, 0x1, P0 ;  /* 0x000000011300780c */ /* 0x040fe200007c4270 */
[----:B------:R-:W-:Y:S01]  /*3be0*/  LDSM.16.MT88.4 R124, [R203+0x100] ;  /* 0x00010000cb7c783b */ /* 0x000fe20000004200 */
[----:B------:R-:W-:Y:S01]  /*3bf0*/  ISETP.GT.AND P5, PT, R19, RZ, P0 ;  /* 0x000000ff1300720c */ /* 0x000fe200007a4270 */
[----:B------:R-:W-:Y:S01]  /*3c00*/  ULDC.64 UR4, c[0x0][0x2c8] ;  /* 0x0000b20000047ab9 */ /* 0x000fe20000000a00 */
[----:B------:R-:W-:Y:S01]  /*3c10*/  FMNMX.FTZ R12, R17, R12, !PT ;  /* 0x0000000c110c7209 */ /* 0x000fe20007810000 */
[----:B------:R-:W-:Y:S01]  /*3c20*/  LDSM.16.MT88.4 R116, [R198+0x100] ;  /* 0x00010000c674783b */ /* 0x000fe20000004200 */
[C---:B------:R-:W-:Y:S01]  /*3c30*/  ISETP.LT.OR P6, PT, R21.reuse, 0x2, P6 ;  /* 0x000000021500780c */ /* 0x040fe200037c1670 */
[----:B------:R-:W-:Y:S01]  /*3c40*/  UIMAD.WIDE.U32 UR20, UR17, UR4, URZ ;  /* 0x00000004111472a5 */ /* 0x000fe2000f8e003f */
[----:B------:R-:W-:Y:S01]  /*3c50*/  ISETP.LT.OR P5, PT, R21, 0x1, P5 ;  /* 0x000000011500780c */ /* 0x000fe20002fa1670 */
[----:B------:R-:W-:Y:S01]  /*3c60*/  LDSM.16.MT88.4 R108, [R197+0x100] ;  /* 0x00010000c56c783b */ /* 0x000fe20000004200 */
[----:B------:R-:W-:Y:S01]  /*3c70*/  FMNMX.FTZ R12, R15, R12, !PT ;  /* 0x0000000c0f0c7209 */ /* 0x000fe20007810000 */
[----:B------:R-:W-:Y:S01]  /*3c80*/  UIADD3 UR14, UR14, -0x2, URZ ;  /* 0xfffffffe0e0e7890 */ /* 0x000fe2000fffe03f */
[----:B------:R-:W-:Y:S01]  /*3c90*/  FSEL R20, R27, -INF , !P6 ;  /* 0xff8000001b147808 */ /* 0x000fe20007000000 */
[----:B------:R-:W-:Y:S01]  /*3ca0*/  LDSM.16.MT88.4 R100, [R196+0x100] ;  /* 0x00010000c464783b */ /* 0x000fe20000004200 */
[----:B------:R-:W-:Y:S01]  /*3cb0*/  FSEL R32, R32, -INF , !P5 ;  /* 0xff80000020207808 */ /* 0x000fe20006800000 */
[----:B------:R-:W-:Y:S01]  /*3cc0*/  @UP2 UMOV UR17, UR21 ;  /* 0x0000001500112c82 */ /* 0x000fe20008000000 */
[----:B------:R-:W-:Y:S01]  /*3cd0*/  ISETP.GT.AND P6, PT, R19, 0x10, P0 ;  /* 0x000000101300780c */ /* 0x000fe200007c4270 */
[----:B------:R-:W-:Y:S01]  /*3ce0*/  LDSM.16.MT88.4 R48, [R198+0x2100] ;  /* 0x00210000c630783b */ /* 0x000fe20000004200 */
[----:B------:R-:W-:Y:S01]  /*3cf0*/  FMNMX.FTZ R12, R13, R12, !PT ;  /* 0x0000000c0d0c7209 */ /* 0x000fe20007810000 */
[----:B------:R-:W-:Y:S01]  /*3d00*/  @UP2 USHF.R.U32.HI UR7, URZ, UR5, UR17 ;  /* 0x000000053f072299 */ /* 0x000fe20008011611 */
[----:B------:R-:W-:Y:S01]  /*3d10*/  FMNMX.FTZ R5, R32, R20, !PT ;  /* 0x0000001420057209 */ /* 0x000fe20007810000 */
[----:B------:R-:W-:Y:S01]  /*3d20*/  LDSM.16.MT88.4 R64, [R196+0x2100] ;  /* 0x00210000c440783b */ /* 0x000fe20000004200 */
[----:B------:R-:W-:Y:S01]  /*3d30*/  ISETP.GT.AND P4, PT, R19, 0x11, P0 ;  /* 0x000000111300780c */ /* 0x000fe20000784270 */
[----:B------:R-:W-:Y:S01]  /*3d40*/  UIADD3 UR4, UR6, UR7, URZ ;  /* 0x0000000706047290 */ /* 0x000fe2000fffe03f */
[----:B------:R-:W-:Y:S01]  /*3d50*/  ISETP.LT.OR P6, PT, R21, 0x11, P6 ;  /* 0x000000111500780c */ /* 0x000fe200037c1670 */
[----:B------:R-:W-:Y:S01]  /*3d60*/  LDSM.16.MT88.4 R72, [R203+0x4100] ;  /* 0x00410000cb48783b */ /* 0x000fe20000004200 */
[----:B------:R-:W-:Y:S01]  /*3d70*/  FMNMX.FTZ R12, R11, R12, !PT ;  /* 0x0000000c0b0c7209 */ /* 0x000fe20007810000 */
[----:B------:R-:W-:Y:S01]  /*3d80*/  ULDC UR7, c[0x0][0x328] ;  /* 0x0000ca0000077ab9 */ /* 0x000fe20000000800 */
[----:B------:R-:W-:Y:S01]  /*3d90*/  FMNMX.FTZ R5, R16, R5, !PT ;  /* 0x0000000510057209 */ /* 0x000fe20007810000 */
[----:B------:R-:W-:Y:S01]  /*3da0*/  LDSM.16.MT88.4 R80, [R198+0x4100] ;  /* 0x00410000c650783b */ /* 0x000fe20000004200 */
[----:B------:R-:W-:Y:S01]  /*3db0*/  ISETP.LT.OR P4, PT, R21, 0x12, P4 ;  /* 0x000000121500780c */ /* 0x000fe20002781670 */
[----:B------:R-:W-:Y:S01]  /*3dc0*/  UIADD3 UR7, UR4, UR7, URZ ;  /* 0x0000000704077290 */ /* 0x000fe2000fffe03f */
[----:B------:R-:W-:Y:S01]  /*3dd0*/  FSEL R14, R10, -INF , !P6 ;  /* 0xff8000000a0e7808 */ /* 0x000fe20007000000 */
[----:B------:R-:W-:Y:S01]  /*3de0*/  LDSM.16.MT88.4 R88, [R197+0x4100] ;  /* 0x00410000c558783b */ /* 0x000fe20000004200 */
[----:B------:R-:W-:-:S02]  /*3df0*/  FMNMX.FTZ R10, R9, R12, !PT ;  /* 0x0000000c090a7209 */ /* 0x000fc40007810000 */
[----:B------:R-:W-:Y:S01]  /*3e00*/  ISETP.GT.AND P6, PT, R19, 0x18, P0 ;  /* 0x000000181300780c */ /* 0x000fe200007c4270 */
[----:B------:R-:W-:Y:S01]  /*3e10*/  LDSM.16.MT88.4 R136, [R198+0x900] ;  /* 0x00090000c688783b */ /* 0x000fe20000004200 */
[----:B------:R-:W-:Y:S02]  /*3e20*/  FMNMX.FTZ R5, R6, R5, !PT ;  /* 0x0000000506057209 */ /* 0x000fe40007810000 */
[----:B------:R-:W-:Y:S01]  /*3e30*/  FSEL R12, R8, -INF , !P4 ;  /* 0xff800000080c7808 */ /* 0x000fe20006000000 */
[----:B------:R-:W-:Y:S01]  /*3e40*/  LDSM.16.MT88.4 R28, [R196+0x900] ;  /* 0x00090000c41c783b */ /* 0x000fe20000004200 */
[----:B------:R-:W-:Y:S02]  /*3e50*/  FMNMX.FTZ R8, R7, R10, !PT ;  /* 0x0000000a07087209 */ /* 0x000fe40007810000 */
[----:B------:R-:W-:Y:S01]  /*3e60*/  ISETP.GT.AND P5, PT, R19, 0x19, P0 ;  /* 0x000000191300780c */ /* 0x000fe200007a4270 */
[----:B------:R-:W-:Y:S01]  /*3e70*/  LDSM.16.MT88.4 R24, [R198+0x2900] ;  /* 0x00290000c618783b */ /* 0x000fe20000004200 */
        /* <DEDUP_REMOVED lines=27> */
[----:B------:R-:W-:Y:S02]  /*4030*/  ISETP.LT.OR P6, PT, R21, 0x31, P6 ;  /* 0x000000311500780c */ /* 0x000fe400037c1670 */
[----:B------:R-:W-:Y:S02]  /*4040*/  FSEL R164, R164, -INF , !P4 ;  /* 0xff800000a4a47808 */ /* 0x000fe40006000000 */
        /* <DEDUP_REMOVED lines=12> */
[----:B------:R-:W-:Y:S02]  /*4110*/  ISETP.LT.OR P0, PT, R21, 0x3a, P0 ;  /* 0x0000003a1500780c */ /* 0x000fe40000701670 */
[----:B------:R-:W-:-:S02]  /*4120*/  FSEL R140, R140, -INF , !P4 ;  /* 0xff8000008c8c7808 */ /* 0x000fc40006000000 */
[----:B------:R-:W-:Y:S02]  /*4130*/  FMNMX.FTZ R23, R142, R23, !PT ;  /* 0x000000178e177209 */ /* 0x000fe40007810000 */
[----:B------:R-:W-:Y:S02]  /*4140*/  FMNMX.FTZ R0, R141, R0, !PT ;  /* 0x000000008d007209 */ /* 0x000fe40007810000 */
        /* <DEDUP_REMOVED lines=9> */
[----:B-1----:R-:W-:-:S04]  /*41e0*/  FMNMX.FTZ R0, R21, R0, !PT ;  /* 0x0000000015007209 */ /* 0x002fc80007810000 */
        /* <DEDUP_REMOVED lines=24> */
[--C-:B------:R-:W-:Y:S01]  /*4370*/  FFMA.FTZ R3, R10, c[0x0][0x2d0], -R159.reuse ;  /* 0x0000b4000a037a23 */ /* 0x100fe2000001089f */
[----:B------:R-:W-:Y:S01]  /*4380*/  MUFU.EX2 R152, R152 ;  /* 0x0000009800987308 */ /* 0x000fe20000000800 */
[----:B------:R-:W-:Y:S01]  /*4390*/  FFMA.FTZ R2, R8, c[0x0][0x2d0], -R159 ;  /* 0x0000b40008027a23 */ /* 0x000fe2000001089f */
[----:B------:R-:W-:Y:S01]  /*43a0*/  LDSM.16.MT88.4 R20, [R203+0x900] ;  /* 0x00090000cb14783b */ /* 0x000fe20000004200 */
[----:B------:R-:W-:-:S02]  /*43b0*/  FFMA.FTZ R151, R13, c[0x0][0x2d0], -R168 ;  /* 0x0000b4000d977a23 */ /* 0x000fc400000108a8 */
[--C-:B------:R-:W-:Y:S01]  /*43c0*/  FFMA.FTZ R144, R14, c[0x0][0x2d0], -R159.reuse ;  /* 0x0000b4000e907a23 */ /* 0x100fe2000001089f */
[----:B------:R-:W3:Y:S01]  /*43d0*/  LDSM.16.MT88.4 R8, [R203+0x2900] ;  /* 0x00290000cb08783b */ /* 0x000ee20000004200 */
[----:B------:R-:W-:Y:S01]  /*43e0*/  FFMA.FTZ R133, R12, c[0x0][0x2d0], -R159 ;  /* 0x0000b4000c857a23 */ /* 0x000fe2000001089f */
[----:B------:R-:W4:Y:S01]  /*43f0*/  MUFU.EX2 R147, R147 ;  /* 0x0000009300937308 */ /* 0x000f220000000800 */
[----:B-1----:R-:W-:Y:S01]  /*4400*/  F2FP.PACK_AB R96, R153, R154 ;  /* 0x0000009a9960723e */ /* 0x002fe200000000ff */
[----:B------:R-:W1:Y:S01]  /*4410*/  LDSM.16.MT88.4 R12, [R196+0x2900] ;  /* 0x00290000c40c783b */ /* 0x000e620000004200 */
[--C-:B------:R-:W-:Y:S02]  /*4420*/  FFMA.FTZ R158, R163, c[0x0][0x2d0], -R168.reuse ;  /* 0x0000b400a39e7a23 */ /* 0x100fe400000108a8 */
[--C-:B------:R-:W-:Y:S02]  /*4430*/  FFMA.FTZ R156, R161, c[0x0][0x2d0], -R168.reuse ;  /* 0x0000b400a19c7a23 */ /* 0x100fe400000108a8 */
[--C-:B------:R-:W-:Y:S01]  /*4440*/  FFMA.FTZ R155, R155, c[0x0][0x2d0], -R168.reuse ;  /* 0x0000b4009b9b7a23 */ /* 0x100fe200000108a8 */
[----:B------:R-:W-:Y:S01]  /*4450*/  MUFU.EX2 R148, R148 ;  /* 0x0000009400947308 */ /* 0x000fe20000000800 */
[----:B------:R-:W-:-:S02]  /*4460*/  FFMA.FTZ R157, R157, c[0x0][0x2d0], -R168 ;  /* 0x0000b4009d9d7a23 */ /* 0x000fc400000108a8 */
[--C-:B------:R-:W-:Y:S02]  /*4470*/  FFMA.FTZ R161, R172, c[0x0][0x2d0], -R159.reuse ;  /* 0x0000b400aca17a23 */ /* 0x100fe4000001089f */
[--C-:B------:R-:W-:Y:S02]  /*4480*/  FFMA.FTZ R162, R162, c[0x0][0x2d0], -R159.reuse ;  /* 0x0000b400a2a27a23 */ /* 0x100fe4000001089f */
[--C-:B------:R-:W-:Y:S01]  /*4490*/  FFMA.FTZ R163, R170, c[0x0][0x2d0], -R159.reuse ;  /* 0x0000b400aaa37a23 */ /* 0x100fe2000001089f */
[----:B------:R-:W5:Y:S01]  /*44a0*/  MUFU.EX2 R149, R149 ;  /* 0x0000009500957308 */ /* 0x000f620000000800 */
[----:B----4-:R-:W-:Y:S01]  /*44b0*/  F2FP.PACK_AB R98, R147, R152 ;  /* 0x000000989362723e */ /* 0x010fe200000000ff */
[----:B------:R-:W-:Y:S02]  /*44c0*/  FFMA.FTZ R164, R164, c[0x0][0x2d0], -R159 ;  /* 0x0000b400a4a47a23 */ /* 0x000fe4000001089f */
[--C-:B------:R-:W-:Y:S02]  /*44d0*/  FFMA.FTZ R170, R165, c[0x0][0x2d0], -R168.reuse ;  /* 0x0000b400a5aa7a23 */ /* 0x100fe400000108a8 */
[----:B------:R-:W-:-:S02]  /*44e0*/  FFMA.FTZ R167, R167, c[0x0][0x2d0], -R168 ;  /* 0x0000b400a7a77a23 */ /* 0x000fc400000108a8 */
[----:B------:R-:W-:Y:S01]  /*44f0*/  MUFU.EX2 R150, R150 ;  /* 0x0000009600967308 */ /* 0x000fe20000000800 */
[--C-:B------:R-:W-:Y:S02]  /*4500*/  FFMA.FTZ R165, R143, c[0x0][0x2d0], -R168.reuse ;  /* 0x0000b4008fa57a23 */ /* 0x100fe400000108a8 */
[----:B------:R-:W-:Y:S02]  /*4510*/  FFMA.FTZ R220, R141, c[0x0][0x2d0], -R168 ;  /* 0x0000b4008ddc7a23 */ /* 0x000fe400000108a8 */
[--C-:B------:R-:W-:Y:S02]  /*4520*/  FFMA.FTZ R166, R166, c[0x0][0x2d0], -R159.reuse ;  /* 0x0000b400a6a67a23 */ /* 0x100fe4000001089f */
[--C-:B------:R-:W-:Y:S01]  /*4530*/  FFMA.FTZ R169, R142, c[0x0][0x2d0], -R159.reuse ;  /* 0x0000b4008ea97a23 */ /* 0x100fe2000001089f */
[----:B------:R-:W4:Y:S01]  /*4540*/  MUFU.EX2 R135, R135 ;  /* 0x0000008700877308 */ /* 0x000f220000000800 */
[----:B-----5:R-:W-:Y:S01]  /*4550*/  F2FP.PACK_AB R97, R149, R148 ;  /* 0x000000949561723e */ /* 0x020fe200000000ff */
[----:B------:R-:W-:-:S02]  /*4560*/  FFMA.FTZ R168, R140, c[0x0][0x2d0], -R159 ;  /* 0x0000b4008ca87a23 */ /* 0x000fc4000001089f */
[----:B------:R-:W-:Y:S01]  /*4570*/  FFMA.FTZ R217, R160, c[0x0][0x2d0], -R159 ;  /* 0x0000b400a0d97a23 */ /* 0x000fe2000001089f */
[----:B------:R-:W-:Y:S01]  /*4580*/  LDSM.16.MT88.4 R140, [R198+0x1900] ;  /* 0x00190000c68c783b */ /* 0x000fe20000004200 */
[----:B------:R-:W-:Y:S02]  /*4590*/  FADD.FTZ R153, R154, R153 ;  /* 0x000000999a997221 */ /* 0x000fe40000010000 */
[----:B------:R-:W-:Y:S01]  /*45a0*/  MUFU.EX2 R151, R151 ;  /* 0x0000009700977308 */ /* 0x000fe20000000800 */
[----:B------:R-:W-:Y:S02]  /*45b0*/  FADD.FTZ R149, R148, R149 ;  /* 0x0000009594957221 */ /* 0x000fe40000010000 */
[----:B------:R-:W-:-:S04]  /*45c0*/  FADD.FTZ R152, R152, R153 ;  /* 0x0000009998987221 */ /* 0x000fc80000010000 */
[----:B------:R-:W-:Y:S01]  /*45d0*/  FADD.FTZ R152, R147, R152 ;  /* 0x0000009893987221 */ /* 0x000fe20000010000 */
[----:B----4-:R-:W-:Y:S01]  /*45e0*/  F2FP.PACK_AB R99, R135, R150 ;  /* 0x000000968763723e */ /* 0x010fe200000000ff */
[----:B------:R-:W4:Y:S01]  /*45f0*/  MUFU.EX2 R146, R146 ;  /* 0x0000009200927308 */ /* 0x000f220000000800 */
[----:B------:R-:W-:-:S04]  /*4600*/  FADD.FTZ R150, R150, R149 ;  /* 0x0000009596967221 */ /* 0x000fc80000010000 */
        /* <DEDUP_REMOVED lines=184> */
[----:B------:R-:W-:-:S02]  /*5190*/  UIADD3 UR17, UR4, -0x1, URZ ;  /* 0xffffffff04117890 */ /* 0x000fc4000fffe03f */
[----:B------:R-:W-:-:S10]  /*51a0*/  ULDC UR6, c[0x0][0x32c] ;  /* 0x0000cb0000067ab9 */ /* 0x000fd40000000800 */
[----:B------:R-:W-:Y:S05]  /*51b0*/  @P0 BRA `(.L_x_240) ;  /* 0x0000007000000947 */ /* 0x000fea0003800000 */
[----:B------:R-:W-:Y:S02]  /*51c0*/  UISETP.NE.AND UP0, UPT, UR6, 0x1, UPT ;  /* 0x000000010600788c */ /* 0x000fe4000bf05270 */
[----:B------:R-:W-:-:S03]  /*51d0*/  UIADD3 UR17, -UR4, URZ, URZ ;  /* 0x0000003f04117290 */ /* 0x000fc6000fffe13f */
[----:B------:R-:W-:Y:S02]  /*51e0*/  ULDC.64 UR4, c[0x0][0x330] ;  /* 0x0000cc0000047ab9 */ /* 0x000fe40000000a00 */
[----:B------:R-:W-:-:S04]  /*51f0*/  UIMAD.WIDE.U32 UR20, UR17, UR4, URZ ;  /* 0x00000004111472a5 */ /* 0x000fc8000f8e003f */
[----:B------:R-:W-:-:S04]  /*5200*/  @UP0 USHF.R.U32.HI UR17, URZ, UR5, UR21 ;  /* 0x000000053f110299 */ /* 0x000fc80008011615 */
[----:B------:R-:W-:Y:S01]  /*5210*/  ULOP3.LUT UR17, URZ, UR17, URZ, 0x33, !UPT ;  /* 0x000000113f117292 */ /* 0x000fe2000f8e333f */
[----:B------:R-:W-:Y:S05]  /*5220*/  BRA `(.L_x_241) ;  /* 0x0000004000007947 */ /* 0x000fea0003800000 */
.L_x_240:
[----:B------:R-:W-:Y:S02]  /*5230*/  UISETP.NE.AND UP0, UPT, UR6, 0x1, UPT ;  /* 0x000000010600788c */ /* 0x000fe4000bf05270 */
[----:B------:R-:W-:Y:S02]  /*5240*/  ULDC.64 UR4, c[0x0][0x330] ;  /* 0x0000cc0000047ab9 */ /* 0x000fe40000000a00 */
[----:B------:R-:W-:-:S07]  /*5250*/  UIMAD.WIDE.U32 UR20, UR17, UR4, URZ ;  /* 0x00000004111472a5 */ /* 0x000fce000f8e003f */
[----:B------:R-:W-:Y:S02]  /*5260*/  @UP0 USHF.R.U32.HI UR17, URZ, UR5, UR21 ;  /* 0x000000053f110299 */ /* 0x000fe40008011615 */
.L_x_241:
[----:B------:R-:W-:Y:S02]  /*5270*/  ULDC UR4, c[0x0][0x32c] ;  /* 0x0000cb0000047ab9 */ /* 0x000fe40000000800 */
[----:B------:R-:W-:-:S04]  /*5280*/  UIMAD UR4, UR17, UR6, UR4 ;  /* 0x00000006110472a4 */ /* 0x000fc8000f8e0204 */
[----:B------:R-:W-:-:S04]  /*5290*/  UISETP.LT.AND UP0, UPT, UR7, UR4, UPT ;  /* 0x000000040700728c */ /* 0x000fc8000bf01270 */
[----:B------:R-:W-:-:S04]  /*52a0*/  USEL UR7, UR7, UR4, UP0 ;  /* 0x0000000407077287 */ /* 0x000fc80008000000 */
.L_x_239:
        /* <DEDUP_REMOVED lines=24> */
.L_x_251:
        /* <DEDUP_REMOVED lines=18> */
[C---:B------:R-:W-:Y:S01]  /*5550*/  @!P0 LEA R236, P6, R227.reuse, c[0x0][0x1f8], 0x1 ;  /* 0x00007e00e3ec8a11 */ /* 0x040fe200078c08ff */
[----:B------:R-:W2:Y:S01]  /*5560*/  LDSM.16.M88.4 R140, [R205+0x6900] ;  /* 0x00690000cd8c783b */ /* 0x000ea20000000200 */
[----:B------:R-:W-:Y:S02]  /*5570*/  @!P0 IADD3.X R226, R224, UR20, RZ, P5, !PT ;  /* 0x00000014e0e28c10 */ /* 0x000fe4000affe4ff */
[----:B------:R-:W-:Y:S02]  /*5580*/  @!P0 LEA.HI.X R237, R227, c[0x0][0x1fc], R0, 0x1, P6 ;  /* 0x00007f00e3ed8a11 */ /* 0x000fe400030f0c00 */
[C---:B------:R-:W-:Y:S02]  /*5590*/  @!P0 LEA R234, P5, R229.reuse, c[0x0][0x1f8], 0x1 ;  /* 0x00007e00e5ea8a11 */ /* 0x040fe400078a08ff */
        /* <DEDUP_REMOVED lines=11> */
[----:B------:R-:W-:Y:S02]  /*5650*/  @!P0 LEA R230, P6, R227, c[0x0][0x1f8], 0x1 ;  /* 0x00007e00e3e68a11 */ /* 0x000fe400078c08ff */
        /* <DEDUP_REMOVED lines=30> */
[----:B------:R-:W-:Y:S02]  /*5840*/  @UP3 USHF.L.U64.HI UR20, UR22, 0x6, UR20 ;  /* 0x0000000616143899 */ /* 0x000fe40008010214 */
[----:B------:R-:W-:Y:S04]  /*5850*/  @UP3 UIADD3 UR22, UP0, UR13, UR21, URZ ;  /* 0x000000150d163290 */ /* 0x000fe8000ff1e03f */
        /* <DEDUP_REMOVED lines=14> */
[----:B------:R-:W-:Y:S02]  /*5940*/  @P0 LEA R250, P4, R249, c[0x0][0x1c8], 0x1 ;  /* 0x00007200f9fa0a11 */ /* 0x000fe400078808ff */
[----:B------:R-:W-:Y:S02]  /*5950*/  @P0 IADD3.X R248, R219, UR20, RZ, P5, !PT ;  /* 0x00000014dbf80c10 */ /* 0x000fe4000affe4ff */
[C---:B------:R-:W-:Y:S01]  /*5960*/  HMMA.16816.F32 R16, R152.reuse, R162, R16 ;  /* 0x000000a29810723c */ /* 0x040fe20000001810 */
[----:B------:R-:W1:Y:S03]  /*5970*/  LDSM.16.M88.4 R176, [R200+0x6100] ;  /* 0x00610000c8b0783b */ /* 0x000e660000000200 */
[----:B------:R-:W-:Y:S02]  /*5980*/  @P0 LEA.HI.X R251, R249, c[0x0][0x1cc], R248, 0x1, P4 ;  /* 0x00007300f9fb0a11 */ /* 0x000fe400020f0cf8 */
[----:B------:R-:W-:Y:S02]  /*5990*/  @P0 IADD3 R248, P4, R221, UR21, RZ ;  /* 0x00000015ddf80c10 */ /* 0x000fe4000ff9e0ff */
        /* <DEDUP_REMOVED lines=112> */
[----:B------:R-:W-:Y:S07]  /*60a0*/  HMMA.16816.F32 R32, R156, R154, R32 ;  /* 0x0000009a9c20723c */ /* 0x000fee0000001820 */
[----:B------:R-:W-:Y:S01]  /*60b0*/  @P0 LEA R158, P6, R248, c[0x0][0x1c8], 0x1 ;  /* 0x00007200f89e0a11 */ /* 0x000fe200078c08ff */
        /* <DEDUP_REMOVED lines=16> */
[----:B------:R-:W-:Y:S02]  /*61c0*/  FMUL.FTZ R228, R4, c[0x0][0x320] ;  /* 0x0000c80004e47a20 */ /* 0x000fe40000410000 */
[C---:B--2---:R-:W-:Y:S04]  /*61d0*/  HMMA.16816.F32 R20, R172.reuse, R136, R20 ;  /* 0x00000088ac14723c */ /* 0x044fe80000001814 */
[----:B------:R-:W2:Y:S01]  /*61e0*/  MUFU.TANH R228, R228 ;  /* 0x000000e400e47308 */ /* 0x000ea20000002400 */
[----:B------:R-:W-:Y:S01]  /*61f0*/  BAR.SYNC.DEFER_BLOCKING 0x0 ;  /* 0x0000000000007b1d */ /* 0x000fe20000010000 */
[----:B------:R-:W-:Y:S01]  /*6200*/  FMUL.FTZ R229, R11, c[0x0][0x320] ;  /* 0x0000c8000be57a20 */ /* 0x000fe20000410000 */
[----:B------:R-:W-:Y:S01]  /*6210*/  @P0 IADD3 R11, P5, R182, UR21, RZ ;  /* 0x00000015b60b0c10 */ /* 0x000fe2000ffbe0ff */
[C---:B------:R-:W-:Y:S04]  /*6220*/  HMMA.16816.F32 R24, R172.reuse, R138, R24 ;  /* 0x0000008aac18723c */ /* 0x040fe80000001818 */
[----:B------:R-:W-:Y:S01]  /*6230*/  FMUL.FTZ R237, R13, c[0x0][0x320] ;  /* 0x0000c8000ded7a20 */ /* 0x000fe20000410000 */
[----:B------:R-:W-:Y:S01]  /*6240*/  @P0 IADD3.X R13, R183, UR20, RZ, P4, !PT ;  /* 0x00000014b70d0c10 */ /* 0x000fe2000a7fe4ff */
[----:B------:R-:W3:Y:S01]  /*6250*/  MUFU.TANH R229, R229 ;  /* 0x000000e500e57308 */ /* 0x000ee20000002400 */
[----:B------:R-:W-:Y:S01]  /*6260*/  FMUL.FTZ R233, R14, c[0x0][0x320] ;  /* 0x0000c8000ee97a20 */ /* 0x000fe20000410000 */
[----:B------:R-:W-:Y:S01]  /*6270*/  @P0 IADD3.X R14, R181, UR20, RZ, P5, !PT ;  /* 0x00000014b50e0c10 */ /* 0x000fe2000affe4ff */
[----:B------:R-:W-:Y:S03]  /*6280*/  @UP3 UIADD3.X UR20, UR12, UR20, URZ, UP0, !UPT ;  /* 0x000000140c143290 */ /* 0x000fe600087fe43f */
[----:B------:R-:W-:Y:S01]  /*6290*/  @P0 LEA.HI.X R159, R248, c[0x0][0x1cc], R13, 0x1, P6 ;  /* 0x00007300f89f0a11 */ /* 0x000fe200030f0c0d */
[----:B------:R-:W-:Y:S01]  /*62a0*/  FMUL.FTZ R236, R18, c[0x0][0x320] ;  /* 0x0000c80012ec7a20 */ /* 0x000fe20000410000 */
[----:B------:R-:W-:Y:S01]  /*62b0*/  @P0 IADD3 R18, P5, R221, UR22, RZ ;  /* 0x00000016dd120c10 */ /* 0x000fe2000ffbe0ff */
[----:B------:R-:W-:Y:S01]  /*62c0*/  FMUL.FTZ R232, R15, c[0x0][0x320] ;  /* 0x0000c8000fe87a20 */ /* 0x000fe20000410000 */
[----:B------:R-:W2:Y:S01]  /*62d0*/  MUFU.TANH R237, R237 ;  /* 0x000000ed00ed7308 */ /* 0x000ea20000002400 */
[----:B------:R-:W-:Y:S01]  /*62e0*/  FMUL.FTZ R241, R22, c[0x0][0x320] ;  /* 0x0000c80016f17a20 */ /* 0x000fe20000410000 */
[----:B------:R-:W-:Y:S01]  /*62f0*/  @P0 IADD3.X R13, R183, UR20, RZ, P5, !PT ;  /* 0x00000014b70d0c10 */ /* 0x000fe2000affe4ff */
[----:B------:R-:W-:Y:S01]  /*6300*/  FMUL.FTZ R235, R19, c[0x0][0x320] ;  /* 0x0000c80013eb7a20 */ /* 0x000fe20000410000 */
[C---:B------:R-:W-:Y:S01]  /*6310*/  @P0 LEA R162, P5, R18.reuse, c[0x0][0x1c8], 0x1 ;  /* 0x0000720012a20a11 */ /* 0x040fe200078a08ff */
[----:B------:R-:W-:Y:S01]  /*6320*/  @!PT LDS RZ, [RZ] ;  /* 0x00000000fffff984 */ /* 0x000fe20000000800 */
[----:B------:R-:W-:Y:S01]  /*6330*/  @!PT LDS RZ, [RZ] ;  /* 0x00000000fffff984 */ /* 0x000fe20000000800 */
[----:B------:R-:W-:Y:S01]  /*6340*/  @!PT LDS RZ, [RZ] ;  /* 0x00000000fffff984 */ /* 0x000fe20000000800 */
[----:B------:R2:W-:Y:S01]  /*6350*/  @P0 LDGSTS.E.BYPASS.LTC128B.128 [R207+0x6100], [R250.64], !P3 ;  /* 0x06100000facf0fae */ /* 0x0005e2000d901d52 */
[----:B------:R-:W-:Y:S02]  /*6360*/  IMAD.MOV.U32 R19, RZ, RZ, R209 ;  /* 0x000000ffff137224 */ /* 0x000fe400078e00d1 */
[----:B------:R-:W-:Y:S01]  /*6370*/  @P0 LEA.HI.X R163, R18, c[0x0][0x1cc], R13, 0x1, P5 ;  /* 0x0000730012a30a11 */ /* 0x000fe200028f0c0d */
[C---:B-1----:R-:W-:Y:S01]  /*6380*/  HMMA.16816.F32 R28, R172.reuse, R132, R28 ;  /* 0x00000084ac1c723c */ /* 0x042fe2000000181c */
[----:B------:R-:W1:Y:S02]  /*6390*/  MUFU.TANH R233, R233 ;  /* 0x000000e900e97308 */ /* 0x000e640000002400 */
[----:B------:R1:W-:Y:S01]  /*63a0*/  @P0 LDGSTS.E.BYPASS.LTC128B.128 [R207+0x8100], [R158.64], !P2 ;  /* 0x081000009ecf0fae */ /* 0x0003e2000d101d52 */
[----:B------:R-:W-:Y:S01]  /*63b0*/  FMUL.FTZ R244, R26, c[0x0][0x320] ;  /* 0x0000c8001af47a20 */ /* 0x000fe20000410000 */
[----:B------:R-:W-:Y:S01]  /*63c0*/  @P0 LEA R26, P4, R11, c[0x0][0x1c8], 0x1 ;  /* 0x000072000b1a0a11 */ /* 0x000fe200078808ff */
[----:B------:R-:W-:Y:S02]  /*63d0*/  FMUL.FTZ R243, R27, c[0x0][0x320] ;  /* 0x0000c8001bf37a20 */ /* 0x000fe40000410000 */
[----:B------:R-:W-:Y:S03]  /*63e0*/  HMMA.16816.F32 R32, R172, R134, R32 ;  /* 0x00000086ac20723c */ /* 0x000fe60000001820 */
[----:B------:R-:W1:Y:S01]  /*63f0*/  MUFU.TANH R232, R232 ;  /* 0x000000e800e87308 */ /* 0x000e620000002400 */
[----:B------:R-:W-:Y:S01]  /*6400*/  @P0 LEA.HI.X R27, R11, c[0x0][0x1cc], R14, 0x1, P4 ;  /* 0x000073000b1b0a11 */ /* 0x000fe200020f0c0e */
[----:B------:R-:W-:Y:S01]  /*6410*/  FMUL.FTZ R242, R17, c[0x0][0x320] ;  /* 0x0000c80011f27a20 */ /* 0x000fe20000410000 */
[----:B------:R-:W-:Y:S01]  /*6420*/  @P0 IADD3 R11, P6, R212, UR22, RZ ;  /* 0x00000016d40b0c10 */ /* 0x000fe2000ffde0ff */
[----:B----4-:R-:W-:Y:S01]  /*6430*/  FMUL.FTZ R230, R5, c[0x0][0x320] ;  /* 0x0000c80005e67a20 */ /* 0x010fe20000410000 */
        /* <DEDUP_REMOVED lines=8> */
[C---:B------:R-:W-:Y:S01]  /*64c0*/  @P0 LEA R30, P4, R22.reuse, c[0x0][0x1c8], 0x1 ;  /* 0x00007200161e0a11 */ /* 0x040fe200078808ff */
[----:B------:R-:W-:Y:S01]  /*64d0*/  FMUL.FTZ R248, R31, c[0x0][0x320] ;  /* 0x0000c8001ff87a20 */ /* 0x000fe20000410000 */
[----:B------:R-:W-:Y:S01]  /*64e0*/  @P0 LEA.HI.X R167, R11, c[0x0][0x1cc], R14, 0x1, P6 ;  /* 0x000073000ba70a11 */ /* 0x000fe200030f0c0e */
[----:B-----5:R-:W-:Y:S01]  /*64f0*/  FMUL.FTZ R226, R7, c[0x0][0x320] ;  /* 0x0000c80007e27a20 */ /* 0x020fe20000410000 */
[----:B------:R-:W-:Y:S01]  /*6500*/  @P0 LEA.HI.X R31, R22, c[0x0][0x1cc], R15, 0x1, P4 ;  /* 0x00007300161f0a11 */ /* 0x000fe200020f0c0f */
[----:B------:R-:W1:Y:S01]  /*6510*/  MUFU.TANH R0, R0 ;  /* 0x0000000000007308 */ /* 0x000e620000002400 */
[----:B------:R-:W-:Y:S01]  /*6520*/  PLOP3.LUT P4, PT, PT, PT, UP2, 0x80, 0x0 ;  /* 0x000000000000781c */ /* 0x000fe20003f8f028 */
[----:B------:R4:W-:Y:S01]  /*6530*/  @P0 LDGSTS.E.BYPASS.LTC128B.128 [R207+0x7100], [R166.64], !P3 ;  /* 0x07100000a6cf0fae */ /* 0x0009e2000d901d52 */
[----:B------:R-:W-:Y:S01]  /*6540*/  FMUL.FTZ R17, R32, c[0x0][0x320] ;  /* 0x0000c80020117a20 */ /* 0x000fe20000410000 */
[----:B------:R-:W-:Y:S01]  /*6550*/  USHF.L.U32 UR20, UR14, 0x6, URZ ;  /* 0x000000060e147899 */ /* 0x000fe2000800063f */
[----:B------:R-:W-:Y:S02]  /*6560*/  FMUL.FTZ R231, R8, c[0x0][0x320] ;  /* 0x0000c80008e77a20 */ /* 0x000fe40000410000 */
[----:B------:R-:W-:Y:S02]  /*6570*/  FMUL.FTZ R234, R9, c[0x0][0x320] ;  /* 0x0000c80009ea7a20 */ /* 0x000fe40000410000 */
[----:B------:R4:W-:Y:S01]  /*6580*/  @P0 LDGSTS.E.BYPASS.LTC128B.128 [R207+0x9100], [R162.64], !P2 ;  /* 0x09100000a2cf0fae */ /* 0x0009e2000d101d52 */
[----:B------:R5:W1:Y:S01]  /*6590*/  MUFU.TANH R13, R17 ;  /* 0x00000011000d7308 */ /* 0x000a620000002400 */
[----:B------:R-:W-:Y:S02]  /*65a0*/  FMUL.FTZ R227, R10, c[0x0][0x320] ;  /* 0x0000c8000ae37a20 */ /* 0x000fe40000410000 */
[----:B------:R-:W-:Y:S02]  /*65b0*/  FMUL.FTZ R238, R12, c[0x0][0x320] ;  /* 0x0000c8000cee7a20 */ /* 0x000fe40000410000 */
[----:B------:R-:W-:Y:S01]  /*65c0*/  @P4 IMAD.MOV.U32 R19, RZ, RZ, R180 ;  /* 0x000000ffff134224 */ /* 0x000fe200078e00b4 */
[----:B------:R4:W-:Y:S01]  /*65d0*/  @P0 LDGSTS.E.BYPASS.LTC128B.128 [R207+0xb100], [R30.64], !P1 ;  /* 0x0b1000001ecf0fae */ /* 0x0009e2000c901d52 */
[----:B------:R-:W-:Y:S01]  /*65e0*/  FMUL.FTZ R239, R16, c[0x0][0x320] ;  /* 0x0000c80010ef7a20 */ /* 0x000fe20000410000 */
[----:B------:R-:W-:Y:S01]  /*65f0*/  PLOP3.LUT P0, PT, PT, PT, UP1, 0x40, 0x0 ;  /* 0x000000000000781c */ /* 0x000fe20003f0e818 */
[----:B------:R-:W-:Y:S01]  /*6600*/  FMUL.FTZ R246, R20, c[0x0][0x320] ;  /* 0x0000c80014f67a20 */ /* 0x000fe20000410000 */
[----:B------:R-:W1:Y:S01]  /*6610*/  MUFU.TANH R226, R226 ;  /* 0x000000e200e27308 */ /* 0x000e620000002400 */
[----:B------:R-:W-:Y:S02]  /*6620*/  FMUL.FTZ R245, R21, c[0x0][0x320] ;  /* 0x0000c80015f57a20 */ /* 0x000fe40000410000 */
[----:B------:R-:W0:Y:S01]  /*6630*/  LDGDEPBAR ;  /* 0x00000000000079af */ /* 0x000e220000000000 */
[----:B------:R-:W-:Y:S02]  /*6640*/  FMUL.FTZ R240, R23, c[0x0][0x320] ;  /* 0x0000c80017f07a20 */ /* 0x000fe40000410000 */
[----:B------:R-:W-:Y:S02]  /*6650*/  FMUL.FTZ R247, R24, c[0x0][0x320] ;  /* 0x0000c80018f77a20 */ /* 0x000fe40000410000 */
[----:B------:R-:W-:Y:S02]  /*6660*/  FMUL.FTZ R252, R25, c[0x0][0x320] ;  /* 0x0000c80019fc7a20 */ /* 0x000fe40000410000 */
[----:B------:R-:W1:Y:S01]  /*6670*/  MUFU.TANH R231, R231 ;  /* 0x000000e700e77308 */ /* 0x000e620000002400 */
[----:B------:R-:W-:Y:S01]  /*6680*/  FMUL.FTZ R10, R28, c[0x0][0x320] ;  /* 0x0000c8001c0a7a20 */ /* 0x000fe20000410000 */
[----:B------:R-:W1:Y:S01]  /*6690*/  SHFL.IDX PT, R21, R19, RZ, 0x1c1f ;  /* 0x001c1fff13157589 */ /* 0x000e6200000e0000 */
[----:B------:R-:W-:Y:S02]  /*66a0*/  FMUL.FTZ R9, R29, c[0x0][0x320] ;  /* 0x0000c8001d097a20 */ /* 0x000fe40000410000 */
[----:B------:R-:W-:Y:S02]  /*66b0*/  FMUL.FTZ R11, R33, c[0x0][0x320] ;  /* 0x0000c800210b7a20 */ /* 0x000fe40000410000 */
[----:B--2---:R-:W-:Y:S02]  /*66c0*/  FMUL.FTZ R250, R35, c[0x0][0x320] ;  /* 0x0000c80023fa7a20 */ /* 0x004fe40000410000 */
[----:B------:R-:W-:Y:S01]  /*66d0*/  FMUL.FTZ R34, R34, c[0x0][0x320] ;  /* 0x0000c80022227a20 */ /* 0x000fe20000410000 */
[----:B------:R-:W2:Y:S01]  /*66e0*/  MUFU.TANH R234, R234 ;  /* 0x000000ea00ea7308 */ /* 0x000ea20000002400 */
[----:B------:R-:W-:Y:S02]  /*66f0*/  IMAD.U32 R15, RZ, RZ, UR20 ;  /* 0x00000014ff0f7e24 */ /* 0x000fe4000f8e00ff */
[----:B------:R-:W-:Y:S03]  /*6700*/  IMAD.U32 R14, RZ, RZ, UR16 ;  /* 0x00000010ff0e7e24 */ /* 0x000fe6000f8e00ff */
[----:B------:R-:W-:Y:S04]  /*6710*/  IADD3 R15, -R216, 0x1, -R15 ;  /* 0x00000001d80f7810 */ /* 0x000fe80007ffe90f */
[----:B------:R-:W2:Y:S01]  /*6720*/  MUFU.TANH R227, R227 ;  /* 0x000000e300e37308 */ /* 0x000ea20000002400 */
[----:B------:R-:W-:Y:S04]  /*6730*/  IADD3 R14, -R14, UR9, R15 ;  /* 0x000000090e0e7c10 */ /* 0x000fe8000fffe10f */
[C---:B------:R-:W-:Y:S02]  /*6740*/  IADD3 R15, R14.reuse, c[0x0][0x328], RZ ;  /* 0x0000ca000e0f7a10 */ /* 0x040fe40007ffe0ff */
[----:B------:R-:W-:Y:S03]  /*6750*/  IADD3 R14, R14, UR15, RZ ;  /* 0x0000000f0e0e7c10 */ /* 0x000fe6000fffe0ff */
[----:B------:R-:W2:Y:S01]  /*6760*/  MUFU.TANH R238, R238 ;  /* 0x000000ee00ee7308 */ /* 0x000ea20000002400 */
[--C-:B-1----:R-:W-:Y:S02]  /*6770*/  IMAD.IADD R18, R15, 0x1, R21.reuse ;  /* 0x000000010f127824 */ /* 0x102fe400078e0215 */
[----:B-----5:R-:W-:Y:S07]  /*6780*/  IMAD.IADD R17, R14, 0x1, R21 ;  /* 0x000000010e117824 */ /* 0x020fee00078e0215 */
        /* <DEDUP_REMOVED lines=17> */
[----:B------:R4:W1:Y:S10]  /*68a0*/  MUFU.TANH R251, R34 ;  /* 0x0000002200fb7308 */ /* 0x0008740000002400 */
[----:B------:R-:W1:Y:S01]  /*68b0*/  MUFU.TANH R250, R250 ;  /* 0x000000fa00fa7308 */ /* 0x000e620000002400 */
[----:B------:R-:W-:-:S05]  /*68c0*/  @P0 BRA `(.L_x_243) ;  /* 0x000001a000000947 */ /* 0x000fca0003800000 */
[----:B--23--:R-:W-:Y:S01]  /*68d0*/  IMAD.U32 R4, RZ, RZ, UR16 ;  /* 0x00000010ff047e24 */ /* 0x00cfe2000f8e00ff */
[----:B------:R-:W-:Y:S04]  /*68e0*/  BSSY B0, `(.L_x_244) ;  /* 0x0000012000007945 */ /* 0x000fe80003800000 */
[----:B------:R-:W-:Y:S04]  /*68f0*/  IADD3 R21, -R4, UR9, R21 ;  /* 0x0000000904157c10 */ /* 0x000fe8000fffe115 */
        /* <DEDUP_REMOVED lines=11> */
.L_x_245:
[----:B------:R-:W-:Y:S04]  /*69b0*/  MOV R4, c[0x0][0x32c] ;  /* 0x0000cb0000047a02 */ /* 0x000fe80000000f00 */
[----:B------:R-:W-:Y:S11]  /*69c0*/  ISETP.NE.AND P0, PT, R4, 0x1, PT ;  /* 0x000000010400780c */ /* 0x000ff60003f05270 */
[----:B------:R-:W-:Y:S02]  /*69d0*/  @!UPT UIADD3 URZ, URZ, URZ, URZ ;  /* 0x0000003f3f3ff290 */ /* 0x000fe4000fffe03f */
[----:B------:R-:W-:Y:S05]  /*69e0*/  @P0 IMAD.HI.U32 R4, R21, c[0x0][0x330], RZ ;  /* 0x0000cc0015040a27 */ /* 0x000fea00078e00ff */
[----:B------:R-:W-:Y:S02]  /*69f0*/  @P0 SHF.R.U32.HI R21, RZ, c[0x0][0x334], R4 ;  /* 0x0000cd00ff150a19 */ /* 0x000fe40000011604 */
.L_x_246:
[----:B------:R-:W-:Y:S05]  /*6a00*/  BSYNC B0 ;  /* 0x0000000000007941 */ /* 0x000fea0003800000 */
.L_x_244:
[----:B------:R-:W-:Y:S04]  /*6a10*/  IMAD.MOV.U32 R4, RZ, RZ, c[0x0][0x32c] ;  /* 0x0000cb00ff047624 */ /* 0x000fe800078e00ff */
[----:B------:R-:W-:Y:S04]  /*6a20*/  IMAD R21, R21, R4, -UR20 ;  /* 0x8000001415157e24 */ /* 0x000fe8000f8e0204 */
[----:B------:R-:W-:Y:S05]  /*6a30*/  IMAD.IADD R4, R21, 0x1, -R216 ;  /* 0x0000000115047824 */ /* 0x000fea00078e0ad8 */
[----:B------:R-:W-:Y:S02]  /*6a40*/  IADD3 R5, R4, c[0x0][0x32c], RZ ;  /* 0x0000cb0004057a10 */ /* 0x000fe40007ffe0ff */
[----:B------:R-:W-:Y:S02]  /*6a50*/  IMNMX R17, R17, R4, !PT ;  /* 0x0000000411117217 */ /* 0x000fe40007800200 */
[----:B------:R-:W-:Y:S02]  /*6a60*/  IMNMX R18, R18, R5, PT ;  /* 0x0000000512127217 */ /* 0x000fe40003800200 */
.L_x_243:
[----:B--23--:R-:W-:Y:S01]  /*6a70*/  UISETP.GT.AND UP0, UPT, UR14, -0x1, UPT ;  /* 0xffffffff0e00788c */ /* 0x00cfe2000bf04270 */
[----:B------:R-:W2:Y:S05]  /*6a80*/  SHFL.IDX PT, R7, R19, 0x1, 0x1c1f ;  /* 0x003c1f0013077f89 */ /* 0x000eaa00000e0000 */
        /* <DEDUP_REMOVED lines=8> */
[----:B------:R-:W-:Y:S01]  /*6b10*/  ISETP.LT.OR P4, PT, R18, 0x11, P4 ;  /* 0x000000111200780c */ /* 0x000fe20002781670 */
[--C-:B--2---:R-:W-:Y:S01]  /*6b20*/  IMAD.IADD R4, R15, 0x1, R7.reuse ;  /* 0x000000010f047824 */ /* 0x104fe200078e0207 */
[----:B------:R-:W-:Y:S01]  /*6b30*/  FSEL R228, R228, -INF , !P5 ;  /* 0xff800000e4e47808 */ /* 0x000fe20006800000 */
[----:B------:R-:W-:Y:S01]  /*6b40*/  IMAD.IADD R5, R14, 0x1, R7 ;  /* 0x000000010e057824 */ /* 0x000fe200078e0207 */
[C---:B------:R-:W-:Y:S02]  /*6b50*/  ISETP.GT.AND P5, PT, R17.reuse, 0x9, P0 ;  /* 0x000000091100780c */ /* 0x040fe400007a4270 */
        /* <DEDUP_REMOVED lines=10> */
[----:B------:R-:W-:Y:S02]  /*6c00*/  ISETP.GT.AND P4, PT, R17, 0x28, P0 ;  /* 0x000000281100780c */ /* 0x000fe40000784270 */
[C---:B------:R-:W-:Y:S02]  /*6c10*/  ISETP.LT.OR P6, PT, R18.reuse, 0x12, P6 ;  /* 0x000000121200780c */ /* 0x040fe400037c1670 */
[C---:B------:R-:W-:Y:S02]  /*6c20*/  ISETP.LT.OR P5, PT, R18.reuse, 0x19, P5 ;  /* 0x000000191200780c */ /* 0x040fe40002fa1670 */
[C---:B------:R-:W-:Y:S02]  /*6c30*/  ISETP.LT.OR P4, PT, R18.reuse, 0x29, P4 ;  /* 0x000000291200780c */ /* 0x040fe40002781670 */
[----:B----4-:R-:W-:Y:S02]  /*6c40*/  FSEL R162, R237, -INF , !P6 ;  /* 0xff800000eda27808 */ /* 0x010fe40007000000 */
[----:B------:R-:W-:Y:S02]  /*6c50*/  ISETP.GT.AND P6, PT, R17, 0x20, P0 ;  /* 0x000000201100780c */ /* 0x000fe400007c4270 */
[----:B------:R-:W-:Y:S02]  /*6c60*/  FSEL R142, R239, -INF , !P5 ;  /* 0xff800000ef8e7808 */ /* 0x000fe40006800000 */
        /* <DEDUP_REMOVED lines=10> */
[----:B------:R-:W-:Y:S02]  /*6d10*/  FSEL R150, R9, -INF , !P4 ;  /* 0xff80000009967808 */ /* 0x000fe40006000000 */
        /* <DEDUP_REMOVED lines=12> */
[----:B------:R-:W-:Y:S01]  /*6de0*/  IMAD.U32 R8, RZ, RZ, UR16 ;  /* 0x00000010ff087e24 */ /* 0x000fe2000f8e00ff */
        /* <DEDUP_REMOVED lines=13> */
.L_x_249:
[----:B------:R-:W-:Y:S04]  /*6ec0*/  MOV R7, c[0x0][0x32c] ;  /* 0x0000cb0000077a02 */ /* 0x000fe80000000f00 */
[----:B------:R-:W-:Y:S11]  /*6ed0*/  ISETP.NE.AND P4, PT, R7, 0x1, PT ;  /* 0x000000010700780c */ /* 0x000ff60003f85270 */
[----:B------:R-:W-:Y:S02]  /*6ee0*/  @!UPT UIADD3 URZ, URZ, URZ, URZ ;  /* 0x0000003f3f3ff290 */ /* 0x000fe4000fffe03f */
[----:B------:R-:W-:Y:S05]  /*6ef0*/  @P4 IMAD.HI.U32 R7, R8, c[0x0][0x330], RZ ;  /* 0x0000cc0008074a27 */ /* 0x000fea00078e00ff */
[----:B------:R-:W-:Y:S02]  /*6f00*/  @P4 SHF.R.U32.HI R8, RZ, c[0x0][0x334], R7 ;  /* 0x0000cd00ff084a19 */ /* 0x000fe40000011607 */
.L_x_250:
[----:B------:R-:W-:Y:S05]  /*6f10*/  BSYNC B0 ;  /* 0x0000000000007941 */ /* 0x000fea0003800000 */
.L_x_248:
[----:B------:R-:W-:Y:S04]  /*6f20*/  IMAD.MOV.U32 R7, RZ, RZ, c[0x0][0x32c] ;  /* 0x0000cb00ff077624 */ /* 0x000fe800078e00ff */
[----:B------:R-:W-:Y:S04]  /*6f30*/  IMAD R7, R8, R7, -UR20 ;  /* 0x8000001408077e24 */ /* 0x000fe8000f8e0207 */
[----:B------:R-:W-:Y:S05]  /*6f40*/  IMAD.IADD R8, R7, 0x1, -R216 ;  /* 0x0000000107087824 */ /* 0x000fea00078e0ad8 */
[----:B------:R-:W-:Y:S02]  /*6f50*/  IADD3 R7, R8, c[0x0][0x32c], RZ ;  /* 0x0000cb0008077a10 */ /* 0x000fe40007ffe0ff */
[----:B------:R-:W-:Y:S02]  /*6f60*/  IMNMX R5, R5, R8, !PT ;  /* 0x0000000805057217 */ /* 0x000fe40007800200 */
[----:B------:R-:W-:Y:S02]  /*6f70*/  IMNMX R4, R4, R7, PT ;  /* 0x0000000704047217 */ /* 0x000fe40003800200 */
.L_x_247:
[----:B------:R-:W-:Y:S01]  /*6f80*/  FMNMX.FTZ R7, R228, R3, !PT ;  /* 0x00000003e4077209 */ /* 0x000fe20007810000 */
[----:B------:R-:W-:Y:S01]  /*6f90*/  LDSM.16.MT88.4 R20, [R198+0x100] ;  /* 0x00010000c614783b */ /* 0x000fe20000004200 */
[C---:B------:R-:W-:Y:S01]  /*6fa0*/  ISETP.GT.AND P6, PT, R5.reuse, RZ, P0 ;  /* 0x000000ff0500720c */ /* 0x040fe200007c4270 */
[----:B------:R-:W-:Y:S01]  /*6fb0*/  UISETP.GT.AND UP0, UPT, UR14, UR17, UPT ;  /* 0x000000110e00728c */ /* 0x000fe2000bf04270 */
[----:B------:R-:W-:Y:S01]  /*6fc0*/  FMNMX.FTZ R7, R230, R7, !PT ;  /* 0x00000007e6077209 */ /* 0x000fe20007810000 */
[----:B------:R-:W-:Y:S01]  /*6fd0*/  UIADD3 UR14, UR14, -0x1, URZ ;  /* 0xffffffff0e0e7890 */ /* 0x000fe2000fffe03f */
[C---:B------:R-:W-:Y:S02]  /*6fe0*/  ISETP.GT.AND P5, PT, R5.reuse, 0x1, P0 ;  /* 0x000000010500780c */ /* 0x040fe400007a4270 */
[----:B------:R-:W-:Y:S01]  /*6ff0*/  FMNMX.FTZ R7, R6, R7, !PT ;  /* 0x0000000706077209 */ /* 0x000fe20007810000 */
[----:B------:R-:W-:Y:S01]  /*7000*/  LDSM.16.MT88.4 R28, [R197+0x100] ;  /* 0x00010000c51c783b */ /* 0x000fe20000004200 */
[----:B------:R-:W-:Y:S02]  /*7010*/  ISETP.LT.OR P6, PT, R4, 0x1, P6 ;  /* 0x000000010400780c */ /* 0x000fe400037c1670 */
        /* <DEDUP_REMOVED lines=42> */
[C---:B------:R-:W-:Y:S01]  /*72c0*/  ISETP.LT.OR P4, PT, R4.reuse, 0x21, P4 ;  /* 0x000000210400780c */ /* 0x040fe20002781670 */
        /* <DEDUP_REMOVED lines=35> */
[----:B-1----:R-:W-:Y:S07]  /*7500*/  FMNMX.FTZ R0, R8, R13, !PT ;  /* 0x0000000d08007209 */ /* 0x002fee0007810000 */
[----:B------:R-:W-:Y:S01]  /*7510*/  LDSM.16.MT88.4 R12, [R203+0x100] ;  /* 0x00010000cb0c783b */ /* 0x000fe20000004200 */
        /* <DEDUP_REMOVED lines=37> */
[--C-:B------:R-:W-:Y:S01]  /*7770*/  FFMA.FTZ R171, R227, c[0x0][0x2d0], -R144.reuse ;  /* 0x0000b400e3ab7a23 */ /* 0x100fe20000010890 */
[----:B------:R-:W2:Y:S01]  /*7780*/  MUFU.EX2 R3, R6 ;  /* 0x0000000600037308 */ /* 0x000ea20000000800 */
[--C-:B------:R-:W-:Y:S02]  /*7790*/  FFMA.FTZ R170, R229, c[0x0][0x2d0], -R144.reuse ;  /* 0x0000b400e5aa7a23 */ /* 0x100fe40000010890 */
[----:B------:R-:W-:Y:S02]  /*77a0*/  FMUL.FTZ R2, R5, c[0x0][0x2d0] ;  /* 0x0000b40005027a20 */ /* 0x000fe40000410000 */
[--C-:B------:R-:W-:Y:S02]  /*77b0*/  FFMA.FTZ R178, R163, c[0x0][0x2d0], -R144.reuse ;  /* 0x0000b400a3b27a23 */ /* 0x100fe40000010890 */
[--C-:B------:R-:W-:Y:S02]  /*77c0*/  FFMA.FTZ R179, R161, c[0x0][0x2d0], -R144.reuse ;  /* 0x0000b400a1b37a23 */ /* 0x100fe40000010890 */
[----:B------:R-:W-:Y:S01]  /*77d0*/  LDSM.16.MT88.4 R160, [R196+0x3900] ;  /* 0x00390000c4a0783b */ /* 0x000fe20000004200 */
[----:B------:R-:W-:Y:S01]  /*77e0*/  MUFU.EX2 R173, R173 ;  /* 0x000000ad00ad7308 */ /* 0x000fe20000000800 */
[--C-:B------:R-:W-:Y:S02]  /*77f0*/  FFMA.FTZ R226, R143, c[0x0][0x2d0], -R144.reuse ;  /* 0x0000b4008fe27a23 */ /* 0x100fe40000010890 */
[--C-:B------:R-:W-:Y:S01]  /*7800*/  FFMA.FTZ R227, R141, c[0x0][0x2d0], -R144.reuse ;  /* 0x0000b4008de37a23 */ /* 0x100fe20000010890 */
[----:B-1----:R-:W-:Y:S01]  /*7810*/  F2FP.PACK_AB R138, R169, R134 ;  /* 0x00000086a98a723e */ /* 0x002fe200000000ff */
[--C-:B------:R-:W-:Y:S02]  /*7820*/  FFMA.FTZ R229, R158, c[0x0][0x2d0], -R151.reuse ;  /* 0x0000b4009ee57a23 */ /* 0x100fe40000010897 */
[----:B------:R-:W-:Y:S01]  /*7830*/  LDSM.16.MT88.4 R140, [R197+0x2900] ;  /* 0x00290000c58c783b */ /* 0x000fe20000004200 */
[--C-:B------:R-:W-:Y:S02]  /*7840*/  FFMA.FTZ R232, R159, c[0x0][0x2d0], -R144.reuse ;  /* 0x0000b4009fe87a23 */ /* 0x100fe40000010890 */
[----:B------:R-:W1:Y:S01]  /*7850*/  MUFU.EX2 R172, R172 ;  /* 0x000000ac00ac7308 */ /* 0x000e620000000800 */
[--C-:B------:R-:W-:Y:S02]  /*7860*/  FFMA.FTZ R233, R157, c[0x0][0x2d0], -R144.reuse ;  /* 0x0000b4009de97a23 */ /* 0x100fe40000010890 */
[--C-:B------:R-:W-:Y:S02]  /*7870*/  FFMA.FTZ R234, R155, c[0x0][0x2d0], -R144.reuse ;  /* 0x0000b4009bea7a23 */ /* 0x100fe40000010890 */
[C---:B--2---:R-:W-:Y:S01]  /*7880*/  FMUL.FTZ R4, R3.reuse, R128 ;  /* 0x0000008003047220 */ /* 0x044fe20000410000 */
[----:B------:R-:W-:Y:S01]  /*7890*/  LDSM.16.MT88.4 R156, [R197+0x3900] ;  /* 0x00390000c59c783b */ /* 0x000fe20000004200 */
[C---:B------:R-:W-:Y:S02]  /*78a0*/  FMUL.FTZ R5, R3.reuse, R129 ;  /* 0x0000008103057220 */ /* 0x040fe40000410000 */
[C---:B------:R-:W-:Y:S01]  /*78b0*/  FMUL.FTZ R8, R3.reuse, R124 ;  /* 0x0000007c03087220 */ /* 0x040fe20000410000 */
[----:B------:R-:W-:Y:S01]  /*78c0*/  MUFU.EX2 R171, R171 ;  /* 0x000000ab00ab7308 */ /* 0x000fe20000000800 */
[C---:B------:R-:W-:Y:S02]  /*78d0*/  FMUL.FTZ R9, R3.reuse, R125 ;  /* 0x0000007d03097220 */ /* 0x040fe40000410000 */
[C---:B------:R-:W-:Y:S02]  /*78e0*/  FMUL.FTZ R16, R3.reuse, R116 ;  /* 0x0000007403107220 */ /* 0x040fe40000410000 */
[C---:B------:R-:W-:Y:S02]  /*78f0*/  FMUL.FTZ R17, R3.reuse, R117 ;  /* 0x0000007503117220 */ /* 0x040fe40000410000 */
[C---:B------:R-:W-:Y:S02]  /*7900*/  FMUL.FTZ R24, R3.reuse, R108 ;  /* 0x0000006c03187220 */ /* 0x040fe40000410000 */
[C---:B------:R-:W-:Y:S01]  /*7910*/  FMUL.FTZ R25, R3.reuse, R109 ;  /* 0x0000006d03197220 */ /* 0x040fe20000410000 */
[----:B------:R-:W2:Y:S01]  /*7920*/  MUFU.EX2 R170, R170 ;  /* 0x000000aa00aa7308 */ /* 0x000ea20000000800 */
        /* <DEDUP_REMOVED lines=15> */
[----:B--2---:R-:W-:Y:S01]  /*7a20*/  F2FP.PACK_AB R139, R170, R171 ;  /* 0x000000abaa8b723e */ /* 0x004fe200000000ff */
        /* <DEDUP_REMOVED lines=12> */
[C---:B------:R-:W-:Y:S03]  /*7af0*/  HMMA.16816.F32 R4, R136.reuse, R12, R4 ;  /* 0x0000000c8804723c */ /* 0x040fe60000001804 */
[----:B------:R-:W-:Y:S02]  /*7b00*/  LDSM.16.MT88.4 R124, [R203+0x2900] ;  /* 0x00290000cb7c783b */ /* 0x000fe40000004200 */
[C---:B------:R-:W-:Y:S02]  /*7b10*/  FMUL.FTZ R18, R2.reuse, R118 ;  /* 0x0000007602127220 */ /* 0x040fe40000410000 */
[C---:B------:R-:W-:Y:S01]  /*7b20*/  FMUL.FTZ R12, R3.reuse, R120 ;  /* 0x00000078030c7220 */ /* 0x040fe20000410000 */
[C---:B------:R-:W-:Y:S01]  /*7b30*/  HMMA.16816.F32 R8, R136.reuse, R14, R8 ;  /* 0x0000000e8808723c */ /* 0x040fe20000001808 */
[----:B------:R-:W1:Y:S02]  /*7b40*/  MUFU.EX2 R175, R175 ;  /* 0x000000af00af7308 */ /* 0x000e640000000800 */
[----:B--2---:R-:W-:Y:S01]  /*7b50*/  LDSM.16.MT88.4 R144, [R196+0x1900] ;  /* 0x00190000c490783b */ /* 0x004fe20000004200 */
        /* <DEDUP_REMOVED lines=112> */
[----:B------:R-:W-:Y:S01]  /*8260*/  FMUL.FTZ R89, R3, R89 ;  /* 0x0000005903597220 */ /* 0x000fe20000410000 */
[----:B------:R-:W-:Y:S02]  /*8270*/  MUFU.EX2 R240, R240 ;  /* 0x000000f000f07308 */ /* 0x000fe40000000800 */
[C---:B--2---:R-:W-:Y:S03]  /*8280*/  HMMA.16816.F32 R84, R136.reuse, R108, R84 ;  /* 0x0000006c8854723c */ /* 0x044fe60000001854 */
[C---:B------:R-:W-:Y:S01]  /*8290*/  FMUL.FTZ R90, R2.reuse, R90 ;  /* 0x0000005a025a7220 */ /* 0x040fe20000410000 */
        /* <DEDUP_REMOVED lines=154> */
.L_x_242:
[----:B------:R-:W1:Y:S01]  /*8c40*/  S2UR UR6, SR_CTAID.X ;  /* 0x00000000000679c3 */ /* 0x000e620000002500 */
[----:B------:R-:W-:Y:S01]  /*8c50*/  ULDC.64 UR4, c[0x0][0x2c8] ;  /* 0x0000b20000047ab9 */ /* 0x000fe20000000a00 */
[----:B------:R-:W-:Y:S01]  /*8c60*/  PLOP3.LUT P0, PT, PT, PT, UP1, 0x40, 0x0 ;  /* 0x000000000000781c */ /* 0x000fe20003f0e818 */
[----:B-1----:R-:W-:-:S04]  /*8c70*/  ULEA UR6, UR6, 0x7f, 0x7 ;  /* 0x0000007f06067891 */ /* 0x002fc8000f8e383f */
[----:B------:R-:W-:Y:S02]  /*8c80*/  UIMAD.WIDE.U32 UR20, UR6, UR4, URZ ;  /* 0x00000004061472a5 */ /* 0x000fe4000f8e003f */
[----:B------:R-:W-:Y:S02]  /*8c90*/  UIADD3 UR4, UR9, 0x1, -UR16 ;  /* 0x0000000109047890 */ /* 0x000fe4000fffe810 */
[----:B------:R-:W-:-:S04]  /*8ca0*/  @UP2 USHF.R.U32.HI UR6, URZ, UR5, UR21 ;  /* 0x000000053f062299 */ /* 0x000fc80008011615 */
[----:B------:R-:W-:-:S03]  /*8cb0*/  UIADD3 UR7, UR4, UR6, URZ ;  /* 0x0000000604077290 */ /* 0x000fc6000fffe03f */
[----:B------:R-:W-:Y:S02]  /*8cc0*/  ULDC UR6, c[0x0][0x324] ;  /* 0x0000c90000067ab9 */ /* 0x000fe40000000800 */
        /* <DEDUP_REMOVED lines=14> */
.L_x_253:
[----:B------:R-:W-:Y:S02]  /*8db0*/  ULDC UR4, c[0x0][0x32c] ;  /* 0x0000cb0000047ab9 */ /* 0x000fe40000000800 */
[----:B------:R-:W-:-:S03]  /*8dc0*/  UISETP.NE.AND UP0, UPT, UR4, 0x1, UPT ;  /* 0x000000010400788c */ /* 0x000fc6000bf05270 */
[----:B------:R-:W-:Y:S02]  /*8dd0*/  ULDC.64 UR4, c[0x0][0x330] ;  /* 0x0000cc0000047ab9 */ /* 0x000fe40000000a00 */
[----:B------:R-:W-:-:S07]  /*8de0*/  UIMAD.WIDE.U32 UR20, UR7, UR4, URZ ;  /* 0x00000004071472a5 */ /* 0x000fce000f8e003f */
[----:B------:R-:W-:Y:S02]  /*8df0*/  @UP0 UMOV UR17, UR21 ;  /* 0x0000001500110c82 */ /* 0x000fe40008000000 */
[----:B------:R-:W-:Y:S02]  /*8e00*/  @UP0 USHF.R.U32.HI UR7, URZ, UR5, UR17 ;  /* 0x000000053f070299 */ /* 0x000fe40008011611 */
.L_x_254:
[----:B------:R-:W-:Y:S02]  /*8e10*/  ULDC UR4, c[0x0][0x32c] ;  /* 0x0000cb0000047ab9 */ /* 0x000fe40000000800 */
[----:B------:R-:W-:-:S04]  /*8e20*/  UIMAD UR4, UR7, UR4, URZ ;  /* 0x00000004070472a4 */ /* 0x000fc8000f8e023f */
[----:B------:R-:W-:-:S04]  /*8e30*/  UISETP.LT.AND UP0, UPT, UR6, UR4, UPT ;  /* 0x000000040600728c */ /* 0x000fc8000bf01270 */
[----:B------:R-:W-:-:S04]  /*8e40*/  USEL UR6, UR6, UR4, !UP0 ;  /* 0x0000000406067287 */ /* 0x000fc8000c000000 */
.L_x_252:
        /* <DEDUP_REMOVED lines=22> */
.L_x_256:
        /* <DEDUP_REMOVED lines=327> */
[C---:B------:R-:W-:Y:S01]  /*a420*/  FADD.FTZ R4, -R132.reuse, R135 ;  /* 0x0000008784047221 */ /* 0x040fe20000010100 */
        /* <DEDUP_REMOVED lines=20> */
[C---:B------:R-:W-:Y:S01]  /*a570*/  @P0 LEA R16, P4, R4.reuse, c[0x0][0x1c8], 0x1 ;  /* 0x0000720004100a11 */ /* 0x040fe200078808ff */
[----:B-1----:R-:W-:Y:S01]  /*a580*/  FMUL.FTZ R32, R3, R100 ;  /* 0x0000006403207220 */ /* 0x002fe20000410000 */
        /* <DEDUP_REMOVED lines=18> */
[C---:B------:R-:W-:Y:S01]  /*a6b0*/  @P0 LEA R26, P5, R5.reuse, c[0x0][0x1c8], 0x1 ;  /* 0x00007200051a0a11 */ /* 0x040fe200078a08ff */
        /* <DEDUP_REMOVED lines=349> */
.L_x_255:
        /* <DEDUP_REMOVED lines=18> */
.L_x_266:
        /* <DEDUP_REMOVED lines=210> */
[----:B------:R-:W-:Y:S04]  /*cad0*/  FMUL.FTZ R9, R9, c[0x0][0x320] ;  /* 0x0000c80009097a20 */ /* 0x000fe80000410000 */
[----:B------:R-:W-:Y:S02]  /*cae0*/  FMUL.FTZ R10, R10, c[0x0][0x320] ;  /* 0x0000c8000a0a7a20 */ /* 0x000fe40000410000 */
[----:B------:R-:W-:Y:S01]  /*caf0*/  FMUL.FTZ R11, R11, c[0x0][0x320] ;  /* 0x0000c8000b0b7a20 */ /* 0x000fe20000410000 */
[----:B------:R-:W2:Y:S01]  /*cb00*/  MUFU.TANH R140, R9 ;  /* 0x00000009008c7308 */ /* 0x000ea20000002400 */
[----:B------:R-:W-:Y:S02]  /*cb10*/  FMUL.FTZ R136, R7, c[0x0][0x320] ;  /* 0x0000c80007887a20 */ /* 0x000fe40000410000 */
[----:B------:R-:W3:Y:S01]  /*cb20*/  LDSM.16.M88.4 R4, [R192+0x5000] ;  /* 0x00500000c004783b */ /* 0x000ee20000000200 */
[----:B------:R-:W-:Y:S02]  /*cb30*/  FMUL.FTZ R139, R8, c[0x0][0x320] ;  /* 0x0000c800088b7a20 */ /* 0x000fe40000410000 */
[----:B------:R-:W-:Y:S02]  /*cb40*/  FMUL.FTZ R8, R12, c[0x0][0x320] ;  /* 0x0000c8000c087a20 */ /* 0x000fe40000410000 */
[----:B------:R-:W-:Y:S02]  /*cb50*/  FMUL.FTZ R14, R14, c[0x0][0x320] ;  /* 0x0000c8000e0e7a20 */ /* 0x000fe40000410000 */
[----:B------:R-:W4:Y:S01]  /*cb60*/  MUFU.TANH R132, R10 ;  /* 0x0000000a00847308 */ /* 0x000f220000002400 */
[----:B------:R-:W-:Y:S02]  /*cb70*/  FMUL.FTZ R15, R15, c[0x0][0x320] ;  /* 0x0000c8000f0f7a20 */ /* 0x000fe40000410000 */
[----:B------:R-:W-:Y:S02]  /*cb80*/  FMUL.FTZ R142, R16, c[0x0][0x320] ;  /* 0x0000c800108e7a20 */ /* 0x000fe40000410000 */
[----:B------:R-:W-:Y:S02]  /*cb90*/  FMUL.FTZ R18, R18, c[0x0][0x320] ;  /* 0x0000c80012127a20 */ /* 0x000fe40000410000 */
[----:B------:R-:W-:Y:S02]  /*cba0*/  FMUL.FTZ R19, R19, c[0x0][0x320] ;  /* 0x0000c80013137a20 */ /* 0x000fe40000410000 */
[----:B------:R-:W-:Y:S01]  /*cbb0*/  FMUL.FTZ R162, R13, c[0x0][0x320] ;  /* 0x0000c8000da27a20 */ /* 0x000fe20000410000 */
[----:B------:R-:W1:Y:S01]  /*cbc0*/  MUFU.TANH R133, R11 ;  /* 0x0000000b00857308 */ /* 0x000e620000002400 */
[----:B------:R-:W-:Y:S09]  /*cbd0*/  FMUL.FTZ R13, R17, c[0x0][0x320] ;  /* 0x0000c800110d7a20 */ /* 0x000ff20000410000 */
[----:B------:R5:W1:Y:S10]  /*cbe0*/  MUFU.TANH R12, R8 ;  /* 0x00000008000c7308 */ /* 0x000a740000002400 */
[----:B------:R1:W1:Y:S01]  /*cbf0*/  MUFU.TANH R163, R14 ;  /* 0x0000000e00a37308 */ /* 0x0002620000002400 */
[C---:B---3--:R-:W-:Y:S09]  /*cc00*/  HMMA.16816.F32 R20, R164.reuse, R4, R20 ;  /* 0x00000004a414723c */ /* 0x048ff20000001814 */
[----:B------:R3:W1:Y:S01]  /*cc10*/  MUFU.TANH R161, R15 ;  /* 0x0000000f00a17308 */ /* 0x0006620000002400 */
[C---:B------:R-:W-:Y:S01]  /*cc20*/  HMMA.16816.F32 R24, R164.reuse, R6, R24 ;  /* 0x00000006a418723c */ /* 0x040fe20000001818 */
[----:B-----5:R-:W5:Y:S01]  /*cc30*/  LDSM.16.M88.4 R8, [R192+0x5800] ;  /* 0x00580000c008783b */ /* 0x020f620000000200 */
[----:B------:R-:W-:Y:S04]  /*cc40*/  DEPBAR.LE SB0, 0x0 ;  /* 0x000080000000791a */ /* 0x000fe80000000000 */
[----:B------:R-:W-:Y:S03]  /*cc50*/  @P5 IMAD.HI.U32 R4, R209, c[0x0][0x2c8], RZ ;  /* 0x0000b200d1045a27 */ /* 0x000fe600078e00ff */
[----:B------:R1:W1:Y:S01]  /*cc60*/  MUFU.TANH R143, R18 ;  /* 0x00000012008f7308 */ /* 0x0002620000002400 */
[----:B------:R-:W-:Y:S02]  /*cc70*/  BAR.SYNC.DEFER_BLOCKING 0x0 ;  /* 0x0000000000007b1d */ /* 0x000fe40000010000 */
[----:B------:R-:W-:Y:S01]  /*cc80*/  IMAD.MOV.U32 R5, RZ, RZ, R209 ;  /* 0x000000ffff057224 */ /* 0x000fe200078e00d1 */
[----:B------:R-:W-:Y:S02]  /*cc90*/  @P4 SHF.R.U32.HI R5, RZ, c[0x0][0x2cc], R4 ;  /* 0x0000b300ff054a19 */ /* 0x000fe40000011604 */
[----:B------:R-:W-:Y:S01]  /*cca0*/  @P0 IADD3 R6, P4, R212, UR7, RZ ;  /* 0x00000007d4060c10 */ /* 0x000fe2000ff9e0ff */
[----:B------:R-:W-:Y:S01]  /*ccb0*/  FMUL.FTZ R22, R22, c[0x0][0x320] ;  /* 0x0000c80016167a20 */ /* 0x000fe20000410000 */
[----:B------:R-:W-:Y:S01]  /*ccc0*/  @P0 IADD3 R4, P5, R183, UR7, RZ ;  /* 0x00000007b7040c10 */ /* 0x000fe2000ffbe0ff */
[----:B------:R-:W-:Y:S01]  /*ccd0*/  FMUL.FTZ R23, R23, c[0x0][0x320] ;  /* 0x0000c80017177a20 */ /* 0x000fe20000410000 */
[----:B------:R-:W1:Y:S01]  /*cce0*/  MUFU.TANH R141, R19 ;  /* 0x00000013008d7308 */ /* 0x000e620000002400 */
[----:B------:R-:W-:Y:S01]  /*ccf0*/  @P0 LEA R16, P6, R6, c[0x0][0x1c8], 0x1 ;  /* 0x0000720006100a11 */ /* 0x000fe200078c08ff */
[----:B------:R-:W-:Y:S01]  /*cd00*/  FMUL.FTZ R160, R20, c[0x0][0x320] ;  /* 0x0000c80014a07a20 */ /* 0x000fe20000410000 */
[----:B------:R-:W-:Y:S01]  /*cd10*/  @P0 IADD3.X R7, R182, UR6, RZ, P5, !PT ;  /* 0x00000006b6070c10 */ /* 0x000fe2000affe4ff */
[----:B------:R-:W-:Y:S02]  /*cd20*/  FMUL.FTZ R158, R21, c[0x0][0x320] ;  /* 0x0000c800159e7a20 */ /* 0x000fe40000410000 */
[----:B------:R-:W-:Y:S02]  /*cd30*/  FMUL.FTZ R156, R24, c[0x0][0x320] ;  /* 0x0000c800189c7a20 */ /* 0x000fe40000410000 */
[----:B------:R-:W-:Y:S02]  /*cd40*/  FMUL.FTZ R25, R25, c[0x0][0x320] ;  /* 0x0000c80019197a20 */ /* 0x000fe40000410000 */
[----:B------:R1:W1:Y:S01]  /*cd50*/  MUFU.TANH R159, R22 ;  /* 0x00000016009f7308 */ /* 0x0002620000002400 */
[----:B------:R-:W-:Y:S02]  /*cd60*/  FMUL.FTZ R26, R26, c[0x0][0x320] ;  /* 0x0000c8001a1a7a20 */ /* 0x000fe40000410000 */
[----:B------:R-:W-:Y:S07]  /*cd70*/  FMUL.FTZ R27, R27, c[0x0][0x320] ;  /* 0x0000c8001b1b7a20 */ /* 0x000fee0000410000 */
[----:B------:R2:W2:Y:S01]  /*cd80*/  MUFU.TANH R157, R23 ;  /* 0x00000017009d7308 */ /* 0x0004a20000002400 */
[C---:B-----5:R-:W-:Y:S09]  /*cd90*/  HMMA.16816.F32 R28, R164.reuse, R8, R28 ;  /* 0x00000008a41c723c */ /* 0x060ff2000000181c */
[----:B------:R-:W2:Y:S03]  /*cda0*/  MUFU.TANH R138, R138 ;  /* 0x0000008a008a7308 */ /* 0x000ea60000002400 */
[----:B------:R-:W-:Y:S01]  /*cdb0*/  @P0 IADD3.X R9, R219, UR6, RZ, P4, !PT ;  /* 0x00000006db090c10 */ /* 0x000fe2000a7fe4ff */
[----:B------:R-:W-:Y:S03]  /*cdc0*/  HMMA.16816.F32 R32, R164, R10, R32 ;  /* 0x0000000aa420723c */ /* 0x000fe60000001820 */
[----:B------:R-:W-:Y:S02]  /*cdd0*/  @P0 LEA.HI.X R17, R6, c[0x0][0x1cc], R9, 0x1, P6 ;  /* 0x0000730006110a11 */ /* 0x000fe400030f0c09 */
[C---:B-1----:R-:W-:Y:S01]  /*cde0*/  @P0 LEA R14, P4, R4.reuse, c[0x0][0x1c8], 0x1 ;  /* 0x00007200040e0a11 */ /* 0x042fe200078808ff */
[----:B------:R-:W1:Y:S02]  /*cdf0*/  MUFU.TANH R0, R0 ;  /* 0x0000000000007308 */ /* 0x000e640000002400 */
[----:B------:R-:W-:Y:S01]  /*ce00*/  @!PT LDS RZ, [RZ] ;  /* 0x00000000fffff984 */ /* 0x000fe20000000800 */
[----:B------:R-:W-:Y:S01]  /*ce10*/  @!PT LDS RZ, [RZ] ;  /* 0x00000000fffff984 */ /* 0x000fe20000000800 */
[----:B------:R-:W-:Y:S01]  /*ce20*/  @!PT LDS RZ, [RZ] ;  /* 0x00000000fffff984 */ /* 0x000fe20000000800 */
[----:B------:R1:W-:Y:S01]  /*ce30*/  @P0 LDGSTS.E.BYPASS.LTC128B.128 [R207+0x6100], [R16.64], !P3 ;  /* 0x0610000010cf0fae */ /* 0x0003e2000d901d52 */
[----:B---3--:R-:W-:Y:S03]  /*ce40*/  @P0 LEA.HI.X R15, R4, c[0x0][0x1cc], R7, 0x1, P4 ;  /* 0x00007300040f0a11 */ /* 0x008fe600020f0c07 */
        /* <DEDUP_REMOVED lines=21> */
[----:B------:R-:W-:Y:S01]  /*cfa0*/  @P0 LEA R22, P6, R7, c[0x0][0x1c8], 0x1 ;  /* 0x0000720007160a11 */ /* 0x000fe200078c08ff */
[----:B------:R-:W-:Y:S01]  /*cfb0*/  FMUL.FTZ R34, R34, c[0x0][0x320] ;  /* 0x0000c80022227a20 */ /* 0x000fe20000410000 */
[----:B------:R-:W-:Y:S01]  /*cfc0*/  @P0 LEA.HI.X R19, R9, c[0x0][0x1cc], R6, 0x1, P5 ;  /* 0x0000730009130a11 */ /* 0x000fe200028f0c06 */
[----:B------:R-:W1:Y:S01]  /*cfd0*/  MUFU.TANH R162, R162 ;  /* 0x000000a200a27308 */ /* 0x000e620000002400 */
[----:B--2---:R-:W-:Y:S01]  /*cfe0*/  @P0 LEA.HI.X R23, R7, c[0x0][0x1cc], R4, 0x1, P6 ;  /* 0x0000730007170a11 */ /* 0x004fe200030f0c04 */
[----:B------:R-:W-:Y:S01]  /*cff0*/  FMUL.FTZ R4, R35, c[0x0][0x320] ;  /* 0x0000c80023047a20 */ /* 0x000fe20000410000 */
[----:B------:R-:W-:Y:S01]  /*d000*/  @P0 IADD3 R8, P4, R181, UR7, RZ ;  /* 0x00000007b5080c10 */ /* 0x000fe2000ff9e0ff */
[----:B------:R-:W3:Y:S03]  /*d010*/  SHFL.IDX PT, R6, R5, RZ, 0x1c1f ;  /* 0x001c1fff05067589 */ /* 0x000ee600000e0000 */
[----:B------:R-:W-:Y:S01]  /*d020*/  @P0 IADD3.X R11, R180, UR6, RZ, P4, !PT ;  /* 0x00000006b40b0c10 */ /* 0x000fe2000a7fe4ff */
[----:B------:R-:W-:Y:S01]  /*d030*/  USHF.L.U32 UR6, UR14, 0x6, URZ ;  /* 0x000000060e067899 */ /* 0x000fe2000800063f */
[C---:B------:R-:W-:Y:S01]  /*d040*/  @P0 LEA R10, P4, R8.reuse, c[0x0][0x1c8], 0x1 ;  /* 0x00007200080a0a11 */ /* 0x040fe200078808ff */
[----:B------:R-:W2:Y:S01]  /*d050*/  MUFU.TANH R142, R142 ;  /* 0x0000008e008e7308 */ /* 0x000ea20000002400 */
[----:B------:R1:W-:Y:S02]  /*d060*/  @P0 LDGSTS.E.BYPASS.LTC128B.128 [R207+0x7100], [R22.64], !P3 ;  /* 0x0710000016cf0fae */ /* 0x0003e4000d901d52 */
[----:B------:R-:W-:Y:S01]  /*d070*/  @P0 LEA.HI.X R11, R8, c[0x0][0x1cc], R11, 0x1, P4 ;  /* 0x00007300080b0a11 */ /* 0x000fe200020f0c0b */
[----:B------:R-:W-:Y:S02]  /*d080*/  IMAD.U32 R7, RZ, RZ, UR6 ;  /* 0x00000006ff077e24 */ /* 0x000fe4000f8e00ff */
[----:B------:R-:W-:Y:S02]  /*d090*/  IMAD.U32 R8, RZ, RZ, UR16 ;  /* 0x00000010ff087e24 */ /* 0x000fe4000f8e00ff */
[----:B------:R1:W-:Y:S01]  /*d0a0*/  @P0 LDGSTS.E.BYPASS.LTC128B.128 [R207+0x9100], [R18.64], !P2 ;  /* 0x0910000012cf0fae */ /* 0x0003e2000d101d52 */
[----:B------:R-:W-:Y:S01]  /*d0b0*/  IADD3 R7, -R216, 0x1, -R7 ;  /* 0x00000001d8077810 */ /* 0x000fe20007ffe907 */
[----:B------:R-:W1:Y:S03]  /*d0c0*/  MUFU.TANH R13, R13 ;  /* 0x0000000d000d7308 */ /* 0x000e660000002400 */
[----:B------:R-:W-:Y:S02]  /*d0d0*/  IADD3 R8, -R8, UR9, R7 ;  /* 0x0000000908087c10 */ /* 0x000fe4000fffe107 */
[----:B------:R5:W-:Y:S01]  /*d0e0*/  @P0 LDGSTS.E.BYPASS.LTC128B.128 [R207+0xb100], [R10.64], !P1 ;  /* 0x0b1000000acf0fae */ /* 0x000be2000c901d52 */
[----:B------:R-:W-:Y:S02]  /*d0f0*/  PLOP3.LUT P0, PT, PT, PT, UP1, 0x40, 0x0 ;  /* 0x000000000000781c */ /* 0x000fe40003f0e818 */
[C---:B------:R-:W-:Y:S02]  /*d100*/  IADD3 R9, R8.reuse, c[0x0][0x328], RZ ;  /* 0x0000ca0008097a10 */ /* 0x040fe40007ffe0ff */
[----:B------:R-:W1:Y:S01]  /*d110*/  MUFU.TANH R160, R160 ;  /* 0x000000a000a07308 */ /* 0x000e620000002400 */
[----:B------:R-:W-:Y:S01]  /*d120*/  IADD3 R7, R8, UR15, RZ ;  /* 0x0000000f08077c10 */ /* 0x000fe2000fffe0ff */
[----:B------:R-:W0:Y:S01]  /*d130*/  LDGDEPBAR ;  /* 0x00000000000079af */ /* 0x000e220000000000 */
[--C-:B---3--:R-:W-:Y:S07]  /*d140*/  IMAD.IADD R14, R9, 0x1, R6.reuse ;  /* 0x00000001090e7824 */ /* 0x108fee00078e0206 */
[----:B------:R-:W3:Y:S10]  /*d150*/  MUFU.TANH R158, R158 ;  /* 0x0000009e009e7308 */ /* 0x000ef40000002400 */
[----:B------:R-:W1:Y:S01]  /*d160*/  MUFU.TANH R156, R156 ;  /* 0x0000009c009c7308 */ /* 0x000e620000002400 */
[----:B-----5:R-:W-:Y:S09]  /*d170*/  IMAD.IADD R11, R7, 0x1, R6 ;  /* 0x00000001070b7824 */ /* 0x020ff200078e0206 */
        /* <DEDUP_REMOVED lines=10> */
[----:B------:R-:W1:Y:S01]  /*d220*/  MUFU.TANH R4, R4 ;  /* 0x0000000400047308 */ /* 0x000e620000002400 */
[----:B------:R-:W-:-:S05]  /*d230*/  @P0 BRA `(.L_x_258) ;  /* 0x000001a000000947 */ /* 0x000fca0003800000 */
[----:B--234-:R-:W-:Y:S01]  /*d240*/  IMAD.U32 R15, RZ, RZ, UR16 ;  /* 0x00000010ff0f7e24 */ /* 0x01cfe2000f8e00ff */
        /* <DEDUP_REMOVED lines=13> */
.L_x_260:
[----:B------:R-:W-:Y:S04]  /*d320*/  MOV R6, c[0x0][0x32c] ;  /* 0x0000cb0000067a02 */ /* 0x000fe80000000f00 */
[----:B------:R-:W-:Y:S11]  /*d330*/  ISETP.NE.AND P0, PT, R6, 0x1, PT ;  /* 0x000000010600780c */ /* 0x000ff60003f05270 */
[----:B------:R-:W-:Y:S02]  /*d340*/  @!UPT UIADD3 URZ, URZ, URZ, URZ ;  /* 0x0000003f3f3ff290 */ /* 0x000fe4000fffe03f */
[----:B------:R-:W-:Y:S05]  /*d350*/  @P0 IMAD.HI.U32 R6, R15, c[0x0][0x330], RZ ;  /* 0x0000cc000f060a27 */ /* 0x000fea00078e00ff */
[----:B------:R-:W-:Y:S02]  /*d360*/  @P0 SHF.R.U32.HI R15, RZ, c[0x0][0x334], R6 ;  /* 0x0000cd00ff0f0a19 */ /* 0x000fe40000011606 */
.L_x_261:
[----:B------:R-:W-:Y:S05]  /*d370*/  BSYNC B0 ;  /* 0x0000000000007941 */ /* 0x000fea0003800000 */
.L_x_259:
[----:B------:R-:W-:Y:S04]  /*d380*/  IMAD.MOV.U32 R6, RZ, RZ, c[0x0][0x32c] ;  /* 0x0000cb00ff067624 */ /* 0x000fe800078e00ff */
[----:B------:R-:W-:Y:S04]  /*d390*/  IMAD R15, R15, R6, -UR6 ;  /* 0x800000060f0f7e24 */ /* 0x000fe8000f8e0206 */
[----:B------:R-:W-:Y:S05]  /*d3a0*/  IMAD.IADD R6, R15, 0x1, -R216 ;  /* 0x000000010f067824 */ /* 0x000fea00078e0ad8 */
[----:B------:R-:W-:Y:S02]  /*d3b0*/  IADD3 R15, R6, c[0x0][0x32c], RZ ;  /* 0x0000cb00060f7a10 */ /* 0x000fe40007ffe0ff */
[----:B------:R-:W-:Y:S02]  /*d3c0*/  IMNMX R11, R11, R6, !PT ;  /* 0x000000060b0b7217 */ /* 0x000fe40007800200 */
[----:B------:R-:W-:Y:S02]  /*d3d0*/  IMNMX R14, R14, R15, PT ;  /* 0x0000000f0e0e7217 */ /* 0x000fe40003800200 */
.L_x_258:
        /* <DEDUP_REMOVED lines=18> */
[----:B-1----:R-:W-:Y:S02]  /*d500*/  FSEL R8, R139, -INF , !P6 ;  /* 0xff8000008b087808 */ /* 0x002fe40007000000 */
        /* <DEDUP_REMOVED lines=50> */
.L_x_264:
[----:B------:R-:W-:Y:S04]  /*d830*/  MOV R9, c[0x0][0x32c] ;  /* 0x0000cb0000097a02 */ /* 0x000fe80000000f00 */
[----:B------:R-:W-:Y:S11]  /*d840*/  ISETP.NE.AND P4, PT, R9, 0x1, PT ;  /* 0x000000010900780c */ /* 0x000ff60003f85270 */
[----:B------:R-:W-:Y:S02]  /*d850*/  @!UPT UIADD3 URZ, URZ, URZ, URZ ;  /* 0x0000003f3f3ff290 */ /* 0x000fe4000fffe03f */
[----:B------:R-:W-:Y:S05]  /*d860*/  @P4 IMAD.HI.U32 R9, R12, c[0x0][0x330], RZ ;  /* 0x0000cc000c094a27 */ /* 0x000fea00078e00ff */
[----:B------:R-:W-:Y:S02]  /*d870*/  @P4 SHF.R.U32.HI R12, RZ, c[0x0][0x334], R9 ;  /* 0x0000cd00ff0c4a19 */ /* 0x000fe40000011609 */
.L_x_265:
[----:B------:R-:W-:Y:S05]  /*d880*/  BSYNC B0 ;  /* 0x0000000000007941 */ /* 0x000fea0003800000 */
.L_x_263:
[----:B------:R-:W-:Y:S04]  /*d890*/  IMAD.MOV.U32 R9, RZ, RZ, c[0x0][0x32c] ;  /* 0x0000cb00ff097624 */ /* 0x000fe800078e00ff */
[----:B------:R-:W-:Y:S04]  /*d8a0*/  IMAD R9, R12, R9, -UR6 ;  /* 0x800000060c097e24 */ /* 0x000fe8000f8e0209 */
[----:B------:R-:W-:Y:S05]  /*d8b0*/  IMAD.IADD R14, R9, 0x1, -R216 ;  /* 0x00000001090e7824 */ /* 0x000fea00078e0ad8 */
[----:B------:R-:W-:Y:S02]  /*d8c0*/  IADD3 R12, R14, c[0x0][0x32c], RZ ;  /* 0x0000cb000e0c7a10 */ /* 0x000fe40007ffe0ff */
[----:B------:R-:W-:Y:S02]  /*d8d0*/  IMNMX R7, R7, R14, !PT ;  /* 0x0000000e07077217 */ /* 0x000fe40007800200 */
[----:B------:R-:W-:Y:S02]  /*d8e0*/  IMNMX R5, R5, R12, PT ;  /* 0x0000000c05057217 */ /* 0x000fe40003800200 */
.L_x_262:
        /* <DEDUP_REMOVED lines=299> */
[----:B------:R-:W-:Y:S01]  /*eba0*/  FMUL.FTZ R87, R2, R87 ;  /* 0x0000005702577220 */ /* 0x000fe20000410000 */
[----:B------:R-:W-:Y:S01]  /*ebb0*/  F2FP.PACK_AB R102, R177, R176 ;  /* 0x000000b0b166723e */ /* 0x000fe200000000ff */
[C---:B------:R-:W-:Y:S01]  /*ebc0*/  FMUL.FTZ R88, R3.reuse, R88 ;  /* 0x0000005803587220 */ /* 0x040fe20000410000 */
        /* <DEDUP_REMOVED lines=158> */
.L_x_257:
[----:B------:R-:W1:Y:S01]  /*f5b0*/  SHFL.BFLY PT, R3, R220, 0x2, 0x1f ;  /* 0x0c401f00dc037f89 */ /* 0x000e6200000e0000 */
[----:B------:R-:W-:-:S02]  /*f5c0*/  MOV R4, RZ ;  /* 0x000000ff00047202 */ /* 0x000fc40000000f00 */
[----:B------:R-:W-:Y:S01]  /*f5d0*/  PLOP3.LUT P1, PT, PT, PT, PT, 0x8, 0x0 ;  /* 0x000000000000781c */ /* 0x000fe20003f2e170 */
[----:B------:R-:W2:Y:S01]  /*f5e0*/  SHFL.BFLY PT, R2, R217, 0x2, 0x1f ;  /* 0x0c401f00d9027f89 */ /* 0x000ea200000e0000 */
[----:B-1----:R-:W-:Y:S01]  /*f5f0*/  FADD.FTZ R6, R3, R220 ;  /* 0x000000dc03067221 */ /* 0x002fe20000010000 */
[----:B------:R-:W-:Y:S01]  /*f600*/  MOV R3, RZ ;  /* 0x000000ff00037202 */ /* 0x000fe20000000f00 */
        /* <DEDUP_REMOVED lines=23> */
[C---:B------:R-:W-:Y:S02]  /*f780*/  FMUL.FTZ R117, R4.reuse, R117 ;  /* 0x0000007504757220 */ /* 0x040fe40000410000 */
        /* <DEDUP_REMOVED lines=41> */
[----:B------:R-:W-:Y:S01]  /*fa20*/  FMUL.FTZ R97, R4, R97 ;  /* 0x0000006104617220 */ /* 0x000fe20000410000 */
[----:B------:R-:W-:Y:S01]  /*fa30*/  MOV R4, 0xff800000 ;  /* 0xff80000000047802 */ /* 0x000fe20000000f00 */
        /* <DEDUP_REMOVED lines=50> */
.L_x_224:
[----:B------:R-:W-:Y:S05]  /*fd60*/  @P1 BRA `(.L_x_267) ;  /* 0x000016a000001947 */ /* 0x000fea0003800000 */
[----:B------:R-:W1:Y:S01]  /*fd70*/  S2R R0, SR_TID.X ;  /* 0x0000000000007919 */ /* 0x000e620000002100 */
[----:B------:R-:W-:Y:S02]  /*fd80*/  F2FP.PACK_AB R128, R129, R128 ;  /* 0x000000808180723e */ /* 0x000fe400000000ff */
[----:B------:R-:W-:Y:S01]  /*fd90*/  F2FP.PACK_AB R130, R131, R130 ;  /* 0x000000828382723e */ /* 0x000fe200000000ff */
[----:B------:R-:W-:Y:S01]  /*fda0*/  BAR.SYNC.DEFER_BLOCKING 0x1, 0x100 ;  /* 0x0044000000007b1d */ /* 0x000fe20000010000 */
        /* <DEDUP_REMOVED lines=10> */
[----:B-1----:R-:W-:Y:S02]  /*fe50*/  SHF.R.S32.HI R5, RZ, 0x1f, R0 ;  /* 0x0000001fff057819 */ /* 0x002fe40000011400 */
[----:B------:R-:W-:Y:S02]  /*fe60*/  F2FP.PACK_AB R104, R105, R104 ;  /* 0x000000686968723e */ /* 0x000fe400000000ff */
[----:B------:R-:W-:-:S02]  /*fe70*/  LEA.HI R2, R5, R0, RZ, 0x2 ;  /* 0x0000000005027211 */ /* 0x000fc400078f10ff */
[----:B------:R-:W-:Y:S02]  /*fe80*/  F2FP.PACK_AB R106, R107, R106 ;  /* 0x0000006a6b6a723e */ /* 0x000fe400000000ff */
[--C-:B------:R-:W-:Y:S02]  /*fe90*/  SHF.R.S32.HI R9, RZ, 0x2, R2.reuse ;  /* 0x00000002ff097819 */ /* 0x100fe40000011402 */
[----:B------:R-:W-:Y:S02]  /*fea0*/  SHF.R.S32.HI R6, RZ, 0x1f, R2 ;  /* 0x0000001fff067819 */ /* 0x000fe40000011402 */
[----:B------:R-:W-:Y:S02]  /*feb0*/  LOP3.LUT R11, R2, 0xfffffffc, RZ, 0xc0, !PT ;  /* 0xfffffffc020b7812 */ /* 0x000fe400078ec0ff */
[----:B------:R-:W-:Y:S02]  /*fec0*/  LEA.HI R6, R6, R9, RZ, 0x3 ;  /* 0x0000000906067211 */ /* 0x000fe400078f18ff */
[----:B------:R-:W-:Y:S01]  /*fed0*/  F2FP.PACK_AB R100, R101, R100 ;  /* 0x000000646564723e */ /* 0x000fe200000000ff */
[----:B------:R-:W-:Y:S01]  /*fee0*/  IMAD.IADD R11, R0, 0x1, -R11 ;  /* 0x00000001000b7824 */ /* 0x000fe200078e0a0b */
[----:B------:R-:W-:-:S02]  /*fef0*/  LOP3.LUT R6, R6, 0xfffffff8, RZ, 0xc0, !PT ;  /* 0xfffffff806067812 */ /* 0x000fc400078ec0ff */
[----:B------:R-:W-:Y:S02]  /*ff00*/  F2FP.PACK_AB R102, R103, R102 ;  /* 0x000000666766723e */ /* 0x000fe400000000ff */
[----:B------:R-:W-:Y:S01]  /*ff10*/  F2FP.PACK_AB R36, R37, R36 ;  /* 0x000000242524723e */ /* 0x000fe200000000ff */
[----:B------:R-:W-:Y:S01]  /*ff20*/  IMAD.IADD R9, R9, 0x1, -R6 ;  /* 0x0000000109097824 */ /* 0x000fe200078e0a06 */
[----:B------:R-:W-:Y:S02]  /*ff30*/  LEA.HI R6, R5, R0, RZ, 0x5 ;  /* 0x0000000005067211 */ /* 0x000fe400078f28ff */
[----:B------:R-:W-:Y:S01]  /*ff40*/  F2FP.PACK_AB R38, R39, R38 ;  /* 0x000000262726723e */ /* 0x000fe200000000ff */
[C---:B------:R-:W-:Y:S01]  /*ff50*/  IMAD.SHL.U32 R8, R9.reuse, 0x40, RZ ;  /* 0x0000004009087824 */ /* 0x040fe200078e00ff */
[----:B------:R-:W-:Y:S02]  /*ff60*/  SHF.R.S32.HI R2, RZ, 0x5, R6 ;  /* 0x00000005ff027819 */ /* 0x000fe40000011406 */
[----:B------:R-:W-:-:S02]  /*ff70*/  LOP3.LUT R12, R9, 0x1, RZ, 0xc0, !PT ;  /* 0x00000001090c7812 */ /* 0x000fc400078ec0ff */
[----:B------:R-:W-:Y:S01]  /*ff80*/  LOP3.LUT R8, R8, 0x1c0, RZ, 0xc0, !PT ;  /* 0x000001c008087812 */ /* 0x000fe200078ec0ff */
[----:B------:R-:W-:Y:S01]  /*ff90*/  IMAD R10, R2, 0x200, R11 ;  /* 0x00000200020a7824 */ /* 0x000fe200078e020b */
[----:B------:R-:W-:Y:S02]  /*ffa0*/  ISETP.NE.U32.AND P0, PT, R12, 0x1, PT ;  /* 0x000000010c00780c */ /* 0x000fe40003f05070 */
[----:B------:R-:W-:Y:S02]  /*ffb0*/  LEA.HI R13, R8, R8, RZ, 0x1d ;  /* 0x00000008080d7211 */ /* 0x000fe400078fe8ff */
[----:B------:R-:W-:Y:S01]  /*ffc0*/  R2P PR, R9, 0x6 ;  /* 0x0000000609007804 */ /* 0x000fe20000000000 */
[----:B------:R-:W-:Y:S01]  /*ffd0*/  IMAD.MOV.U32 R9, RZ, RZ, 0x20 ;  /* 0x00000020ff097424 */ /* 0x000fe200078e00ff */
        /* <DEDUP_REMOVED lines=61> */
[----:B------:R-:W-:Y:S02]  /*103b0*/  ISETP.NE.U32.AND P1, PT, RZ, c[0x0][0x508], PT ;  /* 0x00014200ff007a0c */ /* 0x000fe40003f25070 */
[----:B------:R-:W-:Y:S01]  /*103c0*/  ISETP.NE.U32.AND P0, PT, RZ, c[0x0][0x500], PT ;  /* 0x00014000ff007a0c */ /* 0x000fe20003f05070 */
[----:B------:R-:W-:Y:S01]  /*103d0*/  STS [R13+0x4480], R38 ;  /* 0x004480260d007388 */ /* 0x000fe20000000800 */
[----:B------:R-:W-:Y:S02]  /*103e0*/  ISETP.NE.AND.EX P1, PT, RZ, c[0x0][0x50c], PT, P1 ;  /* 0x00014300ff007a0c */ /* 0x000fe40003f25310 */
[----:B------:R-:W-:Y:S01]  /*103f0*/  ISETP.NE.AND.EX P0, PT, RZ, c[0x0][0x504], PT, P0 ;  /* 0x00014100ff007a0c */ /* 0x000fe20003f05300 */
        /* <DEDUP_REMOVED lines=17> */
[----:B------:R2:W-:Y:S04]  /*10510*/  STS [R15+0x8400], R74 ;  /* 0x0084004a0f007388 */ /* 0x0005e80000000800 */
[----:B------:R-:W-:Y:S04]  /*10520*/  STS [R17+0x8080], R76 ;  /* 0x0080804c11007388 */ /* 0x000fe80000000800 */
[----:B------:R-:W-:Y:S04]  /*10530*/  STS [R17+0x8480], R78 ;  /* 0x0084804e11007388 */ /* 0x000fe80000000800 */
[----:B------:R-:W-:Y:S04]  /*10540*/  STS [R9+0x8000], R80 ;  /* 0x0080005009007388 */ /* 0x000fe80000000800 */
[----:B------:R3:W-:Y:S01]  /*10550*/  STS [R9+0x8400], R82 ;  /* 0x0084005209007388 */ /* 0x0007e20000000800 */
[----:B-1----:R-:W-:-:S03]  /*10560*/  IMAD.MOV.U32 R13, RZ, RZ, 0x4 ;  /* 0x00000004ff0d7424 */ /* 0x002fc600078e00ff */
[----:B------:R-:W-:Y:S04]  /*10570*/  STS [R19+0x8080], R84 ;  /* 0x0080805413007388 */ /* 0x000fe80000000800 */
[----:B------:R1:W-:Y:S01]  /*10580*/  STS [R19+0x8480], R86 ;  /* 0x0084805613007388 */ /* 0x0003e20000000800 */
[----:B--2---:R-:W-:-:S03]  /*10590*/  IMAD.WIDE R14, R208, R13, c[0x0][0x500] ;  /* 0x00014000d00e7625 */ /* 0x004fc600078e020d */
[----:B------:R2:W-:Y:S04]  /*105a0*/  STS [R21+0x8000], R88 ;  /* 0x0080005815007388 */ /* 0x0005e80000000800 */
[----:B------:R2:W-:Y:S04]  /*105b0*/  STS [R21+0x8400], R90 ;  /* 0x0084005a15007388 */ /* 0x0005e80000000800 */
[----:B------:R2:W-:Y:S04]  /*105c0*/  STS [R23+0x8080], R92 ;  /* 0x0080805c17007388 */ /* 0x0005e80000000800 */
[----:B------:R2:W-:Y:S04]  /*105d0*/  STS [R23+0x8480], R94 ;  /* 0x0084805e17007388 */ /* 0x0005e80000000800 */
[----:B------:R2:W-:Y:S04]  /*105e0*/  STS [R25+0x8000], R96 ;  /* 0x0080006019007388 */ /* 0x0005e80000000800 */
[----:B------:R2:W-:Y:S04]  /*105f0*/  STS [R25+0x8400], R3 ;  /* 0x0084000319007388 */ /* 0x0005e80000000800 */
[----:B------:R-:W-:Y:S01]  /*10600*/  BAR.SYNC.DEFER_BLOCKING 0x1, 0x100 ;  /* 0x0044000000007b1d */ /* 0x000fe20000010000 */
[----:B------:R-:W-:-:S02]  /*10610*/  IMAD.MOV.U32 R8, RZ, RZ, c[0x0][0x388] ;  /* 0x0000e200ff087624 */ /* 0x000fc400078e00ff */
[----:B------:R-:W-:-:S03]  /*10620*/  @P1 IMAD.WIDE R12, R208, R13, c[0x0][0x508] ;  /* 0x00014200d00c1625 */ /* 0x000fc600078e020d */
[----:B---3--:R-:W3:Y:S04]  /*10630*/  @P0 LDG.E R9, [R14.64] ;  /* 0x000000120e090981 */ /* 0x008ee8000c1e1900 */
[----:B------:R2:W5:Y:S01]  /*10640*/  @P1 LDG.E R8, [R12.64] ;  /* 0x000000120c081981 */ /* 0x000562000c1e1900 */
[----:B-1----:R-:W-:Y:S02]  /*10650*/  CS2R R18, SRZ ;  /* 0x0000000000127805 */ /* 0x002fe4000001ff00 */
[--C-:B---3--:R-:W-:Y:S01]  /*10660*/  @P0 SHF.R.S32.HI R19, RZ, 0x1f, R9.reuse ;  /* 0x0000001fff130819 */ /* 0x108fe20000011409 */
[----:B------:R-:W-:Y:S01]  /*10670*/  @P0 IMAD.MOV.U32 R18, RZ, RZ, R9 ;  /* 0x000000ffff120224 */ /* 0x000fe200078e0009 */
[----:B------:R-:W-:Y:S05]  /*10680*/  @P1 BRA `(.L_x_268) ;  /* 0x0000004000001947 */ /* 0x000fea0003800000 */
[----:B--2---:R-:W-:Y:S05]  /*10690*/  @!P0 BRA `(.L_x_268) ;  /* 0x0000003000008947 */ /* 0x004fea0003800000 */
[----:B-----5:R-:W2:Y:S04]  /*106a0*/  LDG.E R8, [R14.64] ;  /* 0x000000120e087981 */ /* 0x020ea8000c1e1900 */
[----:B------:R-:W2:Y:S02]  /*106b0*/  LDG.E R3, [R14.64+0x4] ;  /* 0x000004120e037981 */ /* 0x000ea4000c1e1900 */
[----:B--2---:R-:W-:-:S02]  /*106c0*/  IADD3 R8, -R8, R3, RZ ;  /* 0x0000000308087210 */ /* 0x004fc40007ffe1ff */
.L_x_268:
[----:B--2---:R-:W-:Y:S01]  /*106d0*/  LOP3.LUT R9, R6, 0xffffffe0, RZ, 0xc0, !PT ;  /* 0xffffffe006097812 */ /* 0x004fe200078ec0ff */
[----:B------:R-:W1:Y:S01]  /*106e0*/  S2R R57, SR_CTAID.X ;  /* 0x0000000000397919 */ /* 0x000e620000002500 */
[----:B------:R-:W-:Y:S01]  /*106f0*/  SHF.R.S32.HI R13, RZ, 0x1f, R2 ;  /* 0x0000001fff0d7819 */ /* 0x000fe20000011402 */
[----:B------:R-:W-:Y:S01]  /*10700*/  IMAD.MOV.U32 R3, RZ, RZ, c[0x0][0x4e8] ;  /* 0x00013a00ff037624 */ /* 0x000fe200078e00ff */
[----:B------:R-:W-:Y:S01]  /*10710*/  LEA.HI R10, R11, R11, RZ, 0x1 ;  /* 0x0000000b0b0a7211 */ /* 0x000fe200078f08ff */
[----:B------:R-:W-:Y:S01]  /*10720*/  IMAD.IADD R9, R0, 0x1, -R9 ;  /* 0x0000000100097824 */ /* 0x000fe200078e0a09 */
[----:B------:R-:W2:Y:S01]  /*10730*/  S2R R14, SR_CTAID.Y ;  /* 0x00000000000e7919 */ /* 0x000ea20000002600 */
[----:B------:R-:W-:Y:S01]  /*10740*/  LEA.HI R13, R13, R2, RZ, 0x3 ;  /* 0x000000020d0d7211 */ /* 0x000fe200078f18ff */
[----:B------:R-:W-:Y:S01]  /*10750*/  IMAD.WIDE.U32 R16, R18, c[0x0][0x3a0], RZ ;  /* 0x0000e80012107a25 */ /* 0x000fe200078e00ff */
[----:B------:R-:W-:Y:S01]  /*10760*/  ISETP.NE.AND P1, PT, R3, 0x1, PT ;  /* 0x000000010300780c */ /* 0x000fe20003f25270 */
[----:B------:R-:W-:Y:S01]  /*10770*/  BSSY B0, `(.L_x_269) ;  /* 0x0000081000007945 */ /* 0x000fe20003800000 */
[----:B------:R-:W-:Y:S01]  /*10780*/  SHF.R.S32.HI R6, RZ, 0x1f, R9 ;  /* 0x0000001fff067819 */ /* 0x000fe20000011409 */
[----:B------:R-:W-:Y:S01]  /*10790*/  IMAD.MOV.U32 R23, RZ, RZ, R19 ;  /* 0x000000ffff177224 */ /* 0x000fe200078e0013 */
[----:B------:R-:W-:-:S02]  /*107a0*/  LOP3.LUT R13, R13, 0xffffff8, RZ, 0xc0, !PT ;  /* 0x0ffffff80d0d7812 */ /* 0x000fc400078ec0ff */
[----:B------:R-:W-:Y:S02]  /*107b0*/  LEA.HI R3, R6, R9, RZ, 0x2 ;  /* 0x0000000906037211 */ /* 0x000fe400078f10ff */
[----:B------:R-:W-:Y:S02]  /*107c0*/  LOP3.LUT R10, R10, 0x1ffffffe, RZ, 0xc0, !PT ;  /* 0x1ffffffe0a0a7812 */ /* 0x000fe400078ec0ff */
[----:B------:R-:W-:Y:S02]  /*107d0*/  IADD3 R2, -R13, R2, RZ ;  /* 0x000000020d027210 */ /* 0x000fe40007ffe1ff */
[-C--:B------:R-:W-:Y:S02]  /*107e0*/  LEA.HI R6, R5, R0.reuse, RZ, 0x3 ;  /* 0x0000000005067211 */ /* 0x080fe400078f18ff */
[----:B------:R-:W-:Y:S02]  /*107f0*/  SHF.R.S32.HI R3, RZ, 0x2, R3 ;  /* 0x00000002ff037819 */ /* 0x000fe40000011403 */
[----:B------:R-:W-:Y:S01]  /*10800*/  LOP3.LUT P2, RZ, R9, 0x3, RZ, 0xc0, !PT ;  /* 0x0000000309ff7812 */ /* 0x000fe2000784c0ff */
[----:B------:R-:W-:Y:S01]  /*10810*/  IMAD.IADD R9, R11, 0x1, -R10 ;  /* 0x000000010b097824 */ /* 0x000fe200078e0a0a */
[----:B------:R-:W-:Y:S01]  /*10820*/  LOP3.LUT R11, R6, 0xfffffff8, RZ, 0xc0, !PT ;  /* 0xfffffff8060b7812 */ /* 0x000fe200078ec0ff */
[----:B------:R-:W-:Y:S01]  /*10830*/  IMAD R2, R2, 0x10, R3 ;  /* 0x0000001002027824 */ /* 0x000fe200078e0203 */
[-C--:B------:R-:W-:Y:S01]  /*10840*/  LEA.HI R5, R5, R0.reuse, RZ, 0x6 ;  /* 0x0000000005057211 */ /* 0x080fe200078f30ff */
[----:B------:R-:W-:Y:S01]  /*10850*/  IMAD R3, R19, c[0x0][0x3a0], RZ ;  /* 0x0000e80013037a24 */ /* 0x000fe200078e02ff */
[----:B------:R-:W-:Y:S01]  /*10860*/  IADD3 R11, -R11, R0, RZ ;  /* 0x000000000b0b7210 */ /* 0x000fe20007ffe1ff */
[----:B------:R-:W-:Y:S01]  /*10870*/  IMAD R0, R9, 0x8, R2 ;  /* 0x0000000809007824 */ /* 0x000fe200078e0202 */
[----:B--2---:R-:W-:Y:S01]  /*10880*/  SHF.R.S32.HI R9, RZ, 0x1f, R14 ;  /* 0x0000001fff097819 */ /* 0x004fe2000001140e */
[----:B------:R-:W-:Y:S01]  /*10890*/  IMAD R3, R18, c[0x0][0x3a4], R3 ;  /* 0x0000e90012037a24 */ /* 0x000fe200078e0203 */
[----:B------:R-:W-:Y:S01]  /*108a0*/  MOV R22, R18 ;  /* 0x0000001200167202 */ /* 0x000fe20000000f00 */
[----:B-1----:R-:W-:Y:S01]  /*108b0*/  IMAD R13, R57, 0x80, R0 ;  /* 0x00000080390d7824 */ /* 0x002fe200078e0200 */
[----:B------:R-:W-:Y:S01]  /*108c0*/  SHF.R.S32.HI R6, RZ, 0x3, R6 ;  /* 0x00000003ff067819 */ /* 0x000fe20000011406 */
[----:B------:R-:W-:-:S02]  /*108d0*/  IMAD R15, R9, c[0x0][0x490], RZ ;  /* 0x00012400090f7a24 */ /* 0x000fc400078e02ff */
[----:B------:R-:W-:Y:S01]  /*108e0*/  @P1 IMAD.HI.U32 R0, R13, c[0x0][0x4ec], RZ ;  /* 0x00013b000d001a27 */ /* 0x000fe200078e00ff */
[----:B------:R-:W-:Y:S02]  /*108f0*/  MOV R20, R13 ;  /* 0x0000000d00147202 */ /* 0x000fe40000000f00 */
[----:B------:R-:W-:Y:S01]  /*10900*/  LEA R10, R11, R6, 0x5 ;  /* 0x000000060b0a7211 */ /* 0x000fe200078e28ff */
[----:B------:R-:W-:Y:S01]  /*10910*/  IMAD.IADD R17, R17, 0x1, R3 ;  /* 0x0000000111117824 */ /* 0x000fe200078e0203 */
[----:B------:R-:W-:Y:S01]  /*10920*/  @P1 SHF.R.U32.HI R20, RZ, c[0x0][0x4f0], R0 ;  /* 0x00013c00ff141a19 */ /* 0x000fe20000011600 */
[----:B------:R-:W-:Y:S01]  /*10930*/  IMAD.WIDE.U32 R22, R14, c[0x0][0x490], R22 ;  /* 0x000124000e167a25 */ /* 0x000fe200078e0016 */
[----:B------:R-:W-:Y:S02]  /*10940*/  SHF.R.S32.HI R3, RZ, 0x1f, R208 ;  /* 0x0000001fff037819 */ /* 0x000fe400000114d0 */
[----:B------:R-:W-:Y:S01]  /*10950*/  SEL R208, R208, RZ, !P0 ;  /* 0x000000ffd0d07207 */ /* 0x000fe20004000000 */
[----:B------:R-:W-:Y:S01]  /*10960*/  IMAD R15, R14, c[0x0][0x494], R15 ;  /* 0x000125000e0f7a24 */ /* 0x000fe200078e020f */
[----:B------:R-:W-:Y:S01]  /*10970*/  SEL R3, R3, RZ, !P0 ;  /* 0x000000ff03037207 */ /* 0x000fe20004000000 */
[----:B------:R-:W-:-:S02]  /*10980*/  IMAD.MOV R12, RZ, RZ, -R20 ;  /* 0x000000ffff0c7224 */ /* 0x000fc400078e0a14 */
[----:B------:R-:W-:Y:S02]  /*10990*/  IMAD.IADD R23, R23, 0x1, R15 ;  /* 0x0000000117177824 */ /* 0x000fe400078e020f */
[----:B------:R-:W-:Y:S02]  /*109a0*/  IMAD R9, R9, c[0x0][0x3e8], RZ ;  /* 0x0000fa0009097a24 */ /* 0x000fe400078e02ff */
[----:B------:R-:W-:Y:S02]  /*109b0*/  IMAD R12, R12, c[0x0][0x4e8], R13 ;  /* 0x00013a000c0c7a24 */ /* 0x000fe400078e020d */
[----:B------:R-:W-:Y:S02]  /*109c0*/  IMAD R13, R3, c[0x0][0x498], RZ ;  /* 0x00012600030d7a24 */ /* 0x000fe400078e02ff */
[----:B------:R-:W-:-:S04]  /*109d0*/  IMAD.WIDE.U32 R22, R208, c[0x0][0x498], R22 ;  /* 0x00012600d0167a25 */ /* 0x000fc800078e0016 */
[C---:B------:R-:W-:Y:S02]  /*109e0*/  IMAD R9, R14.reuse, c[0x0][0x3ec], R9 ;  /* 0x0000fb000e097a24 */ /* 0x040fe400078e0209 */
[----:B------:R-:W-:Y:S01]  /*109f0*/  IMAD.WIDE.U32 R14, R14, c[0x0][0x3e8], R16 ;  /* 0x0000fa000e0e7a25 */ /* 0x000fe200078e0010 */
[----:B------:R-:W-:Y:S02]  /*10a00*/  SHF.R.S32.HI R16, RZ, 0x1f, R20 ;  /* 0x0000001fff107819 */ /* 0x000fe40000011414 */
[----:B------:R-:W-:Y:S01]  /*10a10*/  IADD3 R20, P0, R20, R22, RZ ;  /* 0x0000001614147210 */ /* 0x000fe20007f1e0ff */
[----:B------:R-:W-:Y:S01]  /*10a20*/  IMAD R13, R208, c[0x0][0x49c], R13 ;  /* 0x00012700d00d7a24 */ /* 0x000fe200078e020d */
[----:B------:R-:W-:Y:S01]  /*10a30*/  SHF.R.S32.HI R17, RZ, 0x1f, R12 ;  /* 0x0000001fff117819 */ /* 0x000fe2000001140c */
[----:B------:R-:W-:Y:S01]  /*10a40*/  IMAD.SHL.U32 R0, R6, 0x40, RZ ;  /* 0x0000004006007824 */ /* 0x000fe200078e00ff */
[----:B------:R-:W-:Y:S01]  /*10a50*/  IADD3 R15, R15, R9, RZ ;  /* 0x000000090f0f7210 */ /* 0x000fe20007ffe0ff */
[----:B------:R-:W-:Y:S01]  /*10a60*/  IMAD R10, R57, 0x80, R10 ;  /* 0x00000080390a7824 */ /* 0x000fe200078e020a */
[----:B------:R-:W-:Y:S01]  /*10a70*/  IADD3.X R21, R16, R23, R13, P0, !PT ;  /* 0x0000001710157210 */ /* 0x000fe200007fe40d */
[----:B------:R-:W-:Y:S01]  /*10a80*/  IMAD R17, R17, c[0x0][0x488], RZ ;  /* 0x0001220011117a24 */ /* 0x000fe200078e02ff */
[----:B------:R-:W-:Y:S01]  /*10a90*/  LOP3.LUT R13, R0, 0x1c0, RZ, 0xc0, !PT ;  /* 0x000001c0000d7812 */ /* 0x000fe200078ec0ff */
[----:B------:R-:W-:-:S02]  /*10aa0*/  IMAD.SHL.U32 R0, R11, 0x8, RZ ;  /* 0x000000080b007824 */ /* 0x000fc400078e00ff */
[----:B------:R-:W-:-:S04]  /*10ab0*/  IMAD.WIDE.U32 R20, R12, c[0x0][0x488], R20 ;  /* 0x000122000c147a25 */ /* 0x000fc800078e0014 */
[----:B------:R-:W-:Y:S01]  /*10ac0*/  IMAD R17, R12, c[0x0][0x48c], R17 ;  /* 0x000123000c117a24 */ /* 0x000fe200078e0211 */
[----:B------:R-:W-:Y:S01]  /*10ad0*/  LOP3.LUT R12, R13, 0x38, R0, 0xf8, !PT ;  /* 0x000000380d0c7812 */ /* 0x000fe200078ef800 */
[----:B------:R-:W-:Y:S01]  /*10ae0*/  IMAD R11, R3, c[0x0][0x3f0], RZ ;  /* 0x0000fc00030b7a24 */ /* 0x000fe200078e02ff */
[----:B------:R-:W-:Y:S01]  /*10af0*/  SHF.R.U32.HI R3, RZ, 0x3, R13 ;  /* 0x00000003ff037819 */ /* 0x000fe2000001160d */
[----:B------:R-:W-:Y:S01]  /*10b00*/  @P1 IMAD.HI.U32 R18, R10, c[0x0][0x4ec], RZ ;  /* 0x00013b000a121a27 */ /* 0x000fe200078e00ff */
[----:B------:R-:W-:Y:S02]  /*10b10*/  LEA R13, P0, R20, c[0x0][0x450], 0x2 ;  /* 0x00011400140d7a11 */ /* 0x000fe400078010ff */
[----:B------:R-:W-:Y:S01]  /*10b20*/  IADD3 R17, R21, R17, RZ ;  /* 0x0000001115117210 */ /* 0x000fe20007ffe0ff */
[----:B------:R-:W-:Y:S01]  /*10b30*/  IMAD R11, R208, c[0x0][0x3f4], R11 ;  /* 0x0000fd00d00b7a24 */ /* 0x000fe200078e020b */
[----:B------:R-:W-:Y:S01]  /*10b40*/  LOP3.LUT R3, R12, R3, RZ, 0x3c, !PT ;  /* 0x000000030c037212 */ /* 0x000fe200078e3cff */
[----:B------:R-:W-:Y:S01]  /*10b50*/  IMAD.WIDE.U32 R14, R208, c[0x0][0x3f0], R14 ;  /* 0x0000fc00d00e7a25 */ /* 0x000fe200078e000e */
[----:B------:R-:W-:Y:S01]  /*10b60*/  LEA.HI.X R17, R20, c[0x0][0x454], R17, 0x2, P0 ;  /* 0x0001150014117a11 */ /* 0x000fe200000f1411 */
[----:B------:R-:W-:Y:S02]  /*10b70*/  SHFL.IDX PT, R34, R13, RZ, 0x1c1f ;  /* 0x001c1fff0d227589 */ /* 0x000fe400000e0000 */
[----:B------:R-:W-:Y:S01]  /*10b80*/  IMAD.MOV.U32 R9, RZ, RZ, R10 ;  /* 0x000000ffff097224 */ /* 0x000fe200078e000a */
[----:B------:R-:W-:Y:S01]  /*10b90*/  @P1 SHF.R.U32.HI R9, RZ, c[0x0][0x4f0], R18 ;  /* 0x00013c00ff091a19 */ /* 0x000fe20000011612 */
[----:B------:R-:W1:Y:S01]  /*10ba0*/  SHFL.IDX PT, R35, R17, RZ, 0x1c1f ;  /* 0x001c1fff11237589 */ /* 0x000e6200000e0000 */
[----:B------:R-:W-:Y:S01]  /*10bb0*/  IMAD.IADD R15, R15, 0x1, R11 ;  /* 0x000000010f0f7824 */ /* 0x000fe200078e020b */
[----:B------:R-:W-:Y:S01]  /*10bc0*/  LEA R11, R57, R2, 0x7 ;  /* 0x00000002390b7211 */ /* 0x000fe200078e38ff */
[----:B-----5:R-:W-:Y:S01]  /*10bd0*/  IMAD R2, R8, c[0x0][0x4e8], RZ ;  /* 0x00013a0008027a24 */ /* 0x020fe200078e02ff */
[----:B------:R-:W-:Y:S01]  /*10be0*/  SHFL.IDX PT, R48, R13, 0x1, 0x1c1f ;  /* 0x003c1f000d307f89 */ /* 0x000fe200000e0000 */
[--C-:B------:R-:W-:Y:S01]  /*10bf0*/  IMAD.MOV R19, RZ, RZ, -R9.reuse ;  /* 0x000000ffff137224 */ /* 0x100fe200078e0a09 */
[----:B------:R-:W-:Y:S01]  /*10c00*/  SHF.R.S32.HI R12, RZ, 0x1f, R9 ;  /* 0x0000001fff0c7819 */ /* 0x000fe20000011409 */
[----:B------:R-:W-:Y:S01]  /*10c10*/  IMAD.WIDE.U32 R14, R9, c[0x0][0x3e0], R14 ;  /* 0x0000f800090e7a25 */ /* 0x000fe200078e000e */
[----:B------:R-:W2:Y:S01]  /*10c20*/  SHFL.IDX PT, R49, R17, 0x1, 0x1c1f ;  /* 0x003c1f0011317f89 */ /* 0x000ea200000e0000 */
[----:B------:R-:W-:-:S02]  /*10c30*/  IADD3 R21, R11, 0x8, RZ ;  /* 0x000000080b157810 */ /* 0x000fc40007ffe0ff */
[----:B------:R-:W-:Y:S01]  /*10c40*/  IMAD R19, R19, c[0x0][0x4e8], R10 ;  /* 0x00013a0013137a24 */ /* 0x000fe200078e020a */
[-C--:B------:R-:W-:Y:S01]  /*10c50*/  ISETP.GE.OR P0, PT, R11, R2.reuse, P2 ;  /* 0x000000020b00720c */ /* 0x080fe20001706670 */
[----:B------:R-:W-:Y:S01]  /*10c60*/  IMAD R12, R12, c[0x0][0x3e0], RZ ;  /* 0x0000f8000c0c7a24 */ /* 0x000fe200078e02ff */
[----:B------:R-:W-:Y:S01]  /*10c70*/  ISETP.GE.OR P2, PT, R21, R2, P2 ;  /* 0x000000021500720c */ /* 0x000fe20001746670 */
[----:B------:R-:W-:Y:S01]  /*10c80*/  IMAD.SHL.U32 R10, R5, 0x8, RZ ;  /* 0x00000008050a7824 */ /* 0x000fe200078e00ff */
[----:B------:R-:W-:Y:S01]  /*10c90*/  SHF.R.S32.HI R8, RZ, 0x1f, R19 ;  /* 0x0000001fff087819 */ /* 0x000fe20000011413 */
[----:B------:R-:W-:Y:S01]  /*10ca0*/  IMAD R12, R9, c[0x0][0x3e4], R12 ;  /* 0x0000f900090c7a24 */ /* 0x000fe200078e020c */
[----:B------:R-:W-:Y:S02]  /*10cb0*/  LEA R57, R57, R6, 0x7 ;  /* 0x0000000639397211 */ /* 0x000fe400078e38ff */
[----:B------:R-:W-:Y:S01]  /*10cc0*/  LOP3.LUT R10, R3, 0x7ffffe00, R10, 0xf8, !PT ;  /* 0x7ffffe00030a7812 */ /* 0x000fe200078ef80a */
[----:B------:R-:W-:-:S02]  /*10cd0*/  IMAD.IADD R15, R15, 0x1, R12 ;  /* 0x000000010f0f7824 */ /* 0x000fc400078e020c */
[----:B------:R-:W-:Y:S01]  /*10ce0*/  IMAD R8, R8, c[0x0][0x3d8], RZ ;  /* 0x0000f60008087a24 */ /* 0x000fe200078e02ff */
[----:B------:R-:W-:Y:S01]  /*10cf0*/  SHF.L.U32 R58, R10, 0x1, RZ ;  /* 0x000000010a3a7819 */ /* 0x000fe200000006ff */
[----:B-1----:R1:W-:Y:S01]  /*10d00*/  @!P0 ST.E [R34.64], R4 ;  /* 0x0000000422008985 */ /* 0x0023e2000c101912 */
[----:B------:R-:W-:-:S04]  /*10d10*/  IMAD.WIDE.U32 R32, R19, c[0x0][0x3d8], R14 ;  /* 0x0000f60013207a25 */ /* 0x000fc800078e000e */
[----:B------:R-:W-:Y:S01]  /*10d20*/  IMAD R3, R19, c[0x0][0x3dc], R8 ;  /* 0x0000f70013037a24 */ /* 0x000fe200078e0208 */
[C---:B------:R-:W-:Y:S01]  /*10d30*/  LEA R56, P0, R32.reuse, c[0x0][0x380], 0x1 ;  /* 0x0000e00020387a11 */ /* 0x040fe200078008ff */
[----:B--2---:R1:W-:Y:S02]  /*10d40*/  @!P2 ST.E [R48.64], R7 ;  /* 0x000000073000a985 */ /* 0x0043e4000c101912 */
[----:B------:R-:W-:Y:S02]  /*10d50*/  IMAD.IADD R3, R33, 0x1, R3 ;  /* 0x0000000121037824 */ /* 0x000fe400078e0203 */
        /* <DEDUP_REMOVED lines=34> */
.L_x_270:
[----:B--2---:R-:W-:Y:S05]  /*10f80*/  BSYNC B0 ;  /* 0x0000000000007941 */ /* 0x004fea0003800000 */
.L_x_269:
        /* <DEDUP_REMOVED lines=23> */
.L_x_272:
[----:B------:R-:W-:Y:S05]  /*11100*/  BSYNC B0 ;  /* 0x0000000000007941 */ /* 0x000fea0003800000 */
.L_x_271:
[----:B------:R-:W-:Y:S01]  /*11110*/  IADD3 R3, R57, 0x40, RZ ;  /* 0x0000004039037810 */ /* 0x000fe20007ffe0ff */
[----:B--2---:R2:W1:Y:S01]  /*11120*/  SHFL.IDX PT, R17, R55, 0x2, 0x181f ;  /* 0x00581f0037117f89 */ /* 0x00446200000e0000 */
        /* <DEDUP_REMOVED lines=21> */
.L_x_274:
[----:B------:R-:W-:Y:S05]  /*11280*/  BSYNC B0 ;  /* 0x0000000000007941 */ /* 0x000fea0003800000 */
.L_x_273:
        /* <DEDUP_REMOVED lines=24> */
.L_x_267:
        /* <DEDUP_REMOVED lines=18> */
.L_x_275:
[----:B-1----:R-:W1:Y:S01]  /*11530*/  S2R R0, SR_TID.X ;  /* 0x0000000000007919 */ /* 0x002e620000002100 */
[----:B------:R-:W-:Y:S01]  /*11540*/  SHF.R.S32.HI R9, RZ, 0x1f, R208 ;  /* 0x0000001fff097819 */ /* 0x000fe200000114d0 */
[----:B------:R-:W-:Y:S01]  /*11550*/  BSSY B0, `(.L_x_276) ;  /* 0x0000028000007945 */ /* 0x000fe20003800000 */
[----:B------:R-:W-:-:S02]  /*11560*/  SEL R208, R208, RZ, !P1 ;  /* 0x000000ffd0d07207 */ /* 0x000fc40004800000 */
[----:B------:R-:W-:Y:S02]  /*11570*/  SEL R9, R9, RZ, !P1 ;  /* 0x000000ff09097207 */ /* 0x000fe40004800000 */
[----:B-1----:R-:W-:-:S13]  /*11580*/  ISETP.GT.AND P0, PT, R0, 0x7f, PT ;  /* 0x0000007f0000780c */ /* 0x002fda0003f04270 */
        /* <DEDUP_REMOVED lines=9> */
[----:B------:R-:W-:Y:S01]  /*11620*/  MOV R10, R12 ;  /* 0x0000000c000a7202 */ /* 0x000fe20000000f00 */
[----:B------:R-:W-:Y:S01]  /*11630*/  IMAD.MOV.U32 R6, RZ, RZ, R7 ;  /* 0x000000ffff067224 */ /* 0x000fe200078e0007 */
[----:B------:R-:W-:-:S13]  /*11640*/  ISETP.NE.AND P0, PT, R3, 0x1, PT ;  /* 0x000000010300780c */ /* 0x000fda0003f05270 */
[----:B------:R-:W-:-:S05]  /*11650*/  @P0 IMAD.HI.U32 R5, R7, c[0x0][0x4ec], RZ ;  /* 0x00013b0007050a27 */ /* 0x000fca00078e00ff */
[----:B------:R-:W-:Y:S01]  /*11660*/  @P0 SHF.R.U32.HI R6, RZ, c[0x0][0x4f0], R5 ;  /* 0x00013c00ff060a19 */ /* 0x000fe20000011605 */
[----:B-1----:R-:W-:Y:S01]  /*11670*/  IMAD.WIDE.U32 R10, R4, c[0x0][0x490], R10 ;  /* 0x00012400040a7a25 */ /* 0x002fe200078e000a */
[----:B------:R-:W-:Y:S02]  /*11680*/  SHF.R.S32.HI R3, RZ, 0x1f, R4 ;  /* 0x0000001fff037819 */ /* 0x000fe40000011404 */
[----:B------:R-:W-:-:S03]  /*11690*/  SHF.R.S32.HI R8, RZ, 0x1f, R6 ;  /* 0x0000001fff087819 */ /* 0x000fc60000011406 */
[----:B------:R-:W-:-:S04]  /*116a0*/  IMAD R3, R3, c[0x0][0x490], RZ ;  /* 0x0001240003037a24 */ /* 0x000fc800078e02ff */
[----:B------:R-:W-:Y:S01]  /*116b0*/  IMAD R3, R4, c[0x0][0x494], R3 ;  /* 0x0001250004037a24 */ /* 0x000fe200078e0203 */
[----:B------:R-:W-:-:S03]  /*116c0*/  IADD3 R4, -R6, RZ, RZ ;  /* 0x000000ff06047210 */ /* 0x000fc60007ffe1ff */
[----:B------:R-:W-:Y:S02]  /*116d0*/  IMAD.IADD R11, R3, 0x1, R11 ;  /* 0x00000001030b7824 */ /* 0x000fe400078e020b */
[----:B------:R-:W-:Y:S02]  /*116e0*/  IMAD R3, R9, c[0x0][0x498], RZ ;  /* 0x0001260009037a24 */ /* 0x000fe400078e02ff */
[----:B------:R-:W-:Y:S02]  /*116f0*/  IMAD R4, R4, c[0x0][0x4e8], R7 ;  /* 0x00013a0004047a24 */ /* 0x000fe400078e0207 */
[----:B------:R-:W-:-:S03]  /*11700*/  IMAD.WIDE.U32 R10, R208, c[0x0][0x498], R10 ;  /* 0x00012600d00a7a25 */ /* 0x000fc600078e000a */
[----:B------:R-:W-:Y:S01]  /*11710*/  SHF.R.S32.HI R5, RZ, 0x1f, R4 ;  /* 0x0000001fff057819 */ /* 0x000fe20000011404 */
[----:B------:R-:W-:Y:S01]  /*11720*/  IMAD R3, R208, c[0x0][0x49c], R3 ;  /* 0x00012700d0037a24 */ /* 0x000fe200078e0203 */
[----:B------:R-:W-:-:S03]  /*11730*/  IADD3 R6, P0, R6, R10, RZ ;  /* 0x0000000a06067210 */ /* 0x000fc60007f1e0ff */
[----:B------:R-:W-:Y:S01]  /*11740*/  IMAD R5, R5, c[0x0][0x488], RZ ;  /* 0x0001220005057a24 */ /* 0x000fe200078e02ff */
[----:B------:R-:W-:Y:S02]  /*11750*/  IADD3.X R7, R8, R11, R3, P0, !PT ;  /* 0x0000000b08077210 */ /* 0x000fe400007fe403 */
[----:B------:R-:W-:Y:S01]  /*11760*/  MOV R3, 0xff800000 ;  /* 0xff80000000037802 */ /* 0x000fe20000000f00 */
[C---:B------:R-:W-:Y:S02]  /*11770*/  IMAD R5, R4.reuse, c[0x0][0x48c], R5 ;  /* 0x0001230004057a24 */ /* 0x040fe400078e0205 */
[----:B------:R-:W-:-:S05]  /*11780*/  IMAD.WIDE.U32 R6, R4, c[0x0][0x488], R6 ;  /* 0x0001220004067a25 */ /* 0x000fca00078e0006 */
[----:B------:R-:W-:Y:S02]  /*11790*/  IADD3 R5, R7, R5, RZ ;  /* 0x0000000507057210 */ /* 0x000fe40007ffe0ff */
[----:B------:R-:W-:-:S04]  /*117a0*/  LEA R4, P0, R6, c[0x0][0x450], 0x2 ;  /* 0x0001140006047a11 */ /* 0x000fc800078010ff */
[----:B------:R-:W-:-:S05]  /*117b0*/  LEA.HI.X R5, R6, c[0x0][0x454], R5, 0x2, P0 ;  /* 0x0001150006057a11 */ /* 0x000fca00000f1405 */
[----:B------:R1:W-:Y:S04]  /*117c0*/  STG.E [R4.64], R3 ;  /* 0x0000000304007986 */ /* 0x0003e8000c101912 */
.L_x_277:
[----:B------:R-:W-:Y:S05]  /*117d0*/  BSYNC B0 ;  /* 0x0000000000007941 */ /* 0x000fea0003800000 */
.L_x_276:
[----:B------:R-:W2:Y:S01]  /*117e0*/  S2R R7, SR_CTAID.Y ;  /* 0x0000000000077919 */ /* 0x000ea20000002600 */
[----:B-1----:R-:W-:Y:S01]  /*117f0*/  SHF.R.S32.HI R3, RZ, 0x1f, R0 ;  /* 0x0000001fff037819 */ /* 0x002fe20000011400 */
[----:B------:R-:W-:Y:S01]  /*11800*/  IMAD R5, R13, c[0x0][0x3a0], RZ ;  /* 0x0000e8000d057a24 */ /* 0x000fe200078e02ff */
[----:B------:R-:W-:Y:S01]  /*11810*/  BSSY B0, `(.L_x_278) ;  /* 0x000003f000007945 */ /* 0x000fe20003800000 */
[----:B------:R-:W1:Y:S01]  /*11820*/  S2R R8, SR_CTAID.X ;  /* 0x0000000000087919 */ /* 0x000e620000002500 */
[----:B------:R-:W-:Y:S01]  /*11830*/  LEA.HI R4, R3, R0, RZ, 0x3 ;  /* 0x0000000003047211 */ /* 0x000fe200078f18ff */
[C---:B------:R-:W-:Y:S01]  /*11840*/  IMAD R10, R12.reuse, c[0x0][0x3a4], R5 ;  /* 0x0000e9000c0a7a24 */ /* 0x040fe200078e0205 */
[----:B------:R-:W-:Y:S01]  /*11850*/  MOV R3, c[0x0][0x4e8] ;  /* 0x00013a0000037a02 */ /* 0x000fe20000000f00 */
[----:B------:R-:W-:Y:S01]  /*11860*/  IMAD.WIDE.U32 R12, R12, c[0x0][0x3a0], RZ ;  /* 0x0000e8000c0c7a25 */ /* 0x000fe200078e00ff */
[----:B------:R-:W-:Y:S02]  /*11870*/  LOP3.LUT R5, R4, 0xfffffff8, RZ, 0xc0, !PT ;  /* 0xfffffff804057812 */ /* 0x000fe400078ec0ff */
[----:B------:R-:W-:Y:S01]  /*11880*/  ISETP.NE.AND P0, PT, R3, 0x1, PT ;  /* 0x000000010300780c */ /* 0x000fe20003f05270 */
[----:B------:R-:W-:Y:S01]  /*11890*/  IMAD R9, R9, c[0x0][0x3f0], RZ ;  /* 0x0000fc0009097a24 */ /* 0x000fe200078e02ff */
[----:B------:R-:W-:Y:S01]  /*118a0*/  SHF.R.S32.HI R4, RZ, 0x3, R4 ;  /* 0x00000003ff047819 */ /* 0x000fe20000011404 */
[----:B------:R-:W-:Y:S01]  /*118b0*/  IMAD.IADD R5, R0, 0x1, -R5 ;  /* 0x0000000100057824 */ /* 0x000fe200078e0a05 */
[----:B------:R-:W-:Y:S01]  /*118c0*/  IADD3 R13, R13, R10, RZ ;  /* 0x0000000a0d0d7210 */ /* 0x000fe20007ffe0ff */
[----:B------:R-:W-:-:S02]  /*118d0*/  IMAD R9, R208, c[0x0][0x3f4], R9 ;  /* 0x0000fd00d0097a24 */ /* 0x000fc400078e0209 */
[----:B-----5:R-:W-:Y:S01]  /*118e0*/  IMAD R2, R2, c[0x0][0x4e8], RZ ;  /* 0x00013a0002027a24 */ /* 0x020fe200078e02ff */
[C---:B------:R-:W-:Y:S02]  /*118f0*/  LEA R3, R5.reuse, R4, 0x5 ;  /* 0x0000000405037211 */ /* 0x040fe400078e28ff */
[----:B------:R-:W-:Y:S02]  /*11900*/  SHF.L.U32 R11, R5, 0x3, RZ ;  /* 0x00000003050b7819 */ /* 0x000fe400000006ff */
[----:B--2---:R-:W-:Y:S01]  /*11910*/  SHF.R.S32.HI R6, RZ, 0x1f, R7 ;  /* 0x0000001fff067819 */ /* 0x004fe20000011407 */
[----:B------:R-:W-:Y:S01]  /*11920*/  IMAD.WIDE.U32 R12, R7, c[0x0][0x3e8], R12 ;  /* 0x0000fa00070c7a25 */ /* 0x000fe200078e000c */
[----:B------:R-:W-:-:S03]  /*11930*/  IADD3 R5, R11, 0x40, RZ ;  /* 0x000000400b057810 */ /* 0x000fc60007ffe0ff */
[----:B------:R-:W-:Y:S02]  /*11940*/  IMAD R6, R6, c[0x0][0x3e8], RZ ;  /* 0x0000fa0006067a24 */ /* 0x000fe400078e02ff */
[----:B-1----:R-:W-:Y:S02]  /*11950*/  IMAD R3, R8, 0x80, R3 ;  /* 0x0000008008037824 */ /* 0x002fe400078e0203 */
[----:B------:R-:W-:Y:S02]  /*11960*/  IMAD R6, R7, c[0x0][0x3ec], R6 ;  /* 0x0000fb0007067a24 */ /* 0x000fe400078e0206 */
[----:B------:R-:W-:-:S03]  /*11970*/  @P0 IMAD.HI.U32 R0, R3, c[0x0][0x4ec], RZ ;  /* 0x00013b0003000a27 */ /* 0x000fc600078e00ff */
[----:B------:R-:W-:Y:S02]  /*11980*/  IADD3 R13, R6, R13, RZ ;  /* 0x0000000d060d7210 */ /* 0x000fe40007ffe0ff */
[----:B------:R-:W-:Y:S02]  /*11990*/  MOV R6, R3 ;  /* 0x0000000300067202 */ /* 0x000fe40000000f00 */
[----:B------:R-:W-:Y:S01]  /*119a0*/  @P0 SHF.R.U32.HI R6, RZ, c[0x0][0x4f0], R0 ;  /* 0x00013c00ff060a19 */ /* 0x000fe20000011600 */
[----:B------:R-:W-:-:S03]  /*119b0*/  IMAD.WIDE.U32 R12, R208, c[0x0][0x3f0], R12 ;  /* 0x0000fc00d00c7a25 */ /* 0x000fc600078e000c */
[--C-:B------:R-:W-:Y:S01]  /*119c0*/  SHF.R.S32.HI R7, RZ, 0x1f, R6.reuse ;  /* 0x0000001fff077819 */ /* 0x100fe20000011406 */
[----:B------:R-:W-:Y:S01]  /*119d0*/  IMAD.MOV R0, RZ, RZ, -R6 ;  /* 0x000000ffff007224 */ /* 0x000fe200078e0a06 */
[----:B------:R-:W-:Y:S02]  /*119e0*/  IADD3 R13, R13, R9, RZ ;  /* 0x000000090d0d7210 */ /* 0x000fe40007ffe0ff */
[----:B------:R-:W-:Y:S01]  /*119f0*/  LEA R9, R8, R4, 0x7 ;  /* 0x0000000408097211 */ /* 0x000fe200078e38ff */
[----:B------:R-:W-:Y:S01]  /*11a00*/  IMAD R7, R7, c[0x0][0x3e0], RZ ;  /* 0x0000f80007077a24 */ /* 0x000fe200078e02ff */
[----:B------:R-:W-:Y:S01]  /*11a10*/  IADD3 R4, R11, 0x80, RZ ;  /* 0x000000800b047810 */ /* 0x000fe20007ffe0ff */
[----:B------:R-:W-:Y:S02]  /*11a20*/  IMAD R0, R0, c[0x0][0x4e8], R3 ;  /* 0x00013a0000007a24 */ /* 0x000fe400078e0203 */
        /* <DEDUP_REMOVED lines=29> */
.L_x_279:
[----:B------:R-:W-:Y:S05]  /*11c00*/  BSYNC B0 ;  /* 0x0000000000007941 */ /* 0x000fea0003800000 */
.L_x_278:
[----:B--23--:R-:W-:Y:S01]  /*11c10*/  IADD3 R7, R9, 0x20, RZ ;  /* 0x0000002009077810 */ /* 0x00cfe20007ffe0ff */
[----:B------:R2:W3:Y:S01]  /*11c20*/  SHFL.IDX PT, R13, R0, 0x1, 0x181f ;  /* 0x00381f00000d7f89 */ /* 0x0004e200000e0000 */
        /* <DEDUP_REMOVED lines=19> */
.L_x_281:
[----:B------:R-:W-:Y:S05]  /*11d60*/  BSYNC B0 ;  /* 0x0000000000007941 */ /* 0x000fea0003800000 */
.L_x_280:
        /* <DEDUP_REMOVED lines=21> */
.L_x_283:
[----:B------:R-:W-:Y:S05]  /*11ec0*/  BSYNC B0 ;  /* 0x0000000000007941 */ /* 0x000fea0003800000 */
.L_x_282:
[----:B------:R-:W-:Y:S01]  /*11ed0*/  IADD3 R9, R9, 0x60, RZ ;  /* 0x0000006009097810 */ /* 0x000fe20007ffe0ff */
[----:B-1----:R1:W2:Y:S03]  /*11ee0*/  SHFL.IDX PT, R7, R0, 0x3, 0x181f ;  /* 0x00781f0000077f89 */ /* 0x0022a600000e0000 */
[----:B------:R-:W-:Y:S01]  /*11ef0*/  ISETP.GE.AND P0, PT, R9, R2, PT ;  /* 0x000000020900720c */ /* 0x000fe20003f06270 */
[----:B------:R1:W3:-:S12]  /*11f00*/  SHFL.IDX PT, R6, R3, 0x3, 0x181f ;  /* 0x00781f0003067f89 */ /* 0x0002d800000e0000 */
[----:B------:R-:W-:Y:S05]  /*11f10*/  @P0 EXIT ;  /* 0x000000000000094d */ /* 0x000fea0003800000 */
[----:B------:R-:W-:Y:S02]  /*11f20*/  ISETP.GE.AND P0, PT, R5, c[0x0][0x3c8], PT ;  /* 0x0000f20005007a0c */ /* 0x000fe40003f06270 */
[----:B------:R-:W-:-:S11]  /*11f30*/  ISETP.GE.AND P1, PT, R11, c[0x0][0x3c8], PT ;  /* 0x0000f2000b007a0c */ /* 0x000fd60003f26270 */
[----:B-123--:R-:W-:Y:S02]  /*11f40*/  @!P0 SHF.R.S32.HI R0, RZ, 0x1f, R5 ;  /* 0x0000001fff008819 */ /* 0x00efe40000011405 */
[----:B------:R-:W-:Y:S02]  /*11f50*/  @!P1 IMAD.WIDE R8, R11, 0x2, R6 ;  /* 0x000000020b089825 */ /* 0x000fe400078e0206 */
[----:B------:R-:W-:-:S03]  /*11f60*/  @!P0 LEA.HI R0, R0, R5, RZ, 0x3 ;  /* 0x0000000500008211 */ /* 0x000fc600078f18ff */
[----:B------:R1:W-:Y:S01]  /*11f70*/  @!P1 ST.E.128 [R8.64], RZ ;  /* 0x000000ff08009985 */ /* 0x0003e2000c101d12 */
[----:B------:R-:W-:-:S05]  /*11f80*/  @!P0 LOP3.LUT R3, R0, 0xfffffff8, RZ, 0xc0, !PT ;  /* 0xfffffff800038812 */ /* 0x000fca00078ec0ff */
[----:B------:R-:W-:-:S05]  /*11f90*/  @!P0 IMAD.WIDE R2, R3, 0x2, R6 ;  /* 0x0000000203028825 */ /* 0x000fca00078e0206 */
[----:B------:R1:W-:Y:S01]  /*11fa0*/  @!P0 ST.E.128 [R2.64], RZ ;  /* 0x000000ff02008985 */ /* 0x0003e2000c101d12 */
[----:B------:R-:W-:-:S13]  /*11fb0*/  ISETP.GE.AND P0, PT, R4, c[0x0][0x3c8], PT ;  /* 0x0000f20004007a0c */ /* 0x000fda0003f06270 */
[----:B------:R-:W-:Y:S05]  /*11fc0*/  @P0 EXIT ;  /* 0x000000000000094d */ /* 0x000fea0003800000 */
[----:B-1----:R-:W-:-:S04]  /*11fd0*/  SHF.R.S32.HI R3, RZ, 0x1f, R4 ;  /* 0x0000001fff037819 */ /* 0x002fc80000011404 */
[----:B------:R-:W-:-:S04]  /*11fe0*/  LEA.HI R3, R3, R4, RZ, 0x3 ;  /* 0x0000000403037211 */ /* 0x000fc800078f18ff */
[----:B------:R-:W-:-:S05]  /*11ff0*/  LOP3.LUT R3, R3, 0xfffffff8, RZ, 0xc0, !PT ;  /* 0xfffffff803037812 */ /* 0x000fca00078ec0ff */
[----:B------:R-:W-:-:S05]  /*12000*/  IMAD.WIDE R6, R3, 0x2, R6 ;  /* 0x0000000203067825 */ /* 0x000fca00078e0206 */
[----:B------:R-:W-:Y:S01]  /*12010*/  ST.E.128 [R6.64], RZ ;  /* 0x000000ff06007985 */ /* 0x000fe2000c101d12 */
[----:B------:R-:W-:Y:S05]  /*12020*/  EXIT ;  /* 0x000000000000794d */ /* 0x000fea0003800000 */
.L_x_284:
        /* <DEDUP_REMOVED lines=13> */
.L_x_1287:


//--------------------- .text._ZN7cutlass13device_kernelIN5flash19enable_sm80_to_sm89INS1_16FlashAttnFwdSm80INS1_25CollectiveMainloopFwdSm80ILi8ELi1ELb0EN4cute5tupleIJNS5_1CILi128EEENS7_ILi64EEENS7_ILi192EEEEEELi192ENS_6half_tEfNS_4arch4Sm80ELb0ELb1ELb1ELb1ELb0ELb1ELb1ELb0EEENS1_21CollectiveEpilogueFwdINS6_IJS8_SA_S9_EEENS6_IJNS7_ILi1EEESI_SI_EEESC_SE_Li256ELb1ELb1ELb0ELb0EEENS1_19SingleTileSchedulerILb1ELb0ELb1ELi128EEEEEEEEEvNT_6ParamsE --------------------------
	.section	.text._ZN7cutlass13device_kernelIN5flash19enable_sm80_to_sm89INS1_16FlashAttnFwdSm80INS1_25CollectiveMainloopFwdSm80ILi8ELi1ELb0EN4cute5tupleIJNS5_1CILi128EEENS7_ILi64EEENS7_ILi192EEEEEELi192ENS_6half_tEfNS_4arch4Sm80ELb0ELb1ELb1ELb1ELb0ELb1ELb1ELb0EEENS1_21CollectiveEpilogueFwdINS6_IJS8_SA_S9_EEENS6_IJNS7_ILi1EEESI_SI_EEESC_SE_Li256ELb1ELb1ELb0ELb0EEENS1_19SingleTileSchedulerILb1ELb0ELb1ELi128EEEEEEEEEvNT_6ParamsE,"ax",@progbits
	.sectioninfo	@"SHI_REGISTERS=250"
	.align	128
.text._ZN7cutlass13device_kernelIN5flash19enable_sm80_to_sm89INS1_16FlashAttnFwdSm80INS1_25CollectiveMainloopFwdSm80ILi8ELi1ELb0EN4cute5tupleIJNS5_1CILi128EEENS7_ILi64EEENS7_ILi192EEEEEELi192ENS_6half_tEfNS_4arch4Sm80ELb0ELb1ELb1ELb1ELb0ELb1ELb1ELb0EEENS1_21CollectiveEpilogueFwdINS6_IJS8_SA_S9_EEENS6_IJNS7_ILi1EEESI_SI_EEESC_SE_Li256ELb1ELb1ELb0ELb0EEENS1_19SingleTileSchedulerILb1ELb0ELb1ELi128EEEEEEEEEvNT_6ParamsE:
        .type           _ZN7cutlass13device_kernelIN5flash19enable_sm80_to_sm89INS1_16FlashAttnFwdSm80INS1_25CollectiveMainloopFwdSm80ILi8ELi1ELb0EN4cute5tupleIJNS5_1CILi128EEENS7_ILi64EEENS7_ILi192EEEEEELi192ENS_6half_tEfNS_4arch4Sm80ELb0ELb1ELb1ELb1ELb0ELb1ELb1ELb0EEENS1_21CollectiveEpilogueFwdINS6_IJS8_SA_S9_EEENS6_IJNS7_ILi1EEESI_SI_EEESC_SE_Li256ELb1ELb1ELb0ELb0EEENS1_19SingleTileSchedulerILb1ELb0ELb1ELi128EEEEEEEEEvNT_6ParamsE,@function
        .size           _ZN7cutlass13device_kernelIN5flash19enable_sm80_to_sm89INS1_16FlashAttnFwdSm80INS1_25CollectiveMainloopFwdSm80ILi8ELi1ELb0EN4cute5tupleIJNS5_1CILi128EEENS7_ILi64EEENS7_ILi192EEEEEELi192ENS_6half_tEfNS_4arch4Sm80ELb0ELb1ELb1ELb1ELb0ELb1ELb1ELb0EEENS1_21CollectiveEpilogueFwdINS6_IJS8_SA_S9_EEENS6_IJNS7_ILi1EEESI_SI_EEESC_SE_Li256ELb1ELb1ELb0ELb0EEENS1_19SingleTileSchedulerILb1ELb0ELb1ELi128EEEEEEEEEvNT_6ParamsE,(.L_x_1288 - _ZN7cutlass13device_kernelIN5flash19enable_sm80_to_sm89INS1_16FlashAttnFwdSm80INS1_25CollectiveMainloopFwdSm80ILi8ELi1ELb0EN4cute5tupleIJNS5_1CILi128EEENS7_ILi64EEENS7_ILi192EEEEEELi192ENS_6half_tEfNS_4arch4Sm80ELb0ELb1ELb1ELb1ELb0ELb1ELb1ELb0EEENS1_21CollectiveEpilogueFwdINS6_IJS8_SA_S9_EEENS6_IJNS7_ILi1EEESI_SI_EEESC_SE_Li256ELb1ELb1ELb0ELb0EEENS1_19SingleTileSchedulerILb1ELb0ELb1ELi128EEEEEEEEEvNT_6ParamsE)
        .other          _ZN7cutlass13device_kernelIN5flash19enable_sm80_to_sm89INS1_16FlashAttnFwdSm80INS1_25CollectiveMainloopFwdSm80ILi8ELi1ELb0EN4cute5tupleIJNS5_1CILi128EEENS7_ILi64EEENS7_ILi192EEEEEELi192ENS_6half_tEfNS_4arch4Sm80ELb0ELb1ELb1ELb1ELb0ELb1ELb1ELb0EEENS1_21CollectiveEpilogueFwdINS6_IJS8_SA_S9_EEENS6_IJNS7_ILi1EEESI_SI_EEESC_SE_Li256ELb1ELb1ELb0ELb0EEENS1_19SingleTileSchedulerILb1ELb0ELb1ELi128EEEEEEEEEvNT_6ParamsE,@"STO_CUDA_ENTRY STV_DEFAULT"
_ZN7cutlass13device_kernelIN5flash19enable_sm80_to_sm89INS1_16FlashAttnFwdSm80INS1_25CollectiveMainloopFwdSm80ILi8ELi1ELb0EN4cute5tupleIJNS5_1CILi128EEENS7_ILi64EEENS7_ILi192EEEEEELi192ENS_6half_tEfNS_4arch4Sm80ELb0ELb1ELb1ELb1ELb0ELb1ELb1ELb0EEENS1_21CollectiveEpilogueFwdINS6_IJS8_SA_S9_EEENS6_IJNS7_ILi1EEESI_SI_EEESC_SE_Li256ELb1ELb1ELb0ELb0EEENS1_19SingleTileSchedulerILb1ELb0ELb1ELi128EEEEEEEEEvNT_6ParamsE:
[----:B------:R-:W-:Y:S02]  /*0000*/  MOV R1, c[0x0][0x28] ;  /* 0x00000a0000017a02 */ /* 0x000fe40000000f00 */
[----:B------:R-:W1:Y:S01]  /*0010*/  S2R R78, SR_TID.X ;  /* 0x00000000004e7919 */ /* 0x000e620000002100 */
[----:B------:R-:W2:Y:S01]  /*0020*/  S2UR UR24, SR_CTAID.Z ;  /* 0x00000000001879c3 */ /* 0x000ea20000002700 */
[----:B------:R-:W-:Y:S02]  /*0030*/  UMOV UR13, 0x4 ;  /* 0x00000004000d7882 */ /* 0x000fe40000000000 */
[----:B------:R-:W-:Y:S02]  /*0040*/  ULDC.64 UR4, c[0x0][0x568] ;  /* 0x00015a0000047ab9 */ /* 0x000fe40000000a00 */
[----:B------:R-:W-:-:S03]  /*0050*/  ULDC.64 UR28, c[0x0][0x118] ;  /* 0x00004600001c7ab9 */ /* 0x000fc60000000a00 */
[----:B------:R-:W3:Y:S01]  /*0060*/  S2UR UR16, SR_CTAID.X ;  /* 0x00000000001079c3 */ /* 0x000ee20000002500 */
[----:B-1----:R-:W-:Y:S01]  /*0070*/  SHF.R.U32.HI R0, RZ, 0x5, R78 ;  /* 0x00000005ff007819 */ /* 0x002fe2000001164e */
[----:B--2---:R-:W-:-:S05]  /*0080*/  UIMAD.WIDE UR4, UR24, UR13, UR4 ;  /* 0x0000000d180472a5 */ /* 0x004fca000f8e0204 */
[----:B------:R-:W1:Y:S02]  /*0090*/  SHFL.IDX PT, R0, R0, RZ, 0x1f ;  /* 0x00001fff00007589 */ /* 0x000e6400000e0000 */
[----:B-1----:R-:W-:-:S13]  /*00a0*/  ISETP.NE.AND P0, PT, R0, RZ, PT ;  /* 0x000000ff0000720c */ /* 0x002fda0003f05270 */
[----:B------:R-:W-:Y:S05]  /*00b0*/  @!P0 BRA `(.L_x_285) ;  /* 0x000001c000008947 */ /* 0x000fea0003800000 */
[----:B---3--:R-:W-:-:S04]  /*00c0*/  ISETP.NE.U32.AND P0, PT, RZ, c[0x0][0x568], PT ;  /* 0x00015a00ff007a0c */ /* 0x008fc80003f05070 */
[----:B------:R-:W-:-:S13]  /*00d0*/  ISETP.NE.AND.EX P0, PT, RZ, c[0x0][0x56c], PT, P0 ;  /* 0x00015b00ff007a0c */ /* 0x000fda0003f05300 */
[----:B------:R-:W-:Y:S05]  /*00e0*/  @!P0 BRA `(.L_x_286) ;  /* 0x0000005000008947 */ /* 0x000fea0003800000 */
[----:B------:R-:W-:Y:S02]  /*00f0*/  MOV R2, UR4 ;  /* 0x0000000400027c02 */ /* 0x000fe40008000f00 */
[----:B------:R-:W-:-:S05]  /*0100*/  MOV R3, UR5 ;  /* 0x0000000500037c02 */ /* 0x000fca0008000f00 */
[----:B------:R-:W2:Y:S02]  /*0110*/  LDG.E R2, [R2.64] ;  /* 0x0000001c02027981 */ /* 0x000ea4000c1e1900 */
[----:B--2---:R1:W2:Y:S02]  /*0120*/  R2UR UR5, R2 ;  /* 0x00000000020573c2 */ /* 0x0042a400000e0000 */
[----:B-12---:R-:W-:Y:S05]  /*0130*/  BRA `(.L_x_287) ;  /* 0x000000e000007947 */ /* 0x006fea0003800000 */
.L_x_286:
[----:B------:R-:W-:-:S04]  /*0140*/  ISETP.NE.U32.AND P0, PT, RZ, c[0x0][0x560], PT ;  /* 0x00015800ff007a0c */ /* 0x000fc80003f05070 */
[----:B------:R-:W-:-:S13]  /*0150*/  ISETP.NE.AND.EX P0, PT, RZ, c[0x0][0x564], PT, P0 ;  /* 0x00015900ff007a0c */ /* 0x000fda0003f05300 */
[----:B------:R-:W-:Y:S05]  /*0160*/  @!P0 BRA `(.L_x_288) ;  /* 0x000000a000008947 */ /* 0x000fea0003800000 */
[----:B------:R-:W-:Y:S02]  /*0170*/  ULDC.64 UR4, c[0x0][0x560] ;  /* 0x0001580000047ab9 */ /* 0x000fe40000000a00 */
[----:B------:R-:W-:-:S06]  /*0180*/  UIMAD.WIDE UR4, UR24, UR13, UR4 ;  /* 0x0000000d180472a5 */ /* 0x000fcc000f8e0204 */
[----:B------:R-:W-:Y:S02]  /*0190*/  MOV R4, UR4 ;  /* 0x0000000400047c02 */ /* 0x000fe40008000f00 */
[----:B------:R-:W-:-:S05]  /*01a0*/  MOV R5, UR5 ;  /* 0x0000000500057c02 */ /* 0x000fca0008000f00 */
[----:B------:R-:W2:Y:S04]  /*01b0*/  LDG.E R2, [R4.64] ;  /* 0x0000001c04027981 */ /* 0x000ea8000c1e1900 */
[----:B------:R-:W3:Y:S01]  /*01c0*/  LDG.E R0, [R4.64+0x4] ;  /* 0x0000041c04007981 */ /* 0x000ee2000c1e1900 */
[----:B--2---:R-:W1:Y:S08]  /*01d0*/  R2UR UR4, R2 ;  /* 0x00000000020473c2 */ /* 0x004e7000000e0000 */
[----:B---3--:R-:W1:Y:S02]  /*01e0*/  R2UR UR5, R0 ;  /* 0x00000000000573c2 */ /* 0x008e6400000e0000 */
[----:B-1----:R-:W-:Y:S01]  /*01f0*/  UIADD3 UR5, -UR4, UR5, URZ ;  /* 0x0000000504057290 */ /* 0x002fe2000fffe13f */
[----:B------:R-:W-:Y:S05]  /*0200*/  BRA `(.L_x_287) ;  /* 0x0000001000007947 */ /* 0x000fea0003800000 */
.L_x_288:
[----:B------:R-:W-:Y:S02]  /*0210*/  ULDC UR5, c[0x0][0x54c] ;  /* 0x0001530000057ab9 */ /* 0x000fe40000000800 */
.L_x_287:
[----:B------:R-:W-:Y:S02]  /*0220*/  ULDC UR4, c[0x0][0x548] ;  /* 0x0001520000047ab9 */ /* 0x000fe40000000800 */
[----:B------:R-:W-:-:S02]  /*0230*/  USHF.L.U32 UR18, UR16, 0x7, URZ ;  /* 0x0000000710127899 */ /* 0x000fc4000800063f */
[----:B------:R-:W-:-:S04]  /*0240*/  UIMAD UR4, UR5, UR4, URZ ;  /* 0x00000004050472a4 */ /* 0x000fc8000f8e023f */
[----:B------:R-:W-:-:S04]  /*0250*/  UISETP.GE.AND UP0, UPT, UR18, UR4, UPT ;  /* 0x000000041200728c */ /* 0x000fc8000bf06270 */
[----:B------:R-:W-:Y:S01]  /*0260*/  USEL UR24, UR24, 0xffffffff, !UP0 ;  /* 0xffffffff18187887 */ /* 0x000fe2000c000000 */
[----:B------:R-:W-:Y:S05]  /*0270*/  BRA `(.L_x_289) ;  /* 0x000001b000007947 */ /* 0x000fea0003800000 */
.L_x_285:
        /* <DEDUP_REMOVED lines=8> */
.L_x_290:
        /* <DEDUP_REMOVED lines=13> */
.L_x_292:
[----:B------:R-:W-:Y:S02]  /*03d0*/  ULDC UR5, c[0x0][0x54c] ;  /* 0x0001530000057ab9 */ /* 0x000fe40000000800 */
.L_x_291:
[----:B------:R-:W-:Y:S02]  /*03e0*/  ULDC UR4, c[0x0][0x548] ;  /* 0x0001520000047ab9 */ /* 0x000fe40000000800 */
[----:B------:R-:W-:-:S02]  /*03f0*/  USHF.L.U32 UR18, UR16, 0x7, URZ ;  /* 0x0000000710127899 */ /* 0x000fc4000800063f */
[----:B------:R-:W-:-:S04]  /*0400*/  UIMAD UR4, UR5, UR4, URZ ;  /* 0x00000004050472a4 */ /* 0x000fc8000f8e023f */
[----:B------:R-:W-:-:S04]  /*0410*/  UISETP.GE.AND UP0, UPT, UR18, UR4, UPT ;  /* 0x000000041200728c */ /* 0x000fc8000bf06270 */
[----:B------:R-:W-:-:S06]  /*0420*/  USEL UR24, UR24, 0xffffffff, !UP0 ;  /* 0xffffffff18187887 */ /* 0x000fcc000c000000 */
.L_x_289:
[----:B------:R-:W-:-:S13]  /*0430*/  ISETP.LE.AND P0, PT, RZ, UR24, PT ;  /* 0x00000018ff007c0c */ /* 0x000fda000bf03270 */
[----:B------:R-:W-:Y:S05]  /*0440*/  @!P0 EXIT ;  /* 0x000000000000894d */ /* 0x000fea0003800000 */
[----:B------:R-:W-:Y:S01]  /*0450*/  ULDC.64 UR4, c[0x0][0x360] ;  /* 0x0000d80000047ab9 */ /* 0x000fe20000000a00 */
[----:B------:R-:W-:Y:S01]  /*0460*/  ISETP.NE.U32.AND P4, PT, RZ, c[0x0][0x348], PT ;  /* 0x0000d200ff007a0c */ /* 0x000fe20003f85070 */
[----:B------:R-:W-:Y:S02]  /*0470*/  UISETP.NE.U32.AND UP0, UPT, URZ, UR4, UPT ;  /* 0x000000043f00728c */ /* 0x000fe4000bf05070 */
[----:B------:R-:W-:Y:S01]  /*0480*/  ULDC.64 UR8, c[0x0][0x370] ;  /* 0x0000dc0000087ab9 */ /* 0x000fe20000000a00 */
[----:B------:R-:W-:Y:S01]  /*0490*/  ISETP.NE.AND.EX P4, PT, RZ, c[0x0][0x34c], PT, P4 ;  /* 0x0000d300ff007a0c */ /* 0x000fe20003f85340 */
[----:B------:R-:W-:Y:S02]  /*04a0*/  UISETP.NE.AND.EX UP0, UPT, URZ, UR5, UPT, UP0 ;  /* 0x000000053f00728c */ /* 0x000fe4000bf05300 */
[----:B------:R-:W-:Y:S02]  /*04b0*/  UISETP.NE.U32.AND UP1, UPT, URZ, UR8, UPT ;  /* 0x000000083f00728c */ /* 0x000fe4000bf25070 */
[----:B------:R-:W-:-:S02]  /*04c0*/  ULDC.64 UR4, c[0x0][0x360] ;  /* 0x0000d80000047ab9 */ /* 0x000fc40000000a00 */
[----:B------:R-:W-:Y:S01]  /*04d0*/  ULDC.64 UR6, c[0x0][0x350] ;  /* 0x0000d40000067ab9 */ /* 0x000fe20000000a00 */
[----:B------:R-:W-:Y:S01]  /*04e0*/  PLOP3.LUT P0, PT, PT, PT, UP0, 0x80, 0x0 ;  /* 0x000000000000781c */ /* 0x000fe20003f0f008 */
[----:B------:R-:W-:Y:S02]  /*04f0*/  UISETP.NE.U32.AND UP5, UPT, URZ, UR6, UPT ;  /* 0x000000063f00728c */ /* 0x000fe4000bfa5070 */
[----:B------:R-:W-:Y:S02]  /*0500*/  UISETP.NE.AND.EX UP1, UPT, URZ, UR9, UPT, UP1 ;  /* 0x000000093f00728c */ /* 0x000fe4000bf25310 */
[----:B------:R-:W-:Y:S02]  /*0510*/  @UP0 UIMAD.WIDE UR4, UR24, UR13, UR4 ;  /* 0x0000000d180402a5 */ /* 0x000fe4000f8e0204 */
[----:B------:R-:W-:Y:S02]  /*0520*/  UISETP.NE.AND.EX UP5, UPT, URZ, UR7, UPT, UP5 ;  /* 0x000000073f00728c */ /* 0x000fe4000bfa5350 */
[----:B------:R-:W-:Y:S01]  /*0530*/  ULDC.64 UR10, c[0x0][0x370] ;  /* 0x0000dc00000a7ab9 */ /* 0x000fe20000000a00 */
[----:B------:R-:W-:Y:S01]  /*0540*/  PLOP3.LUT P3, PT, PT, PT, UP1, 0x80, 0x0 ;  /* 0x000000000000781c */ /* 0x000fe20003f6f018 */
[----:B------:R-:W-:Y:S01]  /*0550*/  IMAD.U32 R13, RZ, RZ, UR5 ;  /* 0x00000005ff0d7e24 */ /* 0x000fe2000f8e00ff */
[----:B------:R-:W-:Y:S01]  /*0560*/  MOV R12, UR4 ;  /* 0x00000004000c7c02 */ /* 0x000fe20008000f00 */
[----:B------:R-:W-:Y:S01]  /*0570*/  ULDC.64 UR4, c[0x0][0x358] ;  /* 0x0000d60000047ab9 */ /* 0x000fe20000000a00 */
[----:B------:R-:W-:Y:S01]  /*0580*/  PLOP3.LUT P2, PT, PT, PT, UP5, 0x80, 0x0 ;  /* 0x000000000000781c */ /* 0x000fe20003f4f058 */
[----:B------:R-:W-:-:S02]  /*0590*/  UISETP.NE.U32.AND UP4, UPT, URZ, UR4, UPT ;  /* 0x000000043f00728c */ /* 0x000fc4000bf85070 */
[----:B------:R-:W-:Y:S01]  /*05a0*/  ULDC.64 UR8, c[0x0][0x348] ;  /* 0x0000d20000087ab9 */ /* 0x000fe20000000a00 */
[----:B------:R-:W2:Y:S01]  /*05b0*/  @P0 LDG.E R0, [R12.64] ;  /* 0x0000001c0c000981 */ /* 0x000ea2000c1e1900 */
[----:B------:R-:W-:Y:S02]  /*05c0*/  ULDC.64 UR6, c[0x0][0x350] ;  /* 0x0000d40000067ab9 */ /* 0x000fe40000000a00 */
[----:B------:R-:W-:Y:S02]  /*05d0*/  @UP1 UIMAD.WIDE UR10, UR24, UR13, UR10 ;  /* 0x0000000d180a12a5 */ /* 0x000fe4000f8e020a */
[----:B------:R-:W-:Y:S02]  /*05e0*/  UISETP.NE.AND.EX UP4, UPT, URZ, UR5, UPT, UP4 ;  /* 0x000000053f00728c */ /* 0x000fe4000bf85340 */
[----:B------:R-:W-:Y:S02]  /*05f0*/  UIMAD.WIDE UR8, UR24, UR13, UR8 ;  /* 0x0000000d180872a5 */ /* 0x000fe4000f8e0208 */
[----:B------:R-:W-:Y:S01]  /*0600*/  UIMAD.WIDE UR6, UR24, UR13, UR6 ;  /* 0x0000000d180672a5 */ /* 0x000fe2000f8e0206 */
[----:B------:R-:W-:Y:S01]  /*0610*/  IMAD.U32 R4, RZ, RZ, UR10 ;  /* 0x0000000aff047e24 */ /* 0x000fe2000f8e00ff */
[----:B------:R-:W-:Y:S01]  /*0620*/  ULDC.64 UR4, c[0x0][0x358] ;  /* 0x0000d60000047ab9 */ /* 0x000fe20000000a00 */
[----:B------:R-:W-:Y:S01]  /*0630*/  PLOP3.LUT P1, PT, PT, PT, UP4, 0x80, 0x0 ;  /* 0x000000000000781c */ /* 0x000fe20003f2f048 */
[----:B------:R-:W-:Y:S01]  /*0640*/  IMAD.U32 R5, RZ, RZ, UR11 ;  /* 0x0000000bff057e24 */ /* 0x000fe2000f8e00ff */
[----:B------:R-:W-:Y:S01]  /*0650*/  MOV R11, UR9 ;  /* 0x00000009000b7c02 */ /* 0x000fe20008000f00 */
[----:B------:R-:W-:Y:S01]  /*0660*/  IMAD.U32 R10, RZ, RZ, UR8 ;  /* 0x00000008ff0a7e24 */ /* 0x000fe2000f8e00ff */
[----:B------:R-:W-:Y:S01]  /*0670*/  UIMAD.WIDE UR4, UR24, UR13, UR4 ;  /* 0x0000000d180472a5 */ /* 0x000fe2000f8e0204 */
[----:B------:R-:W-:Y:S01]  /*0680*/  IMAD.U32 R8, RZ, RZ, UR6 ;  /* 0x00000006ff087e24 */ /* 0x000fe2000f8e00ff */
[----:B------:R-:W3:Y:S01]  /*0690*/  @P3 LDG.E R4, [R4.64] ;  /* 0x0000001c04043981 */ /* 0x000ee2000c1e1900 */
[----:B------:R-:W-:Y:S01]  /*06a0*/  IMAD.U32 R9, RZ, RZ, UR7 ;  /* 0x00000007ff097e24 */ /* 0x000fe2000f8e00ff */
[----:B------:R-:W-:-:S02]  /*06b0*/  MOV R94, RZ ;  /* 0x000000ff005e7202 */ /* 0x000fc40000000f00 */
[----:B------:R-:W4:Y:S01]  /*06c0*/  @P4 LDG.E R3, [R10.64] ;  /* 0x0000001c0a034981 */ /* 0x000f22000c1e1900 */
[----:B------:R-:W-:Y:S01]  /*06d0*/  IMAD.U32 R6, RZ, RZ, UR4 ;  /* 0x00000004ff067e24 */ /* 0x000fe2000f8e00ff */
[----:B------:R-:W-:Y:S02]  /*06e0*/  MOV R7, UR5 ;  /* 0x0000000500077c02 */ /* 0x000fe40008000f00 */
[----:B------:R-:W4:Y:S04]  /*06f0*/  @P2 LDG.E R2, [R8.64] ;  /* 0x0000001c08022981 */ /* 0x000f28000c1e1900 */
[----:B------:R1:W5:Y:S01]  /*0700*/  @P1 LDG.E R94, [R6.64] ;  /* 0x0000001c065e1981 */ /* 0x000362000c1e1900 */
[----:B------:R-:W1:Y:S01]  /*0710*/  S2UR UR15, SR_CTAID.Y ;  /* 0x00000000000f79c3 */ /* 0x000e620000002600 */
[----:B------:R-:W-:-:S02]  /*0720*/  UMOV UR20, URZ ;  /* 0x0000003f00147c82 */ /* 0x000fc40008000000 */
[----:B------:R-:W-:Y:S02]  /*0730*/  ULDC UR23, c[0x0][0x168] ;  /* 0x00005a0000177ab9 */ /* 0x000fe40000000800 */
[----:B------:R-:W-:Y:S02]  /*0740*/  UMOV UR21, URZ ;  /* 0x0000003f00157c82 */ /* 0x000fe40008000000 */
[----:B------:R-:W-:Y:S02]  /*0750*/  UMOV UR19, URZ ;  /* 0x0000003f00137c82 */ /* 0x000fe40008000000 */
[----:B------:R-:W-:Y:S02]  /*0760*/  ULDC UR37, c[0x0][0x1d0] ;  /* 0x0000740000257ab9 */ /* 0x000fe40000000800 */
[----:B------:R-:W-:Y:S02]  /*0770*/  ULDC UR22, c[0x0][0x228] ;  /* 0x00008a0000167ab9 */ /* 0x000fe40000000800 */
[----:B-1----:R-:W-:Y:S01]  /*0780*/  USHF.R.S32.HI UR14, URZ, 0x1f, UR15 ;  /* 0x0000001f3f0e7899 */ /* 0x002fe2000801140f */
[----:B--2---:R1:W2:Y:S08]  /*0790*/  @P0 R2UR UR23, R0 ;  /* 0x00000000001703c2 */ /* 0x0042b000000e0000 */
[----:B---3--:R1:W3:Y:S08]  /*07a0*/  @P3 R2UR UR20, R4 ;  /* 0x00000000041433c2 */ /* 0x0082f000000e0000 */
[----:B----4-:R1:W4:Y:S08]  /*07b0*/  @P4 R2UR UR21, R3 ;  /* 0x00000000031543c2 */ /* 0x01033000000e0000 */
[----:B------:R1:W1:Y:S01]  /*07c0*/  @P2 R2UR UR19, R2 ;  /* 0x00000000021323c2 */ /* 0x00026200000e0000 */
[----:B------:R-:W-:Y:S05]  /*07d0*/  @P0 BRA `(.L_x_293) ;  /* 0x0000006000000947 */ /* 0x000fea0003800000 */
[----:B--2---:R-:W-:Y:S05]  /*07e0*/  @!P4 BRA `(.L_x_293) ;  /* 0x000000500000c947 */ /* 0x004fea0003800000 */
[----:B-1----:R-:W2:Y:S04]  /*07f0*/  LDG.E R0, [R10.64] ;  /* 0x0000001c0a007981 */ /* 0x002ea8000c1e1900 */
[----:B----4-:R-:W4:Y:S01]  /*0800*/  LDG.E R2, [R10.64+0x4] ;  /* 0x0000041c0a027981 */ /* 0x010f22000c1e1900 */
[----:B--2---:R-:W1:Y:S08]  /*0810*/  R2UR UR23, R0 ;  /* 0x00000000001773c2 */ /* 0x004e7000000e0000 */
[----:B----4-:R-:W1:Y:S02]  /*0820*/  R2UR UR4, R2 ;  /* 0x00000000020473c2 */ /* 0x010e6400000e0000 */
[----:B-1----:R-:W-:-:S06]  /*0830*/  UIADD3 UR23, -UR23, UR4, URZ ;  /* 0x0000000417177290 */ /* 0x002fcc000fffe13f */
.L_x_293:
[----:B--2---:R-:W-:-:S04]  /*0840*/  ISETP.NE.U32.AND P0, PT, RZ, c[0x0][0x368], PT ;  /* 0x0000da00ff007a0c */ /* 0x004fc80003f05070 */
[----:B------:R-:W-:-:S13]  /*0850*/  ISETP.NE.AND.EX P0, PT, RZ, c[0x0][0x36c], PT, P0 ;  /* 0x0000db00ff007a0c */ /* 0x000fda0003f05300 */
[----:B------:R-:W-:Y:S05]  /*0860*/  @!P0 BRA `(.L_x_294) ;  /* 0x0000007000008947 */ /* 0x000fea0003800000 */
[----:B------:R-:W-:Y:S02]  /*0870*/  ULDC.64 UR4, c[0x0][0x368] ;  /* 0x0000da0000047ab9 */ /* 0x000fe40000000a00 */
[----:B------:R-:W-:-:S06]  /*0880*/  UIMAD.WIDE UR4, UR24, UR13, UR4 ;  /* 0x0000000d180472a5 */ /* 0x000fcc000f8e0204 */
[----:B-1----:R-:W-:Y:S02]  /*0890*/  MOV R2, UR4 ;  /* 0x0000000400027c02 */ /* 0x002fe40008000f00 */
[----:B------:R-:W-:-:S05]  /*08a0*/  MOV R3, UR5 ;  /* 0x0000000500037c02 */ /* 0x000fca0008000f00 */
[----:B------:R-:W2:Y:S02]  /*08b0*/  LDG.E R0, [R2.64] ;  /* 0x0000001c02007981 */ /* 0x000ea4000c1e1900 */
[----:B--2---:R1:W2:Y:S02]  /*08c0*/  R2UR UR37, R0 ;  /* 0x00000000002573c2 */ /* 0x0042a400000e0000 */
[----:B-12---:R-:W-:Y:S05]  /*08d0*/  BRA `(.L_x_295) ;  /* 0x0000006000007947 */ /* 0x006fea0003800000 */
.L_x_294:
[----:B------:R-:W-:Y:S05]  /*08e0*/  @!P2 BRA `(.L_x_295) ;  /* 0x000000500000a947 */ /* 0x000fea0003800000 */
[----:B-1----:R-:W2:Y:S04]  /*08f0*/  LDG.E R0, [R8.64] ;  /* 0x0000001c08007981 */ /* 0x002ea8000c1e1900 */
[----:B----4-:R-:W4:Y:S01]  /*0900*/  LDG.E R2, [R8.64+0x4] ;  /* 0x0000041c08027981 */ /* 0x010f22000c1e1900 */
[----:B--2---:R-:W1:Y:S08]  /*0910*/  R2UR UR37, R0 ;  /* 0x00000000002573c2 */ /* 0x004e7000000e0000 */
[----:B----4-:R-:W1:Y:S02]  /*0920*/  R2UR UR4, R2 ;  /* 0x00000000020473c2 */ /* 0x010e6400000e0000 */
[----:B-1----:R-:W-:-:S06]  /*0930*/  UIADD3 UR37, -UR37, UR4, URZ ;  /* 0x0000000425257290 */ /* 0x002fcc000fffe13f */
.L_x_295:
[----:B-1----:R-:W2:Y:S01]  /*0940*/  @P1 LDG.E R0, [R6.64] ;  /* 0x0000001c06001981 */ /* 0x002ea2000c1e1900 */
[----:B------:R-:W-:-:S03]  /*0950*/  ULDC.64 UR4, c[0x0][0x378] ;  /* 0x0000de0000047ab9 */ /* 0x000fc60000000a00 */
[----:B----4-:R-:W4:Y:S01]  /*0960*/  @P1 LDG.E R2, [R6.64+0x4] ;  /* 0x0000041c06021981 */ /* 0x010f22000c1e1900 */
[----:B------:R-:W-:Y:S01]  /*0970*/  UISETP.NE.U32.AND UP0, UPT, URZ, UR4, UPT ;  /* 0x000000043f00728c */ /* 0x000fe2000bf05070 */
[----:B------:R-:W-:-:S03]  /*0980*/  IMAD.U32 R79, RZ, RZ, UR37 ;  /* 0x00000025ff4f7e24 */ /* 0x000fc6000f8e00ff */
[----:B------:R-:W-:-:S03]  /*0990*/  UISETP.NE.AND.EX UP0, UPT, URZ, UR5, UPT, UP0 ;  /* 0x000000053f00728c */ /* 0x000fc6000bf05300 */
[----:B------:R-:W-:-:S03]  /*09a0*/  ULDC.64 UR4, c[0x0][0x378] ;  /* 0x0000de0000047ab9 */ /* 0x000fc60000000a00 */
[----:B------:R-:W-:-:S05]  /*09b0*/  PLOP3.LUT P0, PT, PT, PT, UP0, 0x80, 0x0 ;  /* 0x000000000000781c */ /* 0x000fca0003f0f008 */
[----:B------:R-:W-:-:S06]  /*09c0*/  @UP0 UIMAD.WIDE UR4, UR24, UR13, UR4 ;  /* 0x0000000d180402a5 */ /* 0x000fcc000f8e0204 */
[----:B------:R-:W-:Y:S01]  /*09d0*/  MOV R4, UR4 ;  /* 0x0000000400047c02 */ /* 0x000fe20008000f00 */
[----:B------:R-:W-:Y:S01]  /*09e0*/  ULDC UR4, c[0x0][0x2c4] ;  /* 0x0000b10000047ab9 */ /* 0x000fe20000000800 */
[----:B------:R-:W-:Y:S01]  /*09f0*/  IMAD.U32 R5, RZ, RZ, UR5 ;  /* 0x00000005ff057e24 */ /* 0x000fe2000f8e00ff */
[----:B------:R-:W-:-:S03]  /*0a00*/  UISETP.NE.AND UP3, UPT, UR4, 0x1, UPT ;  /* 0x000000010400788c */ /* 0x000fc6000bf65270 */
[----:B------:R-:W-:Y:S01]  /*0a10*/  ULDC.64 UR4, c[0x0][0x2c8] ;  /* 0x0000b20000047ab9 */ /* 0x000fe20000000a00 */
[----:B------:R1:W5:Y:S01]  /*0a20*/  @P0 LDG.E R79, [R4.64] ;  /* 0x0000001c044f0981 */ /* 0x000362000c1e1900 */
[----:B---3--:R-:W-:-:S06]  /*0a30*/  UIADD3 UR8, -UR20, UR37, URZ ;  /* 0x0000002514087290 */ /* 0x008fcc000fffe13f */
[----:B------:R-:W-:-:S04]  /*0a40*/  @UP3 UIADD3 UR10, UR18, 0x7f, URZ ;  /* 0x0000007f120a3890 */ /* 0x000fc8000fffe03f */
[----:B------:R-:W-:Y:S01]  /*0a50*/  UIMAD.WIDE.U32 UR10, UR10, UR4, URZ ;  /* 0x000000040a0a72a5 */ /* 0x000fe2000f8e003f */
[----:B--2---:R-:W2:Y:S08]  /*0a60*/  @P1 R2UR UR6, R0 ;  /* 0x00000000000613c2 */ /* 0x004eb000000e0000 */
[----:B----4-:R-:W2:Y:S02]  /*0a70*/  @P1 R2UR UR7, R2 ;  /* 0x00000000020713c2 */ /* 0x010ea400000e0000 */
[----:B--2---:R-:W-:-:S02]  /*0a80*/  @UP4 UIADD3 UR22, -UR6, UR7, URZ ;  /* 0x0000000706164290 */ /* 0x004fc4000fffe13f */
[----:B------:R-:W-:Y:S02]  /*0a90*/  UIADD3 UR6, UR18, 0x7f, URZ ;  /* 0x0000007f12067890 */ /* 0x000fe4000fffe03f */
[----:B------:R-:W-:Y:S02]  /*0aa0*/  @UP3 USHF.R.U32.HI UR6, URZ, UR5, UR11 ;  /* 0x000000053f063299 */ /* 0x000fe4000801160b */
[----:B------:R-:W-:Y:S02]  /*0ab0*/  UIADD3 UR12, UR8, UR22, URZ ;  /* 0x00000016080c7290 */ /* 0x000fe4000fffe03f */
[----:B------:R-:W-:Y:S02]  /*0ac0*/  ULDC.64 UR4, c[0x0][0x328] ;  /* 0x0000ca0000047ab9 */ /* 0x000fe40000000a00 */
[----:B------:R-:W-:Y:S02]  /*0ad0*/  UISETP.GE.AND UP2, UPT, UR5, 0x1, UPT ;  /* 0x000000010500788c */ /* 0x000fe4000bf46270 */
[----:B------:R-:W-:-:S04]  /*0ae0*/  UIADD3 UR11, UR12, 0x1, -UR23 ;  /* 0x000000010c0b7890 */ /* 0x000fc8000fffe817 */
[----:B------:R-:W-:Y:S01]  /*0af0*/  PLOP3.LUT P0, PT, PT, PT, UP2, 0x40, 0x0 ;  /* 0x000000000000781c */ /* 0x000fe20003f0e828 */
[----:B------:R-:W-:-:S04]  /*0b00*/  UIADD3 UR6, UR11, UR6, URZ ;  /* 0x000000060b067290 */ /* 0x000fc8000fffe03f */
[----:B------:R-:W-:-:S08]  /*0b10*/  UIADD3 UR17, UR6, UR4, URZ ;  /* 0x0000000406117290 */ /* 0x000fd0000fffe03f */
[----:B------:R-:W-:Y:S05]  /*0b20*/  @P0 BRA `(.L_x_296) ;  /* 0x0000014000000947 */ /* 0x000fea0003800000 */
[----:B-1----:R-:W-:Y:S01]  /*0b30*/  ISETP.LT.AND P0, PT, RZ, UR6, PT ;  /* 0x00000006ff007c0c */ /* 0x002fe2000bf01270 */
[----:B------:R-:W-:-:S12]  /*0b40*/  UIADD3 UR4, UR6, -0x1, URZ ;  /* 0xffffffff06047890 */ /* 0x000fd8000fffe03f */
[----:B------:R-:W-:Y:S05]  /*0b50*/  @P0 BRA `(.L_x_297) ;  /* 0x0000008000000947 */ /* 0x000fea0003800000 */
[----:B------:R-:W-:Y:S02]  /*0b60*/  UISETP.NE.AND UP0, UPT, UR5, 0x1, UPT ;  /* 0x000000010500788c */ /* 0x000fe4000bf05270 */
[----:B------:R-:W-:-:S03]  /*0b70*/  UIADD3 UR4, -UR6, URZ, URZ ;  /* 0x0000003f06047290 */ /* 0x000fc6000fffe13f */
[----:B------:R-:W-:Y:S02]  /*0b80*/  ULDC.64 UR6, c[0x0][0x330] ;  /* 0x0000cc0000067ab9 */ /* 0x000fe40000000a00 */
[----:B------:R-:W-:-:S07]  /*0b90*/  UIMAD.WIDE.U32 UR26, UR4, UR6, URZ ;  /* 0x00000006041a72a5 */ /* 0x000fce000f8e003f */
[----:B------:R-:W-:Y:S02]  /*0ba0*/  @UP0 UMOV UR9, UR27 ;  /* 0x0000001b00090c82 */ /* 0x000fe40008000000 */
[----:B------:R-:W-:-:S04]  /*0bb0*/  @UP0 USHF.R.U32.HI UR4, URZ, UR7, UR9 ;  /* 0x000000073f040299 */ /* 0x000fc80008011609 */
[----:B------:R-:W-:Y:S01]  /*0bc0*/  ULOP3.LUT UR4, URZ, UR4, URZ, 0x33, !UPT ;  /* 0x000000043f047292 */ /* 0x000fe2000f8e333f */
[----:B------:R-:W-:Y:S05]  /*0bd0*/  BRA `(.L_x_298) ;  /* 0x0000005000007947 */ /* 0x000fea0003800000 */
.L_x_297:
[----:B------:R-:W-:Y:S02]  /*0be0*/  UISETP.NE.AND UP0, UPT, UR5, 0x1, UPT ;  /* 0x000000010500788c */ /* 0x000fe4000bf05270 */
[----:B------:R-:W-:Y:S02]  /*0bf0*/  ULDC.64 UR6, c[0x0][0x330] ;  /* 0x0000cc0000067ab9 */ /* 0x000fe40000000a00 */
[----:B------:R-:W-:-:S07]  /*0c00*/  UIMAD.WIDE.U32 UR26, UR4, UR6, URZ ;  /* 0x00000006041a72a5 */ /* 0x000fce000f8e003f */
[----:B------:R-:W-:Y:S02]  /*0c10*/  @UP0 UMOV UR9, UR27 ;  /* 0x0000001b00090c82 */ /* 0x000fe40008000000 */
[----:B------:R-:W-:Y:S02]  /*0c20*/  @UP0 USHF.R.U32.HI UR4, URZ, UR7, UR9 ;  /* 0x000000073f040299 */ /* 0x000fe40008011609 */
.L_x_298:
[----:B------:R-:W-:Y:S02]  /*0c30*/  ULDC UR6, c[0x0][0x32c] ;  /* 0x0000cb0000067ab9 */ /* 0x000fe40000000800 */
[----:B------:R-:W-:-:S04]  /*0c40*/  UIMAD UR6, UR4, UR5, UR6 ;  /* 0x00000005040672a4 */ /* 0x000fc8000f8e0206 */
[----:B------:R-:W-:-:S04]  /*0c50*/  UISETP.LT.AND UP0, UPT, UR17, UR6, UPT ;  /* 0x000000061100728c */ /* 0x000fc8000bf01270 */
[----:B------:R-:W-:-:S03]  /*0c60*/  USEL UR17, UR17, UR6, UP0 ;  /* 0x0000000611117287 */ /* 0x000fc60008000000 */
.L_x_296:
[----:B-1----:R-:W-:Y:S01]  /*0c70*/  ULDC.64 UR6, c[0x0][0x2c8] ;  /* 0x0000b20000067ab9 */ /* 0x002fe20000000a00 */
[----:B------:R-:W-:Y:S01]  /*0c80*/  PLOP3.LUT P0, PT, PT, PT, UP2, 0x40, 0x0 ;  /* 0x000000000000781c */ /* 0x000fe20003f0e828 */
[----:B------:R-:W-:Y:S02]  /*0c90*/  UIMAD.WIDE.U32 UR26, UR18, UR6, URZ ;  /* 0x00000006121a72a5 */ /* 0x000fe4000f8e003f */
[----:B------:R-:W-:Y:S02]  /*0ca0*/  UIADD3 UR9, UR12, 0x3f, URZ ;  /* 0x0000003f0c097890 */ /* 0x000fe4000fffe03f */
[----:B------:R-:W-:Y:S02]  /*0cb0*/  UMOV UR25, UR18 ;  /* 0x0000001200197c82 */ /* 0x000fe40008000000 */
[----:B------:R-:W-:Y:S02]  /*0cc0*/  UIADD3 UR10, UR12, -UR23, URZ ;  /* 0x800000170c0a7290 */ /* 0x000fe4000fffe03f */
[----:B------:R-:W-:-:S02]  /*0cd0*/  USHF.R.S32.HI UR4, URZ, 0x1f, UR9 ;  /* 0x0000001f3f047899 */ /* 0x000fc40008011409 */
[----:B------:R-:W-:Y:S02]  /*0ce0*/  @UP3 USHF.R.U32.HI UR25, URZ, UR7, UR27 ;  /* 0x000000073f193299 */ /* 0x000fe4000801161b */
[----:B------:R-:W-:Y:S02]  /*0cf0*/  ULEA.HI UR9, UR4, UR9, URZ, 0x6 ;  /* 0x0000000904097291 */ /* 0x000fe4000f8f303f */
[----:B------:R-:W-:Y:S02]  /*0d00*/  UIADD3 UR7, UR10, UR25, URZ ;  /* 0x000000190a077290 */ /* 0x000fe4000fffe03f */
[----:B------:R-:W-:Y:S02]  /*0d10*/  ULDC UR6, c[0x0][0x324] ;  /* 0x0000c90000067ab9 */ /* 0x000fe40000000800 */
[----:B------:R-:W-:Y:S02]  /*0d20*/  USHF.R.S32.HI UR9, URZ, 0x6, UR9 ;  /* 0x000000063f097899 */ /* 0x000fe40008011409 */
        /* <DEDUP_REMOVED lines=13> */
.L_x_300:
[----:B------:R-:W-:-:S03]  /*0e00*/  UISETP.NE.AND UP0, UPT, UR5, 0x1, UPT ;  /* 0x000000010500788c */ /* 0x000fc6000bf05270 */
[----:B------:R-:W-:Y:S02]  /*0e10*/  ULDC.64 UR4, c[0x0][0x330] ;  /* 0x0000cc0000047ab9 */ /* 0x000fe40000000a00 */
[----:B------:R-:W-:-:S07]  /*0e20*/  UIMAD.WIDE.U32 UR26, UR7, UR4, URZ ;  /* 0x00000004071a72a5 */ /* 0x000fce000f8e003f */
[----:B------:R-:W-:Y:S02]  /*0e30*/  @UP0 UMOV UR25, UR27 ;  /* 0x0000001b00190c82 */ /* 0x000fe40008000000 */
[----:B------:R-:W-:Y:S02]  /*0e40*/  @UP0 USHF.R.U32.HI UR7, URZ, UR5, UR25 ;  /* 0x000000053f070299 */ /* 0x000fe40008011619 */
.L_x_301:
[----:B------:R-:W-:Y:S02]  /*0e50*/  ULDC UR4, c[0x0][0x32c] ;  /* 0x0000cb0000047ab9 */ /* 0x000fe40000000800 */
[----:B------:R-:W-:-:S04]  /*0e60*/  UIMAD UR4, UR7, UR4, URZ ;  /* 0x00000004070472a4 */ /* 0x000fc8000f8e023f */
[----:B------:R-:W-:-:S04]  /*0e70*/  UISETP.LT.AND UP0, UPT, UR6, UR4, UPT ;  /* 0x000000040600728c */ /* 0x000fc8000bf01270 */
[----:B------:R-:W-:Y:S02]  /*0e80*/  USEL UR6, UR6, UR4, !UP0 ;  /* 0x0000000406067287 */ /* 0x000fe4000c000000 */
.L_x_299:
[----:B------:R-:W-:Y:S02]  /*0e90*/  UIADD3 UR17, UR17, 0x3f, URZ ;  /* 0x0000003f11117890 */ /* 0x000fe4000fffe03f */
[----:B------:R-:W-:Y:S02]  /*0ea0*/  USHF.R.S32.HI UR4, URZ, 0x1f, UR6 ;  /* 0x0000001f3f047899 */ /* 0x000fe40008011406 */
[----:B------:R-:W-:Y:S02]  /*0eb0*/  USHF.R.S32.HI UR5, URZ, 0x1f, UR17 ;  /* 0x0000001f3f057899 */ /* 0x000fe40008011411 */
[----:B------:R-:W-:Y:S02]  /*0ec0*/  ULEA.HI UR4, UR4, UR6, URZ, 0x6 ;  /* 0x0000000604047291 */ /* 0x000fe4000f8f303f */
[----:B------:R-:W-:Y:S02]  /*0ed0*/  ULEA.HI UR5, UR5, UR17, URZ, 0x6 ;  /* 0x0000001105057291 */ /* 0x000fe4000f8f303f */
[----:B------:R-:W-:-:S02]  /*0ee0*/  USHF.R.S32.HI UR4, URZ, 0x6, UR4 ;  /* 0x000000063f047899 */ /* 0x000fc40008011404 */
[----:B------:R-:W-:Y:S02]  /*0ef0*/  USHF.R.S32.HI UR5, URZ, 0x6, UR5 ;  /* 0x000000063f057899 */ /* 0x000fe40008011405 */
[----:B------:R-:W-:Y:S02]  /*0f00*/  UISETP.LT.AND UP1, UPT, URZ, UR4, UPT ;  /* 0x000000043f00728c */ /* 0x000fe4000bf21270 */
[----:B------:R-:W-:Y:S02]  /*0f10*/  UISETP.LT.AND UP0, UPT, UR5, UR9, UPT ;  /* 0x000000090500728c */ /* 0x000fe4000bf01270 */
[----:B------:R-:W-:Y:S02]  /*0f20*/  USEL UR4, URZ, UR4, !UP1 ;  /* 0x000000043f047287 */ /* 0x000fe4000c800000 */
[----:B------:R-:W-:Y:S02]  /*0f30*/  USEL UR5, UR5, UR9, UP0 ;  /* 0x0000000905057287 */ /* 0x000fe40008000000 */
[----:B------:R-:W-:-:S02]  /*0f40*/  ULEA UR4, UR4, -UR8, 0x6 ;  /* 0x8000000804047291 */ /* 0x000fc4000f8e303f */
[----:B------:R-:W-:Y:S02]  /*0f50*/  ULEA UR5, UR5, -UR8, 0x6 ;  /* 0x8000000805057291 */ /* 0x000fe4000f8e303f */
[----:B------:R-:W-:Y:S02]  /*0f60*/  UISETP.LT.AND UP1, UPT, URZ, UR4, UPT ;  /* 0x000000043f00728c */ /* 0x000fe4000bf21270 */
[----:B------:R-:W-:Y:S02]  /*0f70*/  UISETP.LT.AND UP0, UPT, UR5, UR22, UPT ;  /* 0x000000160500728c */ /* 0x000fe4000bf01270 */
[----:B------:R-:W-:Y:S02]  /*0f80*/  USEL UR4, URZ, UR4, !UP1 ;  /* 0x000000043f047287 */ /* 0x000fe4000c800000 */
[----:B------:R-:W-:Y:S02]  /*0f90*/  USEL UR5, UR5, UR22, UP0 ;  /* 0x0000001605057287 */ /* 0x000fe40008000000 */
[----:B------:R-:W-:-:S02]  /*0fa0*/  USHF.R.U32.HI UR8, URZ, 0x6, UR4 ;  /* 0x000000063f087899 */ /* 0x000fc40008011604 */
[----:B------:R-:W-:-:S05]  /*0fb0*/  UISETP.GT.AND UP0, UPT, UR5, UR4, UPT ;  /* 0x000000040500728c */ /* 0x000fca000bf04270 */
[----:B------:R-:W-:-:S06]  /*0fc0*/  UMOV UR6, UR8 ;  /* 0x0000000800067c82 */ /* 0x000fcc0008000000 */
[----:B------:R-:W-:-:S04]  /*0fd0*/  @UP0 UIADD3 UR5, UR5, 0x3f, URZ ;  /* 0x0000003f05050890 */ /* 0x000fc8000fffe03f */
[----:B------:R-:W-:-:S04]  /*0fe0*/  @UP0 USHF.R.S32.HI UR4, URZ, 0x1f, UR5 ;  /* 0x0000001f3f040899 */ /* 0x000fc80008011405 */
[----:B------:R-:W-:-:S04]  /*0ff0*/  @UP0 ULEA.HI UR4, UR4, UR5, URZ, 0x6 ;  /* 0x0000000504040291 */ /* 0x000fc8000f8f303f */
[----:B------:R-:W-:-:S04]  /*1000*/  @UP0 USHF.R.S32.HI UR6, URZ, 0x6, UR4 ;  /* 0x000000063f060899 */ /* 0x000fc80008011404 */
[----:B------:R-:W-:-:S06]  /*1010*/  UISETP.GT.AND UP0, UPT, UR6, UR8, UPT ;  /* 0x000000080600728c */ /* 0x000fcc000bf04270 */
[----:B------:R-:W-:-:S13]  /*1020*/  PLOP3.LUT P0, PT, PT, PT, UP0, 0x80, 0x0 ;  /* 0x000000000000781c */ /* 0x000fda0003f0f008 */
[----:B------:R-:W-:Y:S05]  /*1030*/  @!P0 BRA `(.L_x_302) ;  /* 0x0000545000008947 */ /* 0x000fea0003800000 */
[----:B------:R-:W-:Y:S02]  /*1040*/  ULDC.64 UR4, c[0x0][0x340] ;  /* 0x0000d00000047ab9 */ /* 0x000fe40000000a00 */
[----:B------:R-:W-:-:S04]  /*1050*/  UISETP.NE.U32.AND UP0, UPT, URZ, UR4, UPT ;  /* 0x000000043f00728c */ /* 0x000fc8000bf05070 */
[----:B------:R-:W-:-:S03]  /*1060*/  UISETP.NE.AND.EX UP0, UPT, URZ, UR5, UPT, UP0 ;  /* 0x000000053f00728c */ /* 0x000fc6000bf05300 */
[----:B------:R-:W-:-:S03]  /*1070*/  ULDC.64 UR4, c[0x0][0x340] ;  /* 0x0000d00000047ab9 */ /* 0x000fc60000000a00 */
[----:B------:R-:W-:-:S05]  /*1080*/  PLOP3.LUT P2, PT, PT, PT, UP0, 0x80, 0x0 ;  /* 0x000000000000781c */ /* 0x000fca0003f4f008 */
[----:B------:R-:W-:-:S06]  /*1090*/  @UP0 UIMAD.WIDE UR4, UR24, UR13, UR4 ;  /* 0x0000000d180402a5 */ /* 0x000fcc000f8e0204 */
[----:B------:R-:W-:Y:S02]  /*10a0*/  IMAD.U32 R8, RZ, RZ, UR4 ;  /* 0x00000004ff087e24 */ /* 0x000fe4000f8e00ff */
[----:B------:R-:W-:Y:S01]  /*10b0*/  IMAD.U32 R9, RZ, RZ, UR5 ;  /* 0x00000005ff097e24 */ /* 0x000fe2000f8e00ff */
[----:B------:R-:W-:Y:S01]  /*10c0*/  SHF.R.S32.HI R3, RZ, 0x1f, R78 ;  /* 0x0000001fff037819 */ /* 0x000fe2000001144e */
[----:B------:R-:W-:Y:S01]  /*10d0*/  UIADD3 UR17, UR6, -0x1, URZ ;  /* 0xffffffff06117890 */ /* 0x000fe2000fffe03f */
[----:B-----5:R-:W-:Y:S01]  /*10e0*/  SHF.R.S32.HI R2, RZ, 0x1f, R94 ;  /* 0x0000001fff027819 */ /* 0x020fe2000001145e */
[----:B------:R-:W-:Y:S01]  /*10f0*/  ULDC.64 UR4, c[0x0][0x240] ;  /* 0x0000900000047ab9 */ /* 0x000fe20000000a00 */
[----:B------:R-:W-:Y:S01]  /*1100*/  LEA.HI R5, R3, R78, RZ, 0x3 ;  /* 0x0000004e03057211 */ /* 0x000fe200078f18ff */
[----:B------:R1:W2:Y:S01]  /*1110*/  @P2 LDG.E R0, [R8.64] ;  /* 0x0000001c08002981 */ /* 0x0002a2000c1e1900 */
[----:B------:R-:W-:Y:S01]  /*1120*/  UIMAD UR4, UR14, UR4, URZ ;  /* 0x000000040e0472a4 */ /* 0x000fe2000f8e023f */
[----:B------:R-:W-:Y:S01]  /*1130*/  IMAD.U32 R7, RZ, RZ, UR17 ;  /* 0x00000011ff077e24 */ /* 0x000fe2000f8e00ff */
[----:B------:R-:W-:Y:S01]  /*1140*/  SHF.R.S32.HI R19, RZ, 0x3, R5 ;  /* 0x00000003ff137819 */ /* 0x000fe20000011405 */
[----:B------:R-:W-:Y:S01]  /*1150*/  USHF.R.S32.HI UR13, URZ, 0x1f, UR24 ;  /* 0x0000001f3f0d7899 */ /* 0x000fe20008011418 */
[----:B------:R-:W-:Y:S01]  /*1160*/  LOP3.LUT R5, R5, 0x1ffffff8, RZ, 0xc0, !PT ;  /* 0x1ffffff805057812 */ /* 0x000fe200078ec0ff */
[----:B------:R-:W-:Y:S01]  /*1170*/  UIMAD UR6, UR15, UR5, UR4 ;  /* 0x000000050f0672a4 */ /* 0x000fe2000f8e0204 */
[C---:B------:R-:W-:Y:S01]  /*1180*/  IADD3 R94, P3, R19.reuse, R94, RZ ;  /* 0x0000005e135e7210 */ /* 0x040fe20007f7e0ff */
[----:B------:R-:W-:Y:S01]  /*1190*/  USEL UR31, UR24, URZ, !UP4 ;  /* 0x0000003f181f7287 */ /* 0x000fe2000e000000 */
[C---:B------:R-:W-:Y:S01]  /*11a0*/  IADD3 R92, -R19.reuse, UR22, RZ ;  /* 0x00000016135c7c10 */ /* 0x040fe2000fffe1ff */
[----:B------:R-:W-:Y:S01]  /*11b0*/  IMAD.IADD R24, R78, 0x1, -R5 ;  /* 0x000000014e187824 */ /* 0x000fe200078e0a05 */
[C---:B------:R-:W-:Y:S01]  /*11c0*/  LEA.HI.X.SX32 R93, R19.reuse, R2, 0x1, P3 ;  /* 0x00000002135d7211 */ /* 0x040fe200018f0eff */
[----:B------:R-:W-:Y:S01]  /*11d0*/  IMAD.SHL.U32 R19, R19, 0x40, RZ ;  /* 0x0000004013137824 */ /* 0x000fe200078e00ff */
[----:B------:R-:W-:Y:S01]  /*11e0*/  USEL UR27, UR13, URZ, !UP4 ;  /* 0x0000003f0d1b7287 */ /* 0x000fe2000e000000 */
[----:B------:R-:W-:Y:S01]  /*11f0*/  IMAD.SHL.U32 R24, R24, 0x8, RZ ;  /* 0x0000000818187824 */ /* 0x000fe200078e00ff */
[----:B------:R-:W-:Y:S01]  /*1200*/  ULDC.64 UR4, c[0x0][0x248] ;  /* 0x0000920000047ab9 */ /* 0x000fe20000000a00 */
[----:B------:R-:W-:Y:S01]  /*1210*/  IMAD R5, R93, c[0x0][0x238], RZ ;  /* 0x00008e005d057a24 */ /* 0x000fe200078e02ff */
[----:B------:R-:W-:Y:S01]  /*1220*/  LOP3.LUT R19, R19, 0x1c0, RZ, 0xc0, !PT ;  /* 0x000001c013137812 */ /* 0x000fe200078ec0ff */
[----:B------:R-:W-:Y:S01]  /*1230*/  IMAD R4, R7, -0x40, R92 ;  /* 0xffffffc007047824 */ /* 0x000fe200078e025c */
[--C-:B------:R-:W-:Y:S01]  /*1240*/  SHF.R.S32.HI R25, RZ, 0x1f, R24.reuse ;  /* 0x0000001fff197819 */ /* 0x100fe20000011418 */
[----:B------:R-:W-:Y:S01]  /*1250*/  IMAD R2, R94, c[0x0][0x23c], R5 ;  /* 0x00008f005e027a24 */ /* 0x000fe200078e0205 */
[----:B------:R-:W-:Y:S01]  /*1260*/  UIMAD UR4, UR27, UR4, URZ ;  /* 0x000000041b0472a4 */ /* 0x000fe2000f8e023f */
[----:B------:R-:W-:Y:S01]  /*1270*/  IMAD.U32 R5, RZ, RZ, UR15 ;  /* 0x0000000fff057e24 */ /* 0x000fe2000f8e00ff */
[C---:B------:R-:W-:Y:S01]  /*1280*/  ISETP.GE.AND P0, PT, R4.reuse, 0x1, PT ;  /* 0x000000010400780c */ /* 0x040fe20003f06270 */
[----:B------:R-:W-:Y:S01]  /*1290*/  IMAD.U32 R132, RZ, RZ, UR31 ;  /* 0x0000001fff847e24 */ /* 0x000fe2000f8e00ff */
[----:B------:R-:W-:Y:S01]  /*12a0*/  ISETP.GT.AND P1, PT, R4, 0x20, PT ;  /* 0x000000200400780c */ /* 0x000fe20003f24270 */
[----:B-1----:R-:W-:Y:S01]  /*12b0*/  IMAD.WIDE.U32 R8, R94, c[0x0][0x238], R24 ;  /* 0x00008e005e087a25 */ /* 0x002fe200078e0018 */
[----:B------:R-:W-:Y:S01]  /*12c0*/  IADD3 R4, R24, 0x40, RZ ;  /* 0x0000004018047810 */ /* 0x000fe20007ffe0ff */
[----:B------:R-:W-:Y:S01]  /*12d0*/  UIMAD UR5, UR31, UR5, UR4 ;  /* 0x000000051f0572a4 */ /* 0x000fe2000f8e0204 */
[-C--:B------:R-:W-:Y:S01]  /*12e0*/  LEA.HI R22, R3, R78.reuse, RZ, 0x2 ;  /* 0x0000004e03167211 */ /* 0x080fe200078f10ff */
[----:B------:R-:W-:Y:S01]  /*12f0*/  IMAD.IADD R9, R9, 0x1, R2 ;  /* 0x0000000109097824 */ /* 0x000fe200078e0202 */
[----:B------:R-:W-:Y:S01]  /*1300*/  ISETP.GE.AND P4, PT, R4, c[0x0][0x1d4], PT ;  /* 0x0000750004007a0c */ /* 0x000fe20003f86270 */
[----:B------:R-:W-:Y:S01]  /*1310*/  IMAD.U32 R2, RZ, RZ, UR15 ;  /* 0x0000000fff027e24 */ /* 0x000fe2000f8e00ff */
[----:B------:R-:W-:Y:S01]  /*1320*/  LOP3.LUT R6, R19, 0x38, R24, 0xf8, !PT ;  /* 0x0000003813067812 */ /* 0x000fe200078ef818 */
[----:B------:R-:W-:Y:S01]  /*1330*/  UMOV UR38, 0x6 ;  /* 0x0000000600267882 */ /* 0x000fe20000000000 */
[----:B------:R-:W-:Y:S01]  /*1340*/  ISETP.GE.AND P5, PT, R24, c[0x0][0x1d4], PT ;  /* 0x0000750018007a0c */ /* 0x000fe20003fa6270 */
[----:B------:R-:W-:Y:S01]  /*1350*/  IMAD.WIDE.U32 R134, R2, c[0x0][0x240], R8 ;  /* 0x0000900002867a25 */ /* 0x000fe200078e0008 */
[----:B------:R-:W-:Y:S01]  /*1360*/  IADD3 R4, R24, 0x80, RZ ;  /* 0x0000008018047810 */ /* 0x000fe20007ffe0ff */
[----:B------:R-:W-:Y:S01]  /*1370*/  USHF.R.S32.HI UR4, URZ, 0x1f, UR17 ;  /* 0x0000001f3f047899 */ /* 0x000fe20008011411 */
[----:B------:R-:W-:Y:S01]  /*1380*/  SHF.R.S32.HI R121, RZ, 0x2, R22 ;  /* 0x00000002ff797819 */ /* 0x000fe20000011416 */
[----:B------:R-:W-:Y:S01]  /*1390*/  IMAD.WIDE.U32 R24, R5, c[0x0][0x260], R24 ;  /* 0x0000980005187a25 */ /* 0x000fe200078e0018 */
[----:B------:R-:W-:Y:S01]  /*13a0*/  IADD3 R135, R135, UR6, RZ ;  /* 0x0000000687877c10 */ /* 0x000fe2000fffe0ff */
[----:B------:R-:W-:Y:S01]  /*13b0*/  ULDC.64 UR6, c[0x0][0x238] ;  /* 0x00008e0000067ab9 */ /* 0x000fe20000000a00 */
[----:B------:R-:W-:Y:S01]  /*13c0*/  LOP3.LUT R5, R22, 0xfffffffc, RZ, 0xc0, !PT ;  /* 0xfffffffc16057812 */ /* 0x000fe200078ec0ff */
[----:B------:R-:W-:Y:S01]  /*13d0*/  USHF.L.U32 UR26, UR6, 0x6, URZ ;  /* 0x00000006061a7899 */ /* 0x000fe2000800063f */
[----:B------:R-:W-:Y:S01]  /*13e0*/  IMAD.MOV.U32 R2, RZ, RZ, c[0x0][0x27c] ;  /* 0x00009f00ff027624 */ /* 0x000fe200078e00ff */
[----:B------:R-:W-:Y:S01]  /*13f0*/  USHF.L.U64.HI UR25, UR6, UR38, UR7 ;  /* 0x0000002606197299 */ /* 0x000fe20008010207 */
[----:B------:R-:W-:Y:S01]  /*1400*/  IMAD.WIDE.U32 R134, R132, c[0x0][0x248], R134 ;  /* 0x0000920084867a25 */ /* 0x000fe200078e0086 */
[-C--:B------:R-:W-:Y:S01]  /*1410*/  LEA.HI R116, R3, R78.reuse, RZ, 0x6 ;  /* 0x0000004e03747211 */ /* 0x080fe200078f30ff */
[----:B------:R-:W-:Y:S01]  /*1420*/  ULDC UR32, c[0x0][0x23c] ;  /* 0x00008f0000207ab9 */ /* 0x000fe20000000800 */
[----:B------:R-:W-:Y:S01]  /*1430*/  SHF.R.S32.HI R22, RZ, 0x1f, R22 ;  /* 0x0000001fff167819 */ /* 0x000fe20000011416 */
[----:B------:R-:W-:Y:S01]  /*1440*/  UIMAD UR7, UR25, UR17, URZ ;  /* 0x00000011190772a4 */ /* 0x000fe2000f8e023f */
[----:B------:R-:W-:Y:S01]  /*1450*/  IADD3 R139, R135, UR5, RZ ;  /* 0x00000005878b7c10 */ /* 0x000fe2000fffe0ff */
[----:B------:R-:W-:Y:S01]  /*1460*/  IMAD.U32 R80, RZ, RZ, UR26 ;  /* 0x0000001aff507e24 */ /* 0x000fe2000f8e00ff */
[----:B------:R-:W-:Y:S01]  /*1470*/  SHF.R.U32.HI R19, RZ, 0x3, R19 ;  /* 0x00000003ff137819 */ /* 0x000fe20000011613 */
[----:B------:R-:W-:Y:S01]  /*1480*/  IMAD.IADD R18, R78, 0x1, -R5 ;  /* 0x000000014e127824 */ /* 0x000fe200078e0a05 */
[----:B------:R-:W-:Y:S01]  /*1490*/  UIMAD UR7, UR4, UR26, UR7 ;  /* 0x0000001a040772a4 */ /* 0x000fe2000f8e0207 */
[----:B------:R-:W-:Y:S01]  /*14a0*/  IMAD.MOV.U32 R138, RZ, RZ, R134 ;  /* 0x000000ffff8a7224 */ /* 0x000fe200078e0086 */
[----:B------:R-:W-:Y:S01]  /*14b0*/  LEA.HI R22, R22, R121, RZ, 0x3 ;  /* 0x0000007916167211 */ /* 0x000fe200078f18ff */
[----:B------:R-:W-:Y:S01]  /*14c0*/  IMAD.SHL.U32 R16, R18, 0x4, RZ ;  /* 0x0000000412107824 */ /* 0x000fe200078e00ff */
[----:B------:R-:W-:Y:S01]  /*14d0*/  LOP3.LUT R19, R6, R19, RZ, 0x3c, !PT ;  /* 0x0000001306137212 */ /* 0x000fe200078e3cff */
[----:B------:R-:W-:Y:S01]  /*14e0*/  IMAD.WIDE.U32 R8, R80, UR17, R138 ;  /* 0x0000001150087c25 */ /* 0x000fe2000f8e008a */
[----:B------:R-:W-:Y:S01]  /*14f0*/  ISETP.GE.AND P3, PT, R4, c[0x0][0x1d4], PT ;  /* 0x0000750004007a0c */ /* 0x000fe20003f66270 */
[----:B------:R-:W-:Y:S01]  /*1500*/  ULDC.64 UR4, c[0x0][0x260] ;  /* 0x0000980000047ab9 */ /* 0x000fe20000000a00 */
[----:B------:R-:W-:Y:S01]  /*1510*/  IADD3 R15, R16, 0x20, RZ ;  /* 0x00000020100f7810 */ /* 0x000fe20007ffe0ff */
[----:B------:R-:W-:Y:S01]  /*1520*/  IMAD.SHL.U32 R18, R18, 0x8, RZ ;  /* 0x0000000812127824 */ /* 0x000fe200078e00ff */
[----:B------:R-:W-:Y:S01]  /*1530*/  @P0 LEA R10, P6, R8, c[0x0][0x220], 0x1 ;  /* 0x00008800080a0a11 */ /* 0x000fe200078c08ff */
[----:B------:R-:W-:Y:S01]  /*1540*/  IMAD.SHL.U32 R116, R116, 0x8, RZ ;  /* 0x0000000874747824 */ /* 0x000fe200078e00ff */
[C---:B------:R-:W-:Y:S01]  /*1550*/  IADD3 R14, R16.reuse, 0x40, RZ ;  /* 0x00000040100e7810 */ /* 0x040fe20007ffe0ff */
[----:B------:R-:W-:Y:S01]  /*1560*/  IMAD.IADD R13, R16, 0x1, R15 ;  /* 0x00000001100d7824 */ /* 0x000fe200078e020f */
[----:B------:R-:W-:Y:S01]  /*1570*/  LOP3.LUT R22, R22, 0xfffffff8, RZ, 0xc0, !PT ;  /* 0xfffffff816167812 */ /* 0x000fe200078ec0ff */
[----:B------:R-:W-:Y:S01]  /*1580*/  UIMAD UR4, UR14, UR4, URZ ;  /* 0x000000040e0472a4 */ /* 0x000fe2000f8e023f */
[----:B------:R-:W-:Y:S01]  /*1590*/  LOP3.LUT R116, R19, 0xfffffe00, R116, 0xf8, !PT ;  /* 0xfffffe0013747812 */ /* 0x000fe200078ef874 */
[----:B------:R-:W-:Y:S01]  /*15a0*/  IMAD.IADD R12, R16, 0x1, R14 ;  /* 0x00000001100c7824 */ /* 0x000fe200078e020e */
[--C-:B------:R-:W-:Y:S01]  /*15b0*/  SHF.R.S32.HI R19, RZ, 0x1f, R18.reuse ;  /* 0x0000001fff137819 */ /* 0x100fe20000011412 */
[----:B------:R-:W-:Y:S01]  /*15c0*/  UIMAD UR4, UR15, UR5, UR4 ;  /* 0x000000050f0472a4 */ /* 0x000fe2000f8e0204 */
[----:B------:R-:W-:Y:S01]  /*15d0*/  LEA.HI R3, R3, R78, RZ, 0x5 ;  /* 0x0000004e03037211 */ /* 0x000fe200078f28ff */
[----:B------:R-:W-:Y:S01]  /*15e0*/  UIADD3 UR37, UR19, UR37, URZ ;  /* 0x0000002513257290 */ /* 0x000fe2000fffe03f */
[----:B------:R-:W-:Y:S01]  /*15f0*/  IMAD.SHL.U32 R116, R116, 0x2, RZ ;  /* 0x0000000274747824 */ /* 0x000fe200078e00ff */
[----:B------:R-:W-:Y:S01]  /*1600*/  USHF.L.U32 UR33, UR6, 0x5, URZ ;  /* 0x0000000506217899 */ /* 0x000fe2000800063f */
[----:B------:R-:W-:Y:S01]  /*1610*/  SHF.R.S32.HI R88, RZ, 0x1f, R121 ;  /* 0x0000001fff587819 */ /* 0x000fe20000011479 */
[----:B------:R-:W-:Y:S01]  /*1620*/  IMAD.SHL.U32 R3, R3, 0x10, RZ ;  /* 0x0000001003037824 */ /* 0x000fe200078e00ff */
[----:B------:R-:W-:Y:S01]  /*1630*/  IADD3 R25, R25, UR4, RZ ;  /* 0x0000000419197c10 */ /* 0x000fe2000fffe0ff */
[----:B------:R-:W-:Y:S01]  /*1640*/  ULDC.64 UR4, c[0x0][0x210] ;  /* 0x0000840000047ab9 */ /* 0x000fe20000000a00 */
[----:B------:R-:W-:Y:S01]  /*1650*/  IMAD.WIDE.U32 R28, R121, c[0x0][0x280], R18 ;  /* 0x0000a000791c7a25 */ /* 0x000fe200078e0012 */
[----:B------:R-:W-:Y:S01]  /*1660*/  UIMAD UR4, UR14, UR4, URZ ;  /* 0x000000040e0472a4 */ /* 0x000fe2000f8e023f */
[----:B------:R-:W-:Y:S01]  /*1670*/  LOP3.LUT R3, R3, 0xfffffe00, RZ, 0xc0, !PT ;  /* 0xfffffe0003037812 */ /* 0x000fe200078ec0ff */
[----:B------:R-:W-:Y:S01]  /*1680*/  USHF.R.S32.HI UR40, URZ, 0x1f, UR37 ;  /* 0x0000001f3f287899 */ /* 0x000fe20008011425 */
[C---:B------:R-:W-:Y:S01]  /*1690*/  IMAD R124, R88.reuse, c[0x0][0x280], RZ ;  /* 0x0000a000587c7a24 */ /* 0x040fe200078e02ff */
[----:B------:R-:W-:Y:S01]  /*16a0*/  UIMAD UR4, UR15, UR5, UR4 ;  /* 0x000000050f0472a4 */ /* 0x000fe2000f8e0204 */
[----:B------:R-:W-:Y:S01]  /*16b0*/  IMAD R122, R88, c[0x0][0x290], RZ ;  /* 0x0000a400587a7a24 */ /* 0x000fe200078e02ff */
[C---:B------:R-:W-:Y:S01]  /*16c0*/  IADD3 R119, R18.reuse, 0x60, RZ ;  /* 0x0000006012777810 */ /* 0x040fe20007ffe0ff */
[C---:B------:R-:W-:Y:S01]  /*16d0*/  IMAD R124, R121.reuse, c[0x0][0x284], R124 ;  /* 0x0000a100797c7a24 */ /* 0x040fe200078e027c */
[C---:B------:R-:W-:Y:S01]  /*16e0*/  IADD3 R118, R18.reuse, 0x80, RZ ;  /* 0x0000008012767810 */ /* 0x040fe20007ffe0ff */
[C---:B------:R-:W-:Y:S01]  /*16f0*/  IMAD R122, R121.reuse, c[0x0][0x294], R122 ;  /* 0x0000a500797a7a24 */ /* 0x040fe200078e027a */
[----:B------:R-:W-:Y:S01]  /*1700*/  IADD3 R117, R18, 0xa0, RZ ;  /* 0x000000a012757810 */ /* 0x000fe20007ffe0ff */
[----:B------:R-:W-:-:S04]  /*1710*/  IMAD.WIDE.U32 R26, R121, c[0x0][0x290], R18 ;  /* 0x0000a400791a7a25 */ /* 0x000fc800078e0012 */
[----:B------:R-:W-:-:S04]  /*1720*/  IMAD.WIDE.U32 R132, R132, c[0x0][0x268], R24 ;  /* 0x00009a0084847a25 */ /* 0x000fc800078e0018 */
[----:B------:R-:W-:Y:S02]  /*1730*/  IMAD.IADD R125, R124, 0x1, R29 ;  /* 0x000000017c7d7824 */ /* 0x000fe400078e021d */
[----:B------:R-:W-:Y:S02]  /*1740*/  IMAD.IADD R123, R122, 0x1, R27 ;  /* 0x000000017a7b7824 */ /* 0x000fe400078e021b */
[----:B------:R-:W-:Y:S01]  /*1750*/  IMAD.WIDE.U32 R136, R121, c[0x0][0x1e0], RZ ;  /* 0x0000780079887a25 */ /* 0x000fe200078e00ff */
[----:B--2---:R1:W2:Y:S01]  /*1760*/  @P2 R2UR UR30, R0 ;  /* 0x00000000001e23c2 */ /* 0x0042a200000e0000 */
[C---:B------:R-:W-:Y:S02]  /*1770*/  ISETP.GE.AND P2, PT, R2.reuse, 0x1, PT ;  /* 0x000000010200780c */ /* 0x040fe40003f46270 */
[----:B------:R-:W-:-:S05]  /*1780*/  IMAD.SHL.U32 R2, R2, 0x2, RZ ;  /* 0x0000000202027824 */ /* 0x000fca00078e00ff */
[----:B------:R-:W-:Y:S02]  /*1790*/  IADD3 R5, -R2, c[0x0][0x1d4], RZ ;  /* 0x0000750002057a10 */ /* 0x000fe40007ffe1ff */
[----:B-1----:R-:W-:-:S04]  /*17a0*/  IADD3 R0, R9, UR7, RZ ;  /* 0x0000000709007c10 */ /* 0x002fc8000fffe0ff */
[----:B------:R-:W-:Y:S02]  /*17b0*/  @P0 LEA.HI.X R11, R8, c[0x0][0x224], R0, 0x1, P6 ;  /* 0x00008900080b0a11 */ /* 0x000fe400030f0c00 */
[----:B------:R-:W-:-:S03]  /*17c0*/  ISETP.GE.AND P6, PT, R18, c[0x0][0x27c], PT ;  /* 0x00009f0012007a0c */ /* 0x000fc60003fc6270 */
[----:B------:R-:W-:Y:S01]  /*17d0*/  @!PT LDS RZ, [RZ] ;  /* 0x00000000fffff984 */ /* 0x000fe20000000800 */
[----:B------:R-:W-:Y:S01]  /*17e0*/  @!PT LDS RZ, [RZ] ;  /* 0x00000000fffff984 */ /* 0x000fe20000000800 */
[----:B------:R-:W-:Y:S01]  /*17f0*/  @!PT LDS RZ, [RZ] ;  /* 0x00000000fffff984 */ /* 0x000fe20000000800 */
[----:B------:R1:W-:Y:S01]  /*1800*/  @P0 LDGSTS.E.BYPASS.LTC128B.128 [R116+0x6100], [R10.64], !P5 ;  /* 0x061000000a740fae */ /* 0x0003e2000e901d5c */
[----:B------:R-:W-:Y:S02]  /*1810*/  SEL R9, RZ, c[0x0][0x27c], !P6 ;  /* 0x00009f00ff097a07 */ /* 0x000fe40007000000 */
[CC--:B------:R-:W-:Y:S01]  /*1820*/  SEL R17, R2.reuse, R5.reuse, !P6 ;  /* 0x0000000502117207 */ /* 0x0c0fe20007000000 */
[----:B------:R1:W-:Y:S01]  /*1830*/  @P0 LDGSTS.E.BYPASS.LTC128B.128 [R116+0x8100], [R10.64+0x80], !P4 ;  /* 0x081000800a740fae */ /* 0x0003e2000e101d5c */
[----:B------:R-:W-:Y:S02]  /*1840*/  ISETP.GE.AND P6, PT, R13, c[0x0][0x27c], PT ;  /* 0x00009f000d007a0c */ /* 0x000fe40003fc6270 */
[----:B------:R-:W-:Y:S01]  /*1850*/  SHF.R.S32.HI R6, RZ, 0x1f, R17 ;  /* 0x0000001fff067819 */ /* 0x000fe20000011411 */
[----:B------:R1:W-:Y:S01]  /*1860*/  @P0 LDGSTS.E.BYPASS.LTC128B.128 [R116+0xa100], [R10.64+0x100], !P3 ;  /* 0x0a1001000a740fae */ /* 0x0003e2000d901d5c */
[----:B------:R-:W-:Y:S02]  /*1870*/  SEL R20, RZ, c[0x0][0x27c], !P6 ;  /* 0x00009f00ff147a07 */ /* 0x000fe40007000000 */
[----:B------:R-:W-:-:S02]  /*1880*/  SEL R7, R2, R5, !P6 ;  /* 0x0000000502077207 */ /* 0x000fc40007000000 */
[----:B------:R-:W-:Y:S01]  /*1890*/  ISETP.GE.AND P6, PT, R12, c[0x0][0x27c], PT ;  /* 0x00009f000c007a0c */ /* 0x000fe20003fc6270 */
[----:B------:R-:W-:Y:S01]  /*18a0*/  IMAD.IADD R20, R20, 0x1, R13 ;  /* 0x0000000114147824 */ /* 0x000fe200078e020d */
[----:B------:R-:W-:Y:S02]  /*18b0*/  SHF.R.S32.HI R4, RZ, 0x1f, R7 ;  /* 0x0000001fff047819 */ /* 0x000fe40000011407 */
[----:B------:R-:W-:Y:S01]  /*18c0*/  SEL R5, R2, R5, !P6 ;  /* 0x0000000502057207 */ /* 0x000fe20007000000 */
[----:B------:R-:W-:Y:S01]  /*18d0*/  IMAD.IADD R2, R18, 0x1, R9 ;  /* 0x0000000112027824 */ /* 0x000fe200078e0209 */
[----:B------:R-:W-:Y:S01]  /*18e0*/  LEA.HI R4, R4, R7, RZ, 0x4 ;  /* 0x0000000704047211 */ /* 0x000fe200078f20ff */
[----:B------:R-:W-:Y:S01]  /*18f0*/  IMAD.U32 R9, RZ, RZ, UR15 ;  /* 0x0000000fff097e24 */ /* 0x000fe2000f8e00ff */
[----:B------:R-:W-:Y:S01]  /*1900*/  LEA.HI R6, R6, R17, RZ, 0x4 ;  /* 0x0000001106067211 */ /* 0x000fe200078f20ff */
[----:B------:R-:W-:Y:S01]  /*1910*/  IMAD.IADD R7, R121, 0x1, -R22 ;  /* 0x0000000179077824 */ /* 0x000fe200078e0a16 */
[----:B------:R-:W-:Y:S01]  /*1920*/  SHF.R.S32.HI R107, RZ, 0x1f, R2 ;  /* 0x0000001fff6b7819 */ /* 0x000fe20000011402 */
[----:B------:R-:W-:Y:S01]  /*1930*/  IMAD.WIDE.U32 R130, R9, c[0x0][0x210], R18 ;  /* 0x0000840009827a25 */ /* 0x000fe200078e0012 */
[----:B------:R-:W-:-:S02]  /*1940*/  SHF.R.S32.HI R9, RZ, 0x1f, R20 ;  /* 0x0000001fff097819 */ /* 0x000fc40000011414 */
[CC--:B------:R-:W-:Y:S02]  /*1950*/  LEA.HI R115, R107.reuse, R2.reuse, RZ, 0x3 ;  /* 0x000000026b737211 */ /* 0x0c0fe400078f18ff */
[----:B------:R-:W-:Y:S02]  /*1960*/  LEA.HI R107, R107, R2, RZ, 0x6 ;  /* 0x000000026b6b7211 */ /* 0x000fe400078f30ff */
[----:B------:R-:W-:Y:S02]  /*1970*/  SHF.R.S32.HI R2, RZ, 0x1f, R5 ;  /* 0x0000001fff027819 */ /* 0x000fe40000011405 */
[----:B------:R-:W-:Y:S01]  /*1980*/  LEA.HI R114, R9, R20, RZ, 0x3 ;  /* 0x0000001409727211 */ /* 0x000fe200078f18ff */
[----:B------:R-:W-:Y:S01]  /*1990*/  IMAD.SHL.U32 R107, R107, 0x40, RZ ;  /* 0x000000406b6b7824 */ /* 0x000fe200078e00ff */
[----:B------:R-:W-:Y:S02]  /*19a0*/  LEA.HI R2, R2, R5, RZ, 0x4 ;  /* 0x0000000502027211 */ /* 0x000fe400078f20ff */
[----:B------:R-:W-:-:S02]  /*19b0*/  SEL R5, RZ, c[0x0][0x27c], !P6 ;  /* 0x00009f00ff057a07 */ /* 0x000fc40007000000 */
[C---:B------:R-:W-:Y:S01]  /*19c0*/  LOP3.LUT P6, RZ, R7.reuse, 0x4, RZ, 0xc0, !PT ;  /* 0x0000000407ff7812 */ /* 0x040fe200078cc0ff */
[----:B------:R-:W-:Y:S01]  /*19d0*/  IMAD.SHL.U32 R7, R7, 0x40, RZ ;  /* 0x0000004007077824 */ /* 0x000fe200078e00ff */
[----:B------:R-:W-:Y:S01]  /*19e0*/  LEA.HI R9, R9, R20, RZ, 0x6 ;  /* 0x0000001409097211 */ /* 0x000fe200078f30ff */
[----:B------:R-:W-:Y:S01]  /*19f0*/  IMAD.IADD R22, R5, 0x1, R12 ;  /* 0x0000000105167824 */ /* 0x000fe200078e020c */
[----:B------:R-:W-:Y:S02]  /*1a00*/  SHF.R.S32.HI R112, RZ, 0x4, R6 ;  /* 0x00000004ff707819 */ /* 0x000fe40000011406 */
[----:B------:R-:W-:Y:S01]  /*1a10*/  LOP3.LUT R7, R7, 0x1c0, RZ, 0xc0, !PT ;  /* 0x000001c007077812 */ /* 0x000fe200078ec0ff */
[----:B------:R-:W-:Y:S01]  /*1a20*/  IMAD.SHL.U32 R9, R9, 0x40, RZ ;  /* 0x0000004009097824 */ /* 0x000fe200078e00ff */
[----:B------:R-:W-:Y:S02]  /*1a30*/  SHF.R.S32.HI R103, RZ, 0x1f, R22 ;  /* 0x0000001fff677819 */ /* 0x000fe40000011416 */
[----:B------:R-:W-:-:S02]  /*1a40*/  SHF.R.U32.HI R5, RZ, 0x3, R7 ;  /* 0x00000003ff057819 */ /* 0x000fc40000011607 */
[----:B------:R-:W-:Y:S02]  /*1a50*/  LOP3.LUT R6, R7, 0x38, R114, 0xf8, !PT ;  /* 0x0000003807067812 */ /* 0x000fe400078ef872 */
[----:B------:R-:W-:Y:S02]  /*1a60*/  LEA.HI.SX32 R112, R115, R112, 0x1d ;  /* 0x0000007073707211 */ /* 0x000fe400078feaff */
[----:B------:R-:W-:Y:S02]  /*1a70*/  LEA.HI R113, R103, R22, RZ, 0x3 ;  /* 0x0000001667717211 */ /* 0x000fe400078f18ff */
[----:B------:R-:W-:Y:S02]  /*1a80*/  SHF.R.S32.HI R109, RZ, 0x4, R4 ;  /* 0x00000004ff6d7819 */ /* 0x000fe40000011404 */
[----:B------:R-:W-:Y:S02]  /*1a90*/  SHF.R.S32.HI R2, RZ, 0x4, R2 ;  /* 0x00000004ff027819 */ /* 0x000fe40000011402 */
[----:B------:R-:W-:-:S02]  /*1aa0*/  LOP3.LUT R105, R9, 0x7ffff000, RZ, 0xc0, !PT ;  /* 0x7ffff00009697812 */ /* 0x000fc400078ec0ff */
[----:B------:R-:W-:Y:S02]  /*1ab0*/  LOP3.LUT R6, R6, R5, RZ, 0x3c, !PT ;  /* 0x0000000506067212 */ /* 0x000fe400078e3cff */
[----:B------:R-:W-:Y:S02]  /*1ac0*/  SHF.R.S32.HI R9, RZ, 0x1f, R112 ;  /* 0x0000001fff097819 */ /* 0x000fe40000011470 */
[----:B------:R-:W-:Y:S01]  /*1ad0*/  IADD3 R131, R131, UR4, RZ ;  /* 0x0000000483837c10 */ /* 0x000fe2000fffe0ff */
[----:B------:R-:W-:Y:S01]  /*1ae0*/  UMOV UR4, 0x5 ;  /* 0x0000000500047882 */ /* 0x000fe20000000000 */
[----:B------:R-:W-:Y:S01]  /*1af0*/  LEA.HI.SX32 R109, R114, R109, 0x1d ;  /* 0x0000006d726d7211 */ /* 0x000fe200078feaff */
[----:B------:R-:W-:Y:S01]  /*1b00*/  USHF.L.U64.HI UR32, UR6, UR4, UR32 ;  /* 0x0000000406207299 */ /* 0x000fe20008010220 */
[----:B------:R-:W-:Y:S02]  /*1b10*/  LEA.HI.SX32 R108, R113, R2, 0x1d ;  /* 0x00000002716c7211 */ /* 0x000fe400078feaff */
[----:B------:R-:W-:Y:S01]  /*1b20*/  IADD3 R105, R6, R105, R3 ;  /* 0x0000006906697210 */ /* 0x000fe20007ffe003 */
[----:B------:R-:W-:Y:S01]  /*1b30*/  ULDC.64 UR4, c[0x0][0x1e0] ;  /* 0x0000780000047ab9 */ /* 0x000fe20000000a00 */
[----:B------:R-:W-:Y:S01]  /*1b40*/  LEA.HI R6, R9, R112, RZ, 0x3 ;  /* 0x0000007009067211 */ /* 0x000fe200078f18ff */
[----:B------:R-:W-:Y:S01]  /*1b50*/  IMAD.SHL.U32 R112, R112, 0x8, RZ ;  /* 0x0000000870707824 */ /* 0x000fe200078e00ff */
[----:B------:R-:W-:Y:S01]  /*1b60*/  SHF.R.S32.HI R4, RZ, 0x1f, R109 ;  /* 0x0000001fff047819 */ /* 0x000fe2000001146d */
[----:B------:R-:W-:Y:S01]  /*1b70*/  USHF.L.U64.HI UR34, UR4, UR38, UR5 ;  /* 0x0000002604227299 */ /* 0x000fe20008010205 */
[----:B------:R-:W-:Y:S01]  /*1b80*/  SHF.R.S32.HI R9, RZ, 0x1f, R108 ;  /* 0x0000001fff097819 */ /* 0x000fe2000001146c */
[----:B------:R-:W-:Y:S01]  /*1b90*/  USHF.L.U32 UR35, UR4, 0x6, URZ ;  /* 0x0000000604237899 */ /* 0x000fe2000800063f */
[----:B------:R-:W-:Y:S01]  /*1ba0*/  LOP3.LUT R20, R7, 0x38, R115, 0xf8, !PT ;  /* 0x0000003807147812 */ /* 0x000fe200078ef873 */
[----:B------:R-:W-:Y:S01]  /*1bb0*/  IMAD.SHL.U32 R6, R6, 0x200, RZ ;  /* 0x0000020006067824 */ /* 0x000fe200078e00ff */
[----:B------:R-:W-:Y:S01]  /*1bc0*/  ULDC.64 UR4, c[0x0][0x280] ;  /* 0x0000a00000047ab9 */ /* 0x000fe20000000a00 */
[----:B------:R-:W-:Y:S01]  /*1bd0*/  LEA.HI R103, R103, R22, RZ, 0x6 ;  /* 0x0000001667677211 */ /* 0x000fe200078f30ff */
[----:B------:R-:W-:Y:S01]  /*1be0*/  USHF.L.U64.HI UR36, UR4, UR38, UR5 ;  /* 0x0000002604247299 */ /* 0x000fe20008010205 */
[----:B------:R-:W-:Y:S01]  /*1bf0*/  LEA.HI R4, R4, R109, RZ, 0x3 ;  /* 0x0000006d04047211 */ /* 0x000fe200078f18ff */
[----:B------:R-:W-:Y:S01]  /*1c00*/  USHF.L.U32 UR39, UR4, 0x6, URZ ;  /* 0x0000000604277899 */ /* 0x000fe2000800063f */
[----:B------:R-:W-:Y:S01]  /*1c10*/  LEA.HI R2, R9, R108, RZ, 0x3 ;  /* 0x0000006c09027211 */ /* 0x000fe200078f18ff */
[----:B------:R-:W-:Y:S01]  /*1c20*/  IMAD.SHL.U32 R109, R109, 0x8, RZ ;  /* 0x000000086d6d7824 */ /* 0x000fe200078e00ff */
[----:B------:R-:W-:Y:S01]  /*1c30*/  LOP3.LUT R107, R107, 0x7ffff000, RZ, 0xc0, !PT ;  /* 0x7ffff0006b6b7812 */ /* 0x000fe200078ec0ff */
[----:B------:R-:W-:Y:S01]  /*1c40*/  IMAD.SHL.U32 R108, R108, 0x8, RZ ;  /* 0x000000086c6c7824 */ /* 0x000fe200078e00ff */
[----:B------:R-:W-:Y:S01]  /*1c50*/  LOP3.LUT R20, R20, R5, RZ, 0x3c, !PT ;  /* 0x0000000514147212 */ /* 0x000fe200078e3cff */
[----:B------:R-:W-:Y:S01]  /*1c60*/  ULDC.64 UR4, c[0x0][0x290] ;  /* 0x0000a40000047ab9 */ /* 0x000fe20000000a00 */
[----:B------:R-:W-:Y:S01]  /*1c70*/  LOP3.LUT R106, R7, 0x38, R112, 0xf8, !PT ;  /* 0x00000038076a7812 */ /* 0x000fe200078ef870 */
[----:B------:R-:W-:Y:S01]  /*1c80*/  USHF.L.U64.HI UR38, UR4, UR38, UR5 ;  /* 0x0000002604267299 */ /* 0x000fe20008010205 */
[----:B------:R-:W-:Y:S01]  /*1c90*/  IADD3 R107, R20, R107, R3 ;  /* 0x0000006b146b7210 */ /* 0x000fe20007ffe003 */
[----:B------:R-:W-:Y:S01]  /*1ca0*/  USHF.L.U32 UR41, UR4, 0x6, URZ ;  /* 0x0000000604297899 */ /* 0x000fe2000800063f */
[----:B------:R-:W-:Y:S01]  /*1cb0*/  IMAD.SHL.U32 R103, R103, 0x40, RZ ;  /* 0x0000004067677824 */ /* 0x000fe200078e00ff */
[-C--:B------:R-:W-:Y:S01]  /*1cc0*/  LOP3.LUT R106, R106, R5.reuse, RZ, 0x3c, !PT ;  /* 0x000000056a6a7212 */ /* 0x080fe200078e3cff */
[----:B------:R-:W-:Y:S01]  /*1cd0*/  ULDC.64 UR4, c[0x0][0x1e0] ;  /* 0x0000780000047ab9 */ /* 0x000fe20000000a00 */
[----:B------:R-:W-:Y:S01]  /*1ce0*/  LOP3.LUT R6, R6, 0x7ffff000, RZ, 0xc0, !PT ;  /* 0x7ffff00006067812 */ /* 0x000fe200078ec0ff */
[----:B------:R-:W-:Y:S01]  /*1cf0*/  IMAD.SHL.U32 R4, R4, 0x200, RZ ;  /* 0x0000020004047824 */ /* 0x000fe200078e00ff */
[C---:B------:R-:W-:Y:S01]  /*1d00*/  LOP3.LUT R20, R7.reuse, 0x38, R113, 0xf8, !PT ;  /* 0x0000003807147812 */ /* 0x040fe200078ef871 */
[----:B------:R-:W-:Y:S01]  /*1d10*/  IMAD.SHL.U32 R2, R2, 0x200, RZ ;  /* 0x0000020002027824 */ /* 0x000fe200078e00ff */
[C---:B------:R-:W-:Y:S01]  /*1d20*/  LOP3.LUT R104, R7.reuse, 0x38, R109, 0xf8, !PT ;  /* 0x0000003807687812 */ /* 0x040fe200078ef86d */
[----:B------:R-:W-:Y:S01]  /*1d30*/  UIMAD UR43, UR40, UR4, URZ ;  /* 0x00000004282b72a4 */ /* 0x000fe2000f8e023f */
[----:B------:R-:W-:Y:S01]  /*1d40*/  LOP3.LUT R102, R7, 0x38, R108, 0xf8, !PT ;  /* 0x0000003807667812 */ /* 0x000fe200078ef86c */
[----:B------:R-:W-:Y:S01]  /*1d50*/  UIMAD.WIDE.U32 UR44, UR37, UR4, URZ ;  /* 0x00000004252c72a5 */ /* 0x000fe2000f8e003f */
[--C-:B------:R-:W-:Y:S01]  /*1d60*/  IADD3 R106, R106, R6, R3.reuse ;  /* 0x000000066a6a7210 */ /* 0x100fe20007ffe003 */
[----:B------:R-:W-:Y:S01]  /*1d70*/  UIMAD UR43, UR37, UR5, UR43 ;  /* 0x00000005252b72a4 */ /* 0x000fe2000f8e022b */
[----:B------:R-:W-:Y:S01]  /*1d80*/  LOP3.LUT R103, R103, 0x7ffff000, RZ, 0xc0, !PT ;  /* 0x7ffff00067677812 */ /* 0x000fe200078ec0ff */
[----:B------:R-:W-:Y:S01]  /*1d90*/  ULDC.64 UR6, c[0x0][0x1e8] ;  /* 0x00007a0000067ab9 */ /* 0x000fe20000000a00 */
[-C--:B------:R-:W-:Y:S01]  /*1da0*/  LOP3.LUT R20, R20, R5.reuse, RZ, 0x3c, !PT ;  /* 0x0000000514147212 */ /* 0x080fe200078e3cff */
[----:B------:R-:W-:Y:S01]  /*1db0*/  ULDC.64 UR4, c[0x0][0x268] ;  /* 0x00009a0000047ab9 */ /* 0x000fe20000000a00 */
[----:B------:R-:W-:Y:S01]  /*1dc0*/  LOP3.LUT R6, R7, 0x18, R18, 0xf8, !PT ;  /* 0x0000001807067812 */ /* 0x000fe200078ef812 */
[----:B------:R-:W-:Y:S01]  /*1dd0*/  UIMAD UR42, UR14, UR6, URZ ;  /* 0x000000060e2a72a4 */ /* 0x000fe2000f8e023f */
[-C--:B------:R-:W-:Y:S01]  /*1de0*/  LOP3.LUT R104, R104, R5.reuse, RZ, 0x3c, !PT ;  /* 0x0000000568687212 */ /* 0x080fe200078e3cff */
[----:B------:R-:W-:Y:S01]  /*1df0*/  UIADD3 UR45, UR45, UR43, URZ ;  /* 0x0000002b2d2d7290 */ /* 0x000fe2000fffe03f */
[----:B------:R-:W-:Y:S01]  /*1e00*/  LOP3.LUT R4, R4, 0x7ffff000, RZ, 0xc0, !PT ;  /* 0x7ffff00004047812 */ /* 0x000fe200078ec0ff */
[----:B------:R-:W-:Y:S01]  /*1e10*/  UIMAD UR27, UR27, UR4, URZ ;  /* 0x000000041b1b72a4 */ /* 0x000fe2000f8e023f */
[----:B------:R-:W-:Y:S01]  /*1e20*/  LOP3.LUT R102, R102, R5, RZ, 0x3c, !PT ;  /* 0x0000000566667212 */ /* 0x000fe200078e3cff */
[----:B------:R-:W-:Y:S01]  /*1e30*/  UIMAD UR42, UR15, UR7, UR42 ;  /* 0x000000070f2a72a4 */ /* 0x000fe2000f8e022a */
[----:B------:R-:W-:Y:S01]  /*1e40*/  LOP3.LUT R2, R2, 0x7ffff000, RZ, 0xc0, !PT ;  /* 0x7ffff00002027812 */ /* 0x000fe200078ec0ff */
[----:B------:R-:W-:Y:S01]  /*1e50*/  UIMAD.WIDE.U32 UR44, UR15, UR6, UR44 ;  /* 0x000000060f2c72a5 */ /* 0x000fe2000f8e002c */
[----:B------:R-:W-:Y:S01]  /*1e60*/  @P1 IADD3 R8, P0, R8, UR33, RZ ;  /* 0x0000002108081c10 */ /* 0x000fe2000ff1e0ff */
[----:B------:R-:W-:Y:S01]  /*1e70*/  UIMAD UR27, UR31, UR5, UR27 ;  /* 0x000000051f1b72a4 */ /* 0x000fe2000f8e021b */
[----:B------:R-:W-:Y:S01]  /*1e80*/  IADD3 R103, R20, R103, R3 ;  /* 0x0000006714677210 */ /* 0x000fe20007ffe003 */
[----:B--2---:R-:W-:Y:S01]  /*1e90*/  @UP0 USHF.R.S32.HI UR31, URZ, 0x1f, UR30 ;  /* 0x0000001f3f1f0899 */ /* 0x004fe2000801141e */
[----:B------:R-:W-:Y:S01]  /*1ea0*/  LOP3.LUT R111, R3, R6, R5, 0xf6, !PT ;  /* 0x00000006036f7212 */ /* 0x000fe200078ef605 */
[----:B------:R-:W-:Y:S01]  /*1eb0*/  UIADD3 UR45, UR45, UR42, URZ ;  /* 0x0000002a2d2d7290 */ /* 0x000fe2000fffe03f */
[--C-:B------:R-:W-:Y:S01]  /*1ec0*/  IADD3 R104, R104, R4, R3.reuse ;  /* 0x0000000468687210 */ /* 0x100fe20007ffe003 */
[----:B------:R-:W-:Y:S01]  /*1ed0*/  @!UP0 UMOV UR30, UR24 ;  /* 0x00000018001e8c82 */ /* 0x000fe20008000000 */
[----:B------:R-:W-:Y:S01]  /*1ee0*/  IADD3 R102, R102, R2, R3 ;  /* 0x0000000266667210 */ /* 0x000fe20007ffe003 */
[----:B------:R-:W-:Y:S01]  /*1ef0*/  USEL UR42, UR30, URZ, !UP5 ;  /* 0x0000003f1e2a7287 */ /* 0x000fe2000e800000 */
[----:B------:R-:W-:Y:S01]  /*1f00*/  @P1 IADD3.X R3, R0, UR32, RZ, P0, !PT ;  /* 0x0000002000031c10 */ /* 0x000fe200087fe4ff */
[----:B------:R-:W-:Y:S01]  /*1f10*/  @!UP0 UMOV UR31, UR13 ;  /* 0x0000000d001f8c82 */ /* 0x000fe20008000000 */
[C---:B------:R-:W-:Y:S01]  /*1f20*/  @P1 LEA R4, P0, R8.reuse, c[0x0][0x220], 0x1 ;  /* 0x0000880008041a11 */ /* 0x040fe200078008ff */
[----:B------:R-:W-:Y:S01]  /*1f30*/  USEL UR13, UR31, URZ, !UP5 ;  /* 0x0000003f1f0d7287 */ /* 0x000fe2000e800000 */
[----:B------:R-:W-:Y:S01]  /*1f40*/  SHF.R.S32.HI R2, RZ, 0x1f, R79 ;  /* 0x0000001fff027819 */ /* 0x000fe2000001144f */
[----:B------:R-:W-:Y:S01]  /*1f50*/  ULDC.64 UR6, c[0x0][0x1f0] ;  /* 0x00007c0000067ab9 */ /* 0x000fe20000000a00 */
[----:B------:R-:W-:Y:S01]  /*1f60*/  @P1 LEA.HI.X R5, R8, c[0x0][0x224], R3, 0x1, P0 ;  /* 0x0000890008051a11 */ /* 0x000fe200000f0c03 */
[----:B------:R-:W-:Y:S01]  /*1f70*/  IMAD.U32 R3, RZ, RZ, UR42 ;  /* 0x0000002aff037e24 */ /* 0x000fe2000f8e00ff */
[----:B------:R-:W-:Y:S01]  /*1f80*/  SHF.R.S32.HI R17, RZ, 0x1f, R16 ;  /* 0x0000001fff117819 */ /* 0x000fe20000011410 */
[----:B------:R-:W-:Y:S01]  /*1f90*/  IMAD R0, R2, c[0x0][0x280], RZ ;  /* 0x0000a00002007a24 */ /* 0x000fe200078e02ff */
[----:B------:R-:W-:Y:S01]  /*1fa0*/  UIMAD.WIDE.U32 UR30, UR42, UR6, UR44 ;  /* 0x000000062a1e72a5 */ /* 0x000fe2000f8e002c */
[----:B------:R2:W-:Y:S01]  /*1fb0*/  @P1 LDGSTS.E.BYPASS.LTC128B.128 [R116+0x7100], [R4.64], !P5 ;  /* 0x0710000004741fae */ /* 0x0005e2000e901d5c */
[----:B------:R-:W-:Y:S01]  /*1fc0*/  IMAD.WIDE.U32 R130, R3, c[0x0][0x218], R130 ;  /* 0x0000860003827a25 */ /* 0x000fe200078e0082 */
[----:B------:R-:W-:Y:S01]  /*1fd0*/  UIMAD UR6, UR13, UR6, URZ ;  /* 0x000000060d0672a4 */ /* 0x000fe2000f8e023f */
[----:B------:R-:W-:Y:S01]  /*1fe0*/  LEA R111, R111, 0x100, 0x1 ;  /* 0x000001006f6f7811 */ /* 0x000fe200078e08ff */
[----:B------:R2:W-:Y:S01]  /*1ff0*/  @P1 LDGSTS.E.BYPASS.LTC128B.128 [R116+0x9100], [R4.64+0x80], !P4 ;  /* 0x0910008004741fae */ /* 0x0005e2000e101d5c */
[----:B------:R-:W-:Y:S01]  /*2000*/  IMAD R3, R79, c[0x0][0x284], R0 ;  /* 0x0000a1004f037a24 */ /* 0x000fe200078e0200 */
[----:B------:R-:W-:Y:S01]  /*2010*/  ULDC.64 UR4, c[0x0][0x218] ;  /* 0x0000860000047ab9 */ /* 0x000fe20000000a00 */
[C-C-:B------:R-:W-:Y:S01]  /*2020*/  IMAD.WIDE.U32 R128, R121.reuse, c[0x0][0x280], R16.reuse ;  /* 0x0000a00079807a25 */ /* 0x140fe200078e0010 */
[----:B------:R2:W-:Y:S01]  /*2030*/  @P1 LDGSTS.E.BYPASS.LTC128B.128 [R116+0xb100], [R4.64+0x100], !P3 ;  /* 0x0b10010004741fae */ /* 0x0005e2000d901d5c */
[----:B------:R-:W-:Y:S01]  /*2040*/  UIMAD UR4, UR13, UR4, URZ ;  /* 0x000000040d0472a4 */ /* 0x000fe2000f8e023f */
[C---:B------:R-:W-:Y:S01]  /*2050*/  IADD3 R89, P0, R121.reuse, UR37, RZ ;  /* 0x0000002579597c10 */ /* 0x040fe2000ff1e0ff */
[----:B------:R-:W-:Y:S01]  /*2060*/  IMAD.WIDE.U32 R126, R121, c[0x0][0x290], R16 ;  /* 0x0000a400797e7a25 */ /* 0x000fe200078e0010 */
[----:B------:R-:W0:Y:S01]  /*2070*/  LDGDEPBAR ;  /* 0x00000000000079af */ /* 0x000e220000000000 */
[----:B------:R-:W-:Y:S01]  /*2080*/  UIMAD UR6, UR42, UR7, UR6 ;  /* 0x000000072a0672a4 */ /* 0x000fe2000f8e0206 */
[----:B------:R-:W-:Y:S01]  /*2090*/  IADD3 R91, R133, UR27, RZ ;  /* 0x0000001b855b7c10 */ /* 0x000fe2000fffe0ff */
[----:B------:R-:W-:Y:S01]  /*20a0*/  IMAD R0, R88, c[0x0][0x1e0], RZ ;  /* 0x0000780058007a24 */ /* 0x000fe200078e02ff */
[----:B------:R-:W-:Y:S01]  /*20b0*/  UIMAD UR4, UR42, UR5, UR4 ;  /* 0x000000052a0472a4 */ /* 0x000fe2000f8e0204 */
[----:B------:R-:W-:Y:S01]  /*20c0*/  IMAD.IADD R129, R129, 0x1, R124 ;  /* 0x0000000181817824 */ /* 0x000fe200078e027c */
[----:B------:R-:W-:Y:S01]  /*20d0*/  IADD3 R110, R111, 0x40, RZ ;  /* 0x000000406f6e7810 */ /* 0x000fe20007ffe0ff */
[----:B------:R-:W-:Y:S01]  /*20e0*/  IMAD.IADD R127, R127, 0x1, R122 ;  /* 0x000000017f7f7824 */ /* 0x000fe200078e027a */
[----:B------:R-:W-:Y:S01]  /*20f0*/  UIADD3 UR27, UR31, UR6, URZ ;  /* 0x000000061f1b7290 */ /* 0x000fe2000fffe03f */
[----:B------:R-:W-:Y:S01]  /*2100*/  IMAD R2, R2, c[0x0][0x290], RZ ;  /* 0x0000a40002027a24 */ /* 0x000fe200078e02ff */
[----:B------:R-:W-:Y:S01]  /*2110*/  IADD3.X R88, R88, UR40, RZ, P0, !PT ;  /* 0x0000002858587c10 */ /* 0x000fe200087fe4ff */
[----:B------:R-:W-:Y:S01]  /*2120*/  IMAD R95, R121, c[0x0][0x1e4], R0 ;  /* 0x00007900795f7a24 */ /* 0x000fe200078e0200 */
[----:B------:R-:W-:Y:S01]  /*2130*/  @P6 IADD3 R110, R111, -0x40, RZ ;  /* 0xffffffc06f6e6810 */ /* 0x000fe20007ffe0ff */
[----:B------:R-:W-:Y:S01]  /*2140*/  IMAD.MOV.U32 R124, RZ, RZ, R28 ;  /* 0x000000ffff7c7224 */ /* 0x000fe200078e001c */
[----:B------:R-:W-:Y:S01]  /*2150*/  LOP3.LUT R115, R115, 0xfffffff8, RZ, 0xc0, !PT ;  /* 0xfffffff873737812 */ /* 0x000fe200078ec0ff */
[----:B------:R-:W-:Y:S01]  /*2160*/  IMAD.MOV.U32 R122, RZ, RZ, R26 ;  /* 0x000000ffff7a7224 */ /* 0x000fe200078e001a */
[----:B------:R-:W-:Y:S01]  /*2170*/  LOP3.LUT R114, R114, 0xfffffff8, RZ, 0xc0, !PT ;  /* 0xfffffff872727812 */ /* 0x000fe200078ec0ff */
[----:B------:R-:W-:Y:S01]  /*2180*/  IMAD R83, R79, c[0x0][0x294], R2 ;  /* 0x0000a5004f537a24 */ /* 0x000fe200078e0202 */
[----:B------:R-:W-:Y:S01]  /*2190*/  LOP3.LUT R113, R113, 0xfffffff8, RZ, 0xc0, !PT ;  /* 0xfffffff871717812 */ /* 0x000fe200078ec0ff */
[----:B------:R-:W-:Y:S01]  /*21a0*/  IMAD.IADD R95, R137, 0x1, R95 ;  /* 0x00000001895f7824 */ /* 0x000fe200078e025f */
[----:B------:R-:W-:Y:S01]  /*21b0*/  IADD3 R82, P6, P0, R136, UR30, R18 ;  /* 0x0000001e88527c10 */ /* 0x000fe2000f8de012 */
[----:B------:R-:W-:Y:S01]  /*21c0*/  IMAD.WIDE.U32 R126, R79, c[0x0][0x290], R126 ;  /* 0x0000a4004f7e7a25 */ /* 0x000fe200078e007e */
[----:B------:R-:W-:Y:S01]  /*21d0*/  ULDC.U8 UR5, c[0x0][0x298] ;  /* 0x0000a60000057ab9 */ /* 0x000fe20000000000 */
[----:B-1----:R-:W-:-:S02]  /*21e0*/  IADD3 R11, R16, 0x50, RZ ;  /* 0x00000050100b7810 */ /* 0x002fc40007ffe0ff */
[C---:B------:R-:W-:Y:S01]  /*21f0*/  IMAD.WIDE.U32 R128, R79.reuse, c[0x0][0x280], R128 ;  /* 0x0000a0004f807a25 */ /* 0x040fe200078e0080 */
[----:B------:R-:W-:Y:S02]  /*2200*/  ISETP.NE.AND P1, PT, RZ, UR5, PT ;  /* 0x00000005ff007c0c */ /* 0x000fe4000bf25270 */
[C---:B------:R-:W-:Y:S01]  /*2210*/  IADD3 R10, R16.reuse, 0x30, RZ ;  /* 0x00000030100a7810 */ /* 0x040fe20007ffe0ff */
[C---:B------:R-:W-:Y:S01]  /*2220*/  IMAD.WIDE.U32 R124, R79.reuse, c[0x0][0x280], R124 ;  /* 0x0000a0004f7c7a25 */ /* 0x040fe200078e007c */
[----:B------:R-:W-:Y:S02]  /*2230*/  IADD3 R9, R16, 0x10, RZ ;  /* 0x0000001010097810 */ /* 0x000fe40007ffe0ff */
[----:B------:R-:W-:Y:S01]  /*2240*/  SHF.R.S32.HI R101, RZ, 0x1f, R115 ;  /* 0x0000001fff657819 */ /* 0x000fe20000011473 */
[----:B------:R-:W-:Y:S01]  /*2250*/  IMAD.WIDE.U32 R122, R79, c[0x0][0x290], R122 ;  /* 0x0000a4004f7a7a25 */ /* 0x000fe200078e007a */
[----:B------:R-:W-:Y:S02]  /*2260*/  SHF.R.S32.HI R98, RZ, 0x1f, R112 ;  /* 0x0000001fff627819 */ /* 0x000fe40000011470 */
[----:B------:R-:W-:Y:S01]  /*2270*/  SHF.R.S32.HI R100, RZ, 0x1f, R114 ;  /* 0x0000001fff647819 */ /* 0x000fe20000011472 */
[----:B------:R-:W-:Y:S01]  /*2280*/  IMAD.IADD R85, R127, 0x1, R83 ;  /* 0x000000017f557824 */ /* 0x000fe200078e0253 */
[----:B------:R-:W-:Y:S01]  /*2290*/  SHF.R.S32.HI R99, RZ, 0x1f, R113 ;  /* 0x0000001fff637819 */ /* 0x000fe20000011471 */
[----:B------:R-:W-:Y:S01]  /*22a0*/  IMAD.IADD R86, R129, 0x1, R3 ;  /* 0x0000000181567824 */ /* 0x000fe200078e0203 */
[----:B------:R-:W-:Y:S01]  /*22b0*/  IADD3 R87, R131, UR4, RZ ;  /* 0x0000000483577c10 */ /* 0x000fe2000fffe0ff */
[----:B------:R-:W-:Y:S01]  /*22c0*/  IMAD.IADD R84, R3, 0x1, R125 ;  /* 0x0000000103547824 */ /* 0x000fe200078e027d */
[----:B------:R-:W-:Y:S01]  /*22d0*/  SHF.R.S32.HI R97, RZ, 0x1f, R109 ;  /* 0x0000001fff617819 */ /* 0x000fe2000001146d */
[----:B------:R-:W-:Y:S01]  /*22e0*/  IMAD.IADD R83, R83, 0x1, R123 ;  /* 0x0000000153537824 */ /* 0x000fe200078e027b */
[----:B------:R-:W-:Y:S01]  /*22f0*/  SHF.R.S32.HI R96, RZ, 0x1f, R108 ;  /* 0x0000001fff607819 */ /* 0x000fe2000001146c */
[----:B------:R-:W-:Y:S01]  /*2300*/  IMAD.SHL.U32 R107, R107, 0x2, RZ ;  /* 0x000000026b6b7824 */ /* 0x000fe200078e00ff */
[----:B------:R-:W-:Y:S01]  /*2310*/  IADD3.X R81, R95, UR27, R19, P6, P0 ;  /* 0x0000001b5f517c10 */ /* 0x000fe2000b7e0413 */
[----:B------:R-:W-:-:S02]  /*2320*/  IMAD.SHL.U32 R105, R105, 0x2, RZ ;  /* 0x0000000269697824 */ /* 0x000fc400078e00ff */
[----:B------:R-:W-:Y:S02]  /*2330*/  IMAD.SHL.U32 R103, R103, 0x2, RZ ;  /* 0x0000000267677824 */ /* 0x000fe400078e00ff */
[----:B------:R-:W-:Y:S02]  /*2340*/  IMAD.SHL.U32 R106, R106, 0x2, RZ ;  /* 0x000000026a6a7824 */ /* 0x000fe400078e00ff */
[----:B------:R-:W-:Y:S02]  /*2350*/  IMAD.SHL.U32 R104, R104, 0x2, RZ ;  /* 0x0000000268687824 */ /* 0x000fe400078e00ff */
[----:B------:R-:W-:Y:S01]  /*2360*/  IMAD.SHL.U32 R102, R102, 0x2, RZ ;  /* 0x0000000266667824 */ /* 0x000fe200078e00ff */
[----:B--2---:R-:W-:Y:S06]  /*2370*/  BAR.SYNC.DEFER_BLOCKING 0x0 ;  /* 0x0000000000007b1d */ /* 0x004fec0000010000 */
.L_x_327:
[----:B------:R-:W-:Y:S01]  /*2380*/  USHF.R.S32.HI UR13, URZ, 0x1f, UR17 ;  /* 0x0000001f3f0d7899 */ /* 0x000fe20008011411 */
[----:B------:R-:W-:Y:S04]  /*2390*/  DEPBAR.LE SB0, 0x0 ;  /* 0x000080000000791a */ /* 0x000fe80000000000 */
[----:B------:R-:W-:Y:S01]  /*23a0*/  UIMAD UR7, UR34, UR17, URZ ;  /* 0x00000011220772a4 */ /* 0x000fe2000f8e023f */
[----:B------:R-:W-:Y:S01]  /*23b0*/  BAR.SYNC.DEFER_BLOCKING 0x0 ;  /* 0x0000000000007b1d */ /* 0x000fe20000010000 */
[----:B------:R-:W-:Y:S02]  /*23c0*/  UIMAD.WIDE.U32 UR46, UR35, UR17, URZ ;  /* 0x00000011232e72a5 */ /* 0x000fe4000f8e003f */
[----:B------:R-:W-:Y:S04]  /*23d0*/  UIMAD UR7, UR13, UR35, UR7 ;  /* 0x000000230d0772a4 */ /* 0x000fe8000f8e0207 */
[----:B-1----:R-:W-:Y:S01]  /*23e0*/  IADD3 R3, P6, R82, UR46, RZ ;  /* 0x0000002e52037c10 */ /* 0x002fe2000ffde0ff */
[----:B------:R-:W-:Y:S03]  /*23f0*/  UIADD3 UR7, UR47, UR7, URZ ;  /* 0x000000072f077290 */ /* 0x000fe6000fffe03f */
[----:B------:R-:W-:Y:S03]  /*2400*/  LEA R64, P0, R3, c[0x0][0x1c8], 0x1 ;  /* 0x0000720003407a11 */ /* 0x000fe600078008ff */
[----:B------:R-:W-:Y:S04]  /*2410*/  IADD3.X R0, R81, UR7, RZ, P6, !PT ;  /* 0x0000000751007c10 */ /* 0x000fe8000b7fe4ff */
[----:B------:R-:W-:Y:S01]  /*2420*/  LEA.HI.X R65, R3, c[0x0][0x1cc], R0, 0x1, P0 ;  /* 0x0000730003417a11 */ /* 0x000fe200000f0c00 */
[----:B------:R-:W-:Y:S01]  /*2430*/  BSSY B1, `(.L_x_303) ;  /* 0x0000389000017945 */ /* 0x000fe20003800000 */
[----:B------:R-:W-:-:S05]  /*2440*/  @!P2 BRA `(.L_x_304) ;  /* 0x000036f00000a947 */ /* 0x000fca0003800000 */
[----:B------:R-:W-:Y:S02]  /*2450*/  UIMAD UR6, UR36, UR17, URZ ;  /* 0x00000011240672a4 */ /* 0x000fe4000f8e023f */
[----:B------:R-:W-:Y:S02]  /*2460*/  UIMAD UR5, UR38, UR17, URZ ;  /* 0x00000011260572a4 */ /* 0x000fe4000f8e023f */
[----:B------:R-:W-:Y:S02]  /*2470*/  UIMAD UR4, UR17, -0x40, UR22 ;  /* 0xffffffc0110478a4 */ /* 0x000fe4000f8e0216 */
[----:B------:R-:W-:Y:S02]  /*2480*/  UIMAD.WIDE.U32 UR44, UR39, UR17, URZ ;  /* 0x00000011272c72a5 */ /* 0x000fe4000f8e003f */
[----:B------:R-:W-:Y:S02]  /*2490*/  UIMAD.WIDE.U32 UR42, UR41, UR17, URZ ;  /* 0x00000011292a72a5 */ /* 0x000fe4000f8e003f */
[----:B------:R-:W-:Y:S02]  /*24a0*/  UIMAD UR6, UR13, UR39, UR6 ;  /* 0x000000270d0672a4 */ /* 0x000fe4000f8e0206 */
[----:B------:R-:W-:Y:S02]  /*24b0*/  UIMAD UR5, UR13, UR41, UR5 ;  /* 0x000000290d0572a4 */ /* 0x000fe4000f8e0205 */
[----:B------:R-:W-:Y:S02]  /*24c0*/  UISETP.LT.AND UP0, UPT, UR4, 0x40, UPT ;  /* 0x000000400400788c */ /* 0x000fe4000bf01270 */
[----:B------:R-:W-:Y:S02]  /*24d0*/  UIADD3 UR6, UR45, UR6, URZ ;  /* 0x000000062d067290 */ /* 0x000fe4000fffe03f */
[----:B------:R-:W-:Y:S02]  /*24e0*/  UIADD3 UR5, UR43, UR5, URZ ;  /* 0x000000052b057290 */ /* 0x000fe4000fffe03f */
[----:B------:R-:W-:Y:S01]  /*24f0*/  USEL UR4, UR4, 0x40, UP0 ;  /* 0x0000004004047887 */ /* 0x000fe20008000000 */
[----:B------:R-:W-:-:S05]  /*2500*/  @!P1 BRA `(.L_x_305) ;  /* 0x00001b2000009947 */ /* 0x000fca0003800000 */
[----:B------:R-:W-:Y:S01]  /*2510*/  ISETP.GE.AND P0, PT, R121, UR4, PT ;  /* 0x0000000479007c0c */ /* 0x000fe2000bf06270 */
        /* <DEDUP_REMOVED lines=14> */
[----:B------:R-:W-:Y:S01]  /*2600*/  IADD3 R3, P6, R128, UR44, RZ ;  /* 0x0000002c80037c10 */ /* 0x000fe2000ffde0ff */
[----:B------:R-:W-:Y:S01]  /*2610*/  CS2R R62, SRZ ;  /* 0x00000000003e7805 */ /* 0x000fe2000001ff00 */
[----:B------:R-:W-:Y:S01]  /*2620*/  CS2R R34, SRZ ;  /* 0x0000000000227805 */ /* 0x000fe2000001ff00 */
[----:B------:R-:W-:Y:S01]  /*2630*/  CS2R R60, SRZ ;  /* 0x00000000003c7805 */ /* 0x000fe2000001ff00 */
[----:B------:R-:W-:Y:S01]  /*2640*/  IADD3.X R0, R86, UR6, RZ, P6, !PT ;  /* 0x0000000656007c10 */ /* 0x000fe2000b7fe4ff */
[----:B------:R-:W-:Y:S01]  /*2650*/  CS2R R38, SRZ ;  /* 0x0000000000267805 */ /* 0x000fe2000001ff00 */
[----:B------:R-:W-:Y:S01]  /*2660*/  IADD3 R5, P6, R126, UR42, RZ ;  /* 0x0000002a7e057c10 */ /* 0x000fe2000ffde0ff */
[----:B------:R-:W-:Y:S01]  /*2670*/  CS2R R58, SRZ ;  /* 0x00000000003a7805 */ /* 0x000fe2000001ff00 */
[----:B------:R-:W-:Y:S01]  /*2680*/  CS2R R32, SRZ ;  /* 0x0000000000207805 */ /* 0x000fe2000001ff00 */
[----:B------:R-:W-:Y:S01]  /*2690*/  CS2R R54, SRZ ;  /* 0x0000000000367805 */ /* 0x000fe2000001ff00 */
[----:B------:R-:W-:Y:S01]  /*26a0*/  IADD3.X R2, R85, UR5, RZ, P6, !PT ;  /* 0x0000000555027c10 */ /* 0x000fe2000b7fe4ff */
[----:B------:R-:W-:Y:S01]  /*26b0*/  CS2R R28, SRZ ;  /* 0x00000000001c7805 */ /* 0x000fe2000001ff00 */
        /* <DEDUP_REMOVED lines=32> */
.L_x_307:
[----:B------:R-:W-:Y:S05]  /*28c0*/  BSYNC B0 ;  /* 0x0000000000007941 */ /* 0x000fea0003800000 */
.L_x_306:
        /* <DEDUP_REMOVED lines=89> */
.L_x_310:
[----:B------:R-:W-:Y:S05]  /*2e60*/  BSYNC B0 ;  /* 0x0000000000007941 */ /* 0x000fea0003800000 */
.L_x_309:
        /* <DEDUP_REMOVED lines=56> */
.L_x_312:
[----:B------:R-:W-:Y:S05]  /*31f0*/  BSYNC B0 ;  /* 0x0000000000007941 */ /* 0x000fea0003800000 */
.L_x_311:
        /* <DEDUP_REMOVED lines=56> */
.L_x_314:
[----:B------:R-:W-:Y:S05]  /*3580*/  BSYNC B0 ;  /* 0x0000000000007941 */ /* 0x000fea0003800000 */
.L_x_313:
        /* <DEDUP_REMOVED lines=56> */
.L_x_316:
[----:B------:R-:W-:Y:S05]  /*3910*/  BSYNC B0 ;  /* 0x0000000000007941 */ /* 0x000fea0003800000 */
.L_x_315:
        /* <DEDUP_REMOVED lines=56> */
.L_x_318:
[----:B------:R-:W-:Y:S05]  /*3ca0*/  BSYNC B0 ;  /* 0x0000000000007941 */ /* 0x000fea0003800000 */
.L_x_317:
        /* <DEDUP_REMOVED lines=56> */
.L_x_305:
        /* <DEDUP_REMOVED lines=47> */
.L_x_320:
[----:B------:R-:W-:Y:S05]  /*4320*/  BSYNC B0 ;  /* 0x0000000000007941 */ /* 0x000fea0003800000 */
.L_x_319:
[----:B------:R-:W-:Y:S04]  /*4330*/  IADD3 R120, P6, R136, UR46, RZ ;  /* 0x0000002e88787c10 */ /* 0x000fe8000ffde0ff */
[----:B------:R-:W-:Y:S01]  /*4340*/  IADD3.X R90, R95, UR7, RZ, P6, !PT ;  /* 0x000000075f5a7c10 */ /* 0x000fe2000b7fe4ff */
        /* <DEDUP_REMOVED lines=29> */
[----:B------:R-:W-:Y:S01]  /*4520*/  IADD3 R143, P6, P0, R120, UR30, R115 ;  /* 0x0000001e788f7c10 */ /* 0x000fe2000f8de073 */
[----:B------:R-:W-:Y:S01]  /*4530*/  LDS.128 R72, [R106+0x6100] ;  /* 0x006100006a487984 */ /* 0x000fe20000000c00 */
[----:B------:R-:W-:Y:S01]  /*4540*/  P2R R144, PR, RZ, 0x2 ;  /* 0x00000002ff907803 */ /* 0x000fe20000000000 */
[----:B------:R-:W-:Y:S01]  /*4550*/  IMAD.MOV.U32 R41, RZ, RZ, R37 ;  /* 0x000000ffff297224 */ /* 0x000fe200078e0025 */
[----:B------:R-:W-:Y:S01]  /*4560*/  IADD3.X R142, R90, UR27, R101, P6, P0 ;  /* 0x0000001b5a8e7c10 */ /* 0x000fe2000b7e0465 */
[----:B------:R-:W-:Y:S01]  /*4570*/  IMAD.MOV.U32 R58, RZ, RZ, R53 ;  /* 0x000000ffff3a7224 */ /* 0x000fe200078e0035 */
[----:B------:R-:W-:Y:S02]  /*4580*/  ISETP.GE.AND P6, PT, R112, c[0x0][0x1d4], PT ;  /* 0x0000750070007a0c */ /* 0x000fe40003fc6270 */
[----:B------:R-:W-:Y:S01]  /*4590*/  MOV R43, R36 ;  /* 0x00000024002b7202 */ /* 0x000fe20000000f00 */
[----:B------:R-:W1:Y:S01]  /*45a0*/  LDS.128 R24, [R107+0x6100] ;  /* 0x006100006b187984 */ /* 0x000e620000000c00 */
[----:B------:R-:W-:Y:S09]  /*45b0*/  MOV R49, R52 ;  /* 0x0000003400317202 */ /* 0x000ff20000000f00 */
[----:B------:R-:W-:Y:S04]  /*45c0*/  @!P6 IADD3 R141, P1, P0, R120, UR30, R112 ;  /* 0x0000001e788dec10 */ /* 0x000fe8000f83e070 */
[----:B------:R-:W-:Y:S02]  /*45d0*/  @!P6 IADD3.X R140, R90, UR27, R98, P1, P0 ;  /* 0x0000001b5a8cec10 */ /* 0x000fe40008fe0462 */
[----:B------:R-:W-:Y:S02]  /*45e0*/  ISETP.NE.AND P1, PT, R144, RZ, PT ;  /* 0x000000ff9000720c */ /* 0x000fe40003f25270 */
[C---:B------:R-:W-:Y:S04]  /*45f0*/  LEA R144, P0, R143.reuse, c[0x0][0x1c8], 0x1 ;  /* 0x000072008f907a11 */ /* 0x040fe800078008ff */
[----:B------:R-:W-:Y:S02]  /*4600*/  LEA.HI.X R145, R143, c[0x0][0x1cc], R142, 0x1, P0 ;  /* 0x000073008f917a11 */ /* 0x000fe400000f0c8e */
[C---:B------:R-:W-:Y:S04]  /*4610*/  @!P6 LEA R142, P0, R141.reuse, c[0x0][0x1c8], 0x1 ;  /* 0x000072008d8eea11 */ /* 0x040fe800078008ff */
[----:B------:R-:W-:Y:S02]  /*4620*/  @!P6 LEA.HI.X R143, R141, c[0x0][0x1cc], R140, 0x1, P0 ;  /* 0x000073008d8fea11 */ /* 0x000fe400000f0c8c */
[----:B------:R-:W-:Y:S11]  /*4630*/  ISETP.GE.AND P0, PT, R18, c[0x0][0x27c], PT ;  /* 0x00009f0012007a0c */ /* 0x000ff60003f06270 */
[----:B------:R-:W-:Y:S02]  /*4640*/  @!UPT UIADD3 URZ, URZ, URZ, URZ ;  /* 0x0000003f3f3ff290 */ /* 0x000fe4000fffe03f */
[----:B-1----:R-:W-:Y:S01]  /*4650*/  @!P0 IMAD.MOV.U32 R44, RZ, RZ, R25 ;  /* 0x000000ffff2c8224 */ /* 0x002fe200078e0019 */
[--C-:B------:R-:W-:Y:S01]  /*4660*/  @!P0 SHF.R.U64 R57, R54, 0x10, R55.reuse ;  /* 0x0000001036398819 */ /* 0x100fe20000001237 */
[----:B------:R-:W-:Y:S01]  /*4670*/  @!P0 HADD2.F32 R45, -RZ, R43.H0_H0 ;  /* 0x2000002bff2d8230 */ /* 0x000fe20000004100 */
[----:B------:R-:W-:Y:S01]  /*4680*/  @!P0 IMAD.MOV.U32 R43, RZ, RZ, R24 ;  /* 0x000000ffff2b8224 */ /* 0x000fe200078e0018 */
[----:B------:R-:W-:Y:S01]  /*4690*/  @!P0 SHF.R.U32.HI R61, RZ, 0x10, R55 ;  /* 0x00000010ff3d8819 */ /* 0x000fe20000011637 */
[----:B------:R-:W-:Y:S01]  /*46a0*/  @!P0 HADD2.F32 R49, -RZ, R49.H0_H0 ;  /* 0x20000031ff318230 */ /* 0x000fe20000004100 */
[----:B------:R-:W-:Y:S01]  /*46b0*/  @!P0 MOV R55, R72 ;  /* 0x0000004800378202 */ /* 0x000fe20000000f00 */
[----:B------:R-:W-:Y:S01]  /*46c0*/  @!P0 HADD2.F32 R46, -RZ, R41.H0_H0 ;  /* 0x20000029ff2e8230 */ /* 0x000fe20000004100 */
[--C-:B------:R-:W-:Y:S01]  /*46d0*/  @!P0 SHF.R.U32.HI R56, RZ, 0x10, R53.reuse ;  /* 0x00000010ff388819 */ /* 0x100fe20000011635 */
[----:B------:R-:W-:Y:S01]  /*46e0*/  @!P0 HADD2.F32 R48, -RZ, R43.H0_H0 ;  /* 0x2000002bff308230 */ /* 0x000fe20000004100 */
[----:B------:R-:W-:Y:S01]  /*46f0*/  @!P0 SHF.R.U64 R50, R52, 0x10, R53 ;  /* 0x0000001034328819 */ /* 0x000fe20000001235 */
[--C-:B------:R-:W-:Y:S01]  /*4700*/  @!P0 HADD2.F32 R47, -RZ, R55.reuse.H0_H0 ;  /* 0x20000037ff2f8230 */ /* 0x100fe20000004100 */
[----:B------:R-:W-:Y:S01]  /*4710*/  MOV R53, R54 ;  /* 0x0000003600357202 */ /* 0x000fe20000000f00 */
[----:B------:R-:W-:Y:S01]  /*4720*/  @!P0 HADD2.F32 R41, -RZ, R44.H0_H0 ;  /* 0x2000002cff298230 */ /* 0x000fe20000004100 */
[C---:B------:R-:W-:Y:S01]  /*4730*/  @!P0 FMUL.FTZ R0, R48.reuse, R45 ;  /* 0x0000002d30008220 */ /* 0x040fe20000410000 */
[----:B------:R-:W-:Y:S01]  /*4740*/  @!P0 MOV R54, R73 ;  /* 0x0000004900368202 */ /* 0x000fe20000000f00 */
[C---:B------:R-:W-:Y:S01]  /*4750*/  @!P0 FMUL.FTZ R140, R47.reuse, R45 ;  /* 0x0000002d2f8c8220 */ /* 0x040fe20000410000 */
[--C-:B------:R-:W-:Y:S01]  /*4760*/  @!P0 SHF.R.U32.HI R40, RZ, 0x10, R37.reuse ;  /* 0x00000010ff288819 */ /* 0x100fe20000011625 */
[-C--:B------:R-:W-:Y:S01]  /*4770*/  @!P0 FFMA.FTZ R0, R47, R49.reuse, R0 ;  /* 0x000000312f008223 */ /* 0x080fe20000010000 */
[----:B------:R-:W-:Y:S01]  /*4780*/  @!P0 HADD2.F32 R52, -RZ, R58.H0_H0 ;  /* 0x2000003aff348230 */ /* 0x000fe20000004100 */
[----:B------:R-:W-:Y:S01]  /*4790*/  @!P0 FFMA.FTZ R140, R48, R49, -R140 ;  /* 0x00000031308c8223 */ /* 0x000fe2000001088c */
[----:B------:R-:W-:Y:S01]  /*47a0*/  @!P0 HADD2.F32 R51, -RZ, R54.H0_H0 ;  /* 0x20000036ff338230 */ /* 0x000fe20000004100 */
[-C--:B------:R-:W-:Y:S01]  /*47b0*/  @!P0 FMUL.FTZ R3, R41, R46.reuse ;  /* 0x0000002e29038220 */ /* 0x080fe20000410000 */
[----:B------:R-:W-:Y:S01]  /*47c0*/  @!P0 MOV R60, R75 ;  /* 0x0000004b003c8202 */ /* 0x000fe20000000f00 */
[----:B------:R-:W-:Y:S01]  /*47d0*/  @!P0 HADD2.F32 R40, -RZ, R40.H0_H0 ;  /* 0x20000028ff288230 */ /* 0x000fe20000004100 */
[----:B------:R-:W-:Y:S01]  /*47e0*/  @!P0 SHF.R.U64 R42, R36, 0x10, R37 ;  /* 0x00000010242a8819 */ /* 0x000fe20000001225 */
[----:B------:R-:W-:Y:S01]  /*47f0*/  @!P0 FMUL.FTZ R141, R51, R46 ;  /* 0x0000002e338d8220 */ /* 0x000fe20000410000 */
[----:B------:R-:W-:Y:S01]  /*4800*/  @!P0 HADD2.F32 R49, -RZ, R54.H1_H1 ;  /* 0x30000036ff318230 */ /* 0x000fe20000004100 */
[----:B------:R-:W-:Y:S01]  /*4810*/  IMAD.MOV.U32 R36, RZ, RZ, R39 ;  /* 0x000000ffff247224 */ /* 0x000fe200078e0027 */
[----:B------:R-:W-:Y:S01]  /*4820*/  @!P0 HADD2.F32 R54, -RZ, R56.H0_H0 ;  /* 0x20000038ff368230 */ /* 0x000fe20000004100 */
[----:B------:R-:W-:Y:S01]  /*4830*/  @!P0 FFMA.FTZ R141, R41, R52, -R141 ;  /* 0x00000034298d8223 */ /* 0x000fe2000001088d */
[----:B------:R-:W-:Y:S01]  /*4840*/  @!P0 HADD2.F32 R41, -RZ, R44.H1_H1 ;  /* 0x3000002cff298230 */ /* 0x000fe20000004100 */
[----:B------:R-:W-:Y:S01]  /*4850*/  @!P0 FMUL.FTZ R146, R49, R40 ;  /* 0x0000002831928220 */ /* 0x000fe20000410000 */
[----:B------:R-:W-:Y:S01]  /*4860*/  @!P0 HADD2.F32 R47, -RZ, R55.H1_H1 ;  /* 0x30000037ff2f8230 */ /* 0x000fe20000004100 */
[----:B------:R-:W-:Y:S01]  /*4870*/  @!P0 MOV R56, R74 ;  /* 0x0000004a00388202 */ /* 0x000fe20000000f00 */
[----:B------:R-:W-:Y:S01]  /*4880*/  @!P0 HADD2.F32 R42, -RZ, R42.H0_H0 ;  /* 0x2000002aff2a8230 */ /* 0x000fe20000004100 */
[C---:B------:R-:W-:Y:S01]  /*4890*/  @!P0 FMUL.FTZ R4, R41.reuse, R40 ;  /* 0x0000002829048220 */ /* 0x040fe20000410000 */
[----:B------:R-:W-:Y:S01]  /*48a0*/  @!P0 HADD2.F32 R50, -RZ, R50.H0_H0 ;  /* 0x20000032ff328230 */ /* 0x000fe20000004100 */
[----:B------:R-:W-:Y:S01]  /*48b0*/  @!P0 FFMA.FTZ R146, R41, R54, -R146 ;  /* 0x0000003629928223 */ /* 0x000fe20000010892 */
[----:B------:R-:W-:Y:S01]  /*48c0*/  @!P0 HADD2.F32 R43, -RZ, R43.H1_H1 ;  /* 0x3000002bff2b8230 */ /* 0x000fe20000004100 */
[----:B------:R-:W-:Y:S01]  /*48d0*/  @!P0 IMAD.MOV.U32 R41, RZ, RZ, R26 ;  /* 0x000000ffff298224 */ /* 0x000fe200078e001a */
[----:B------:R-:W-:Y:S01]  /*48e0*/  MOV R37, R38 ;  /* 0x0000002600257202 */ /* 0x000fe20000000f00 */
[-C--:B------:R-:W-:Y:S01]  /*48f0*/  @!P0 FMUL.FTZ R147, R47, R42.reuse ;  /* 0x0000002a2f938220 */ /* 0x080fe20000410000 */
[----:B------:R-:W-:Y:S01]  /*4900*/  @!P0 SHF.R.U64 R38, R38, 0x10, R39 ;  /* 0x0000001026268819 */ /* 0x000fe20000001227 */
[C---:B------:R-:W-:Y:S01]  /*4910*/  @!P0 FMUL.FTZ R2, R43.reuse, R42 ;  /* 0x0000002a2b028220 */ /* 0x040fe20000410000 */
        /* <DEDUP_REMOVED lines=13> */
[----:B------:R-:W-:Y:S01]  /*49f0*/  @!P0 FMUL.FTZ R148, R55, R43 ;  /* 0x0000002b37948220 */ /* 0x000fe20000410000 */
        /* <DEDUP_REMOVED lines=42> */
.L_x_322:
[----:B------:R-:W-:Y:S05]  /*4ca0*/  BSYNC B0 ;  /* 0x0000000000007941 */ /* 0x000fea0003800000 */
.L_x_321:
[----:B------:R-:W-:Y:S01]  /*4cb0*/  ISETP.GE.AND P0, PT, R13, c[0x0][0x1d4], PT ;  /* 0x000075000d007a0c */ /* 0x000fe20003f06270 */
[----:B------:R-:W-:Y:S01]  /*4cc0*/  @!UPT UIADD3 URZ, URZ, URZ, URZ ;  /* 0x0000003f3f3ff290 */ /* 0x000fe2000fffe03f */
[----:B------:R-:W-:Y:S11]  /*4cd0*/  BSSY B0, `(.L_x_323) ;  /* 0x0000073000007945 */ /* 0x000ff60003800000 */
[----:B------:R-:W-:-:S05]  /*4ce0*/  @P0 BRA `(.L_x_324) ;  /* 0x0000071000000947 */ /* 0x000fca0003800000 */
[----:B------:R-:W-:Y:S01]  /*4cf0*/  IADD3 R61, P6, P0, R120, UR30, R114 ;  /* 0x0000001e783d7c10 */ /* 0x000fe2000f8de072 */
[----:B------:R-:W2:Y:S01]  /*4d00*/  LDS.128 R56, [R104+0x6100] ;  /* 0x0061000068387984 */ /* 0x000ea20000000c00 */
[----:B------:R-:W-:Y:S02]  /*4d10*/  P2R R60, PR, RZ, 0x2 ;  /* 0x00000002ff3c7803 */ /* 0x000fe40000000000 */
[----:B------:R-:W-:Y:S02]  /*4d20*/  IADD3.X R54, R90, UR27, R100, P6, P0 ;  /* 0x0000001b5a367c10 */ /* 0x000fe4000b7e0464 */
[----:B------:R-:W-:Y:S03]  /*4d30*/  ISETP.GE.AND P6, PT, R109, c[0x0][0x1d4], PT ;  /* 0x000075006d007a0c */ /* 0x000fe60003fc6270 */
[----:B-1----:R-:W1:Y:S10]  /*4d40*/  LDS.128 R24, [R105+0x6100] ;  /* 0x0061000069187984 */ /* 0x002e740000000c00 */
        /* <DEDUP_REMOVED lines=9> */
[----:B--2---:R-:W-:Y:S01]  /*4de0*/  @!P0 MOV R41, R56 ;  /* 0x0000003800298202 */ /* 0x004fe20000000f00 */
[----:B------:R-:W-:Y:S01]  /*4df0*/  @!P0 HADD2.F32 R38, -RZ, R35.H1_H1 ;  /* 0x30000023ff268230 */ /* 0x000fe20000004100 */
[----:B------:R-:W-:Y:S01]  /*4e00*/  @!P0 SHF.R.U64 R30, R30, 0x10, R31 ;  /* 0x000000101e1e8819 */ /* 0x000fe2000000121f */
[----:B------:R-:W-:Y:S01]  /*4e10*/  @!P0 HADD2.F32 R40, -RZ, R77.H1_H1 ;  /* 0x3000004dff288230 */ /* 0x000fe20000004100 */
[----:B------:R-:W-:Y:S01]  /*4e20*/  @!P0 SHF.R.U64 R36, R28, 0x10, R29 ;  /* 0x000000101c248819 */ /* 0x000fe2000000121d */
[--C-:B------:R-:W-:Y:S01]  /*4e30*/  @!P0 HADD2.F32 R39, -RZ, R41.reuse.H0_H0 ;  /* 0x20000029ff278230 */ /* 0x100fe20000004100 */
[----:B------:R-:W-:Y:S01]  /*4e40*/  @!P0 SHF.R.U32.HI R28, RZ, 0x10, R31 ;  /* 0x00000010ff1c8819 */ /* 0x000fe2000001161f */
[----:B-1----:R-:W-:Y:S01]  /*4e50*/  @!P0 IMAD.MOV.U32 R31, RZ, RZ, R24 ;  /* 0x000000ffff1f8224 */ /* 0x002fe200078e0018 */
[----:B------:R-:W-:Y:S01]  /*4e60*/  @!P0 MOV R43, R57 ;  /* 0x00000039002b8202 */ /* 0x000fe20000000f00 */
[----:B------:R-:W-:Y:S01]  /*4e70*/  @!P0 HADD2.F32 R41, -RZ, R41.H1_H1 ;  /* 0x30000029ff298230 */ /* 0x000fe20000004100 */
[----:B------:R-:W-:Y:S01]  /*4e80*/  @!P0 FMUL.FTZ R52, R39, R38 ;  /* 0x0000002627348220 */ /* 0x000fe20000410000 */
[----:B------:R-:W-:Y:S01]  /*4e90*/  @!P0 SHF.R.U32.HI R29, RZ, 0x10, R29 ;  /* 0x00000010ff1d8819 */ /* 0x000fe2000001161d */
[--C-:B------:R-:W-:Y:S01]  /*4ea0*/  @!P0 HADD2.F32 R37, -RZ, R31.reuse.H0_H0 ;  /* 0x2000001fff258230 */ /* 0x100fe20000004100 */
[----:B------:R-:W-:Y:S01]  /*4eb0*/  @!P0 MOV R45, R59 ;  /* 0x0000003b002d8202 */ /* 0x000fe20000000f00 */
[----:B------:R-:W-:Y:S01]  /*4ec0*/  @!P0 HADD2.F32 R31, -RZ, R31.H1_H1 ;  /* 0x3000001fff1f8230 */ /* 0x000fe20000004100 */
[----:B------:R-:W-:Y:S01]  /*4ed0*/  @!P0 MOV R47, R58 ;  /* 0x0000003a002f8202 */ /* 0x000fe20000000f00 */
[----:B------:R-:W-:Y:S01]  /*4ee0*/  @!P0 HADD2.F32 R36, -RZ, R36.H0_H0 ;  /* 0x20000024ff248230 */ /* 0x000fe20000004100 */
[C---:B------:R-:W-:Y:S01]  /*4ef0*/  @!P0 FMUL.FTZ R0, R37.reuse, R38 ;  /* 0x0000002625008220 */ /* 0x040fe20000410000 */
[----:B------:R-:W-:Y:S01]  /*4f00*/  @!P0 SHF.R.U64 R42, R68, 0x10, R69 ;  /* 0x00000010442a8819 */ /* 0x000fe20000001245 */
[----:B------:R-:W-:Y:S01]  /*4f10*/  @!P0 FFMA.FTZ R52, R37, R40, -R52 ;  /* 0x0000002825348223 */ /* 0x000fe20000010834 */
[----:B------:R-:W-:Y:S01]  /*4f20*/  @!P0 HADD2.F32 R50, -RZ, R45.H1_H1 ;  /* 0x3000002dff328230 */ /* 0x000fe20000004100 */
[----:B------:R-:W-:Y:S01]  /*4f30*/  @!P0 IMAD.MOV.U32 R37, RZ, RZ, R25 ;  /* 0x000000ffff258224 */ /* 0x000fe200078e0019 */
[----:B------:R-:W-:Y:S01]  /*4f40*/  @!P0 SHF.R.U32.HI R44, RZ, 0x10, R69 ;  /* 0x00000010ff2c8819 */ /* 0x000fe20000011645 */
[----:B------:R-:W-:Y:S01]  /*4f50*/  @!P0 FMUL.FTZ R73, R41, R36 ;  /* 0x0000002429498220 */ /* 0x000fe20000410000 */
[----:B------:R-:W-:Y:S01]  /*4f60*/  @!P0 HADD2.F32 R42, -RZ, R42.H0_H0 ;  /* 0x2000002aff2a8230 */ /* 0x000fe20000004100 */
[----:B------:R-:W-:Y:S01]  /*4f70*/  @!P0 FFMA.FTZ R0, R39, R40, R0 ;  /* 0x0000002827008223 */ /* 0x000fe20000010000 */
[--C-:B------:R-:W-:Y:S01]  /*4f80*/  @!P0 HADD2.F32 R40, -RZ, R43.reuse.H0_H0 ;  /* 0x2000002bff288230 */ /* 0x100fe20000004100 */
[C---:B------:R-:W-:Y:S01]  /*4f90*/  @!P0 FMUL.FTZ R2, R31.reuse, R36 ;  /* 0x000000241f028220 */ /* 0x040fe20000410000 */
[----:B------:R-:W-:Y:S01]  /*4fa0*/  @!P0 HADD2.F32 R43, -RZ, R43.H1_H1 ;  /* 0x3000002bff2b8230 */ /* 0x000fe20000004100 */
[-C--:B------:R-:W-:Y:S01]  /*4fb0*/  @!P0 FFMA.FTZ R73, R31, R42.reuse, -R73 ;  /* 0x0000002a1f498223 */ /* 0x080fe20000010849 */
[----:B------:R-:W-:Y:S01]  /*4fc0*/  @!P0 HADD2.F32 R36, -RZ, R29.H0_H0 ;  /* 0x2000001dff248230 */ /* 0x000fe20000004100 */
[----:B------:R-:W-:Y:S01]  /*4fd0*/  @!P0 FFMA.FTZ R2, R41, R42, R2 ;  /* 0x0000002a29028223 */ /* 0x000fe20000010002 */
[----:B------:R-:W-:Y:S01]  /*4fe0*/  @!P0 HADD2.F32 R44, -RZ, R44.H0_H0 ;  /* 0x2000002cff2c8230 */ /* 0x000fe20000004100 */
[----:B------:R-:W-:Y:S01]  /*4ff0*/  @!P0 SHF.R.U32.HI R53, RZ, 0x10, R71 ;  /* 0x00000010ff358819 */ /* 0x000fe20000011647 */
[----:B------:R-:W-:Y:S01]  /*5000*/  @!P0 HADD2.F32 R29, -RZ, R37.H1_H1 ;  /* 0x30000025ff1d8230 */ /* 0x000fe20000004100 */
[----:B------:R-:W-:Y:S01]  /*5010*/  @!P0 FMUL.FTZ R75, R43, R36 ;  /* 0x000000242b4b8220 */ /* 0x000fe20000410000 */
[----:B------:R-:W-:Y:S01]  /*5020*/  @!P0 HADD2.F32 R31, -RZ, R35.H0_H0 ;  /* 0x20000023ff1f8230 */ /* 0x000fe20000004100 */
[----:B------:R-:W-:Y:S01]  /*5030*/  @!P0 IMAD.MOV.U32 R35, RZ, RZ, R27 ;  /* 0x000000ffff238224 */ /* 0x000fe200078e001b */
[----:B------:R-:W-:Y:S01]  /*5040*/  @!P0 F2FP.PACK_AB R52, R73, R52 ;  /* 0x000000344934823e */ /* 0x000fe200000000ff */
[C---:B------:R-:W-:Y:S01]  /*5050*/  @!P0 FMUL.FTZ R4, R29.reuse, R36 ;  /* 0x000000241d048220 */ /* 0x040fe20000410000 */
[----:B------:R-:W-:Y:S01]  /*5060*/  @!P0 HADD2.F32 R38, -RZ, R37.H0_H0 ;  /* 0x20000025ff268230 */ /* 0x000fe20000004100 */
        /* <DEDUP_REMOVED lines=15> */
[----:B------:R-:W-:Y:S01]  /*5160*/  @!P0 MOV R24, R52 ;  /* 0x0000003400188202 */ /* 0x000fe20000000f00 */
[-C--:B------:R-:W-:Y:S01]  /*5170*/  @!P0 FMUL.FTZ R74, R48, R31.reuse ;  /* 0x0000001f304a8220 */ /* 0x080fe20000410000 */
[----:B------:R-:W-:Y:S01]  /*5180*/  @!P0 F2FP.PACK_AB R52, R2, R0 ;  /* 0x000000000234823e */ /* 0x000fe200000000ff */
[----:B------:R-:W-:Y:S01]  /*5190*/  @!P0 FMUL.FTZ R7, R36, R31 ;  /* 0x0000001f24078220 */ /* 0x000fe20000410000 */
[----:B------:R-:W-:Y:S02]  /*51a0*/  @!P0 HADD2.F32 R47, -RZ, R47.H1_H1 ;  /* 0x3000002fff2f8230 */ /* 0x000fe40000004100 */
        /* <DEDUP_REMOVED lines=37> */
.L_x_324:
[----:B------:R-:W-:Y:S05]  /*5400*/  BSYNC B0 ;  /* 0x0000000000007941 */ /* 0x000fea0003800000 */
.L_x_323:
[----:B------:R-:W-:Y:S11]  /*5410*/  ISETP.GE.AND P0, PT, R12, c[0x0][0x1d4], PT ;  /* 0x000075000c007a0c */ /* 0x000ff60003f06270 */
[----:B------:R-:W-:Y:S02]  /*5420*/  @!UPT UIADD3 URZ, URZ, URZ, URZ ;  /* 0x0000003f3f3ff290 */ /* 0x000fe4000fffe03f */
[----:B------:R-:W-:-:S05]  /*5430*/  @P0 BRA `(.L_x_308) ;  /* 0x0000088000000947 */ /* 0x000fca0003800000 */
[----:B-1----:R-:W-:Y:S01]  /*5440*/  LDS.128 R52, [R102+0x6100] ;  /* 0x0061000066347984 */ /* 0x002fe20000000c00 */
[----:B------:R-:W-:Y:S04]  /*5450*/  IADD3 R56, P6, P0, R120, UR30, R113 ;  /* 0x0000001e78387c10 */ /* 0x000fe8000f8de071 */
[----:B------:R-:W-:Y:S02]  /*5460*/  IADD3.X R49, R90, UR27, R99, P6, P0 ;  /* 0x0000001b5a317c10 */ /* 0x000fe4000b7e0463 */
[----:B------:R-:W-:Y:S01]  /*5470*/  ISETP.GE.AND P0, PT, R12, c[0x0][0x27c], PT ;  /* 0x00009f000c007a0c */ /* 0x000fe20003f06270 */
[----:B------:R-:W1:Y:S01]  /*5480*/  LDS.128 R24, [R103+0x6100] ;  /* 0x0061000067187984 */ /* 0x000e620000000c00 */
[C---:B------:R-:W-:Y:S04]  /*5490*/  LEA R58, P6, R56.reuse, c[0x0][0x1c8], 0x1 ;  /* 0x00007200383a7a11 */ /* 0x040fe800078c08ff */
[----:B------:R-:W-:Y:S02]  /*54a0*/  LEA.HI.X R59, R56, c[0x0][0x1cc], R49, 0x1, P6 ;  /* 0x00007300383b7a11 */ /* 0x000fe400030f0c31 */
[----:B------:R-:W-:Y:S05]  /*54b0*/  ISETP.GE.AND P6, PT, R108, c[0x0][0x1d4], PT ;  /* 0x000075006c007a0c */ /* 0x000fea0003fc6270 */
[----:B------:R-:W-:Y:S01]  /*54c0*/  @!P0 SHF.R.U32.HI R28, RZ, 0x10, R21 ;  /* 0x00000010ff1c8819 */ /* 0x000fe20000011615 */
[----:B------:R-:W-:Y:S01]  /*54d0*/  @!P0 HADD2.F32 R29, -RZ, R33.H1_H1 ;  /* 0x30000021ff1d8230 */ /* 0x000fe20000004100 */
[----:B------:R-:W-:Y:S01]  /*54e0*/  @!P0 SHF.R.U64 R22, R22, 0x10, R23 ;  /* 0x0000001016168819 */ /* 0x000fe20000001217 */
[--C-:B------:R-:W-:Y:S01]  /*54f0*/  @!P0 HADD2.F32 R39, -RZ, R63.reuse.H1_H1 ;  /* 0x3000003fff278230 */ /* 0x100fe20000004100 */
[----:B------:R-:W-:Y:S01]  /*5500*/  @!P0 SHF.R.U64 R21, R20, 0x10, R21 ;  /* 0x0000001014158819 */ /* 0x000fe20000001215 */
[----:B------:R-:W-:Y:S01]  /*5510*/  @!P0 HADD2.F32 R28, -RZ, R28.H0_H0 ;  /* 0x2000001cff1c8230 */ /* 0x000fe20000004100 */
[----:B------:R-:W-:Y:S01]  /*5520*/  @!P0 SHF.R.U32.HI R20, RZ, 0x10, R23 ;  /* 0x00000010ff148819 */ /* 0x000fe20000011617 */
[----:B------:R-:W-:Y:S01]  /*5530*/  @!P0 HADD2.F32 R35, -RZ, R63.H0_H0 ;  /* 0x2000003fff238230 */ /* 0x000fe20000004100 */
[--C-:B------:R-:W-:Y:S01]  /*5540*/  @!P0 SHF.R.U32.HI R40, RZ, 0x10, R65.reuse ;  /* 0x00000010ff288819 */ /* 0x100fe20000011641 */
[--C-:B------:R-:W-:Y:S01]  /*5550*/  @!P0 HADD2.F32 R45, -RZ, R62.reuse.H1_H1 ;  /* 0x3000003eff2d8230 */ /* 0x100fe20000004100 */
[----:B------:R-:W-:Y:S01]  /*5560*/  @!P0 SHF.R.U64 R36, R64, 0x10, R65 ;  /* 0x0000001040248819 */ /* 0x000fe20000001241 */
        /* <DEDUP_REMOVED lines=11> */
[--C-:B------:R-:W-:Y:S01]  /*5620*/  @!P0 HADD2.F32 R30, -RZ, R23.reuse.H0_H0 ;  /* 0x20000017ff1e8230 */ /* 0x100fe20000004100 */
[----:B------:R-:W-:Y:S01]  /*5630*/  @!P0 MOV R42, R55 ;  /* 0x00000037002a8202 */ /* 0x000fe20000000f00 */
[--C-:B------:R-:W-:Y:S01]  /*5640*/  @!P0 HADD2.F32 R41, -RZ, R34.reuse.H1_H1 ;  /* 0x30000022ff298230 */ /* 0x100fe20000004100 */
[----:B------:R-:W-:Y:S01]  /*5650*/  @!P0 MOV R43, R54 ;  /* 0x00000036002b8202 */ /* 0x000fe20000000f00 */
[----:B------:R-:W-:Y:S01]  /*5660*/  @!P0 HADD2.F32 R38, -RZ, R34.H0_H0 ;  /* 0x20000022ff268230 */ /* 0x000fe20000004100 */
[-C--:B------:R-:W-:Y:S01]  /*5670*/  @!P0 FMUL.FTZ R3, R30, R29.reuse ;  /* 0x0000001d1e038220 */ /* 0x080fe20000410000 */
[----:B------:R-:W-:Y:S01]  /*5680*/  @!P0 HADD2.F32 R23, -RZ, R23.H1_H1 ;  /* 0x30000017ff178230 */ /* 0x000fe20000004100 */
[----:B------:R-:W-:Y:S01]  /*5690*/  @!P0 FMUL.FTZ R56, R41, R28 ;  /* 0x0000001c29388220 */ /* 0x000fe20000410000 */
[----:B------:R-:W-:Y:S01]  /*56a0*/  @!P0 HADD2.F32 R34, -RZ, R37.H0_H0 ;  /* 0x20000025ff228230 */ /* 0x000fe20000004100 */
[----:B------:R-:W-:Y:S01]  /*56b0*/  @!P0 FMUL.FTZ R49, R38, R29 ;  /* 0x0000001d26318220 */ /* 0x000fe20000410000 */
[----:B------:R-:W-:Y:S01]  /*56c0*/  @!P0 MOV R29, R24 ;  /* 0x00000018001d8202 */ /* 0x000fe20000000f00 */
[C---:B------:R-:W-:Y:S01]  /*56d0*/  @!P0 FMUL.FTZ R4, R23.reuse, R28 ;  /* 0x0000001c17048220 */ /* 0x040fe20000410000 */
[----:B------:R-:W-:Y:S01]  /*56e0*/  @!P0 HADD2.F32 R28, -RZ, R21.H0_H0 ;  /* 0x20000015ff1c8230 */ /* 0x000fe20000004100 */
[----:B------:R-:W-:Y:S01]  /*56f0*/  @!P0 FFMA.FTZ R56, R23, R40, -R56 ;  /* 0x0000002817388223 */ /* 0x000fe20000010838 */
[----:B------:R-:W-:Y:S01]  /*5700*/  @!P0 HADD2.F32 R23, -RZ, R33.H0_H0 ;  /* 0x20000021ff178230 */ /* 0x000fe20000004100 */
[----:B------:R-:W-:Y:S01]  /*5710*/  @!P0 FFMA.FTZ R49, R30, R39, -R49 ;  /* 0x000000271e318223 */ /* 0x000fe20000010831 */
[----:B------:R-:W-:Y:S02]  /*5720*/  @!P0 HADD2.F32 R37, -RZ, R37.H1_H1 ;  /* 0x30000025ff258230 */ /* 0x000fe40000004100 */
[--C-:B------:R-:W-:Y:S01]  /*5730*/  @!P0 HADD2.F32 R30, -RZ, R29.reuse.H0_H0 ;  /* 0x2000001dff1e8230 */ /* 0x100fe20000004100 */
[-C--:B------:R-:W-:Y:S01]  /*5740*/  @!P0 FMUL.FTZ R51, R34, R23.reuse ;  /* 0x0000001722338220 */ /* 0x080fe20000410000 */
[----:B------:R-:W-:Y:S01]  /*5750*/  @!P0 HADD2.F32 R21, -RZ, R29.H1_H1 ;  /* 0x3000001dff158230 */ /* 0x000fe20000004100 */
[----:B------:R-:W-:Y:S01]  /*5760*/  @!P0 FMUL.FTZ R60, R37, R28 ;  /* 0x0000001c253c8220 */ /* 0x000fe20000410000 */
[----:B------:R-:W-:Y:S01]  /*5770*/  @!P0 MOV R29, R26 ;  /* 0x0000001a001d8202 */ /* 0x000fe20000000f00 */
[----:B------:R-:W-:Y:S01]  /*5780*/  @!P0 FMUL.FTZ R0, R30, R23 ;  /* 0x000000171e008220 */ /* 0x000fe20000410000 */
[----:B------:R-:W-:Y:S01]  /*5790*/  @!P0 F2FP.PACK_AB R49, R56, R49 ;  /* 0x000000313831823e */ /* 0x000fe200000000ff */
[----:B------:R-:W-:Y:S01]  /*57a0*/  @!P0 IMAD.MOV.U32 R23, RZ, RZ, R27 ;  /* 0x000000ffff178224 */ /* 0x000fe200078e001b */
[----:B------:R-:W-:Y:S01]  /*57b0*/  @!P0 HADD2.F32 R48, -RZ, R42.H0_H0 ;  /* 0x2000002aff308230 */ /* 0x000fe20000004100 */
[----:B------:R-:W-:Y:S01]  /*57c0*/  @!P0 FFMA.FTZ R51, R30, R35, -R51 ;  /* 0x000000231e338223 */ /* 0x000fe20000010833 */
[----:B------:R-:W-:Y:S01]  /*57d0*/  @!P0 MOV R25, R49 ;  /* 0x0000003100198202 */ /* 0x000fe20000000f00 */
[C---:B------:R-:W-:Y:S01]  /*57e0*/  @!P0 FMUL.FTZ R2, R21.reuse, R28 ;  /* 0x0000001c15028220 */ /* 0x040fe20000410000 */
[----:B------:R-:W-:Y:S01]  /*57f0*/  @!P0 HADD2.F32 R31, -RZ, R29.H0_H0 ;  /* 0x2000001dff1f8230 */ /* 0x000fe20000004100 */
[-C--:B------:R-:W-:Y:S01]  /*5800*/  @!P0 FFMA.FTZ R60, R21, R36.reuse, -R60 ;  /* 0x00000024153c8223 */ /* 0x080fe2000001083c */
[--C-:B------:R-:W-:Y:S01]  /*5810*/  @!P0 HADD2.F32 R21, -RZ, R32.reuse.H0_H0 ;  /* 0x20000020ff158230 */ /* 0x100fe20000004100 */
[----:B------:R-:W-:Y:S01]  /*5820*/  @!P0 FFMA.FTZ R0, R34, R35, R0 ;  /* 0x0000002322008223 */ /* 0x000fe20000010000 */
[----:B------:R-:W-:Y:S01]  /*5830*/  @!P0 HADD2.F32 R28, -RZ, R32.H1_H1 ;  /* 0x30000020ff1c8230 */ /* 0x000fe20000004100 */
[----:B------:R-:W-:Y:S01]  /*5840*/  @!P0 FFMA.FTZ R2, R37, R36, R2 ;  /* 0x0000002425028223 */ /* 0x000fe20000010002 */
[----:B------:R-:W-:Y:S01]  /*5850*/  @!P0 HADD2.F32 R30, -RZ, R22.H0_H0 ;  /* 0x20000016ff1e8230 */ /* 0x000fe20000004100 */
[----:B------:R-:W-:Y:S01]  /*5860*/  @!P0 FMUL.FTZ R68, R48, R21 ;  /* 0x0000001530448220 */ /* 0x000fe20000410000 */
[----:B------:R-:W-:Y:S01]  /*5870*/  @!P0 HADD2.F32 R47, -RZ, R42.H1_H1 ;  /* 0x3000002aff2f8230 */ /* 0x000fe20000004100 */
[----:B------:R-:W-:Y:S01]  /*5880*/  @!P0 FMUL.FTZ R5, R31, R28 ;  /* 0x0000001c1f058220 */ /* 0x000fe20000410000 */
[--C-:B------:R-:W-:Y:S01]  /*5890*/  @!P0 HADD2.F32 R42, -RZ, R43.reuse.H0_H0 ;  /* 0x2000002bff2a8230 */ /* 0x100fe20000004100 */
[----:B------:R-:W-:Y:S01]  /*58a0*/  @!P0 FFMA.FTZ R3, R38, R39, R3 ;  /* 0x0000002726038223 */ /* 0x000fe20000010003 */
[----:B------:R-:W-:Y:S01]  /*58b0*/  @!P0 HADD2.F32 R43, -RZ, R43.H1_H1 ;  /* 0x3000002bff2b8230 */ /* 0x000fe20000004100 */
[----:B------:R-:W-:Y:S01]  /*58c0*/  @!P0 FMUL.FTZ R57, R47, R20 ;  /* 0x000000142f398220 */ /* 0x000fe20000410000 */
[--C-:B------:R-:W-:Y:S01]  /*58d0*/  @!P0 HADD2.F32 R22, -RZ, R23.reuse.H0_H0 ;  /* 0x20000017ff168230 */ /* 0x100fe20000004100 */
[----:B------:R-:W-:Y:S01]  /*58e0*/  @!P0 FMUL.FTZ R70, R42, R28 ;  /* 0x0000001c2a468220 */ /* 0x000fe20000410000 */
[----:B------:R-:W-:Y:S01]  /*58f0*/  @!P0 HADD2.F32 R23, -RZ, R23.H1_H1 ;  /* 0x30000017ff178230 */ /* 0x000fe20000004100 */
[----:B------:R-:W-:Y:S01]  /*5900*/  @!P0 FMUL.FTZ R61, R43, R30 ;  /* 0x0000001e2b3d8220 */ /* 0x000fe20000410000 */
[----:B------:R-:W-:Y:S01]  /*5910*/  @!P0 HADD2.F32 R29, -RZ, R29.H1_H1 ;  /* 0x3000001dff1d8230 */ /* 0x000fe20000004100 */
[----:B------:R-:W-:Y:S01]  /*5920*/  @!P0 FFMA.FTZ R68, R22, R45, -R68 ;  /* 0x0000002d16448223 */ /* 0x000fe20000010844 */
[----:B------:R-:W-:Y:S01]  /*5930*/  @!P0 F2FP.PACK_AB R60, R60, R51 ;  /* 0x000000333c3c823e */ /* 0x000fe200000000ff */
[----:B------:R-:W-:Y:S01]  /*5940*/  @!P0 FFMA.FTZ R57, R23, R50, -R57 ;  /* 0x0000003217398223 */ /* 0x000fe20000010839 */
[----:B------:R-:W-:Y:S01]  /*5950*/  @!P0 F2FP.PACK_AB R49, R2, R0 ;  /* 0x000000000231823e */ /* 0x000fe200000000ff */
[----:B------:R-:W-:Y:S02]  /*5960*/  @!P0 FFMA.FTZ R70, R31, R44, -R70 ;  /* 0x0000002c1f468223 */ /* 0x000fe40000010846 */
[----:B------:R-:W-:Y:S01]  /*5970*/  @!P0 FFMA.FTZ R61, R29, R46, -R61 ;  /* 0x0000002e1d3d8223 */ /* 0x000fe2000001083d */
[----:B------:R-:W-:Y:S01]  /*5980*/  @!P0 F2FP.PACK_AB R57, R57, R68 ;  /* 0x000000443939823e */ /* 0x000fe200000000ff */
[----:B------:R-:W-:Y:S02]  /*5990*/  @!P0 IMAD.MOV.U32 R24, RZ, RZ, R60 ;  /* 0x000000ffff188224 */ /* 0x000fe400078e003c */
[----:B------:R-:W-:Y:S01]  /*59a0*/  @!P0 FMUL.FTZ R6, R29, R30 ;  /* 0x0000001e1d068220 */ /* 0x000fe20000410000 */
[----:B------:R-:W-:Y:S01]  /*59b0*/  @!P0 F2FP.PACK_AB R70, R61, R70 ;  /* 0x000000463d46823e */ /* 0x000fe200000000ff */
[----:B------:R-:W-:Y:S01]  /*59c0*/  @!P0 FFMA.FTZ R4, R41, R40, R4 ;  /* 0x0000002829048223 */ /* 0x000fe20000010004 */
[----:B------:R-:W-:Y:S01]  /*59d0*/  @!P0 MOV R27, R57 ;  /* 0x00000039001b8202 */ /* 0x000fe20000000f00 */
[----:B------:R-:W-:Y:S01]  /*59e0*/  @!P0 FMUL.FTZ R7, R22, R21 ;  /* 0x0000001516078220 */ /* 0x000fe20000410000 */
[----:B------:R-:W-:Y:S01]  /*59f0*/  @!P0 MOV R26, R70 ;  /* 0x00000046001a8202 */ /* 0x000fe20000000f00 */
[----:B------:R-:W-:Y:S01]  /*5a00*/  @!P0 FFMA.FTZ R5, R42, R44, R5 ;  /* 0x0000002c2a058223 */ /* 0x000fe20000010005 */
[----:B------:R-:W-:Y:S01]  /*5a10*/  @!P0 F2FP.PACK_AB R56, R4, R3 ;  /* 0x000000030438823e */ /* 0x000fe200000000ff */
[----:B------:R-:W-:Y:S02]  /*5a20*/  @!P0 FMUL.FTZ R8, R23, R20 ;  /* 0x0000001417088220 */ /* 0x000fe40000410000 */
[----:B------:R1:W-:Y:S01]  /*5a30*/  STG.E.128 [R58.64], R24 ;  /* 0x000000183a007986 */ /* 0x0003e2000c101d1c */
[----:B------:R-:W-:Y:S01]  /*5a40*/  @!P0 MOV R53, R56 ;  /* 0x0000003800358202 */ /* 0x000fe20000000f00 */
[----:B------:R-:W-:Y:S02]  /*5a50*/  @!P0 FFMA.FTZ R6, R43, R46, R6 ;  /* 0x0000002e2b068223 */ /* 0x000fe40000010006 */
        /* <DEDUP_REMOVED lines=8> */
[----:B------:R-:W-:Y:S04]  /*5ae0*/  IADD3 R120, P6, P0, R120, UR30, R108 ;  /* 0x0000001e78787c10 */ /* 0x000fe8000f8de06c */
[----:B------:R-:W-:Y:S02]  /*5af0*/  IADD3.X R3, R90, UR27, R96, P6, P0 ;  /* 0x0000001b5a037c10 */ /* 0x000fe4000b7e0460 */
[C---:B------:R-:W-:Y:S04]  /*5b00*/  LEA R4, P0, R120.reuse, c[0x0][0x1c8], 0x1 ;  /* 0x0000720078047a11 */ /* 0x040fe800078008ff */
[----:B------:R-:W-:Y:S05]  /*5b10*/  LEA.HI.X R5, R120, c[0x0][0x1cc], R3, 0x1, P0 ;  /* 0x0000730078057a11 */ /* 0x000fea00000f0c03 */
[----:B------:R1:W-:Y:S01]  /*5b20*/  STG.E.128 [R4.64], R52 ;  /* 0x0000003404007986 */ /* 0x0003e2000c101d1c */
[----:B------:R-:W-:-:S05]  /*5b30*/  BRA `(.L_x_308) ;  /* 0x0000018000007947 */ /* 0x000fca0003800000 */
.L_x_304:
[----:B------:R-:W-:Y:S04]  /*5b40*/  UIMAD UR4, UR17, -0x40, UR22 ;  /* 0xffffffc0110478a4 */ /* 0x000fe8000f8e0216 */
[----:B------:R-:W-:Y:S04]  /*5b50*/  UISETP.LT.AND UP0, UPT, UR4, 0x40, UPT ;  /* 0x000000400400788c */ /* 0x000fe8000bf01270 */
[----:B------:R-:W-:Y:S06]  /*5b60*/  USEL UR4, UR4, 0x40, UP0 ;  /* 0x0000004004047887 */ /* 0x000fec0008000000 */
[----:B------:R-:W-:Y:S11]  /*5b70*/  ISETP.GE.AND P0, PT, R121, UR4, PT ;  /* 0x0000000479007c0c */ /* 0x000ff6000bf06270 */
[----:B------:R-:W-:Y:S02]  /*5b80*/  @!UPT UIADD3 URZ, URZ, URZ, URZ ;  /* 0x0000003f3f3ff290 */ /* 0x000fe4000fffe03f */
[----:B------:R-:W-:-:S05]  /*5b90*/  @P0 BRA `(.L_x_308) ;  /* 0x0000012000000947 */ /* 0x000fca0003800000 */
[----:B------:R-:W-:Y:S02]  /*5ba0*/  ISETP.GE.AND P6, PT, R18, c[0x0][0x1d4], PT ;  /* 0x0000750012007a0c */ /* 0x000fe40003fc6270 */
[----:B------:R-:W-:Y:S11]  /*5bb0*/  ISETP.GE.AND P0, PT, R13, c[0x0][0x1d4], PT ;  /* 0x000075000d007a0c */ /* 0x000ff60003f06270 */
[----:B------:R-:W1:Y:S04]  /*5bc0*/  @!P6 LDS.128 R4, [R111+0x6000] ;  /* 0x006000006f04e984 */ /* 0x000e680000000c00 */
[----:B------:R-:W2:Y:S04]  /*5bd0*/  @!P0 LDS.128 R32, [R110+0x6000] ;  /* 0x006000006e208984 */ /* 0x000ea80000000c00 */
[----:B-1----:R-:W-:Y:S01]  /*5be0*/  @!P6 STG.E.128 [R64.64], R4 ;  /* 0x000000044000e986 */ /* 0x002fe2000c101d1c */
[----:B------:R-:W-:Y:S03]  /*5bf0*/  ISETP.GE.AND P6, PT, R12, c[0x0][0x1d4], PT ;  /* 0x000075000c007a0c */ /* 0x000fe60003fc6270 */
[----:B--2---:R-:W-:Y:S01]  /*5c00*/  @!P0 STG.E.128 [R64.64+0x40], R32 ;  /* 0x0000402040008986 */ /* 0x004fe2000c101d1c */
[----:B------:R-:W-:Y:S09]  /*5c10*/  ISETP.GE.AND P0, PT, R119, c[0x0][0x1d4], PT ;  /* 0x0000750077007a0c */ /* 0x000ff20003f06270 */
[----:B------:R-:W1:Y:S04]  /*5c20*/  @!P6 LDS.128 R28, [R111+0x8000] ;  /* 0x008000006f1ce984 */ /* 0x000e680000000c00 */
[----:B------:R-:W2:Y:S04]  /*5c30*/  @!P0 LDS.128 R24, [R110+0x8000] ;  /* 0x008000006e188984 */ /* 0x000ea80000000c00 */
[----:B-1----:R-:W-:Y:S01]  /*5c40*/  @!P6 STG.E.128 [R64.64+0x80], R28 ;  /* 0x0000801c4000e986 */ /* 0x002fe2000c101d1c */
[----:B------:R-:W-:Y:S03]  /*5c50*/  ISETP.GE.AND P6, PT, R118, c[0x0][0x1d4], PT ;  /* 0x0000750076007a0c */ /* 0x000fe60003fc6270 */
[----:B--2---:R-:W-:Y:S01]  /*5c60*/  @!P0 STG.E.128 [R64.64+0xc0], R24 ;  /* 0x0000c01840008986 */ /* 0x004fe2000c101d1c */
[----:B------:R-:W-:Y:S09]  /*5c70*/  ISETP.GE.AND P0, PT, R117, c[0x0][0x1d4], PT ;  /* 0x0000750075007a0c */ /* 0x000ff20003f06270 */
[----:B------:R-:W1:Y:S04]  /*5c80*/  @!P6 LDS.128 R20, [R111+0xa000] ;  /* 0x00a000006f14e984 */ /* 0x000e680000000c00 */
[----:B------:R-:W2:Y:S04]  /*5c90*/  @!P0 LDS.128 R4, [R110+0xa000] ;  /* 0x00a000006e048984 */ /* 0x000ea80000000c00 */
[----:B-1----:R1:W-:Y:S04]  /*5ca0*/  @!P6 STG.E.128 [R64.64+0x100], R20 ;  /* 0x000100144000e986 */ /* 0x0023e8000c101d1c */
[----:B--2---:R1:W-:Y:S02]  /*5cb0*/  @!P0 STG.E.128 [R64.64+0x140], R4 ;  /* 0x0001400440008986 */ /* 0x0043e4000c101d1c */
.L_x_308:
[----:B------:R-:W-:Y:S05]  /*5cc0*/  BSYNC B1 ;  /* 0x0000000000017941 */ /* 0x000fea0003800000 */
.L_x_303:
[----:B------:R-:W-:Y:S01]  /*5cd0*/  USHF.L.U32 UR4, UR17, 0x6, URZ ;  /* 0x0000000611047899 */ /* 0x000fe2000800063f */
[----:B-1----:R-:W-:Y:S01]  /*5ce0*/  P2R R6, PR, RZ, 0x2 ;  /* 0x00000002ff067803 */ /* 0x002fe20000000000 */
[----:B------:R-:W-:Y:S01]  /*5cf0*/  USHF.L.U64.HI UR13, UR17, 0x6, UR13 ;  /* 0x00000006110d7899 */ /* 0x000fe2000801020d */
[----:B------:R-:W-:Y:S01]  /*5d00*/  BSSY B0, `(.L_x_325) ;  /* 0x000004b000007945 */ /* 0x000fe20003800000 */
[----:B------:R-:W-:Y:S02]  /*5d10*/  UIADD3 UR5, -UR4, UR22, URZ ;  /* 0x0000001604057290 */ /* 0x000fe4000fffe13f */
[----:B------:R-:W-:Y:S02]  /*5d20*/  IADD3 R2, R92, -UR4, RZ ;  /* 0x800000045c027c10 */ /* 0x000fe4000fffe0ff */
[----:B------:R-:W-:Y:S01]  /*5d30*/  IADD3 R3, P0, R94, UR4, RZ ;  /* 0x000000045e037c10 */ /* 0x000fe2000ff1e0ff */
[----:B------:R-:W-:Y:S01]  /*5d40*/  UISETP.LT.AND UP0, UPT, UR5, 0x40, UPT ;  /* 0x000000400500788c */ /* 0x000fe2000bf01270 */
[C---:B------:R-:W-:Y:S02]  /*5d50*/  ISETP.GE.AND P6, PT, R2.reuse, 0x21, PT ;  /* 0x000000210200780c */ /* 0x040fe40003fc6270 */
[----:B------:R-:W-:Y:S01]  /*5d60*/  ISETP.GE.AND P1, PT, R2, 0x1, PT ;  /* 0x000000010200780c */ /* 0x000fe20003f26270 */
[----:B------:R-:W-:Y:S01]  /*5d70*/  USEL UR5, UR5, 0x40, UP0 ;  /* 0x0000004005057887 */ /* 0x000fe20008000000 */
[----:B------:R-:W-:Y:S09]  /*5d80*/  IADD3.X R0, R93, UR13, RZ, P0, !PT ;  /* 0x0000000d5d007c10 */ /* 0x000ff200087fe4ff */
[C---:B------:R-:W-:Y:S02]  /*5d90*/  @P6 IADD3 R5, P0, R3.reuse, 0x20, RZ ;  /* 0x0000002003056810 */ /* 0x040fe40007f1e0ff */
[----:B------:R-:W-:Y:S03]  /*5da0*/  @P1 IMAD.MOV.U32 R90, RZ, RZ, R132 ;  /* 0x000000ffff5a1224 */ /* 0x000fe600078e0084 */
[----:B------:R-:W-:Y:S02]  /*5db0*/  @P6 IMAD.X R4, RZ, RZ, R0, P0 ;  /* 0x000000ffff046224 */ /* 0x000fe400000e0600 */
[----:B------:R-:W-:Y:S02]  /*5dc0*/  @P1 IMAD R0, R0, c[0x0][0x258], RZ ;  /* 0x0000960000001a24 */ /* 0x000fe400078e02ff */
[C---:B-----5:R-:W-:Y:S04]  /*5dd0*/  @P1 IMAD.WIDE.U32 R20, R3.reuse, c[0x0][0x258], R90 ;  /* 0x0000960003141a25 */ /* 0x060fe800078e005a */
[----:B------:R-:W-:Y:S01]  /*5de0*/  @P1 IMAD R0, R3, c[0x0][0x25c], R0 ;  /* 0x0000970003001a24 */ /* 0x000fe200078e0200 */
[----:B------:R-:W-:Y:S01]  /*5df0*/  @P1 LEA R22, P0, R20, c[0x0][0x250], 0x1 ;  /* 0x0000940014161a11 */ /* 0x000fe200078008ff */
[----:B------:R-:W-:Y:S02]  /*5e00*/  @P6 IMAD.MOV.U32 R90, RZ, RZ, R132 ;  /* 0x000000ffff5a6224 */ /* 0x000fe400078e0084 */
[----:B------:R-:W-:Y:S02]  /*5e10*/  @P1 IMAD.IADD R0, R21, 0x1, R0 ;  /* 0x0000000115001824 */ /* 0x000fe400078e0200 */
[----:B------:R-:W-:Y:S03]  /*5e20*/  @P6 IMAD R4, R4, c[0x0][0x258], RZ ;  /* 0x0000960004046a24 */ /* 0x000fe600078e02ff */
[----:B------:R-:W-:Y:S01]  /*5e30*/  @P1 LEA.HI.X R23, R20, c[0x0][0x254], R0, 0x1, P0 ;  /* 0x0000950014171a11 */ /* 0x000fe200000f0c00 */
[C---:B------:R-:W-:Y:S01]  /*5e40*/  @P6 IMAD R4, R5.reuse, c[0x0][0x25c], R4 ;  /* 0x0000970005046a24 */ /* 0x040fe200078e0204 */
[----:B------:R-:W-:Y:S01]  /*5e50*/  ISETP.NE.AND P1, PT, R6, RZ, PT ;  /* 0x000000ff0600720c */ /* 0x000fe20003f25270 */
[----:B------:R-:W-:Y:S04]  /*5e60*/  @P6 IMAD.WIDE.U32 R6, R5, c[0x0][0x258], R90 ;  /* 0x0000960005066a25 */ /* 0x000fe800078e005a */
[----:B------:R-:W-:Y:S01]  /*5e70*/  @P6 IMAD.IADD R4, R7, 0x1, R4 ;  /* 0x0000000107046824 */ /* 0x000fe200078e0204 */
[C---:B------:R-:W-:Y:S04]  /*5e80*/  @P6 LEA R20, P0, R6.reuse, c[0x0][0x250], 0x1 ;  /* 0x0000940006146a11 */ /* 0x040fe800078008ff */
[----:B------:R-:W-:Y:S02]  /*5e90*/  @P6 LEA.HI.X R21, R6, c[0x0][0x254], R4, 0x1, P0 ;  /* 0x0000950006156a11 */ /* 0x000fe400000f0c04 */
[----:B------:R-:W-:Y:S11]  /*5ea0*/  ISETP.GE.AND P0, PT, R2, 0x1, PT ;  /* 0x000000010200780c */ /* 0x000ff60003f06270 */
[----:B------:R-:W-:Y:S02]  /*5eb0*/  @!UPT UIADD3 URZ, URZ, URZ, URZ ;  /* 0x0000003f3f3ff290 */ /* 0x000fe4000fffe03f */
[----:B------:R-:W-:Y:S01]  /*5ec0*/  @!PT LDS RZ, [RZ] ;  /* 0x00000000fffff984 */ /* 0x000fe20000000800 */
[----:B------:R-:W-:Y:S01]  /*5ed0*/  @!PT LDS RZ, [RZ] ;  /* 0x00000000fffff984 */ /* 0x000fe20000000800 */
[----:B------:R-:W-:Y:S01]  /*5ee0*/  @!PT LDS RZ, [RZ] ;  /* 0x00000000fffff984 */ /* 0x000fe20000000800 */
[----:B------:R1:W-:Y:S04]  /*5ef0*/  @P0 LDGSTS.E.BYPASS.LTC128B.128 [R116+0x100], [R22.64], !P5 ;  /* 0x0010000016740fae */ /* 0x0003e8000e901d5c */
[----:B------:R1:W-:Y:S04]  /*5f00*/  @P0 LDGSTS.E.BYPASS.LTC128B.128 [R116+0x2100], [R22.64+0x80], !P4 ;  /* 0x0210008016740fae */ /* 0x0003e8000e101d5c */
[----:B------:R1:W-:Y:S01]  /*5f10*/  @P0 LDGSTS.E.BYPASS.LTC128B.128 [R116+0x4100], [R22.64+0x100], !P3 ;  /* 0x0410010016740fae */ /* 0x0003e2000d901d5c */
[----:B------:R-:W-:Y:S03]  /*5f20*/  ISETP.GE.AND P0, PT, R121, UR5, PT ;  /* 0x0000000579007c0c */ /* 0x000fe6000bf06270 */
[----:B------:R1:W-:Y:S04]  /*5f30*/  @P6 LDGSTS.E.BYPASS.LTC128B.128 [R116+0x1100], [R20.64], !P5 ;  /* 0x0110000014746fae */ /* 0x0003e8000e901d5c */
[----:B------:R1:W-:Y:S04]  /*5f40*/  @P6 LDGSTS.E.BYPASS.LTC128B.128 [R116+0x3100], [R20.64+0x80], !P4 ;  /* 0x0310008014746fae */ /* 0x0003e8000e101d5c */
[----:B------:R1:W-:Y:S04]  /*5f50*/  @P6 LDGSTS.E.BYPASS.LTC128B.128 [R116+0x5100], [R20.64+0x100], !P3 ;  /* 0x0510010014746fae */ /* 0x0003e8000d901d5c */
[----:B------:R-:W0:Y:S01]  /*5f60*/  LDGDEPBAR ;  /* 0x00000000000079af */ /* 0x000e220000000000 */
[----:B------:R-:W-:Y:S04]  /*5f70*/  DEPBAR.LE SB0, 0x0 ;  /* 0x000080000000791a */ /* 0x000fe80000000000 */
[----:B------:R-:W-:Y:S06]  /*5f80*/  BAR.SYNC.DEFER_BLOCKING 0x0 ;  /* 0x0000000000007b1d */ /* 0x000fec0000010000 */
[----:B------:R-:W-:-:S05]  /*5f90*/  @P0 BRA `(.L_x_326) ;  /* 0x0000021000000947 */ /* 0x000fca0003800000 */
[----:B-1----:R-:W-:Y:S01]  /*5fa0*/  IADD3 R3, P0, R89, UR4, RZ ;  /* 0x0000000459037c10 */ /* 0x002fe2000ff1e0ff */
[----:B------:R-:W-:Y:S01]  /*5fb0*/  IMAD.MOV.U32 R20, RZ, RZ, R130 ;  /* 0x000000ffff147224 */ /* 0x000fe200078e0082 */
[----:B------:R-:W-:Y:S01]  /*5fc0*/  ISETP.GE.AND P6, PT, R18, c[0x0][0x1d4], PT ;  /* 0x0000750012007a0c */ /* 0x000fe20003fc6270 */
[----:B------:R-:W-:Y:S01]  /*5fd0*/  IMAD.MOV.U32 R21, RZ, RZ, R87 ;  /* 0x000000ffff157224 */ /* 0x000fe200078e0057 */
[----:B------:R-:W-:Y:S03]  /*5fe0*/  IADD3.X R0, R88, UR13, RZ, P0, !PT ;  /* 0x0000000d58007c10 */ /* 0x000fe600087fe4ff */
        /* <DEDUP_REMOVED lines=28> */
.L_x_326:
[----:B-1----:R-:W-:Y:S05]  /*61b0*/  BSYNC B0 ;  /* 0x0000000000007941 */ /* 0x002fea0003800000 */
.L_x_325:
[----:B------:R-:W-:Y:S01]  /*61c0*/  UISETP.GT.AND UP0, UPT, UR17, UR8, UPT ;  /* 0x000000081100728c */ /* 0x000fe2000bf04270 */
[----:B------:R-:W-:Y:S01]  /*61d0*/  IMAD.U32 R0, RZ, RZ, UR32 ;  /* 0x00000020ff007e24 */ /* 0x000fe2000f8e00ff */
[----:B------:R-:W-:Y:S04]  /*61e0*/  UIADD3 UR17, UR17, -0x1, URZ ;  /* 0xffffffff11117890 */ /* 0x000fe8000fffe03f */
[----:B------:R-:W-:Y:S02]  /*61f0*/  PLOP3.LUT P0, PT, PT, PT, UP0, 0x80, 0x0 ;  /* 0x000000000000781c */ /* 0x000fe40003f0f008 */
[----:B------:R-:W-:Y:S03]  /*6200*/  PLOP3.LUT P6, PT, PT, PT, UP0, 0x80, 0x0 ;  /* 0x000000000000781c */ /* 0x000fe60003fcf008 */
[----:B------:R-:W-:Y:S02]  /*6210*/  @UP0 USHF.R.S32.HI UR5, URZ, 0x1f, UR17 ;  /* 0x0000001f3f050899 */ /* 0x000fe40008011411 */
[----:B------:R-:W-:Y:S04]  /*6220*/  @UP0 UIMAD UR4, UR25, UR17, URZ ;  /* 0x00000011190402a4 */ /* 0x000fe8000f8e023f */
[----:B------:R-:W-:Y:S02]  /*6230*/  @UP0 UIMAD UR4, UR5, UR26, UR4 ;  /* 0x0000001a050402a4 */ /* 0x000fe4000f8e0204 */
[----:B------:R-:W-:Y:S02]  /*6240*/  @P0 IMAD.MOV.U32 R2, RZ, RZ, R134 ;  /* 0x000000ffff020224 */ /* 0x000fe400078e0086 */
[----:B------:R-:W-:Y:S01]  /*6250*/  @P0 IMAD.MOV.U32 R3, RZ, RZ, R139 ;  /* 0x000000ffff030224 */ /* 0x000fe200078e008b */
[----:B------:R-:W-:Y:S03]  /*6260*/  PLOP3.LUT P0, PT, PT, PT, UP0, 0x80, 0x0 ;  /* 0x000000000000781c */ /* 0x000fe60003f0f008 */
[----:B------:R-:W-:Y:S01]  /*6270*/  @P6 IMAD.WIDE.U32 R2, R80, UR17, R2 ;  /* 0x0000001150026c25 */ /* 0x000fe2000f8e0002 */
[----:B------:R-:W-:Y:S09]  /*6280*/  PLOP3.LUT P6, PT, PT, PT, UP0, 0x80, 0x0 ;  /* 0x000000000000781c */ /* 0x000ff20003fcf008 */
[----:B------:R-:W-:Y:S01]  /*6290*/  @P0 IADD3 R5, R3, UR4, RZ ;  /* 0x0000000403050c10 */ /* 0x000fe2000fffe0ff */
[----:B------:R-:W-:Y:S01]  /*62a0*/  IMAD.U32 R3, RZ, RZ, UR33 ;  /* 0x00000021ff037e24 */ /* 0x000fe2000f8e00ff */
[----:B------:R-:W-:Y:S02]  /*62b0*/  PLOP3.LUT P0, PT, PT, PT, UP0, 0x80, 0x0 ;  /* 0x000000000000781c */ /* 0x000fe40003f0f008 */
[C---:B------:R-:W-:Y:S11]  /*62c0*/  @P6 LEA R4, P6, R2.reuse, c[0x0][0x220], 0x1 ;  /* 0x0000880002046a11 */ /* 0x040ff600078c08ff */
[----:B------:R-:W-:Y:S02]  /*62d0*/  @!UPT UIADD3 URZ, URZ, URZ, URZ ;  /* 0x0000003f3f3ff290 */ /* 0x000fe4000fffe03f */
[----:B------:R-:W-:Y:S02]  /*62e0*/  @P0 LEA.HI.X R5, R2, c[0x0][0x224], R5, 0x1, P6 ;  /* 0x0000890002050a11 */ /* 0x000fe400030f0c05 */
[----:B------:R-:W-:Y:S02]  /*62f0*/  PLOP3.LUT P6, PT, PT, PT, UP0, 0x80, 0x0 ;  /* 0x000000000000781c */ /* 0x000fe40003fcf008 */
[----:B------:R-:W-:Y:S11]  /*6300*/  PLOP3.LUT P0, PT, PT, PT, UP0, 0x80, 0x0 ;  /* 0x000000000000781c */ /* 0x000ff60003f0f008 */
[C---:B------:R-:W-:Y:S11]  /*6310*/  @P6 LEA R2, P6, R3.reuse, R4, 0x1 ;  /* 0x0000000403026211 */ /* 0x040ff600078c08ff */
[----:B------:R-:W-:Y:S02]  /*6320*/  @!UPT UIADD3 URZ, URZ, URZ, URZ ;  /* 0x0000003f3f3ff290 */ /* 0x000fe4000fffe03f */
[----:B------:R-:W-:Y:S02]  /*6330*/  @P0 LEA.HI.X R3, R3, R5, R0, 0x1, P6 ;  /* 0x0000000503030211 */ /* 0x000fe400030f0c00 */
[----:B------:R-:W-:Y:S02]  /*6340*/  PLOP3.LUT P6, PT, PT, PT, UP0, 0x80, 0x0 ;  /* 0x000000000000781c */ /* 0x000fe40003fcf008 */
[----:B------:R-:W-:Y:S02]  /*6350*/  PLOP3.LUT P6, PT, PT, PT, UP0, 0x80, 0x0 ;  /* 0x000000000000781c */ /* 0x000fe40003fcf008 */
[----:B------:R-:W-:Y:S02]  /*6360*/  PLOP3.LUT P0, PT, PT, PT, UP0, 0x80, 0x0 ;  /* 0x000000000000781c */ /* 0x000fe40003f0f008 */
[----:B------:R-:W-:Y:S09]  /*6370*/  PLOP3.LUT P0, PT, PT, PT, UP0, 0x80, 0x0 ;  /* 0x000000000000781c */ /* 0x000ff20003f0f008 */
[----:B------:R-:W-:Y:S01]  /*6380*/  @!PT LDS RZ, [RZ] ;  /* 0x00000000fffff984 */ /* 0x000fe20000000800 */
[----:B------:R-:W-:Y:S01]  /*6390*/  @!PT LDS RZ, [RZ] ;  /* 0x00000000fffff984 */ /* 0x000fe20000000800 */
[----:B------:R-:W-:Y:S01]  /*63a0*/  @!PT LDS RZ, [RZ] ;  /* 0x00000000fffff984 */ /* 0x000fe20000000800 */
[----:B------:R1:W-:Y:S01]  /*63b0*/  @P6 LDGSTS.E.BYPASS.LTC128B.128 [R116+0x6100], [R4.64], !P5 ;  /* 0x0610000004746fae */ /* 0x0003e2000e901d5c */
[----:B------:R-:W-:Y:S03]  /*63c0*/  PLOP3.LUT P6, PT, PT, PT, UP0, 0x80, 0x0 ;  /* 0x000000000000781c */ /* 0x000fe60003fcf008 */
[----:B------:R1:W-:Y:S01]  /*63d0*/  @P0 LDGSTS.E.BYPASS.LTC128B.128 [R116+0x8100], [R4.64+0x80], !P4 ;  /* 0x0810008004740fae */ /* 0x0003e2000e101d5c */
[----:B------:R-:W-:Y:S09]  /*63e0*/  PLOP3.LUT P0, PT, PT, PT, UP0, 0x80, 0x0 ;  /* 0x000000000000781c */ /* 0x000ff20003f0f008 */
[----:B------:R1:W-:Y:S01]  /*63f0*/  @P6 LDGSTS.E.BYPASS.LTC128B.128 [R116+0xa100], [R4.64+0x100], !P3 ;  /* 0x0a10010004746fae */ /* 0x0003e2000d901d5c */
[----:B------:R-:W-:Y:S03]  /*6400*/  PLOP3.LUT P6, PT, PT, PT, UP0, 0x80, 0x0 ;  /* 0x000000000000781c */ /* 0x000fe60003fcf008 */
[----:B------:R1:W-:Y:S01]  /*6410*/  @P0 LDGSTS.E.BYPASS.LTC128B.128 [R116+0x7100], [R2.64], !P5 ;  /* 0x0710000002740fae */ /* 0x0003e2000e901d5c */
[----:B------:R-:W-:Y:S09]  /*6420*/  PLOP3.LUT P0, PT, PT, PT, UP0, 0x80, 0x0 ;  /* 0x000000000000781c */ /* 0x000ff20003f0f008 */
[----:B------:R1:W-:Y:S04]  /*6430*/  @P6 LDGSTS.E.BYPASS.LTC128B.128 [R116+0x9100], [R2.64+0x80], !P4 ;  /* 0x0910008002746fae */ /* 0x0003e8000e101d5c */
[----:B------:R1:W-:Y:S01]  /*6440*/  @P0 LDGSTS.E.BYPASS.LTC128B.128 [R116+0xb100], [R2.64+0x100], !P3 ;  /* 0x0b10010002740fae */ /* 0x0003e2000d901d5c */
[----:B------:R-:W-:Y:S03]  /*6450*/  PLOP3.LUT P0, PT, PT, PT, UP0, 0x80, 0x0 ;  /* 0x000000000000781c */ /* 0x000fe60003f0f008 */
[----:B------:R-:W0:Y:S10]  /*6460*/  LDGDEPBAR ;  /* 0x00000000000079af */ /* 0x000e340000000000 */
[----:B------:R-:W-:-:S05]  /*6470*/  @P0 BRA `(.L_x_327) ;  /* 0xffffbf0000000947 */ /* 0x000fca000383ffff */
[----:B------:R-:W-:Y:S06]  /*6480*/  BAR.SYNC.DEFER_BLOCKING 0x0 ;  /* 0x0000000000007b1d */ /* 0x000fec0000010000 */
.L_x_302:
[----:B------:R-:W-:Y:S01]  /*6490*/  UIADD3 UR6, UR18, 0x7f, URZ ;  /* 0x0000007f12067890 */ /* 0x000fe2000fffe03f */
[----:B------:R-:W-:Y:S01]  /*64a0*/  PLOP3.LUT P0, PT, PT, PT, UP2, 0x40, 0x0 ;  /* 0x000000000000781c */ /* 0x000fe20003f0e828 */
[----:B------:R-:W-:-:S02]  /*64b0*/  ULDC.64 UR4, c[0x0][0x2c8] ;  /* 0x0000b20000047ab9 */ /* 0x000fc40000000a00 */
[----:B------:R-:W-:Y:S02]  /*64c0*/  UIMAD.WIDE.U32 UR26, UR6, UR4, URZ ;  /* 0x00000004061a72a5 */ /* 0x000fe4000f8e003f */
[----:B------:R-:W-:Y:S02]  /*64d0*/  ULDC UR7, c[0x0][0x328] ;  /* 0x0000ca0000077ab9 */ /* 0x000fe40000000800 */
[----:B------:R-:W-:Y:S02]  /*64e0*/  @UP3 USHF.R.U32.HI UR6, URZ, UR5, UR27 ;  /* 0x000000053f063299 */ /* 0x000fe4000801161b */
[----:B------:R-:W-:Y:S02]  /*64f0*/  UIADD3 UR19, UR19, UR20, URZ ;  /* 0x0000001413137290 */ /* 0x000fe4000fffe03f */
[----:B------:R-:W-:-:S04]  /*6500*/  UIADD3 UR11, UR11, UR6, URZ ;  /* 0x000000060b0b7290 */ /* 0x000fc8000fffe03f */
[----:B------:R-:W-:Y:S01]  /*6510*/  UIADD3 UR7, UR11, UR7, URZ ;  /* 0x000000070b077290 */ /* 0x000fe2000fffe03f */
[----:B------:R-:W-:Y:S05]  /*6520*/  @P0 BRA `(.L_x_328) ;  /* 0x0000015000000947 */ /* 0x000fea0003800000 */
[----:B------:R-:W-:Y:S01]  /*6530*/  ISETP.LT.AND P0, PT, RZ, UR11, PT ;  /* 0x0000000bff007c0c */ /* 0x000fe2000bf01270 */
[----:B------:R-:W-:Y:S02]  /*6540*/  UIADD3 UR8, UR11, -0x1, URZ ;  /* 0xffffffff0b087890 */ /* 0x000fe4000fffe03f */
[----:B------:R-:W-:-:S10]  /*6550*/  ULDC UR6, c[0x0][0x32c] ;  /* 0x0000cb0000067ab9 */ /* 0x000fd40000000800 */
[----:B------:R-:W-:Y:S05]  /*6560*/  @P0 BRA `(.L_x_329) ;  /* 0x0000008000000947 */ /* 0x000fea0003800000 */
[----:B------:R-:W-:Y:S02]  /*6570*/  UISETP.NE.AND UP0, UPT, UR6, 0x1, UPT ;  /* 0x000000010600788c */ /* 0x000fe4000bf05270 */
[----:B------:R-:W-:Y:S02]  /*6580*/  UIADD3 UR8, -UR11, URZ, URZ ;  /* 0x0000003f0b087290 */ /* 0x000fe4000fffe13f */
[----:B------:R-:W-:Y:S02]  /*6590*/  ULDC.64 UR4, c[0x0][0x330] ;  /* 0x0000cc0000047ab9 */ /* 0x000fe40000000a00 */
[----:B------:R-:W-:-:S07]  /*65a0*/  UIMAD.WIDE.U32 UR26, UR8, UR4, URZ ;  /* 0x00000004081a72a5 */ /* 0x000fce000f8e003f */
[----:B------:R-:W-:Y:S02]  /*65b0*/  @UP0 UMOV UR11, UR27 ;  /* 0x0000001b000b0c82 */ /* 0x000fe40008000000 */
[----:B------:R-:W-:-:S04]  /*65c0*/  @UP0 USHF.R.U32.HI UR8, URZ, UR5, UR11 ;  /* 0x000000053f080299 */ /* 0x000fc8000801160b */
[----:B------:R-:W-:Y:S01]  /*65d0*/  ULOP3.LUT UR8, URZ, UR8, URZ, 0x33, !UPT ;  /* 0x000000083f087292 */ /* 0x000fe2000f8e333f */
[----:B------:R-:W-:Y:S05]  /*65e0*/  BRA `(.L_x_330) ;  /* 0x0000005000007947 */ /* 0x000fea0003800000 */
.L_x_329:
[----:B------:R-:W-:Y:S02]  /*65f0*/  UISETP.NE.AND UP0, UPT, UR6, 0x1, UPT ;  /* 0x000000010600788c */ /* 0x000fe4000bf05270 */
[----:B------:R-:W-:Y:S02]  /*6600*/  ULDC.64 UR4, c[0x0][0x330] ;  /* 0x0000cc0000047ab9 */ /* 0x000fe40000000a00 */
[----:B------:R-:W-:-:S07]  /*6610*/  UIMAD.WIDE.U32 UR26, UR8, UR4, URZ ;  /* 0x00000004081a72a5 */ /* 0x000fce000f8e003f */
[----:B------:R-:W-:Y:S02]  /*6620*/  @UP0 UMOV UR11, UR27 ;  /* 0x0000001b000b0c82 */ /* 0x000fe40008000000 */
[----:B------:R-:W-:Y:S02]  /*6630*/  @UP0 USHF.R.U32.HI UR8, URZ, UR5, UR11 ;  /* 0x000000053f080299 */ /* 0x000fe4000801160b */
.L_x_330:
[----:B------:R-:W-:Y:S02]  /*6640*/  ULDC UR4, c[0x0][0x32c] ;  /* 0x0000cb0000047ab9 */ /* 0x000fe40000000800 */
[----:B------:R-:W-:-:S04]  /*6650*/  UIMAD UR4, UR8, UR6, UR4 ;  /* 0x00000006080472a4 */ /* 0x000fc8000f8e0204 */
[----:B------:R-:W-:-:S04]  /*6660*/  UISETP.LT.AND UP0, UPT, UR7, UR4, UPT ;  /* 0x000000040700728c */ /* 0x000fc8000bf01270 */
[----:B------:R-:W-:-:S04]  /*6670*/  USEL UR7, UR7, UR4, UP0 ;  /* 0x0000000407077287 */ /* 0x000fc80008000000 */
.L_x_328:
[----:B------:R-:W-:Y:S01]  /*6680*/  UIADD3 UR6, UR7, 0x3f, URZ ;  /* 0x0000003f07067890 */ /* 0x000fe2000fffe03f */
[----:B------:R-:W-:Y:S01]  /*6690*/  PLOP3.LUT P0, PT, PT, PT, UP2, 0x40, 0x0 ;  /* 0x000000000000781c */ /* 0x000fe20003f0e828 */
[----:B------:R-:W-:Y:S02]  /*66a0*/  ULDC.64 UR4, c[0x0][0x2c8] ;  /* 0x0000b20000047ab9 */ /* 0x000fe40000000a00 */
[----:B------:R-:W-:Y:S02]  /*66b0*/  USHF.R.S32.HI UR7, URZ, 0x1f, UR6 ;  /* 0x0000001f3f077899 */ /* 0x000fe40008011406 */
[----:B------:R-:W-:Y:S02]  /*66c0*/  UIMAD.WIDE.U32 UR26, UR18, UR4, URZ ;  /* 0x00000004121a72a5 */ /* 0x000fe4000f8e003f */
[----:B------:R-:W-:Y:S02]  /*66d0*/  ULEA.HI UR7, UR7, UR6, URZ, 0x6 ;  /* 0x0000000607077291 */ /* 0x000fe4000f8f303f */
[----:B------:R-:W-:-:S02]  /*66e0*/  ULDC UR4, c[0x0][0x324] ;  /* 0x0000c90000047ab9 */ /* 0x000fc40000000800 */
[----:B------:R-:W-:Y:S02]  /*66f0*/  UMOV UR6, UR18 ;  /* 0x0000001200067c82 */ /* 0x000fe40008000000 */
[----:B------:R-:W-:Y:S02]  /*6700*/  USHF.R.S32.HI UR7, URZ, 0x6, UR7 ;  /* 0x000000063f077899 */ /* 0x000fe40008011407 */
[----:B------:R-:W-:Y:S02]  /*6710*/  @UP3 USHF.R.U32.HI UR6, URZ, UR5, UR27 ;  /* 0x000000053f063299 */ /* 0x000fe4000801161b */
[----:B------:R-:W-:Y:S02]  /*6720*/  UISETP.LT.AND UP0, UPT, UR7, UR9, UPT ;  /* 0x000000090700728c */ /* 0x000fe4000bf01270 */
[----:B------:R-:W-:Y:S02]  /*6730*/  UIADD3 UR5, UR10, UR6, URZ ;  /* 0x000000060a057290 */ /* 0x000fe4000fffe03f */
[----:B------:R-:W-:-:S02]  /*6740*/  USEL UR9, UR7, UR9, UP0 ;  /* 0x0000000907097287 */ /* 0x000fc40008000000 */
[----:B------:R-:W-:Y:S01]  /*6750*/  UIADD3 UR6, UR5, -UR4, URZ ;  /* 0x8000000405067290 */ /* 0x000fe2000fffe03f */
        /* <DEDUP_REMOVED lines=14> */
.L_x_332:
[----:B------:R-:W-:Y:S02]  /*6840*/  ULDC UR4, c[0x0][0x32c] ;  /* 0x0000cb0000047ab9 */ /* 0x000fe40000000800 */
[----:B------:R-:W-:-:S03]  /*6850*/  UISETP.NE.AND UP0, UPT, UR4, 0x1, UPT ;  /* 0x000000010400788c */ /* 0x000fc6000bf05270 */
[----:B------:R-:W-:Y:S02]  /*6860*/  ULDC.64 UR4, c[0x0][0x330] ;  /* 0x0000cc0000047ab9 */ /* 0x000fe40000000a00 */
[----:B------:R-:W-:-:S07]  /*6870*/  UIMAD.WIDE.U32 UR26, UR7, UR4, URZ ;  /* 0x00000004071a72a5 */ /* 0x000fce000f8e003f */
[----:B------:R-:W-:Y:S02]  /*6880*/  @UP0 UMOV UR11, UR27 ;  /* 0x0000001b000b0c82 */ /* 0x000fe40008000000 */
[----:B------:R-:W-:Y:S02]  /*6890*/  @UP0 USHF.R.U32.HI UR7, URZ, UR5, UR11 ;  /* 0x000000053f070299 */ /* 0x000fe4000801160b */
.L_x_333:
[----:B------:R-:W-:Y:S02]  /*68a0*/  ULDC UR4, c[0x0][0x32c] ;  /* 0x0000cb0000047ab9 */ /* 0x000fe40000000800 */
[----:B------:R-:W-:-:S04]  /*68b0*/  UIMAD UR4, UR7, UR4, URZ ;  /* 0x00000004070472a4 */ /* 0x000fc8000f8e023f */
[----:B------:R-:W-:-:S04]  /*68c0*/  UISETP.LT.AND UP0, UPT, UR6, UR4, UPT ;  /* 0x000000040600728c */ /* 0x000fc8000bf01270 */
[----:B------:R-:W-:-:S04]  /*68d0*/  USEL UR6, UR6, UR4, !UP0 ;  /* 0x0000000406067287 */ /* 0x000fc8000c000000 */
.L_x_331:
[----:B------:R-:W-:Y:S01]  /*68e0*/  USHF.R.S32.HI UR4, URZ, 0x1f, UR6 ;  /* 0x0000001f3f047899 */ /* 0x000fe20008011406 */
[----:B------:R-:W-:Y:S01]  /*68f0*/  PLOP3.LUT P2, PT, PT, PT, PT, 0x80, 0x0 ;  /* 0x000000000000781c */ /* 0x000fe20003f4f070 */
[----:B-1----:R-:W-:Y:S01]  /*6900*/  IMAD.MOV.U32 R3, RZ, RZ, RZ ;  /* 0x000000ffff037224 */ /* 0x002fe200078e00ff */
[----:B------:R-:W-:Y:S01]  /*6910*/  CS2R R96, SRZ ;  /* 0x0000000000607805 */ /* 0x000fe2000001ff00 */
[----:B------:R-:W-:Y:S01]  /*6920*/  ULEA.HI UR4, UR4, UR6, URZ, 0x6 ;  /* 0x0000000604047291 */ /* 0x000fe2000f8f303f */
[----:B------:R-:W-:Y:S01]  /*6930*/  IMAD.MOV.U32 R98, RZ, RZ, RZ ;  /* 0x000000ffff627224 */ /* 0x000fe200078e00ff */
[----:B-----5:R-:W-:Y:S01]  /*6940*/  CS2R R94, SRZ ;  /* 0x00000000005e7805 */ /* 0x020fe2000001ff00 */
        /* <DEDUP_REMOVED lines=11> */
[----:B------:R-:W-:Y:S01]  /*6a00*/  MOV R4, RZ ;  /* 0x000000ff00047202 */ /* 0x000fe20000000f00 */
        /* <DEDUP_REMOVED lines=41> */
[----:B------:R-:W-:Y:S02]  /*6ca0*/  ULDC.64 UR4, c[0x0][0x340] ;  /* 0x0000d00000047ab9 */ /* 0x000fe40000000a00 */
[----:B------:R-:W-:-:S02]  /*6cb0*/  UISETP.NE.U32.AND UP1, UPT, URZ, UR4, UPT ;  /* 0x000000043f00728c */ /* 0x000fc4000bf25070 */
[----:B------:R-:W-:Y:S02]  /*6cc0*/  ULDC.64 UR6, c[0x0][0x340] ;  /* 0x0000d00000067ab9 */ /* 0x000fe40000000a00 */
[----:B------:R-:W-:-:S06]  /*6cd0*/  UISETP.NE.AND.EX UP1, UPT, URZ, UR5, UPT, UP1 ;  /* 0x000000053f00728c */ /* 0x000fcc000bf25310 */
[----:B------:R-:W-:-:S05]  /*6ce0*/  PLOP3.LUT P3, PT, PT, PT, UP1, 0x80, 0x0 ;  /* 0x000000000000781c */ /* 0x000fca0003f6f018 */
[----:B------:R-:W-:Y:S02]  /*6cf0*/  @UP1 UMOV UR4, 0x4 ;  /* 0x0000000400041882 */ /* 0x000fe40000000000 */
[----:B------:R-:W-:-:S06]  /*6d00*/  @UP1 UIMAD.WIDE UR4, UR24, UR4, UR6 ;  /* 0x00000004180412a5 */ /* 0x000fcc000f8e0206 */
[----:B------:R-:W-:Y:S02]  /*6d10*/  IMAD.U32 R3, RZ, RZ, UR5 ;  /* 0x00000005ff037e24 */ /* 0x000fe4000f8e00ff */
[----:B------:R-:W-:Y:S01]  /*6d20*/  IMAD.U32 R2, RZ, RZ, UR4 ;  /* 0x00000004ff027e24 */ /* 0x000fe2000f8e00ff */
[----:B------:R-:W-:Y:S01]  /*6d30*/  SHF.R.S32.HI R77, RZ, 0x1f, R78 ;  /* 0x0000001fff4d7819 */ /* 0x000fe2000001144e */
[----:B------:R-:W-:Y:S02]  /*6d40*/  USHF.R.S32.HI UR6, URZ, 0x1f, UR21 ;  /* 0x0000001f3f067899 */ /* 0x000fe40008011415 */
[----:B------:R-:W-:Y:S01]  /*6d50*/  ULDC.64 UR4, c[0x0][0x178] ;  /* 0x00005e0000047ab9 */ /* 0x000fe20000000a00 */
[----:B------:R1:W2:Y:S01]  /*6d60*/  @P3 LDG.E R3, [R2.64] ;  /* 0x0000001c02033981 */ /* 0x0002a2000c1e1900 */
[CC--:B------:R-:W-:Y:S01]  /*6d70*/  LEA.HI R5, R77.reuse, R78.reuse, RZ, 0x3 ;  /* 0x0000004e4d057211 */ /* 0x0c0fe200078f18ff */
[----:B------:R-:W-:Y:S01]  /*6d80*/  UIMAD UR6, UR6, UR4, URZ ;  /* 0x00000004060672a4 */ /* 0x000fe2000f8e023f */
[----:B------:R-:W-:Y:S01]  /*6d90*/  LEA.HI R7, R77, R78, RZ, 0x4 ;  /* 0x0000004e4d077211 */ /* 0x000fe200078f20ff */
[----:B------:R-:W-:Y:S01]  /*6da0*/  UIMAD.WIDE.U32 UR26, UR21, UR4, URZ ;  /* 0x00000004151a72a5 */ /* 0x000fe2000f8e003f */
[----:B------:R-:W-:Y:S01]  /*6db0*/  SHF.R.S32.HI R45, RZ, 0x3, R5 ;  /* 0x00000003ff2d7819 */ /* 0x000fe20000011405 */
[----:B------:R-:W-:Y:S01]  /*6dc0*/  UIMAD UR21, UR21, UR5, UR6 ;  /* 0x00000005151572a4 */ /* 0x000fe2000f8e0206 */
[----:B------:R-:W-:Y:S01]  /*6dd0*/  LOP3.LUT R5, R5, 0xfffffff8, RZ, 0xc0, !PT ;  /* 0xfffffff805057812 */ /* 0x000fe200078ec0ff */
[----:B------:R-:W-:Y:S01]  /*6de0*/  USHF.R.S32.HI UR11, URZ, 0x1f, UR24 ;  /* 0x0000001f3f0b7899 */ /* 0x000fe20008011418 */
[----:B------:R-:W-:Y:S01]  /*6df0*/  SHF.R.S32.HI R4, RZ, 0x4, R7 ;  /* 0x00000004ff047819 */ /* 0x000fe20000011407 */
[----:B------:R-:W-:Y:S01]  /*6e00*/  IMAD.SHL.U32 R19, R45, 0x40, RZ ;  /* 0x000000402d137824 */ /* 0x000fe200078e00ff */
[----:B------:R-:W-:Y:S01]  /*6e10*/  ULDC.64 UR6, c[0x0][0x348] ;  /* 0x0000d20000067ab9 */ /* 0x000fe20000000a00 */
[----:B------:R-:W-:Y:S01]  /*6e20*/  IMAD.IADD R0, R78, 0x1, -R5 ;  /* 0x000000014e007824 */ /* 0x000fe200078e0a05 */
[----:B------:R-:W-:Y:S01]  /*6e30*/  LEA.HI R47, R7, R4, RZ, 0x1 ;  /* 0x00000004072f7211 */ /* 0x000fe200078f08ff */
[----:B------:R-:W-:Y:S01]  /*6e40*/  ULDC.64 UR4, c[0x0][0x1b8] ;  /* 0x00006e0000047ab9 */ /* 0x000fe20000000a00 */
[----:B------:R-:W-:Y:S01]  /*6e50*/  LOP3.LUT R19, R19, 0x1c0, RZ, 0xc0, !PT ;  /* 0x000001c013137812 */ /* 0x000fe200078ec0ff */
[----:B------:R-:W-:Y:S01]  /*6e60*/  IMAD.SHL.U32 R16, R0, 0x8, RZ ;  /* 0x0000000800107824 */ /* 0x000fe200078e00ff */
[----:B------:R-:W-:Y:S01]  /*6e70*/  LOP3.LUT R47, R47, 0xfffffffe, RZ, 0xc0, !PT ;  /* 0xfffffffe2f2f7812 */ /* 0x000fe200078ec0ff */
[----:B------:R-:W-:Y:S01]  /*6e80*/  UIADD3 UR21, UR27, UR21, URZ ;  /* 0x000000151b157290 */ /* 0x000fe2000fffe03f */
[----:B------:R-:W-:Y:S01]  /*6e90*/  PLOP3.LUT P2, PT, PT, PT, UP3, 0x80, 0x0 ;  /* 0x000000000000781c */ /* 0x000fe20003f4f038 */
[----:B------:R-:W-:Y:S01]  /*6ea0*/  UISETP.NE.U32.AND UP0, UPT, URZ, UR6, UPT ;  /* 0x000000063f00728c */ /* 0x000fe2000bf05070 */
[----:B------:R-:W-:Y:S01]  /*6eb0*/  IADD3 R13, P4, R45, UR19, RZ ;  /* 0x000000132d0d7c10 */ /* 0x000fe2000ff9e0ff */
[----:B------:R-:W-:Y:S01]  /*6ec0*/  UIMAD UR6, UR14, UR4, URZ ;  /* 0x000000040e0672a4 */ /* 0x000fe2000f8e023f */
[----:B------:R-:W-:Y:S01]  /*6ed0*/  IMAD.IADD R47, R4, 0x1, -R47 ;  /* 0x00000001042f7824 */ /* 0x000fe200078e0a2f */
[----:B------:R-:W-:Y:S01]  /*6ee0*/  UMOV UR20, UR26 ;  /* 0x0000001a00147c82 */ /* 0x000fe20008000000 */
[----:B-1----:R-:W-:Y:S01]  /*6ef0*/  LOP3.LUT R2, R19, 0x38, R16, 0xf8, !PT ;  /* 0x0000003813027812 */ /* 0x002fe200078ef810 */
[----:B------:R-:W-:Y:S01]  /*6f00*/  UIMAD.WIDE.U32 UR20, UR15, UR4, UR20 ;  /* 0x000000040f1472a5 */ /* 0x000fe2000f8e0014 */
[----:B------:R-:W-:Y:S01]  /*6f10*/  SHF.R.U32.HI R19, RZ, 0x3, R19 ;  /* 0x00000003ff137819 */ /* 0x000fe20000011613 */
[----:B------:R-:W-:Y:S01]  /*6f20*/  USHF.R.S32.HI UR4, URZ, 0x1f, UR19 ;  /* 0x0000001f3f047899 */ /* 0x000fe20008011413 */
[----:B------:R-:W-:Y:S01]  /*6f30*/  IADD3 R4, R16, 0x80, RZ ;  /* 0x0000008010047810 */ /* 0x000fe20007ffe0ff */
[----:B------:R-:W-:Y:S01]  /*6f40*/  UISETP.NE.AND.EX UP0, UPT, URZ, UR7, UPT, UP0 ;  /* 0x000000073f00728c */ /* 0x000fe2000bf05300 */
[----:B------:R-:W-:Y:S01]  /*6f50*/  LOP3.LUT R19, R2, R19, RZ, 0x3c, !PT ;  /* 0x0000001302137212 */ /* 0x000fe200078e3cff */
[----:B------:R-:W-:Y:S01]  /*6f60*/  UIMAD UR6, UR15, UR5, UR6 ;  /* 0x000000050f0672a4 */ /* 0x000fe2000f8e0206 */
[----:B------:R-:W-:Y:S01]  /*6f70*/  IMAD R2, R0, 0x20, R45 ;  /* 0x0000002000027824 */ /* 0x000fe200078e022d */
[----:B------:R-:W-:Y:S01]  /*6f80*/  LOP3.LUT R7, R7, 0xfffffff0, RZ, 0xc0, !PT ;  /* 0xfffffff007077812 */ /* 0x000fe200078ec0ff */
[----:B------:R-:W-:Y:S01]  /*6f90*/  USEL UR13, UR24, URZ, !UP0 ;  /* 0x0000003f180d7287 */ /* 0x000fe2000c000000 */
[----:B------:R-:W-:Y:S01]  /*6fa0*/  PLOP3.LUT P0, PT, PT, PT, UP3, 0x80, 0x0 ;  /* 0x000000000000781c */ /* 0x000fe20003f0f038 */
[----:B------:R-:W-:Y:S01]  /*6fb0*/  UIADD3 UR21, UR21, UR6, URZ ;  /* 0x0000000615157290 */ /* 0x000fe2000fffe03f */
[----:B------:R-:W-:Y:S01]  /*6fc0*/  ISETP.GE.AND P1, PT, R4, c[0x0][0x1d4], PT ;  /* 0x0000750004007a0c */ /* 0x000fe20003f26270 */
[----:B------:R-:W-:Y:S01]  /*6fd0*/  IMAD.IADD R8, R78, 0x1, -R7 ;  /* 0x000000014e087824 */ /* 0x000fe200078e0a07 */
[----:B------:R-:W-:Y:S01]  /*6fe0*/  LEA.HI.X.SX32 R4, R45, UR4, 0x1, P4 ;  /* 0x000000042d047c11 */ /* 0x000fe2000a0f0eff */
[----:B------:R-:W-:Y:S01]  /*6ff0*/  ULDC.64 UR4, c[0x0][0x1c0] ;  /* 0x0000700000047ab9 */ /* 0x000fe20000000a00 */
[----:B------:R-:W-:Y:S01]  /*7000*/  IADD3 R2, R2, UR18, RZ ;  /* 0x0000001202027c10 */ /* 0x000fe2000fffe0ff */
[----:B------:R-:W-:Y:S01]  /*7010*/  UIMAD.WIDE.U32 UR26, UR13, UR4, UR20 ;  /* 0x000000040d1a72a5 */ /* 0x000fe2000f8e0014 */
[----:B------:R-:W-:Y:S01]  /*7020*/  SHF.R.S32.HI R9, RZ, 0x1f, R8 ;  /* 0x0000001fff097819 */ /* 0x000fe20000011408 */
[----:B------:R-:W-:Y:S01]  /*7030*/  USEL UR7, UR11, URZ, !UP0 ;  /* 0x0000003f0b077287 */ /* 0x000fe2000c000000 */
[----:B------:R-:W-:Y:S01]  /*7040*/  SHF.R.S32.HI R17, RZ, 0x1f, R16 ;  /* 0x0000001fff117819 */ /* 0x000fe20000011410 */
[----:B------:R-:W-:Y:S01]  /*7050*/  @P2 IMAD.HI.U32 R5, R2, c[0x0][0x2c8], RZ ;  /* 0x0000b20002052a27 */ /* 0x000fe200078e00ff */
[----:B------:R-:W-:Y:S01]  /*7060*/  LEA.HI R9, R9, R8, RZ, 0x3 ;  /* 0x0000000809097211 */ /* 0x000fe200078f18ff */
[----:B------:R-:W-:Y:S01]  /*7070*/  UIMAD UR7, UR7, UR4, URZ ;  /* 0x00000004070772a4 */ /* 0x000fe2000f8e023f */
[----:B------:R-:W-:Y:S01]  /*7080*/  LEA.HI R44, R77, R78, RZ, 0x6 ;  /* 0x0000004e4d2c7211 */ /* 0x000fe200078f30ff */
[----:B------:R-:W-:Y:S01]  /*7090*/  IMAD.MOV.U32 R6, RZ, RZ, R2 ;  /* 0x000000ffff067224 */ /* 0x000fe200078e0002 */
[----:B------:R-:W-:Y:S01]  /*70a0*/  @P0 SHF.R.U32.HI R6, RZ, c[0x0][0x2cc], R5 ;  /* 0x0000b300ff060a19 */ /* 0x000fe20000011605 */
[----:B------:R-:W-:Y:S01]  /*70b0*/  UIMAD UR5, UR13, UR5, UR7 ;  /* 0x000000050d0572a4 */ /* 0x000fe2000f8e0207 */
[----:B------:R-:W-:Y:S01]  /*70c0*/  LOP3.LUT R7, R9, 0xfffffff8, RZ, 0xc0, !PT ;  /* 0xfffffff809077812 */ /* 0x000fe200078ec0ff */
[----:B------:R-:W-:Y:S01]  /*70d0*/  IMAD R10, R4, c[0x0][0x1e0], RZ ;  /* 0x00007800040a7a24 */ /* 0x000fe200078e02ff */
[----:B------:R-:W-:Y:S01]  /*70e0*/  BSSY B0, `(.L_x_335) ;  /* 0x000006a000007945 */ /* 0x000fe20003800000 */
[----:B------:R-:W-:Y:S01]  /*70f0*/  IMAD.MOV R11, RZ, RZ, -R6 ;  /* 0x000000ffff0b7224 */ /* 0x000fe200078e0a06 */
[----:B------:R-:W-:Y:S01]  /*7100*/  UIADD3 UR6, UR27, UR5, URZ ;  /* 0x000000051b067290 */ /* 0x000fe2000fffe03f */
[----:B------:R-:W-:-:S02]  /*7110*/  IMAD R5, R13, c[0x0][0x1e4], R10 ;  /* 0x000079000d057a24 */ /* 0x000fc400078e020a */
[----:B------:R-:W-:Y:S01]  /*7120*/  IMAD.WIDE.U32 R14, R13, c[0x0][0x1e0], R16 ;  /* 0x000078000d0e7a25 */ /* 0x000fe200078e0010 */
[----:B------:R-:W-:Y:S02]  /*7130*/  ULDC.64 UR4, c[0x0][0x350] ;  /* 0x0000d40000047ab9 */ /* 0x000fe40000000a00 */
[----:B------:R-:W-:Y:S01]  /*7140*/  UISETP.NE.U32.AND UP0, UPT, URZ, UR4, UPT ;  /* 0x000000043f00728c */ /* 0x000fe2000bf05070 */
[----:B------:R-:W-:Y:S02]  /*7150*/  IMAD.IADD R7, R8, 0x1, -R7 ;  /* 0x0000000108077824 */ /* 0x000fe400078e0a07 */
[----:B------:R-:W-:Y:S01]  /*7160*/  IMAD R2, R11, c[0x0][0x2c4], R2 ;  /* 0x0000b1000b027a24 */ /* 0x000fe200078e0202 */
[----:B------:R-:W-:Y:S01]  /*7170*/  UISETP.NE.AND.EX UP0, UPT, URZ, UR5, UPT, UP0 ;  /* 0x000000053f00728c */ /* 0x000fe2000bf05300 */
[----:B------:R-:W-:Y:S01]  /*7180*/  IMAD.U32 R11, RZ, RZ, UR27 ;  /* 0x0000001bff0b7e24 */ /* 0x000fe2000f8e00ff */
[C---:B------:R-:W-:Y:S01]  /*7190*/  LOP3.LUT P6, RZ, R7.reuse, 0x4, RZ, 0xc0, !PT ;  /* 0x0000000407ff7812 */ /* 0x040fe200078cc0ff */
[----:B------:R-:W-:Y:S01]  /*71a0*/  IMAD.U32 R10, RZ, RZ, UR26 ;  /* 0x0000001aff0a7e24 */ /* 0x000fe2000f8e00ff */
[----:B------:R-:W-:Y:S01]  /*71b0*/  LOP3.LUT P0, RZ, R7, 0x2, RZ, 0xc0, !PT ;  /* 0x0000000207ff7812 */ /* 0x000fe2000780c0ff */
[----:B------:R-:W-:Y:S01]  /*71c0*/  IMAD.U32 R11, RZ, RZ, UR6 ;  /* 0x00000006ff0b7e24 */ /* 0x000fe2000f8e00ff */
[----:B------:R-:W-:Y:S01]  /*71d0*/  ULDC.64 UR6, c[0x0][0x1e8] ;  /* 0x00007a0000067ab9 */ /* 0x000fe20000000a00 */
[----:B------:R-:W-:Y:S01]  /*71e0*/  IMAD.IADD R15, R15, 0x1, R5 ;  /* 0x000000010f0f7824 */ /* 0x000fe200078e0205 */
[----:B------:R-:W-:Y:S01]  /*71f0*/  ULDC.64 UR4, c[0x0][0x210] ;  /* 0x0000840000047ab9 */ /* 0x000fe20000000a00 */
[----:B------:R-:W-:Y:S01]  /*7200*/  IMAD.SHL.U32 R5, R7, 0x40, RZ ;  /* 0x0000004007057824 */ /* 0x000fe200078e00ff */
[----:B------:R-:W-:Y:S01]  /*7210*/  UIMAD UR6, UR14, UR6, URZ ;  /* 0x000000060e0672a4 */ /* 0x000fe2000f8e023f */
[----:B------:R-:W-:Y:S01]  /*7220*/  IMAD R4, R4, c[0x0][0x208], RZ ;  /* 0x0000820004047a24 */ /* 0x000fe200078e02ff */
[----:B------:R-:W-:Y:S01]  /*7230*/  UIMAD UR14, UR14, UR4, URZ ;  /* 0x000000040e0e72a4 */ /* 0x000fe2000f8e023f */
[----:B------:R-:W-:Y:S01]  /*7240*/  IMAD.U32 R210, RZ, RZ, UR15 ;  /* 0x0000000fffd27e24 */ /* 0x000fe2000f8e00ff */
[----:B------:R-:W-:Y:S01]  /*7250*/  UIMAD UR13, UR15, UR7, UR6 ;  /* 0x000000070f0d72a4 */ /* 0x000fe2000f8e0206 */
[C---:B------:R-:W-:Y:S01]  /*7260*/  IMAD R4, R13.reuse, c[0x0][0x20c], R4 ;  /* 0x000083000d047a24 */ /* 0x040fe200078e0204 */
[----:B------:R-:W-:Y:S01]  /*7270*/  UIMAD UR14, UR15, UR5, UR14 ;  /* 0x000000050f0e72a4 */ /* 0x000fe2000f8e020e */
[----:B------:R-:W-:Y:S01]  /*7280*/  IMAD.WIDE.U32 R12, R13, c[0x0][0x208], R16 ;  /* 0x000082000d0c7a25 */ /* 0x000fe200078e0010 */
[----:B------:R-:W-:Y:S01]  /*7290*/  ULDC.64 UR6, c[0x0][0x1f0] ;  /* 0x00007c0000067ab9 */ /* 0x000fe20000000a00 */
[----:B------:R-:W-:Y:S01]  /*72a0*/  LOP3.LUT R5, R5, 0x1c0, RZ, 0xc0, !PT ;  /* 0x000001c005057812 */ /* 0x000fe200078ec0ff */
[----:B------:R-:W-:Y:S01]  /*72b0*/  ULDC.64 UR4, c[0x0][0x218] ;  /* 0x0000860000047ab9 */ /* 0x000fe20000000a00 */
[----:B------:R-:W-:-:S02]  /*72c0*/  IMAD.IADD R13, R13, 0x1, R4 ;  /* 0x000000010d0d7824 */ /* 0x000fc400078e0204 */
[----:B------:R-:W-:Y:S02]  /*72d0*/  IMAD.U32 R20, RZ, RZ, UR15 ;  /* 0x0000000fff147e24 */ /* 0x000fe4000f8e00ff */
[----:B------:R-:W-:-:S04]  /*72e0*/  IMAD.WIDE.U32 R210, R210, c[0x0][0x1e8], R14 ;  /* 0x00007a00d2d27a25 */ /* 0x000fc800078e000e */
[----:B------:R-:W-:Y:S01]  /*72f0*/  IMAD.WIDE.U32 R20, R20, c[0x0][0x210], R12 ;  /* 0x0000840014147a25 */ /* 0x000fe200078e000c */
[----:B------:R-:W-:-:S03]  /*7300*/  IADD3 R211, R211, UR13, RZ ;  /* 0x0000000dd3d37c10 */ /* 0x000fc6000fffe0ff */
[----:B------:R-:W-:Y:S01]  /*7310*/  IMAD.SHL.U32 R4, R47, 0x8, RZ ;  /* 0x000000082f047824 */ /* 0x000fe200078e00ff */
[----:B------:R-:W-:Y:S01]  /*7320*/  IADD3 R21, R21, UR14, RZ ;  /* 0x0000000e15157c10 */ /* 0x000fe2000fffe0ff */
[----:B------:R-:W-:Y:S02]  /*7330*/  IMAD.SHL.U32 R8, R0, 0x8, RZ ;  /* 0x0000000800087824 */ /* 0x000fe400078e00ff */
[----:B------:R-:W-:Y:S01]  /*7340*/  IMAD.SHL.U32 R44, R44, 0x8, RZ ;  /* 0x000000082c2c7824 */ /* 0x000fe200078e00ff */
[----:B------:R-:W-:Y:S01]  /*7350*/  LOP3.LUT R4, R5, 0x8, R4, 0xf8, !PT ;  /* 0x0000000805047812 */ /* 0x000fe200078ef804 */
[----:B------:R-:W-:Y:S01]  /*7360*/  IMAD.SHL.U32 R9, R9, 0x40, RZ ;  /* 0x0000004009097824 */ /* 0x000fe200078e00ff */
[----:B------:R-:W-:Y:S02]  /*7370*/  SHF.R.U32.HI R5, RZ, 0x3, R5 ;  /* 0x00000003ff057819 */ /* 0x000fe40000011605 */
[----:B------:R-:W-:Y:S02]  /*7380*/  ISETP.GE.AND P5, PT, R8, c[0x0][0x198], PT ;  /* 0x0000660008007a0c */ /* 0x000fe40003fa6270 */
[----:B------:R-:W-:-:S02]  /*7390*/  LOP3.LUT R4, R4, R5, RZ, 0x3c, !PT ;  /* 0x0000000504047212 */ /* 0x000fc400078e3cff */
[----:B------:R-:W-:Y:S02]  /*73a0*/  IADD3 R5, R16, 0x40, RZ ;  /* 0x0000004010057810 */ /* 0x000fe40007ffe0ff */
[----:B------:R-:W-:Y:S02]  /*73b0*/  LOP3.LUT R44, R19, 0xfffffe00, R44, 0xf8, !PT ;  /* 0xfffffe00132c7812 */ /* 0x000fe400078ef82c */
[----:B------:R-:W-:Y:S01]  /*73c0*/  LOP3.LUT R4, R4, 0xfffffe00, R9, 0xf8, !PT ;  /* 0xfffffe0004047812 */ /* 0x000fe200078ef809 */
[----:B--2---:R1:W2:Y:S01]  /*73d0*/  @P3 R2UR UR20, R3 ;  /* 0x00000000031433c2 */ /* 0x0042a200000e0000 */
[----:B------:R-:W-:Y:S02]  /*73e0*/  ISETP.GE.AND P3, PT, R16, c[0x0][0x1d4], PT ;  /* 0x0000750010007a0c */ /* 0x000fe40003f66270 */
[----:B-1----:R-:W-:Y:S01]  /*73f0*/  SHF.R.S32.HI R3, RZ, 0x1f, R6 ;  /* 0x0000001fff037819 */ /* 0x002fe20000011406 */
[----:B--2---:R-:W-:-:S03]  /*7400*/  @UP1 USHF.R.S32.HI UR21, URZ, 0x1f, UR20 ;  /* 0x0000001f3f151899 */ /* 0x004fc60008011414 */
[----:B------:R-:W-:Y:S01]  /*7410*/  @!UP1 UMOV UR20, UR24 ;  /* 0x0000001800149c82 */ /* 0x000fe20008000000 */
[----:B------:R-:W-:Y:S01]  /*7420*/  IMAD R3, R3, c[0x0][0x1b0], RZ ;  /* 0x00006c0003037a24 */ /* 0x000fe200078e02ff */
[----:B------:R-:W-:Y:S02]  /*7430*/  USEL UR20, UR20, URZ, !UP0 ;  /* 0x0000003f14147287 */ /* 0x000fe4000c000000 */
[----:B------:R-:W-:Y:S01]  /*7440*/  @!UP1 UMOV UR21, UR11 ;  /* 0x0000000b00159c82 */ /* 0x000fe20008000000 */
[C---:B------:R-:W-:Y:S01]  /*7450*/  IMAD R3, R6.reuse, c[0x0][0x1b4], R3 ;  /* 0x00006d0006037a24 */ /* 0x040fe200078e0203 */
[----:B------:R-:W-:Y:S01]  /*7460*/  USEL UR11, UR21, URZ, !UP0 ;  /* 0x0000003f150b7287 */ /* 0x000fe2000c000000 */
[----:B------:R-:W-:Y:S01]  /*7470*/  IMAD.WIDE.U32 R6, R6, c[0x0][0x1b0], R10 ;  /* 0x00006c0006067a25 */ /* 0x000fe200078e000a */
[----:B------:R-:W-:Y:S01]  /*7480*/  IADD3 R11, R45, UR18, RZ ;  /* 0x000000122d0b7c10 */ /* 0x000fe2000fffe0ff */
[----:B------:R-:W-:Y:S02]  /*7490*/  ULDC UR21, c[0x0][0x2c4] ;  /* 0x0000b10000157ab9 */ /* 0x000fe40000000800 */
[----:B------:R-:W-:Y:S01]  /*74a0*/  IMAD.IADD R7, R7, 0x1, R3 ;  /* 0x0000000107077824 */ /* 0x000fe200078e0203 */
[----:B------:R-:W-:Y:S01]  /*74b0*/  SHF.R.S32.HI R3, RZ, 0x1f, R2 ;  /* 0x0000001fff037819 */ /* 0x000fe20000011402 */
[----:B------:R-:W-:Y:S01]  /*74c0*/  UIMAD UR21, UR23, UR21, URZ ;  /* 0x00000015171572a4 */ /* 0x000fe2000f8e023f */
[----:B------:R-:W-:Y:S01]  /*74d0*/  IMAD.U32 R208, RZ, RZ, UR20 ;  /* 0x00000014ffd07e24 */ /* 0x000fe2000f8e00ff */
[----:B------:R-:W-:Y:S01]  /*74e0*/  UIMAD UR6, UR11, UR6, URZ ;  /* 0x000000060b0672a4 */ /* 0x000fe2000f8e023f */
[----:B------:R-:W-:Y:S01]  /*74f0*/  IMAD.WIDE.U32 R6, R2, c[0x0][0x1a8], R6 ;  /* 0x00006a0002067a25 */ /* 0x000fe200078e0006 */
[----:B------:R-:W-:-:S02]  /*7500*/  UIMAD UR4, UR11, UR4, URZ ;  /* 0x000000040b0472a4 */ /* 0x000fc4000f8e023f */
[----:B------:R-:W-:Y:S01]  /*7510*/  ISETP.GE.AND P4, PT, R11, UR21, PT ;  /* 0x000000150b007c0c */ /* 0x000fe2000bf86270 */
[----:B------:R-:W-:Y:S01]  /*7520*/  IMAD R3, R3, c[0x0][0x1a8], RZ ;  /* 0x00006a0003037a24 */ /* 0x000fe200078e02ff */
[----:B------:R-:W-:Y:S01]  /*7530*/  LEA R13, P2, R6, c[0x0][0x160], 0x1 ;  /* 0x00005800060d7a11 */ /* 0x000fe200078408ff */
[----:B------:R-:W-:Y:S01]  /*7540*/  UIMAD UR6, UR20, UR7, UR6 ;  /* 0x00000007140672a4 */ /* 0x000fe2000f8e0206 */
[----:B------:R-:W-:Y:S01]  /*7550*/  IMAD.WIDE.U32 R210, R208, c[0x0][0x1f0], R210 ;  /* 0x00007c00d0d27a25 */ /* 0x000fe200078e00d2 */
[----:B------:R-:W-:Y:S02]  /*7560*/  UIMAD UR4, UR20, UR5, UR4 ;  /* 0x00000005140472a4 */ /* 0x000fe4000f8e0204 */
[----:B------:R1:W2:Y:S01]  /*7570*/  SHFL.IDX PT, R14, R13, RZ, 0x181f ;  /* 0x00181fff0d0e7589 */ /* 0x0002a200000e0000 */
[----:B------:R-:W-:Y:S01]  /*7580*/  IMAD R3, R2, c[0x0][0x1ac], R3 ;  /* 0x00006b0002037a24 */ /* 0x000fe200078e0203 */
[----:B------:R-:W-:Y:S01]  /*7590*/  IADD3 R217, R211, UR6, RZ ;  /* 0x00000006d3d97c10 */ /* 0x000fe2000fffe0ff */
[----:B------:R-:W-:-:S04]  /*75a0*/  IMAD.WIDE.U32 R208, R208, c[0x0][0x218], R20 ;  /* 0x00008600d0d07a25 */ /* 0x000fc800078e0014 */
[----:B------:R-:W-:Y:S01]  /*75b0*/  IMAD.IADD R3, R7, 0x1, R3 ;  /* 0x0000000107037824 */ /* 0x000fe200078e0203 */
[----:B------:R-:W-:Y:S01]  /*75c0*/  IADD3 R7, R8, 0x80, RZ ;  /* 0x0000008008077810 */ /* 0x000fe20007ffe0ff */
[----:B------:R-:W-:Y:S01]  /*75d0*/  IMAD.MOV.U32 R2, RZ, RZ, 0x10 ;  /* 0x00000010ff027424 */ /* 0x000fe200078e00ff */
[----:B------:R-:W-:Y:S02]  /*75e0*/  IADD3 R215, R209, UR4, RZ ;  /* 0x00000004d1d77c10 */ /* 0x000fe4000fffe0ff */
[----:B------:R-:W-:Y:S01]  /*75f0*/  LEA.HI.X R12, R6, c[0x0][0x164], R3, 0x1, P2 ;  /* 0x00005900060c7a11 */ /* 0x000fe200010f0c03 */
[----:B------:R-:W-:Y:S01]  /*7600*/  IMAD.MOV.U32 R3, RZ, RZ, 0x20 ;  /* 0x00000020ff037424 */ /* 0x000fe200078e00ff */
[----:B------:R-:W-:Y:S02]  /*7610*/  SEL R2, R2, 0xfffffff0, !P0 ;  /* 0xfffffff002027807 */ /* 0x000fe40004000000 */
[----:B------:R-:W-:Y:S01]  /*7620*/  ISETP.GE.AND P2, PT, R5, c[0x0][0x1d4], PT ;  /* 0x0000750005007a0c */ /* 0x000fe20003f46270 */
[----:B------:R1:W3:Y:S01]  /*7630*/  SHFL.IDX PT, R15, R12, RZ, 0x181f ;  /* 0x00181fff0c0f7589 */ /* 0x0002e200000e0000 */
[----:B------:R-:W-:-:S02]  /*7640*/  SEL R3, R3, 0xffffffe0, !P6 ;  /* 0xffffffe003037807 */ /* 0x000fc40007000000 */
[----:B------:R-:W-:Y:S02]  /*7650*/  ISETP.GE.AND P6, PT, R7, c[0x0][0x198], PT ;  /* 0x0000660007007a0c */ /* 0x000fe40003fc6270 */
[----:B------:R-:W-:Y:S02]  /*7660*/  ISETP.GE.AND P0, PT, R5, c[0x0][0x198], PT ;  /* 0x0000660005007a0c */ /* 0x000fe40003f06270 */
[----:B------:R-:W-:Y:S01]  /*7670*/  P2R R6, PR, RZ, 0x40 ;  /* 0x00000040ff067803 */ /* 0x000fe20000000000 */
[----:B------:R-:W-:Y:S05]  /*7680*/  @P4 BRA `(.L_x_336) ;  /* 0x000000f000004947 */ /* 0x000fea0003800000 */
[----:B--2---:R-:W-:Y:S02]  /*7690*/  SHF.R.S32.HI R10, RZ, 0x1f, R5 ;  /* 0x0000001fff0a7819 */ /* 0x004fe40000011405 */
[----:B------:R-:W-:Y:S02]  /*76a0*/  SHF.R.S32.HI R6, RZ, 0x1f, R7 ;  /* 0x0000001fff067819 */ /* 0x000fe40000011407 */
[----:B------:R-:W-:Y:S01]  /*76b0*/  LEA.HI R9, R10, R5, RZ, 0x3 ;  /* 0x000000050a097211 */ /* 0x000fe200078f18ff */
[----:B------:R-:W-:Y:S01]  /*76c0*/  IMAD.SHL.U32 R10, R44, 0x2, RZ ;  /* 0x000000022c0a7824 */ /* 0x000fe200078e00ff */
[----:B------:R-:W-:-:S02]  /*76d0*/  LEA.HI R6, R6, R7, RZ, 0x3 ;  /* 0x0000000706067211 */ /* 0x000fc400078f18ff */
[----:B------:R-:W-:Y:S02]  /*76e0*/  LEA R18, P4, R8, R14, 0x1 ;  /* 0x0000000e08127211 */ /* 0x000fe400078808ff */
[----:B------:R-:W-:Y:S02]  /*76f0*/  LOP3.LUT R9, R9, 0xfffffff8, RZ, 0xc0, !PT ;  /* 0xfffffff809097812 */ /* 0x000fe400078ec0ff */
[----:B------:R-:W-:Y:S02]  /*7700*/  LOP3.LUT R6, R6, 0xfffffff8, RZ, 0xc0, !PT ;  /* 0xfffffff806067812 */ /* 0x000fe400078ec0ff */
[----:B---3--:R-:W-:Y:S01]  /*7710*/  LEA.HI.X R19, R8, R15, R17, 0x1, P4 ;  /* 0x0000000f08137211 */ /* 0x008fe200020f0c11 */
[----:B------:R-:W-:-:S04]  /*7720*/  IMAD.WIDE R20, R9, 0x2, R14 ;  /* 0x0000000209147825 */ /* 0x000fc800078e020e */
[----:B------:R-:W-:Y:S01]  /*7730*/  IMAD.WIDE R14, R6, 0x2, R14 ;  /* 0x00000002060e7825 */ /* 0x000fe200078e020e */
[----:B------:R-:W-:Y:S01]  /*7740*/  @!PT LDS RZ, [RZ] ;  /* 0x00000000fffff984 */ /* 0x000fe20000000800 */
[----:B------:R2:W-:Y:S04]  /*7750*/  LDGSTS.E.BYPASS.LTC128B.128 [R10+0xc100], [R18.64], !P5 ;  /* 0x0c100000120a7fae */ /* 0x0005e8000e901d5c */
[----:B------:R2:W-:Y:S04]  /*7760*/  LDGSTS.E.BYPASS.LTC128B.128 [R10+0x10100], [R20.64], !P0 ;  /* 0x10100000140a7fae */ /* 0x0005e8000c101d5c */
[----:B------:R2:W-:Y:S02]  /*7770*/  LDGSTS.E.BYPASS.LTC128B.128 [R10+0x14100], [R14.64], !P6 ;  /* 0x141000000e0a7fae */ /* 0x0005e4000f101d5c */
.L_x_336:
[----:B--2---:R-:W-:Y:S05]  /*7780*/  BSYNC B0 ;  /* 0x0000000000007941 */ /* 0x004fea0003800000 */
.L_x_335:
[----:B------:R-:W-:Y:S01]  /*7790*/  IADD3 R6, R11, 0x20, RZ ;  /* 0x000000200b067810 */ /* 0x000fe20007ffe0ff */
[----:B---3--:R2:W3:Y:S01]  /*77a0*/  SHFL.IDX PT, R15, R12, 0x1, 0x181f ;  /* 0x00381f000c0f7f89 */ /* 0x0084e200000e0000 */
[----:B------:R-:W-:Y:S02]  /*77b0*/  BSSY B0, `(.L_x_337) ;  /* 0x0000014000007945 */ /* 0x000fe40003800000 */
[----:B------:R-:W-:Y:S01]  /*77c0*/  ISETP.GE.AND P4, PT, R6, UR21, PT ;  /* 0x0000001506007c0c */ /* 0x000fe2000bf86270 */
[----:B------:R2:W4:-:S12]  /*77d0*/  SHFL.IDX PT, R14, R13, 0x1, 0x181f ;  /* 0x00381f000d0e7f89 */ /* 0x00051800000e0000 */
[----:B------:R-:W-:Y:S05]  /*77e0*/  @P4 BRA `(.L_x_338) ;  /* 0x0000010000004947 */ /* 0x000fea0003800000 */
[----:B------:R-:W-:Y:S02]  /*77f0*/  IADD3 R9, R8, 0x80, RZ ;  /* 0x0000008008097810 */ /* 0x000fe40007ffe0ff */
[----:B------:R-:W-:Y:S02]  /*7800*/  SHF.R.S32.HI R10, RZ, 0x1f, R5 ;  /* 0x0000001fff0a7819 */ /* 0x000fe40000011405 */
[----:B------:R-:W-:Y:S02]  /*7810*/  SHF.R.S32.HI R6, RZ, 0x1f, R9 ;  /* 0x0000001fff067819 */ /* 0x000fe40000011409 */
[----:B------:R-:W-:Y:S02]  /*7820*/  LEA.HI R10, R10, R5, RZ, 0x3 ;  /* 0x000000050a0a7211 */ /* 0x000fe400078f18ff */
[----:B------:R-:W-:Y:S01]  /*7830*/  LEA.HI R6, R6, R9, RZ, 0x3 ;  /* 0x0000000906067211 */ /* 0x000fe200078f18ff */
[----:B------:R-:W-:Y:S01]  /*7840*/  IMAD.SHL.U32 R9, R44, 0x2, RZ ;  /* 0x000000022c097824 */ /* 0x000fe200078e00ff */
[----:B----4-:R-:W-:-:S02]  /*7850*/  LEA R18, P4, R8, R14, 0x1 ;  /* 0x0000000e08127211 */ /* 0x010fc400078808ff */
        /* <DEDUP_REMOVED lines=9> */
.L_x_338:
[----:B------:R-:W-:Y:S05]  /*78f0*/  BSYNC B0 ;  /* 0x0000000000007941 */ /* 0x000fea0003800000 */
.L_x_337:
[----:B------:R-:W-:Y:S01]  /*7900*/  IADD3 R6, R11, 0x40, RZ ;  /* 0x000000400b067810 */ /* 0x000fe20007ffe0ff */
[----:B---3--:R3:W1:Y:S01]  /*7910*/  SHFL.IDX PT, R15, R12, 0x2, 0x181f ;  /* 0x00581f000c0f7f89 */ /* 0x00866200000e0000 */
[----:B------:R-:W-:Y:S02]  /*7920*/  BSSY B0, `(.L_x_339) ;  /* 0x0000014000007945 */ /* 0x000fe40003800000 */
[----:B------:R-:W-:Y:S01]  /*7930*/  ISETP.GE.AND P4, PT, R6, UR21, PT ;  /* 0x0000001506007c0c */ /* 0x000fe2000bf86270 */
[----:B----4-:R3:W4:-:S12]  /*7940*/  SHFL.IDX PT, R14, R13, 0x2, 0x181f ;  /* 0x00581f000d0e7f89 */ /* 0x01071800000e0000 */
        /* <DEDUP_REMOVED lines=10> */
[----:B-1----:R-:W-:Y:S01]  /*79f0*/  LEA.HI.X R19, R8, R15, R17, 0x1, P4 ;  /* 0x0000000f08137211 */ /* 0x002fe200020f0c11 */
[----:B------:R-:W-:-:S04]  /*7a00*/  IMAD.WIDE R20, R10, 0x2, R14 ;  /* 0x000000020a147825 */ /* 0x000fc800078e020e */
[----:B------:R-:W-:Y:S01]  /*7a10*/  IMAD.WIDE R14, R6, 0x2, R14 ;  /* 0x00000002060e7825 */ /* 0x000fe200078e020e */
[----:B------:R-:W-:Y:S01]  /*7a20*/  @!PT LDS RZ, [RZ] ;  /* 0x00000000fffff984 */ /* 0x000fe20000000800 */
[----:B------:R1:W-:Y:S04]  /*7a30*/  LDGSTS.E.BYPASS.LTC128B.128 [R9+0xe100], [R18.64], !P5 ;  /* 0x0e10000012097fae */ /* 0x0003e8000e901d5c */
[----:B------:R1:W-:Y:S04]  /*7a40*/  LDGSTS.E.BYPASS.LTC128B.128 [R9+0x12100], [R20.64], !P0 ;  /* 0x1210000014097fae */ /* 0x0003e8000c101d5c */
[----:B------:R1:W-:Y:S02]  /*7a50*/  LDGSTS.E.BYPASS.LTC128B.128 [R9+0x16100], [R14.64], !P6 ;  /* 0x161000000e097fae */ /* 0x0003e4000f101d5c */
.L_x_340:
[----:B------:R-:W-:Y:S05]  /*7a60*/  BSYNC B0 ;  /* 0x0000000000007941 */ /* 0x000fea0003800000 */
.L_x_339:
[----:B-1--4-:R1:W4:Y:S01]  /*7a70*/  SHFL.IDX PT, R14, R13, 0x3, 0x181f ;  /* 0x00781f000d0e7f89 */ /* 0x01232200000e0000 */
[----:B------:R-:W-:Y:S01]  /*7a80*/  IADD3 R11, R11, 0x60, RZ ;  /* 0x000000600b0b7810 */ /* 0x000fe20007ffe0ff */
[----:B------:R-:W-:Y:S01]  /*7a90*/  UIADD3 UR19, UR9, -0x1, URZ ;  /* 0xffffffff09137890 */ /* 0x000fe2000fffe03f */
[----:B------:R-:W-:Y:S01]  /*7aa0*/  IMAD.MOV.U32 R216, RZ, RZ, R210 ;  /* 0x000000ffffd87224 */ /* 0x000fe200078e00d2 */
[----:B------:R-:W5:Y:S01]  /*7ab0*/  SHFL.IDX PT, R15, R12, 0x3, 0x181f ;  /* 0x00781f000c0f7f89 */ /* 0x000f6200000e0000 */
[----:B------:R-:W-:Y:S01]  /*7ac0*/  ISETP.GE.AND P6, PT, R11, UR21, PT ;  /* 0x000000150b007c0c */ /* 0x000fe2000bfc6270 */
[----:B------:R-:W-:Y:S01]  /*7ad0*/  USHF.L.U32 UR17, UR19, 0x6, URZ ;  /* 0x0000000613117899 */ /* 0x000fe2000800063f */
[----:B------:R-:W-:Y:S01]  /*7ae0*/  SEL R46, RZ, 0x1, P3 ;  /* 0x00000001ff2e7807 */ /* 0x000fe20001800000 */
[----:B------:R-:W-:-:S02]  /*7af0*/  ULDC.64 UR4, c[0x0][0x1e0] ;  /* 0x0000780000047ab9 */ /* 0x000fc40000000a00 */
[----:B------:R-:W-:Y:S02]  /*7b00*/  UMOV UR11, 0x6 ;  /* 0x00000006000b7882 */ /* 0x000fe40000000000 */
[----:B------:R-:W-:Y:S01]  /*7b10*/  IMAD.U32 R6, RZ, RZ, UR17 ;  /* 0x00000011ff067e24 */ /* 0x000fe2000f8e00ff */
[----:B------:R-:W-:Y:S02]  /*7b20*/  USHF.L.U32 UR13, UR4, 0x6, URZ ;  /* 0x00000006040d7899 */ /* 0x000fe4000800063f */
[----:B------:R-:W-:Y:S02]  /*7b30*/  USHF.L.U64.HI UR14, UR4, UR11, UR5 ;  /* 0x0000000b040e7299 */ /* 0x000fe40008010205 */
[----:B------:R-:W-:Y:S01]  /*7b40*/  IADD3 R11, -R6, UR12, -R45 ;  /* 0x0000000c060b7c10 */ /* 0x000fe2000fffe92d */
[----:B------:R-:W-:Y:S01]  /*7b50*/  @!P6 IMAD.SHL.U32 R9, R44, 0x2, RZ ;  /* 0x000000022c09e824 */ /* 0x000fe200078e00ff */
[----:B------:R-:W-:Y:S01]  /*7b60*/  @!P6 SHF.R.S32.HI R10, RZ, 0x1f, R5 ;  /* 0x0000001fff0ae819 */ /* 0x000fe20000011405 */
[----:B------:R-:W-:-:S02]  /*7b70*/  USHF.R.S32.HI UR20, URZ, 0x1f, UR19 ;  /* 0x0000001f3f147899 */ /* 0x000fc40008011413 */
[----:B------:R-:W-:Y:S01]  /*7b80*/  UIMAD UR6, UR14, UR19, URZ ;  /* 0x000000130e0672a4 */ /* 0x000fe2000f8e023f */
[----:B-123--:R-:W-:Y:S01]  /*7b90*/  @!P6 LEA.HI R13, R10, R5, RZ, 0x3 ;  /* 0x000000050a0de211 */ /* 0x00efe200078f18ff */
[----:B------:R-:W-:Y:S01]  /*7ba0*/  IMAD.U32 R5, RZ, RZ, UR13 ;  /* 0x0000000dff057e24 */ /* 0x000fe2000f8e00ff */
[C---:B----4-:R-:W-:Y:S01]  /*7bb0*/  @!P6 LEA R16, P4, R8.reuse, R14, 0x1 ;  /* 0x0000000e0810e211 */ /* 0x050fe200078808ff */
[----:B------:R-:W-:Y:S01]  /*7bc0*/  UIMAD UR6, UR20, UR13, UR6 ;  /* 0x0000000d140672a4 */ /* 0x000fe2000f8e0206 */
[----:B------:R-:W-:Y:S01]  /*7bd0*/  @!P6 LOP3.LUT R13, R13, 0xfffffff8, RZ, 0xc0, !PT ;  /* 0xfffffff80d0de812 */ /* 0x000fe200078ec0ff */
[----:B------:R-:W-:Y:S01]  /*7be0*/  IMAD.WIDE.U32 R18, R5, UR19, R216 ;  /* 0x0000001305127c25 */ /* 0x000fe2000f8e00d8 */
[C---:B-----5:R-:W-:Y:S01]  /*7bf0*/  @!P6 LEA.HI.X R17, R8.reuse, R15, R17, 0x1, P4 ;  /* 0x0000000f0811e211 */ /* 0x060fe200020f0c11 */
[----:B------:R-:W-:Y:S01]  /*7c00*/  UMOV UR7, 0x5 ;  /* 0x0000000500077882 */ /* 0x000fe20000000000 */
[----:B------:R-:W-:Y:S01]  /*7c10*/  ISETP.GE.AND P4, PT, R11, 0x21, PT ;  /* 0x000000210b00780c */ /* 0x000fe20003f86270 */
[----:B------:R-:W-:Y:S01]  /*7c20*/  @!P6 IMAD.WIDE R20, R13, 0x2, R14 ;  /* 0x000000020d14e825 */ /* 0x000fe200078e020e */
[----:B------:R-:W-:Y:S01]  /*7c30*/  IADD3 R10, R19, UR6, RZ ;  /* 0x00000006130a7c10 */ /* 0x000fe2000fffe0ff */
[----:B------:R-:W-:Y:S01]  /*7c40*/  @!PT LDS RZ, [RZ] ;  /* 0x00000000fffff984 */ /* 0x000fe20000000800 */
[----:B------:R1:W-:Y:S01]  /*7c50*/  @!P6 LDGSTS.E.BYPASS.LTC128B.128 [R9+0xf100], [R16.64], !P5 ;  /* 0x0f1000001009efae */ /* 0x0003e2000e901d5c */
[----:B------:R-:W-:Y:S01]  /*7c60*/  ISETP.GE.AND P5, PT, R11, 0x1, PT ;  /* 0x000000010b00780c */ /* 0x000fe20003fa6270 */
[----:B------:R-:W-:Y:S01]  /*7c70*/  USHF.L.U32 UR6, UR4, 0x5, URZ ;  /* 0x0000000504067899 */ /* 0x000fe2000800063f */
[----:B------:R-:W-:Y:S01]  /*7c80*/  @!P6 IADD3 R13, R8, 0x80, RZ ;  /* 0x00000080080de810 */ /* 0x000fe20007ffe0ff */
[----:B------:R2:W-:Y:S01]  /*7c90*/  @!P6 LDGSTS.E.BYPASS.LTC128B.128 [R9+0x13100], [R20.64], !P0 ;  /* 0x131000001409efae */ /* 0x0005e2000c101d5c */
[----:B------:R-:W-:-:S02]  /*7ca0*/  USHF.L.U64.HI UR7, UR4, UR7, UR5 ;  /* 0x0000000704077299 */ /* 0x000fc40008010205 */
[----:B------:R-:W-:-:S07]  /*7cb0*/  @!P6 SHF.R.S32.HI R8, RZ, 0x1f, R13 ;  /* 0x0000001fff08e819 */ /* 0x000fce000001140d */
[----:B-1----:R-:W-:-:S04]  /*7cc0*/  @P5 LEA R16, P0, R18, c[0x0][0x1c8], 0x1 ;  /* 0x0000720012105a11 */ /* 0x002fc800078008ff */
[C---:B------:R-:W-:Y:S02]  /*7cd0*/  @P5 LEA.HI.X R17, R18.reuse, c[0x0][0x1cc], R10, 0x1, P0 ;  /* 0x0000730012115a11 */ /* 0x040fe400000f0c0a */
[----:B------:R-:W-:-:S04]  /*7ce0*/  @P4 IADD3 R11, P0, R18, UR6, RZ ;  /* 0x00000006120b4c10 */ /* 0x000fc8000ff1e0ff */
[----:B------:R-:W-:Y:S02]  /*7cf0*/  @P4 IADD3.X R10, R10, UR7, RZ, P0, !PT ;  /* 0x000000070a0a4c10 */ /* 0x000fe400087fe4ff */
[----:B------:R-:W-:Y:S02]  /*7d00*/  ISETP.GE.AND P0, PT, R7, c[0x0][0x198], PT ;  /* 0x0000660007007a0c */ /* 0x000fe40003f06270 */
[----:B------:R-:W-:Y:S01]  /*7d10*/  @!P6 LEA.HI R7, R8, R13, RZ, 0x3 ;  /* 0x0000000d0807e211 */ /* 0x000fe200078f18ff */
[----:B------:R-:W-:-:S03]  /*7d20*/  @P4 IMAD.SHL.U32 R8, R44, 0x2, RZ ;  /* 0x000000022c084824 */ /* 0x000fc600078e00ff */
[----:B------:R-:W-:-:S05]  /*7d30*/  @!P6 LOP3.LUT R7, R7, 0xfffffff8, RZ, 0xc0, !PT ;  /* 0xfffffff80707e812 */ /* 0x000fca00078ec0ff */
[----:B------:R-:W-:Y:S01]  /*7d40*/  @!P6 IMAD.WIDE R14, R7, 0x2, R14 ;  /* 0x00000002070ee825 */ /* 0x000fe200078e020e */
[----:B------:R-:W-:-:S04]  /*7d50*/  LEA.HI R7, R77, R78, RZ, 0x5 ;  /* 0x0000004e4d077211 */ /* 0x000fc800078f28ff */
[----:B------:R2:W-:Y:S01]  /*7d60*/  @!P6 LDGSTS.E.BYPASS.LTC128B.128 [R9+0x17100], [R14.64], !P0 ;  /* 0x171000000e09efae */ /* 0x0005e2000c101d5c */
[C---:B------:R-:W-:Y:S02]  /*7d70*/  @P4 LEA R12, P0, R11.reuse, c[0x0][0x1c8], 0x1 ;  /* 0x000072000b0c4a11 */ /* 0x040fe400078008ff */
[----:B------:R-:W-:Y:S01]  /*7d80*/  SHF.R.S32.HI R89, RZ, 0x5, R7 ;  /* 0x00000005ff597819 */ /* 0x000fe20000011407 */
[----:B------:R-:W0:Y:S01]  /*7d90*/  LDGDEPBAR ;  /* 0x00000000000079af */ /* 0x000e220000000000 */
[----:B------:R-:W-:Y:S01]  /*7da0*/  @P4 LEA.HI.X R13, R11, c[0x0][0x1cc], R10, 0x1, P0 ;  /* 0x000073000b0d4a11 */ /* 0x000fe200000f0c0a */
[----:B------:R-:W-:Y:S02]  /*7db0*/  @P5 IMAD.SHL.U32 R11, R44, 0x2, RZ ;  /* 0x000000022c0b5824 */ /* 0x000fe400078e00ff */
[----:B------:R-:W-:Y:S01]  /*7dc0*/  BAR.SYNC.DEFER_BLOCKING 0x0 ;  /* 0x0000000000007b1d */ /* 0x000fe20000010000 */
[----:B------:R-:W-:-:S05]  /*7dd0*/  ISETP.LT.AND P0, PT, RZ, c[0x0][0x27c], PT ;  /* 0x00009f00ff007a0c */ /* 0x000fca0003f01270 */
        /* <DEDUP_REMOVED lines=13> */
.L_x_341:
[----:B------:R-:W-:Y:S01]  /*7eb0*/  ULDC.U8 UR4, c[0x0][0x298] ;  /* 0x0000a60000047ab9 */ /* 0x000fe20000000000 */
[----:B------:R-:W-:Y:S01]  /*7ec0*/  SHF.R.S32.HI R10, RZ, 0x1f, R79 ;  /* 0x0000001fff0a7819 */ /* 0x000fe2000001144f */
[----:B--2---:R-:W-:Y:S01]  /*7ed0*/  IMAD.WIDE.U32 R14, R79, c[0x0][0x280], RZ ;  /* 0x0000a0004f0e7a25 */ /* 0x004fe200078e00ff */
[----:B------:R-:W-:Y:S01]  /*7ee0*/  ISETP.NE.AND P0, PT, RZ, UR4, PT ;  /* 0x00000004ff007c0c */ /* 0x000fe2000bf05270 */
[----:B------:R-:W-:Y:S01]  /*7ef0*/  BSSY B2, `(.L_x_342) ;  /* 0x00006e4000027945 */ /* 0x000fe20003800000 */
[-C--:B------:R-:W-:Y:S01]  /*7f00*/  LEA.HI R73, R77, R78.reuse, RZ, 0x2 ;  /* 0x0000004e4d497211 */ /* 0x080fe200078f10ff */
[C---:B------:R-:W-:Y:S02]  /*7f10*/  IMAD R8, R10.reuse, c[0x0][0x280], RZ ;  /* 0x0000a0000a087a24 */ /* 0x040fe400078e02ff */
[----:B------:R-:W-:Y:S01]  /*7f20*/  IMAD R10, R10, c[0x0][0x290], RZ ;  /* 0x0000a4000a0a7a24 */ /* 0x000fe200078e02ff */
[----:B------:R-:W-:Y:S01]  /*7f30*/  LOP3.LUT R9, R73, 0xfffffffc, RZ, 0xc0, !PT ;  /* 0xfffffffc49097812 */ /* 0x000fe200078ec0ff */
[C---:B------:R-:W-:Y:S01]  /*7f40*/  IMAD R17, R79.reuse, c[0x0][0x284], R8 ;  /* 0x0000a1004f117a24 */ /* 0x040fe200078e0208 */
[----:B------:R-:W-:Y:S01]  /*7f50*/  SHF.R.S32.HI R73, RZ, 0x2, R73 ;  /* 0x00000002ff497819 */ /* 0x000fe20000011449 */
[----:B------:R-:W-:Y:S01]  /*7f60*/  IMAD R10, R79, c[0x0][0x294], R10 ;  /* 0x0000a5004f0a7a24 */ /* 0x000fe200078e020a */
[----:B------:R-:W-:Y:S01]  /*7f70*/  IADD3 R74, -R9, R78, RZ ;  /* 0x0000004e094a7210 */ /* 0x000fe20007ffe1ff */
[----:B------:R-:W-:Y:S01]  /*7f80*/  IMAD.WIDE.U32 R18, R79, c[0x0][0x290], RZ ;  /* 0x0000a4004f127a25 */ /* 0x000fe200078e00ff */
[----:B------:R-:W-:-:S02]  /*7f90*/  IADD3 R9, R73, UR18, RZ ;  /* 0x0000001249097c10 */ /* 0x000fc4000fffe0ff */
[----:B------:R-:W-:Y:S01]  /*7fa0*/  IADD3 R17, R17, R15, RZ ;  /* 0x0000000f11117210 */ /* 0x000fe20007ffe0ff */
[----:B------:R-:W-:Y:S01]  /*7fb0*/  IMAD.IADD R11, R10, 0x1, R19 ;  /* 0x000000010a0b7824 */ /* 0x000fe200078e0213 */
[C---:B------:R-:W-:Y:S01]  /*7fc0*/  SHF.L.U32 R56, R74.reuse, 0x3, RZ ;  /* 0x000000034a387819 */ /* 0x040fe200000006ff */
[----:B------:R-:W-:Y:S01]  /*7fd0*/  IMAD R13, R74, 0x40, R9 ;  /* 0x000000404a0d7824 */ /* 0x000fe200078e0209 */
[----:B------:R-:W-:Y:S05]  /*7fe0*/  @!P0 BRA `(.L_x_343) ;  /* 0x0000353000008947 */ /* 0x000fea0003800000 */
[----:B------:R-:W-:Y:S01]  /*7ff0*/  PLOP3.LUT P4, PT, PT, PT, UP3, 0x80, 0x0 ;  /* 0x000000000000781c */ /* 0x000fe20003f8f038 */
[----:B------:R-:W-:Y:S01]  /*8000*/  IMAD.MOV.U32 R16, RZ, RZ, R14 ;  /* 0x000000ffff107224 */ /* 0x000fe200078e000e */
[----:B------:R-:W-:Y:S01]  /*8010*/  PLOP3.LUT P0, PT, PT, PT, UP3, 0x80, 0x0 ;  /* 0x000000000000781c */ /* 0x000fe20003f0f038 */
[----:B------:R-:W-:Y:S01]  /*8020*/  BSSY B0, `(.L_x_344) ;  /* 0x0000063000007945 */ /* 0x000fe20003800000 */
[----:B------:R-:W-:Y:S01]  /*8030*/  MOV R10, R18 ;  /* 0x00000012000a7202 */ /* 0x000fe20000000f00 */
[----:B------:R-:W-:Y:S01]  /*8040*/  IMAD.SHL.U32 R74, R74, 0x4, RZ ;  /* 0x000000044a4a7824 */ /* 0x000fe200078e00ff */
[----:B------:R-:W-:Y:S01]  /*8050*/  CS2R R18, SRZ ;  /* 0x0000000000127805 */ /* 0x000fe2000001ff00 */
[----:B------:R-:W-:Y:S01]  /*8060*/  CS2R R64, SRZ ;  /* 0x0000000000407805 */ /* 0x000fe2000001ff00 */
[----:B------:R-:W-:Y:S01]  /*8070*/  CS2R R70, SRZ ;  /* 0x0000000000467805 */ /* 0x000fe2000001ff00 */
[----:B------:R-:W-:Y:S01]  /*8080*/  CS2R R82, SRZ ;  /* 0x0000000000527805 */ /* 0x000fe2000001ff00 */
[----:B------:R-:W-:Y:S01]  /*8090*/  CS2R R96, SRZ ;  /* 0x0000000000607805 */ /* 0x000fe2000001ff00 */
[----:B------:R-:W-:Y:S01]  /*80a0*/  CS2R R102, SRZ ;  /* 0x0000000000667805 */ /* 0x000fe2000001ff00 */
[----:B------:R-:W-:Y:S01]  /*80b0*/  CS2R R86, SRZ ;  /* 0x0000000000567805 */ /* 0x000fe2000001ff00 */
[----:B------:R-:W-:Y:S01]  /*80c0*/  @P4 IMAD.HI.U32 R8, R13, c[0x0][0x2c8], RZ ;  /* 0x0000b2000d084a27 */ /* 0x000fe200078e00ff */
[----:B------:R-:W-:Y:S01]  /*80d0*/  CS2R R62, SRZ ;  /* 0x00000000003e7805 */ /* 0x000fe2000001ff00 */
[----:B------:R-:W-:Y:S01]  /*80e0*/  CS2R R68, SRZ ;  /* 0x0000000000447805 */ /* 0x000fe2000001ff00 */
[----:B------:R-:W-:Y:S01]  /*80f0*/  CS2R R80, SRZ ;  /* 0x0000000000507805 */ /* 0x000fe2000001ff00 */
[----:B------:R-:W-:Y:S01]  /*8100*/  CS2R R92, SRZ ;  /* 0x00000000005c7805 */ /* 0x000fe2000001ff00 */
[----:B------:R-:W-:Y:S01]  /*8110*/  @P0 SHF.R.U32.HI R13, RZ, c[0x0][0x2cc], R8 ;  /* 0x0000b300ff0d0a19 */ /* 0x000fe20000011608 */
[----:B------:R-:W-:Y:S01]  /*8120*/  CS2R R100, SRZ ;  /* 0x0000000000647805 */ /* 0x000fe2000001ff00 */
[----:B------:R-:W-:-:S02]  /*8130*/  CS2R R84, SRZ ;  /* 0x0000000000547805 */ /* 0x000fc4000001ff00 */
[----:B------:R-:W-:Y:S01]  /*8140*/  SHF.R.S32.HI R12, RZ, 0x1f, R13 ;  /* 0x0000001fff0c7819 */ /* 0x000fe2000001140d */
[----:B------:R-:W-:-:S04]  /*8150*/  IMAD.WIDE.U32 R16, R13, c[0x0][0x280], R16 ;  /* 0x0000a0000d107a25 */ /* 0x000fc800078e0010 */
[----:B------:R-:W-:Y:S01]  /*8160*/  IMAD R8, R12, c[0x0][0x280], RZ ;  /* 0x0000a0000c087a24 */ /* 0x000fe200078e02ff */
[----:B------:R-:W-:Y:S01]  /*8170*/  LEA R14, P4, R16, c[0x0][0x270], 0x1 ;  /* 0x00009c00100e7a11 */ /* 0x000fe200078808ff */
[----:B------:R-:W-:Y:S02]  /*8180*/  IMAD R12, R12, c[0x0][0x290], RZ ;  /* 0x0000a4000c0c7a24 */ /* 0x000fe400078e02ff */
[C---:B------:R-:W-:Y:S02]  /*8190*/  IMAD.WIDE.U32 R10, R13.reuse, c[0x0][0x290], R10 ;  /* 0x0000a4000d0a7a25 */ /* 0x040fe400078e000a */
[----:B------:R1:W2:Y:S02]  /*81a0*/  SHFL.IDX PT, R22, R14, RZ, 0x1c1f ;  /* 0x001c1fff0e167589 */ /* 0x0002a400000e0000 */
[C---:B------:R-:W-:Y:S02]  /*81b0*/  IMAD R8, R13.reuse, c[0x0][0x284], R8 ;  /* 0x0000a1000d087a24 */ /* 0x040fe400078e0208 */
[----:B------:R-:W-:Y:S01]  /*81c0*/  IMAD R13, R13, c[0x0][0x294], R12 ;  /* 0x0000a5000d0d7a24 */ /* 0x000fe200078e020c */
[----:B------:R-:W-:Y:S01]  /*81d0*/  LEA R12, P0, R10, c[0x0][0x288], 0x1 ;  /* 0x0000a2000a0c7a11 */ /* 0x000fe200078008ff */
[----:B------:R-:W-:-:S03]  /*81e0*/  IMAD.IADD R8, R17, 0x1, R8 ;  /* 0x0000000111087824 */ /* 0x000fc600078e0208 */
[----:B------:R-:W-:Y:S01]  /*81f0*/  IADD3 R13, R11, R13, RZ ;  /* 0x0000000d0b0d7210 */ /* 0x000fe20007ffe0ff */
[----:B------:R1:W3:Y:S01]  /*8200*/  SHFL.IDX PT, R20, R12, RZ, 0x1c1f ;  /* 0x001c1fff0c147589 */ /* 0x0002e200000e0000 */
[----:B------:R-:W-:Y:S02]  /*8210*/  LEA.HI.X R15, R16, c[0x0][0x274], R8, 0x1, P4 ;  /* 0x00009d00100f7a11 */ /* 0x000fe400020f0c08 */
[----:B------:R-:W-:Y:S02]  /*8220*/  LEA.HI.X R13, R10, c[0x0][0x28c], R13, 0x1, P0 ;  /* 0x0000a3000a0d7a11 */ /* 0x000fe400000f0c0d */
[----:B------:R-:W-:Y:S01]  /*8230*/  ISETP.GE.AND P0, PT, R9, UR21, PT ;  /* 0x0000001509007c0c */ /* 0x000fe2000bf06270 */
[----:B------:R1:W4:Y:S04]  /*8240*/  SHFL.IDX PT, R23, R15, RZ, 0x1c1f ;  /* 0x001c1fff0f177589 */ /* 0x00032800000e0000 */
[----:B------:R1:W1:Y:S08]  /*8250*/  SHFL.IDX PT, R21, R13, RZ, 0x1c1f ;  /* 0x001c1fff0d157589 */ /* 0x00027000000e0000 */
[----:B------:R-:W-:Y:S05]  /*8260*/  @P0 BRA `(.L_x_345) ;  /* 0x000003e000000947 */ /* 0x000fea0003800000 */
[C---:B--2---:R-:W-:Y:S01]  /*8270*/  IADD3 R11, R74.reuse, 0x10, RZ ;  /* 0x000000104a0b7810 */ /* 0x044fe20007ffe0ff */
[----:B------:R-:W-:Y:S01]  /*8280*/  CS2R R86, SRZ ;  /* 0x0000000000567805 */ /* 0x000fe2000001ff00 */
[C---:B------:R-:W-:Y:S01]  /*8290*/  ISETP.GE.AND P4, PT, R74.reuse, c[0x0][0x27c], PT ;  /* 0x00009f004a007a0c */ /* 0x040fe20003f86270 */
[----:B------:R-:W-:Y:S01]  /*82a0*/  CS2R R84, SRZ ;  /* 0x0000000000547805 */ /* 0x000fe2000001ff00 */
[----:B------:R-:W-:Y:S01]  /*82b0*/  ISETP.GE.AND P0, PT, R11, c[0x0][0x27c], PT ;  /* 0x00009f000b007a0c */ /* 0x000fe20003f06270 */
[----:B------:R-:W-:Y:S01]  /*82c0*/  CS2R R102, SRZ ;  /* 0x0000000000667805 */ /* 0x000fe2000001ff00 */
[----:B------:R-:W-:Y:S01]  /*82d0*/  CS2R R100, SRZ ;  /* 0x0000000000647805 */ /* 0x000fe2000001ff00 */
[----:B------:R-:W-:-:S02]  /*82e0*/  IADD3 R16, R74, 0x20, RZ ;  /* 0x000000204a107810 */ /* 0x000fc40007ffe0ff */
[----:B------:R-:W-:-:S06]  /*82f0*/  IADD3 R10, R74, 0x40, RZ ;  /* 0x000000404a0a7810 */ /* 0x000fcc0007ffe0ff */
[C---:B----4-:R-:W-:Y:S02]  /*8300*/  @!P4 IMAD.WIDE R28, R74.reuse, 0x2, R22 ;  /* 0x000000024a1cc825 */ /* 0x050fe400078e0216 */
[----:B------:R-:W-:Y:S02]  /*8310*/  @!P0 SHF.R.S32.HI R8, RZ, 0x1f, R11 ;  /* 0x0000001fff088819 */ /* 0x000fe4000001140b */
[----:B-1-3--:R-:W-:Y:S01]  /*8320*/  @!P4 IMAD.WIDE R26, R74, 0x2, R20 ;  /* 0x000000024a1ac825 */ /* 0x00afe200078e0214 */
[----:B------:R1:W5:Y:S01]  /*8330*/  @!P4 LD.E.64 R86, [R28.64] ;  /* 0x0000001c1c56c980 */ /* 0x000362000c101b00 */
[----:B------:R-:W-:Y:S02]  /*8340*/  @!P0 LEA.HI R11, R8, R11, RZ, 0x2 ;  /* 0x0000000b080b8211 */ /* 0x000fe400078f10ff */
[----:B------:R-:W-:Y:S01]  /*8350*/  ISETP.GE.AND P6, PT, R16, c[0x0][0x27c], PT ;  /* 0x00009f0010007a0c */ /* 0x000fe20003fc6270 */
[----:B------:R2:W5:Y:S01]  /*8360*/  @!P4 LD.E.64 R84, [R26.64] ;  /* 0x0000001c1a54c980 */ /* 0x000562000c101b00 */
[----:B------:R-:W-:-:S02]  /*8370*/  @!P0 LOP3.LUT R11, R11, 0xfffffffc, RZ, 0xc0, !PT ;  /* 0xfffffffc0b0b8812 */ /* 0x000fc400078ec0ff */
[----:B------:R-:W-:-:S03]  /*8380*/  IADD3 R8, R74, 0x50, RZ ;  /* 0x000000504a087810 */ /* 0x000fc60007ffe0ff */
        /* <DEDUP_REMOVED lines=8> */
[----:B--2---:R-:W-:-:S04]  /*8410*/  @!P6 SHF.R.S32.HI R27, RZ, 0x1f, R16 ;  /* 0x0000001fff1be819 */ /* 0x004fc80000011410 */
[----:B------:R-:W-:-:S07]  /*8420*/  @!P6 LEA.HI R16, R27, R16, RZ, 0x2 ;  /* 0x000000101b10e211 */ /* 0x000fce00078f10ff */
[----:B------:R-:W-:Y:S02]  /*8430*/  @!P0 SHF.R.S32.HI R17, RZ, 0x1f, R8 ;  /* 0x0000001fff118819 */ /* 0x000fe40000011408 */
[----:B---3--:R-:W-:Y:S02]  /*8440*/  @!P5 SHF.R.S32.HI R24, RZ, 0x1f, R11 ;  /* 0x0000001fff18d819 */ /* 0x008fe4000001140b */
[----:B------:R-:W-:Y:S02]  /*8450*/  @!P4 SHF.R.S32.HI R25, RZ, 0x1f, R10 ;  /* 0x0000001fff19c819 */ /* 0x000fe4000001140a */
[----:B------:R-:W-:Y:S02]  /*8460*/  @!P5 LEA.HI R11, R24, R11, RZ, 0x2 ;  /* 0x0000000b180bd211 */ /* 0x000fe400078f10ff */
[----:B------:R-:W-:Y:S02]  /*8470*/  @!P4 LEA.HI R10, R25, R10, RZ, 0x2 ;  /* 0x0000000a190ac211 */ /* 0x000fe400078f10ff */
[----:B------:R-:W-:-:S02]  /*8480*/  @!P0 LEA.HI R8, R17, R8, RZ, 0x2 ;  /* 0x0000000811088211 */ /* 0x000fc400078f10ff */
[----:B------:R-:W-:Y:S02]  /*8490*/  @!P6 LOP3.LUT R16, R16, 0xfffffffc, RZ, 0xc0, !PT ;  /* 0xfffffffc1010e812 */ /* 0x000fe400078ec0ff */
[----:B------:R-:W-:Y:S02]  /*84a0*/  @!P5 LOP3.LUT R11, R11, 0xfffffffc, RZ, 0xc0, !PT ;  /* 0xfffffffc0b0bd812 */ /* 0x000fe400078ec0ff */
[----:B------:R-:W-:Y:S02]  /*84b0*/  @!P4 LOP3.LUT R10, R10, 0xfffffffc, RZ, 0xc0, !PT ;  /* 0xfffffffc0a0ac812 */ /* 0x000fe400078ec0ff */
[----:B------:R-:W-:Y:S01]  /*84c0*/  @!P0 LOP3.LUT R8, R8, 0xfffffffc, RZ, 0xc0, !PT ;  /* 0xfffffffc08088812 */ /* 0x000fe200078ec0ff */
[C---:B-1----:R-:W-:Y:S01]  /*84d0*/  @!P6 IMAD.WIDE R28, R16.reuse, 0x2, R22 ;  /* 0x00000002101ce825 */ /* 0x042fe200078e0216 */
[----:B------:R-:W-:Y:S01]  /*84e0*/  CS2R R96, SRZ ;  /* 0x0000000000607805 */ /* 0x000fe2000001ff00 */
[----:B------:R-:W-:Y:S02]  /*84f0*/  CS2R R92, SRZ ;  /* 0x00000000005c7805 */ /* 0x000fe4000001ff00 */
[----:B----4-:R-:W-:Y:S01]  /*8500*/  @!P6 IMAD.WIDE R30, R16, 0x2, R20 ;  /* 0x00000002101ee825 */ /* 0x010fe200078e0214 */
[----:B------:R-:W-:Y:S01]  /*8510*/  CS2R R82, SRZ ;  /* 0x0000000000527805 */ /* 0x000fe2000001ff00 */
[----:B------:R-:W-:Y:S01]  /*8520*/  CS2R R80, SRZ ;  /* 0x0000000000507805 */ /* 0x000fe2000001ff00 */
[----:B------:R-:W-:Y:S01]  /*8530*/  CS2R R70, SRZ ;  /* 0x0000000000467805 */ /* 0x000fe2000001ff00 */
[C-C-:B------:R-:W-:Y:S01]  /*8540*/  @!P5 IMAD.WIDE R26, R11.reuse, 0x2, R22.reuse ;  /* 0x000000020b1ad825 */ /* 0x140fe200078e0216 */
[----:B------:R-:W-:Y:S01]  /*8550*/  CS2R R64, SRZ ;  /* 0x0000000000407805 */ /* 0x000fe2000001ff00 */
[----:B------:R-:W-:Y:S01]  /*8560*/  CS2R R68, SRZ ;  /* 0x0000000000447805 */ /* 0x000fe2000001ff00 */
[----:B------:R-:W-:Y:S01]  /*8570*/  CS2R R62, SRZ ;  /* 0x00000000003e7805 */ /* 0x000fe2000001ff00 */
[C---:B------:R-:W-:Y:S01]  /*8580*/  @!P4 IMAD.WIDE R24, R10.reuse, 0x2, R22 ;  /* 0x000000020a18c825 */ /* 0x040fe200078e0216 */
[----:B------:R1:W5:Y:S03]  /*8590*/  @!P6 LD.E.64 R96, [R28.64] ;  /* 0x0000001c1c60e980 */ /* 0x000366000c101b00 */
[--C-:B------:R-:W-:Y:S01]  /*85a0*/  @!P5 IMAD.WIDE R16, R11, 0x2, R20.reuse ;  /* 0x000000020b10d825 */ /* 0x100fe200078e0214 */
[----:B------:R1:W5:Y:S03]  /*85b0*/  @!P6 LD.E.64 R92, [R30.64] ;  /* 0x0000001c1e5ce980 */ /* 0x000366000c101b00 */
[----:B------:R-:W-:Y:S01]  /*85c0*/  @!P4 IMAD.WIDE R10, R10, 0x2, R20 ;  /* 0x000000020a0ac825 */ /* 0x000fe200078e0214 */
[----:B------:R1:W5:Y:S03]  /*85d0*/  @!P5 LD.E.64 R82, [R26.64] ;  /* 0x0000001c1a52d980 */ /* 0x000366000c101b00 */
[C---:B------:R-:W-:Y:S01]  /*85e0*/  @!P0 IMAD.WIDE R22, R8.reuse, 0x2, R22 ;  /* 0x0000000208168825 */ /* 0x040fe200078e0216 */
[----:B------:R1:W5:Y:S03]  /*85f0*/  @!P5 LD.E.64 R80, [R16.64] ;  /* 0x0000001c1050d980 */ /* 0x000366000c101b00 */
[----:B------:R-:W-:Y:S01]  /*8600*/  @!P0 IMAD.WIDE R20, R8, 0x2, R20 ;  /* 0x0000000208148825 */ /* 0x000fe200078e0214 */
[----:B------:R1:W5:Y:S04]  /*8610*/  @!P4 LD.E.64 R70, [R24.64] ;  /* 0x0000001c1846c980 */ /* 0x000368000c101b00 */
[----:B------:R1:W5:Y:S04]  /*8620*/  @!P0 LD.E.64 R64, [R22.64] ;  /* 0x0000001c16408980 */ /* 0x000368000c101b00 */
[----:B------:R1:W5:Y:S04]  /*8630*/  @!P4 LD.E.64 R68, [R10.64] ;  /* 0x0000001c0a44c980 */ /* 0x000368000c101b00 */
[----:B------:R1:W5:Y:S02]  /*8640*/  @!P0 LD.E.64 R62, [R20.64] ;  /* 0x0000001c143e8980 */ /* 0x000364000c101b00 */
.L_x_345:
[----:B--2---:R-:W-:Y:S05]  /*8650*/  BSYNC B0 ;  /* 0x0000000000007941 */ /* 0x004fea0003800000 */
.L_x_344:
[----:B------:R-:W-:Y:S01]  /*8660*/  IADD3 R9, R9, 0x40, RZ ;  /* 0x0000004009097810 */ /* 0x000fe20007ffe0ff */
[----:B-----5:R-:W-:Y:S01]  /*8670*/  IMAD.MOV.U32 R8, RZ, RZ, R64 ;  /* 0x000000ffff087224 */ /* 0x020fe200078e0040 */
[----:B-1----:R1:W2:Y:S01]  /*8680*/  SHFL.IDX PT, R25, R15, 0x1, 0x1c1f ;  /* 0x003c1f000f197f89 */ /* 0x0022a200000e0000 */
[----:B------:R-:W-:Y:S01]  /*8690*/  IMAD.MOV.U32 R11, RZ, RZ, R65 ;  /* 0x000000ffff0b7224 */ /* 0x000fe200078e0041 */
[----:B------:R-:W-:Y:S01]  /*86a0*/  ISETP.GE.AND P0, PT, R9, UR21, PT ;  /* 0x0000001509007c0c */ /* 0x000fe2000bf06270 */
[----:B------:R-:W-:Y:S01]  /*86b0*/  IMAD.MOV.U32 R10, RZ, RZ, R70 ;  /* 0x000000ffff0a7224 */ /* 0x000fe200078e0046 */
[----:B------:R1:W4:Y:S01]  /*86c0*/  SHFL.IDX PT, R24, R14, 0x1, 0x1c1f ;  /* 0x003c1f000e187f89 */ /* 0x00032200000e0000 */
[----:B------:R-:W-:Y:S01]  /*86d0*/  IMAD.MOV.U32 R9, RZ, RZ, R71 ;  /* 0x000000ffff097224 */ /* 0x000fe200078e0047 */
[----:B------:R-:W-:Y:S01]  /*86e0*/  PRMT R51, R11, 0x5410, R8 ;  /* 0x000054100b337816 */ /* 0x000fe20000000008 */
[----:B------:R-:W-:Y:S01]  /*86f0*/  IMAD.MOV.U32 R8, RZ, RZ, R82 ;  /* 0x000000ffff087224 */ /* 0x000fe200078e0052 */
[----:B------:R1:W3:Y:S01]  /*8700*/  SHFL.IDX PT, R21, R13, 0x1, 0x1c1f ;  /* 0x003c1f000d157f89 */ /* 0x0002e200000e0000 */
[----:B------:R-:W-:Y:S01]  /*8710*/  IMAD.MOV.U32 R11, RZ, RZ, R83 ;  /* 0x000000ffff0b7224 */ /* 0x000fe200078e0053 */
[----:B------:R-:W-:Y:S01]  /*8720*/  PRMT R55, R9, 0x5410, R10 ;  /* 0x0000541009377816 */ /* 0x000fe2000000000a */
[----:B------:R-:W-:Y:S01]  /*8730*/  IMAD.MOV.U32 R9, RZ, RZ, R97 ;  /* 0x000000ffff097224 */ /* 0x000fe200078e0061 */
[----:B------:R-:W-:Y:S01]  /*8740*/  PRMT R60, R60, 0x5410, R8 ;  /* 0x000054103c3c7816 */ /* 0x000fe20000000008 */
[----:B------:R-:W-:Y:S01]  /*8750*/  IMAD.MOV.U32 R8, RZ, RZ, R102 ;  /* 0x000000ffff087224 */ /* 0x000fe200078e0066 */
[----:B------:R-:W-:Y:S01]  /*8760*/  MOV R10, R96 ;  /* 0x00000060000a7202 */ /* 0x000fe20000000f00 */
[----:B---3--:R1:W3:Y:S01]  /*8770*/  SHFL.IDX PT, R20, R12, 0x1, 0x1c1f ;  /* 0x003c1f000c147f89 */ /* 0x0082e200000e0000 */
[----:B------:R-:W-:Y:S01]  /*8780*/  PRMT R60, R11, 0x7610, R60 ;  /* 0x000076100b3c7816 */ /* 0x000fe2000000003c */
[----:B------:R-:W-:Y:S01]  /*8790*/  IMAD.MOV.U32 R11, RZ, RZ, R103 ;  /* 0x000000ffff0b7224 */ /* 0x000fe200078e0067 */
[----:B------:R-:W-:Y:S01]  /*87a0*/  PRMT R66, R9, 0x5410, R10 ;  /* 0x0000541009427816 */ /* 0x000fe2000000000a */
[----:B------:R-:W-:Y:S01]  /*87b0*/  IMAD.MOV.U32 R10, RZ, RZ, R86 ;  /* 0x000000ffff0a7224 */ /* 0x000fe200078e0056 */
[----:B------:R-:W-:Y:S01]  /*87c0*/  PRMT R72, R72, 0x5410, R8 ;  /* 0x0000541048487816 */ /* 0x000fe20000000008 */
[----:B------:R-:W-:Y:S01]  /*87d0*/  IMAD.MOV.U32 R8, RZ, RZ, R62 ;  /* 0x000000ffff087224 */ /* 0x000fe200078e003e */
[----:B------:R-:W-:Y:S01]  /*87e0*/  MOV R9, R87 ;  /* 0x0000005700097202 */ /* 0x000fe20000000f00 */
[----:B------:R-:W-:Y:S01]  /*87f0*/  BSSY B0, `(.L_x_346) ;  /* 0x0000060000007945 */ /* 0x000fe20003800000 */
[----:B------:R-:W-:Y:S01]  /*8800*/  PRMT R72, R11, 0x7610, R72 ;  /* 0x000076100b487816 */ /* 0x000fe20000000048 */
[----:B------:R-:W-:Y:S01]  /*8810*/  IMAD.MOV.U32 R11, RZ, RZ, R63 ;  /* 0x000000ffff0b7224 */ /* 0x000fe200078e003f */
[----:B------:R-:W-:Y:S01]  /*8820*/  PRMT R76, R9, 0x5410, R10 ;  /* 0x00005410094c7816 */ /* 0x000fe2000000000a */
[----:B------:R-:W-:Y:S01]  /*8830*/  IMAD.MOV.U32 R10, RZ, RZ, R68 ;  /* 0x000000ffff0a7224 */ /* 0x000fe200078e0044 */
[----:B------:R-:W-:Y:S01]  /*8840*/  PRMT R50, R50, 0x5410, R8 ;  /* 0x0000541032327816 */ /* 0x000fe20000000008 */
[----:B------:R-:W-:Y:S01]  /*8850*/  IMAD.MOV.U32 R9, RZ, RZ, R69 ;  /* 0x000000ffff097224 */ /* 0x000fe200078e0045 */
[----:B------:R-:W-:Y:S01]  /*8860*/  MOV R8, R80 ;  /* 0x0000005000087202 */ /* 0x000fe20000000f00 */
[----:B------:R-:W-:Y:S01]  /*8870*/  CS2R R26, SRZ ;  /* 0x00000000001a7805 */ /* 0x000fe2000001ff00 */
[----:B------:R-:W-:Y:S01]  /*8880*/  PRMT R50, R11, 0x7610, R50 ;  /* 0x000076100b327816 */ /* 0x000fe20000000032 */
[----:B------:R-:W-:Y:S01]  /*8890*/  IMAD.MOV.U32 R11, RZ, RZ, R100 ;  /* 0x000000ffff0b7224 */ /* 0x000fe200078e0064 */
[----:B------:R-:W-:Y:S01]  /*88a0*/  PRMT R54, R9, 0x5410, R10 ;  /* 0x0000541009367816 */ /* 0x000fe2000000000a */
[----:B------:R-:W-:Y:S01]  /*88b0*/  IMAD.MOV.U32 R9, RZ, RZ, R92 ;  /* 0x000000ffff097224 */ /* 0x000fe200078e005c */
[----:B------:R-:W-:Y:S01]  /*88c0*/  PRMT R57, R57, 0x5410, R8 ;  /* 0x0000541039397816 */ /* 0x000fe20000000008 */
[----:B------:R-:W-:Y:S01]  /*88d0*/  IMAD.MOV.U32 R8, RZ, RZ, R93 ;  /* 0x000000ffff087224 */ /* 0x000fe200078e005d */
[----:B------:R-:W-:Y:S01]  /*88e0*/  CS2R R32, SRZ ;  /* 0x0000000000207805 */ /* 0x000fe2000001ff00 */
[----:B------:R-:W-:Y:S01]  /*88f0*/  IMAD.MOV.U32 R10, RZ, RZ, R81 ;  /* 0x000000ffff0a7224 */ /* 0x000fe200078e0051 */
[----:B------:R-:W-:Y:S01]  /*8900*/  CS2R R38, SRZ ;  /* 0x0000000000267805 */ /* 0x000fe2000001ff00 */
[----:B------:R-:W-:Y:S01]  /*8910*/  CS2R R48, SRZ ;  /* 0x0000000000307805 */ /* 0x000fe2000001ff00 */
[----:B------:R-:W-:Y:S01]  /*8920*/  PRMT R61, R8, 0x5410, R9 ;  /* 0x00005410083d7816 */ /* 0x000fe20000000009 */
[----:B------:R-:W-:Y:S01]  /*8930*/  IMAD.MOV.U32 R9, RZ, RZ, R84 ;  /* 0x000000ffff097224 */ /* 0x000fe200078e0054 */
[----:B------:R-:W-:Y:S01]  /*8940*/  PRMT R57, R10, 0x7610, R57 ;  /* 0x000076100a397816 */ /* 0x000fe20000000039 */
[----:B------:R-:W-:Y:S01]  /*8950*/  IMAD.MOV.U32 R8, RZ, RZ, R85 ;  /* 0x000000ffff087224 */ /* 0x000fe200078e0055 */
[----:B------:R-:W-:Y:S01]  /*8960*/  MOV R10, R101 ;  /* 0x00000065000a7202 */ /* 0x000fe20000000f00 */
[----:B------:R-:W-:Y:S01]  /*8970*/  CS2R R58, SRZ ;  /* 0x00000000003a7805 */ /* 0x000fe2000001ff00 */
[----:B------:R-:W-:Y:S01]  /*8980*/  CS2R R16, SRZ ;  /* 0x0000000000107805 */ /* 0x000fe2000001ff00 */
[----:B----4-:R-:W-:Y:S01]  /*8990*/  CS2R R22, SRZ ;  /* 0x0000000000167805 */ /* 0x010fe2000001ff00 */
[----:B------:R-:W-:Y:S01]  /*89a0*/  PRMT R67, R10, 0x5410, R11 ;  /* 0x000054100a437816 */ /* 0x000fe2000000000b */
[----:B------:R-:W-:Y:S01]  /*89b0*/  CS2R R30, SRZ ;  /* 0x00000000001e7805 */ /* 0x000fe2000001ff00 */
[----:B------:R-:W-:Y:S01]  /*89c0*/  PRMT R75, R8, 0x5410, R9 ;  /* 0x00005410084b7816 */ /* 0x000fe20000000009 */
[----:B------:R-:W-:Y:S01]  /*89d0*/  CS2R R36, SRZ ;  /* 0x0000000000247805 */ /* 0x000fe2000001ff00 */
[----:B------:R-:W-:Y:S01]  /*89e0*/  CS2R R42, SRZ ;  /* 0x00000000002a7805 */ /* 0x000fe2000001ff00 */
[----:B------:R-:W-:Y:S01]  /*89f0*/  CS2R R52, SRZ ;  /* 0x0000000000347805 */ /* 0x000fe2000001ff00 */
[----:B------:R-:W-:Y:S05]  /*8a00*/  @P0 BRA `(.L_x_347) ;  /* 0x000003e000000947 */ /* 0x000fea0003800000 */
[C---:B-123--:R-:W-:Y:S01]  /*8a10*/  IADD3 R8, R74.reuse, 0x10, RZ ;  /* 0x000000104a087810 */ /* 0x04efe20007ffe0ff */
        /* <DEDUP_REMOVED lines=11> */
[C---:B------:R-:W-:Y:S01]  /*8ad0*/  @!P4 IMAD.WIDE R10, R74.reuse, 0x2, R20 ;  /* 0x000000024a0ac825 */ /* 0x040fe200078e0214 */
[----:B------:R-:W-:Y:S01]  /*8ae0*/  IADD3 R13, R74, 0x50, RZ ;  /* 0x000000504a0d7810 */ /* 0x000fe20007ffe0ff */
[----:B------:R1:W5:Y:S01]  /*8af0*/  @!P4 LD.E.64 R58, [R18.64] ;  /* 0x0000001c123ac980 */ /* 0x000362000c101b00 */
[----:B------:R-:W-:Y:S02]  /*8b00*/  @!P0 LEA.HI R9, R9, R8, RZ, 0x2 ;  /* 0x0000000809098211 */ /* 0x000fe400078f10ff */
[----:B------:R-:W-:Y:S01]  /*8b10*/  ISETP.GE.AND P6, PT, R14, c[0x0][0x27c], PT ;  /* 0x00009f000e007a0c */ /* 0x000fe20003fc6270 */
[----:B------:R2:W5:Y:S01]  /*8b20*/  @!P4 LD.E.64 R52, [R10.64] ;  /* 0x0000001c0a34c980 */ /* 0x000562000c101b00 */
[----:B------:R-:W-:-:S05]  /*8b30*/  @!P0 LOP3.LUT R9, R9, 0xfffffffc, RZ, 0xc0, !PT ;  /* 0xfffffffc09098812 */ /* 0x000fca00078ec0ff */
[----:B------:R-:W-:-:S04]  /*8b40*/  @!P0 IMAD.WIDE R16, R9, 0x2, R24 ;  /* 0x0000000209108825 */ /* 0x000fc800078e0218 */
[----:B------:R-:W-:Y:S01]  /*8b50*/  @!P0 IMAD.WIDE R8, R9, 0x2, R20 ;  /* 0x0000000209088825 */ /* 0x000fe200078e0214 */
[----:B------:R3:W5:Y:S01]  /*8b60*/  @!P0 LD.E.64 R48, [R16.64] ;  /* 0x0000001c10308980 */ /* 0x000762000c101b00 */
[----:B------:R-:W-:Y:S02]  /*8b70*/  ISETP.GE.AND P5, PT, R15, c[0x0][0x27c], PT ;  /* 0x00009f000f007a0c */ /* 0x000fe40003fa6270 */
[----:B------:R-:W-:Y:S01]  /*8b80*/  ISETP.GE.AND P4, PT, R12, c[0x0][0x27c], PT ;  /* 0x00009f000c007a0c */ /* 0x000fe20003f86270 */
[----:B------:R4:W5:Y:S01]  /*8b90*/  @!P0 LD.E.64 R42, [R8.64] ;  /* 0x0000001c082a8980 */ /* 0x000962000c101b00 */
[----:B------:R-:W-:Y:S02]  /*8ba0*/  ISETP.GE.AND P0, PT, R13, c[0x0][0x27c], PT ;  /* 0x00009f000d007a0c */ /* 0x000fe40003f06270 */
[----:B--2---:R-:W-:-:S07]  /*8bb0*/  @!P6 SHF.R.S32.HI R11, RZ, 0x1f, R14 ;  /* 0x0000001fff0be819 */ /* 0x004fce000001140e */
[----:B------:R-:W-:Y:S02]  /*8bc0*/  @!P5 SHF.R.S32.HI R10, RZ, 0x1f, R15 ;  /* 0x0000001fff0ad819 */ /* 0x000fe4000001140f */
[----:B------:R-:W-:Y:S02]  /*8bd0*/  @!P6 LEA.HI R11, R11, R14, RZ, 0x2 ;  /* 0x0000000e0b0be211 */ /* 0x000fe400078f10ff */
[----:B------:R-:W-:Y:S02]  /*8be0*/  @!P5 LEA.HI R10, R10, R15, RZ, 0x2 ;  /* 0x0000000f0a0ad211 */ /* 0x000fe400078f10ff */
[----:B----4-:R-:W-:Y:S02]  /*8bf0*/  @!P4 SHF.R.S32.HI R9, RZ, 0x1f, R12 ;  /* 0x0000001fff09c819 */ /* 0x010fe4000001140c */
[----:B------:R-:W-:Y:S02]  /*8c00*/  @!P0 SHF.R.S32.HI R8, RZ, 0x1f, R13 ;  /* 0x0000001fff088819 */ /* 0x000fe4000001140d */
[----:B------:R-:W-:-:S02]  /*8c10*/  @!P4 LEA.HI R9, R9, R12, RZ, 0x2 ;  /* 0x0000000c0909c211 */ /* 0x000fc400078f10ff */
[----:B------:R-:W-:Y:S02]  /*8c20*/  @!P0 LEA.HI R8, R8, R13, RZ, 0x2 ;  /* 0x0000000d08088211 */ /* 0x000fe400078f10ff */
[----:B------:R-:W-:Y:S02]  /*8c30*/  @!P6 LOP3.LUT R11, R11, 0xfffffffc, RZ, 0xc0, !PT ;  /* 0xfffffffc0b0be812 */ /* 0x000fe400078ec0ff */
[----:B------:R-:W-:Y:S02]  /*8c40*/  @!P5 LOP3.LUT R10, R10, 0xfffffffc, RZ, 0xc0, !PT ;  /* 0xfffffffc0a0ad812 */ /* 0x000fe400078ec0ff */
[----:B------:R-:W-:Y:S02]  /*8c50*/  @!P4 LOP3.LUT R9, R9, 0xfffffffc, RZ, 0xc0, !PT ;  /* 0xfffffffc0909c812 */ /* 0x000fe400078ec0ff */
[----:B------:R-:W-:Y:S01]  /*8c60*/  @!P0 LOP3.LUT R8, R8, 0xfffffffc, RZ, 0xc0, !PT ;  /* 0xfffffffc08088812 */ /* 0x000fe200078ec0ff */
[--C-:B------:R-:W-:Y:S01]  /*8c70*/  @!P6 IMAD.WIDE R34, R11, 0x2, R24.reuse ;  /* 0x000000020b22e825 */ /* 0x100fe200078e0218 */
[----:B------:R-:W-:Y:S01]  /*8c80*/  CS2R R38, SRZ ;  /* 0x0000000000267805 */ /* 0x000fe2000001ff00 */
[----:B------:R-:W-:Y:S01]  /*8c90*/  CS2R R36, SRZ ;  /* 0x0000000000247805 */ /* 0x000fe2000001ff00 */
[----:B------:R-:W-:Y:S01]  /*8ca0*/  CS2R R32, SRZ ;  /* 0x0000000000207805 */ /* 0x000fe2000001ff00 */
[--C-:B------:R-:W-:Y:S01]  /*8cb0*/  @!P5 IMAD.WIDE R28, R10, 0x2, R24.reuse ;  /* 0x000000020a1cd825 */ /* 0x100fe200078e0218 */
[----:B------:R-:W-:Y:S01]  /*8cc0*/  CS2R R30, SRZ ;  /* 0x00000000001e7805 */ /* 0x000fe2000001ff00 */
[----:B------:R-:W-:Y:S01]  /*8cd0*/  CS2R R26, SRZ ;  /* 0x00000000001a7805 */ /* 0x000fe2000001ff00 */
[----:B-1----:R-:W-:Y:S01]  /*8ce0*/  CS2R R18, SRZ ;  /* 0x0000000000127805 */ /* 0x002fe2000001ff00 */
[--C-:B------:R-:W-:Y:S01]  /*8cf0*/  @!P4 IMAD.WIDE R12, R9, 0x2, R24.reuse ;  /* 0x00000002090cc825 */ /* 0x100fe200078e0218 */
[----:B------:R-:W-:Y:S01]  /*8d00*/  CS2R R22, SRZ ;  /* 0x0000000000167805 */ /* 0x000fe2000001ff00 */
[----:B---3--:R-:W-:Y:S01]  /*8d10*/  CS2R R16, SRZ ;  /* 0x0000000000107805 */ /* 0x008fe2000001ff00 */
[----:B------:R1:W5:Y:S01]  /*8d20*/  @!P6 LD.E.64 R38, [R34.64] ;  /* 0x0000001c2226e980 */ /* 0x000362000c101b00 */
[----:B------:R-:W-:-:S03]  /*8d30*/  @!P0 IMAD.WIDE R24, R8, 0x2, R24 ;  /* 0x0000000208188825 */ /* 0x000fc600078e0218 */
        /* <DEDUP_REMOVED lines=8> */
[----:B------:R1:W5:Y:S04]  /*8dc0*/  @!P5 LD.E.64 R30, [R10.64] ;  /* 0x0000001c0a1ed980 */ /* 0x000368000c101b00 */
[----:B------:R1:W5:Y:S04]  /*8dd0*/  @!P4 LD.E.64 R22, [R14.64] ;  /* 0x0000001c0e16c980 */ /* 0x000368000c101b00 */
[----:B------:R1:W5:Y:S02]  /*8de0*/  @!P0 LD.E.64 R16, [R8.64] ;  /* 0x0000001c08108980 */ /* 0x000364000c101b00 */
.L_x_347:
[----:B-123--:R-:W-:Y:S05]  /*8df0*/  BSYNC B0 ;  /* 0x0000000000007941 */ /* 0x00efea0003800000 */
.L_x_346:
[----:B-----5:R-:W-:Y:S01]  /*8e00*/  IMAD.MOV.U32 R10, RZ, RZ, R18 ;  /* 0x000000ffff0a7224 */ /* 0x020fe200078e0012 */
[----:B------:R-:W-:Y:S01]  /*8e10*/  UIADD3 UR4, -UR18, UR21, URZ ;  /* 0x0000001512047290 */ /* 0x000fe2000fffe13f */
[----:B------:R-:W-:Y:S01]  /*8e20*/  IMAD.MOV.U32 R8, RZ, RZ, R19 ;  /* 0x000000ffff087224 */ /* 0x000fe200078e0013 */
[----:B------:R-:W-:-:S04]  /*8e30*/  DEPBAR.LE SB0, 0x1 ;  /* 0x000080400000791a */ /* 0x000fc80000000000 */
[----:B------:R-:W-:Y:S01]  /*8e40*/  PRMT R13, R8, 0x5410, R10 ;  /* 0x00005410080d7816 */ /* 0x000fe2000000000a */
[----:B------:R-:W-:Y:S01]  /*8e50*/  IMAD.MOV.U32 R9, RZ, RZ, R26 ;  /* 0x000000ffff097224 */ /* 0x000fe200078e001a */
[----:B------:R-:W-:Y:S01]  /*8e60*/  UISETP.LT.AND UP0, UPT, UR4, 0x80, UPT ;  /* 0x000000800400788c */ /* 0x000fe2000bf01270 */
[----:B------:R-:W-:Y:S01]  /*8e70*/  IMAD.MOV.U32 R10, RZ, RZ, R27 ;  /* 0x000000ffff0a7224 */ /* 0x000fe200078e001b */
[----:B------:R-:W-:Y:S01]  /*8e80*/  BSSY B1, `(.L_x_348) ;  /* 0x000014e000017945 */ /* 0x000fe20003800000 */
[----:B------:R-:W-:Y:S01]  /*8e90*/  IMAD.MOV.U32 R8, RZ, RZ, R32 ;  /* 0x000000ffff087224 */ /* 0x000fe200078e0020 */
[----:B------:R-:W-:Y:S01]  /*8ea0*/  USEL UR4, UR4, 0x80, UP0 ;  /* 0x0000008004047887 */ /* 0x000fe20008000000 */
[----:B------:R-:W-:Y:S01]  /*8eb0*/  IMAD.MOV.U32 R11, RZ, RZ, R17 ;  /* 0x000000ffff0b7224 */ /* 0x000fe200078e0011 */
[----:B------:R-:W-:Y:S01]  /*8ec0*/  PRMT R21, R10, 0x5410, R9 ;  /* 0x000054100a157816 */ /* 0x000fe20000000009 */
[----:B------:R-:W-:Y:S02]  /*8ed0*/  IMAD.MOV.U32 R9, RZ, RZ, R33 ;  /* 0x000000ffff097224 */ /* 0x000fe400078e0021 */
[----:B------:R-:W-:Y:S01]  /*8ee0*/  IMAD.MOV.U32 R10, RZ, RZ, R39 ;  /* 0x000000ffff0a7224 */ /* 0x000fe200078e0027 */
[----:B------:R-:W-:Y:S01]  /*8ef0*/  BAR.SYNC.DEFER_BLOCKING 0x0 ;  /* 0x0000000000007b1d */ /* 0x000fe20000010000 */
[----:B------:R-:W-:-:S02]  /*8f00*/  ISETP.GE.AND P0, PT, R73, UR4, PT ;  /* 0x0000000449007c0c */ /* 0x000fc4000bf06270 */
[----:B------:R-:W-:Y:S01]  /*8f10*/  PRMT R25, R9, 0x5410, R8 ;  /* 0x0000541009197816 */ /* 0x000fe20000000008 */
[----:B------:R-:W-:Y:S01]  /*8f20*/  IMAD.MOV.U32 R8, RZ, RZ, R38 ;  /* 0x000000ffff087224 */ /* 0x000fe200078e0026 */
[----:B------:R-:W-:Y:S01]  /*8f30*/  PRMT R28, R28, 0x5410, R10 ;  /* 0x000054101c1c7816 */ /* 0x000fe2000000000a */
[----:B------:R-:W-:Y:S02]  /*8f40*/  IMAD.MOV.U32 R9, RZ, RZ, R48 ;  /* 0x000000ffff097224 */ /* 0x000fe400078e0030 */
[----:B------:R-:W-:Y:S01]  /*8f50*/  IMAD.MOV.U32 R10, RZ, RZ, R58 ;  /* 0x000000ffff0a7224 */ /* 0x000fe200078e003a */
[----:B------:R-:W-:Y:S01]  /*8f60*/  PRMT R29, R8, 0x7610, R29 ;  /* 0x00007610081d7816 */ /* 0x000fe2000000001d */
[----:B------:R-:W-:-:S05]  /*8f70*/  IMAD.MOV.U32 R8, RZ, RZ, R49 ;  /* 0x000000ffff087224 */ /* 0x000fca00078e0031 */
[----:B------:R-:W-:Y:S01]  /*8f80*/  PRMT R34, R8, 0x5410, R9 ;  /* 0x0000541008227816 */ /* 0x000fe20000000009 */
[----:B------:R-:W-:Y:S02]  /*8f90*/  IMAD.MOV.U32 R9, RZ, RZ, R59 ;  /* 0x000000ffff097224 */ /* 0x000fe400078e003b */
[----:B------:R-:W-:-:S03]  /*8fa0*/  IMAD.MOV.U32 R8, RZ, RZ, R16 ;  /* 0x000000ffff087224 */ /* 0x000fc600078e0010 */
[----:B------:R-:W-:Y:S01]  /*8fb0*/  PRMT R40, R9, 0x5410, R10 ;  /* 0x0000541009287816 */ /* 0x000fe2000000000a */
[----:B------:R-:W-:Y:S01]  /*8fc0*/  IMAD.MOV.U32 R9, RZ, RZ, R22 ;  /* 0x000000ffff097224 */ /* 0x000fe200078e0016 */
[----:B------:R-:W-:Y:S02]  /*8fd0*/  SHF.R.S32.HI R10, RZ, 0x1f, R73 ;  /* 0x0000001fff0a7819 */ /* 0x000fe40000011449 */
[----:B------:R-:W-:Y:S01]  /*8fe0*/  PRMT R12, R12, 0x5410, R8 ;  /* 0x000054100c0c7816 */ /* 0x000fe20000000008 */
[----:B------:R-:W-:Y:S01]  /*8ff0*/  IMAD.MOV.U32 R8, RZ, RZ, R23 ;  /* 0x000000ffff087224 */ /* 0x000fe200078e0017 */
[----:B------:R-:W-:Y:S02]  /*9000*/  LEA.HI R10, R10, R73, RZ, 0x3 ;  /* 0x000000490a0a7211 */ /* 0x000fe400078f18ff */
[----:B------:R-:W-:Y:S01]  /*9010*/  PRMT R12, R11, 0x7610, R12 ;  /* 0x000076100b0c7816 */ /* 0x000fe2000000000c */
[----:B------:R-:W-:Y:S01]  /*9020*/  IMAD.MOV.U32 R11, RZ, RZ, R31 ;  /* 0x000000ffff0b7224 */ /* 0x000fe200078e001f */
[----:B------:R-:W-:-:S02]  /*9030*/  LOP3.LUT R10, R10, 0xfffffff8, RZ, 0xc0, !PT ;  /* 0xfffffff80a0a7812 */ /* 0x000fc400078ec0ff */
[----:B------:R-:W-:Y:S01]  /*9040*/  PRMT R20, R8, 0x5410, R9 ;  /* 0x0000541008147816 */ /* 0x000fe20000000009 */
[----:B------:R-:W-:Y:S02]  /*9050*/  IMAD.MOV.U32 R8, RZ, RZ, R30 ;  /* 0x000000ffff087224 */ /* 0x000fe400078e001e */
[----:B------:R-:W-:Y:S02]  /*9060*/  IMAD.IADD R9, R73, 0x1, -R10 ;  /* 0x0000000149097824 */ /* 0x000fe400078e0a0a */
[----:B------:R-:W-:Y:S01]  /*9070*/  IMAD.MOV.U32 R10, RZ, RZ, R36 ;  /* 0x000000ffff0a7224 */ /* 0x000fe200078e0024 */
[----:B------:R-:W-:Y:S01]  /*9080*/  PRMT R24, R11, 0x5410, R8 ;  /* 0x000054100b187816 */ /* 0x000fe20000000008 */
[C---:B------:R-:W-:Y:S01]  /*9090*/  IMAD.SHL.U32 R8, R9.reuse, 0x40, RZ ;  /* 0x0000004009087824 */ /* 0x040fe200078e00ff */
[----:B------:R-:W-:Y:S02]  /*90a0*/  LOP3.LUT P4, RZ, R9, 0x4, RZ, 0xc0, !PT ;  /* 0x0000000409ff7812 */ /* 0x000fe4000788c0ff */
[----:B------:R-:W-:-:S02]  /*90b0*/  PRMT R28, R10, 0x7610, R28 ;  /* 0x000076100a1c7816 */ /* 0x000fc4000000001c */
[----:B------:R-:W-:Y:S01]  /*90c0*/  LOP3.LUT R9, R8, 0x1c0, RZ, 0xc0, !PT ;  /* 0x000001c008097812 */ /* 0x000fe200078ec0ff */
[----:B------:R-:W-:-:S03]  /*90d0*/  IMAD.MOV.U32 R8, RZ, RZ, R42 ;  /* 0x000000ffff087224 */ /* 0x000fc600078e002a */
[----:B------:R-:W-:Y:S02]  /*90e0*/  LOP3.LUT R11, R9, 0x18, R56, 0xf8, !PT ;  /* 0x00000018090b7812 */ /* 0x000fe400078ef838 */
[----:B------:R-:W-:Y:S01]  /*90f0*/  SHF.R.U32.HI R10, RZ, 0x3, R9 ;  /* 0x00000003ff0a7819 */ /* 0x000fe20000011609 */
[----:B------:R-:W-:Y:S01]  /*9100*/  IMAD.MOV.U32 R9, RZ, RZ, R37 ;  /* 0x000000ffff097224 */ /* 0x000fe200078e0025 */
[----:B------:R-:W-:Y:S01]  /*9110*/  PRMT R35, R35, 0x5410, R8 ;  /* 0x0000541023237816 */ /* 0x000fe20000000008 */
[----:B------:R-:W-:Y:S01]  /*9120*/  IMAD.MOV.U32 R8, RZ, RZ, R53 ;  /* 0x000000ffff087224 */ /* 0x000fe200078e0035 */
[----:B------:R-:W-:Y:S02]  /*9130*/  LOP3.LUT R10, R11, R10, RZ, 0x3c, !PT ;  /* 0x0000000a0b0a7212 */ /* 0x000fe400078e3cff */
[----:B------:R-:W-:Y:S01]  /*9140*/  PRMT R29, R29, 0x5410, R9 ;  /* 0x000054101d1d7816 */ /* 0x000fe20000000009 */
[----:B------:R-:W-:Y:S02]  /*9150*/  IMAD.MOV.U32 R9, RZ, RZ, R52 ;  /* 0x000000ffff097224 */ /* 0x000fe400078e0034 */
[----:B------:R-:W-:-:S02]  /*9160*/  IMAD R15, R89, 0x200, R10 ;  /* 0x00000200590f7824 */ /* 0x000fc400078e020a */
[----:B------:R-:W-:Y:S01]  /*9170*/  IMAD.MOV.U32 R10, RZ, RZ, R43 ;  /* 0x000000ffff0a7224 */ /* 0x000fe200078e002b */
[----:B------:R-:W-:Y:S02]  /*9180*/  PRMT R41, R8, 0x5410, R9 ;  /* 0x0000541008297816 */ /* 0x000fe40000000009 */
[C---:B------:R-:W-:Y:S02]  /*9190*/  IADD3 R14, R15.reuse, 0x20, RZ ;  /* 0x000000200f0e7810 */ /* 0x040fe40007ffe0ff */
[C---:B------:R-:W-:Y:S02]  /*91a0*/  @P4 IADD3 R14, R15.reuse, -0x20, RZ ;  /* 0xffffffe00f0e4810 */ /* 0x040fe40007ffe0ff */
[----:B------:R-:W-:Y:S02]  /*91b0*/  PRMT R35, R10, 0x7610, R35 ;  /* 0x000076100a237816 */ /* 0x000fe40000000023 */
[----:B------:R-:W-:Y:S02]  /*91c0*/  LEA R15, R15, 0xc100, 0x1 ;  /* 0x0000c1000f0f7811 */ /* 0x000fe400078e08ff */
[----:B------:R-:W-:Y:S01]  /*91d0*/  LEA R14, R14, 0xc100, 0x1 ;  /* 0x0000c1000e0e7811 */ /* 0x000fe200078e08ff */
[----:B------:R-:W-:Y:S05]  /*91e0*/  @P0 BRA `(.L_x_349) ;  /* 0x0000117000000947 */ /* 0x000fea0003800000 */
[----:B------:R-:W-:Y:S01]  /*91f0*/  ISETP.GE.AND P0, PT, R74, c[0x0][0x27c], PT ;  /* 0x00009f004a007a0c */ /* 0x000fe20003f06270 */
[----:B------:R-:W-:-:S12]  /*9200*/  BSSY B0, `(.L_x_350) ;  /* 0x000002c000007945 */ /* 0x000fd80003800000 */
[----:B------:R-:W-:Y:S05]  /*9210*/  @P0 BRA `(.L_x_351) ;  /* 0x000002a000000947 */ /* 0x000fea0003800000 */
[----:B------:R-:W1:Y:S01]  /*9220*/  LDS.128 R8, [R15] ;  /* 0x000000000f087984 */ /* 0x000e620000000c00 */
[--C-:B------:R-:W-:Y:S01]  /*9230*/  SHF.R.U64 R84, R84, 0x10, R85.reuse ;  /* 0x0000001054547819 */ /* 0x100fe20000001255 */
[--C-:B------:R-:W-:Y:S01]  /*9240*/  HADD2.F32 R91, -RZ, R75.reuse.H1_H1 ;  /* 0x3000004bff5b7230 */ /* 0x100fe20000004100 */
[----:B------:R-:W-:Y:S01]  /*9250*/  SHF.R.U32.HI R85, RZ, 0x10, R85 ;  /* 0x00000010ff557819 */ /* 0x000fe20000011655 */
[----:B------:R-:W-:Y:S01]  /*9260*/  HADD2.F32 R75, -RZ, R75.H0_H0 ;  /* 0x2000004bff4b7230 */ /* 0x000fe20000004100 */
[--C-:B------:R-:W-:Y:S01]  /*9270*/  SHF.R.U64 R56, R86, 0x10, R87.reuse ;  /* 0x0000001056387819 */ /* 0x100fe20000001257 */
[----:B------:R-:W-:Y:S01]  /*9280*/  HADD2.F32 R84, -RZ, R84.H0_H0 ;  /* 0x20000054ff547230 */ /* 0x000fe20000004100 */
[----:B------:R-:W-:Y:S01]  /*9290*/  SHF.R.U32.HI R79, RZ, 0x10, R87 ;  /* 0x00000010ff4f7819 */ /* 0x000fe20000011657 */
[----:B------:R-:W-:Y:S02]  /*92a0*/  HADD2.F32 R85, -RZ, R85.H0_H0 ;  /* 0x20000055ff557230 */ /* 0x000fe40000004100 */
[----:B------:R-:W-:-:S02]  /*92b0*/  HADD2.F32 R95, -RZ, R76.H1_H1 ;  /* 0x3000004cff5f7230 */ /* 0x000fc40000004100 */
[----:B------:R-:W-:Y:S02]  /*92c0*/  HADD2.F32 R94, -RZ, R79.H0_H0 ;  /* 0x2000004fff5e7230 */ /* 0x000fe40000004100 */
[--C-:B-1----:R-:W-:Y:S02]  /*92d0*/  HADD2.F32 R86, -RZ, R11.reuse.H0_H0 ;  /* 0x2000000bff567230 */ /* 0x102fe40000004100 */
[----:B------:R-:W-:Y:S02]  /*92e0*/  HADD2.F32 R11, -RZ, R11.H1_H1 ;  /* 0x3000000bff0b7230 */ /* 0x000fe40000004100 */
[--C-:B------:R-:W-:Y:S02]  /*92f0*/  HADD2.F32 R87, -RZ, R8.reuse.H0_H0 ;  /* 0x20000008ff577230 */ /* 0x100fe40000004100 */
[----:B------:R-:W-:Y:S01]  /*9300*/  HADD2.F32 R88, -RZ, R8.H1_H1 ;  /* 0x30000008ff587230 */ /* 0x000fe20000004100 */
[CC--:B------:R-:W-:Y:S01]  /*9310*/  FMUL.FTZ R79, R11.reuse, R85.reuse ;  /* 0x000000550b4f7220 */ /* 0x0c0fe20000410000 */
[--C-:B------:R-:W-:Y:S01]  /*9320*/  HADD2.F32 R8, -RZ, R10.reuse.H0_H0 ;  /* 0x2000000aff087230 */ /* 0x100fe20000004100 */
[C---:B------:R-:W-:Y:S01]  /*9330*/  FMUL.FTZ R85, R86.reuse, R85 ;  /* 0x0000005556557220 */ /* 0x040fe20000410000 */
[--C-:B------:R-:W-:Y:S01]  /*9340*/  HADD2.F32 R90, -RZ, R9.reuse.H0_H0 ;  /* 0x20000009ff5a7230 */ /* 0x100fe20000004100 */
[-C--:B------:R-:W-:Y:S01]  /*9350*/  FFMA.FTZ R79, R86, R94.reuse, -R79 ;  /* 0x0000005e564f7223 */ /* 0x080fe2000001084f */
[----:B------:R-:W-:Y:S01]  /*9360*/  HADD2.F32 R10, -RZ, R10.H1_H1 ;  /* 0x3000000aff0a7230 */ /* 0x000fe20000004100 */
[----:B------:R-:W-:Y:S01]  /*9370*/  FFMA.FTZ R94, R11, R94, R85 ;  /* 0x0000005e0b5e7223 */ /* 0x000fe20000010055 */
[----:B------:R-:W-:Y:S01]  /*9380*/  HADD2.F32 R9, -RZ, R9.H1_H1 ;  /* 0x30000009ff097230 */ /* 0x000fe20000004100 */
[-C--:B------:R-:W-:Y:S01]  /*9390*/  FMUL.FTZ R98, R88, R91.reuse ;  /* 0x0000005b58627220 */ /* 0x080fe20000410000 */
[----:B------:R-:W-:Y:S01]  /*93a0*/  HADD2.F32 R11, -RZ, R76.H0_H0 ;  /* 0x2000004cff0b7230 */ /* 0x000fe20000004100 */
[----:B------:R-:W-:Y:S01]  /*93b0*/  FMUL.FTZ R91, R87, R91 ;  /* 0x0000005b575b7220 */ /* 0x000fe20000410000 */
[----:B------:R-:W-:Y:S01]  /*93c0*/  HADD2.F32 R76, -RZ, R56.H0_H0 ;  /* 0x20000038ff4c7230 */ /* 0x000fe20000004100 */
[----:B------:R-:W-:-:S02]  /*93d0*/  FMUL.FTZ R56, R10, R75 ;  /* 0x0000004b0a387220 */ /* 0x000fc40000410000 */
[-C--:B------:R-:W-:Y:S02]  /*93e0*/  FMUL.FTZ R85, R9, R84.reuse ;  /* 0x0000005409557220 */ /* 0x080fe40000410000 */
[----:B------:R-:W-:Y:S02]  /*93f0*/  FMUL.FTZ R75, R8, R75 ;  /* 0x0000004b084b7220 */ /* 0x000fe40000410000 */
[----:B------:R-:W-:Y:S02]  /*9400*/  FMUL.FTZ R84, R90, R84 ;  /* 0x000000545a547220 */ /* 0x000fe40000410000 */
[-C--:B------:R-:W-:Y:S02]  /*9410*/  FFMA.FTZ R98, R87, R95.reuse, -R98 ;  /* 0x0000005f57627223 */ /* 0x080fe40000010862 */
[----:B------:R-:W-:Y:S02]  /*9420*/  FFMA.FTZ R91, R88, R95, R91 ;  /* 0x0000005f585b7223 */ /* 0x000fe4000001005b */
[----:B------:R-:W-:-:S02]  /*9430*/  FFMA.FTZ R56, R8, R11, -R56 ;  /* 0x0000000b08387223 */ /* 0x000fc40000010838 */
[----:B------:R-:W-:Y:S01]  /*9440*/  FFMA.FTZ R75, R10, R11, R75 ;  /* 0x0000000b0a4b7223 */ /* 0x000fe2000001004b */
[----:B------:R-:W-:Y:S01]  /*9450*/  F2FP.PACK_AB R11, R94, R79 ;  /* 0x0000004f5e0b723e */ /* 0x000fe200000000ff */
[----:B------:R-:W-:Y:S01]  /*9460*/  FFMA.FTZ R85, R90, R76, -R85 ;  /* 0x0000004c5a557223 */ /* 0x000fe20000010855 */
[----:B------:R-:W-:Y:S01]  /*9470*/  F2FP.PACK_AB R8, R91, R98 ;  /* 0x000000625b08723e */ /* 0x000fe200000000ff */
[----:B------:R-:W-:Y:S01]  /*9480*/  FFMA.FTZ R84, R9, R76, R84 ;  /* 0x0000004c09547223 */ /* 0x000fe20000010054 */
[----:B------:R-:W-:-:S04]  /*9490*/  F2FP.PACK_AB R10, R75, R56 ;  /* 0x000000384b0a723e */ /* 0x000fc800000000ff */
[----:B------:R-:W-:-:S05]  /*94a0*/  F2FP.PACK_AB R9, R84, R85 ;  /* 0x000000555409723e */ /* 0x000fca00000000ff */
[----:B------:R1:W-:Y:S02]  /*94b0*/  STS.128 [R15], R8 ;  /* 0x000000080f007388 */ /* 0x0003e40000000c00 */
.L_x_351:
[----:B------:R-:W-:Y:S05]  /*94c0*/  BSYNC B0 ;  /* 0x0000000000007941 */ /* 0x000fea0003800000 */
.L_x_350:
[----:B-1----:R-:W-:Y:S01]  /*94d0*/  IADD3 R8, R74, 0x10, RZ ;  /* 0x000000104a087810 */ /* 0x002fe20007ffe0ff */
[----:B------:R-:W-:Y:S03]  /*94e0*/  BSSY B0, `(.L_x_352) ;  /* 0x000002d000007945 */ /* 0x000fe60003800000 */
[----:B------:R-:W-:-:S13]  /*94f0*/  ISETP.GE.AND P0, PT, R8, c[0x0][0x27c], PT ;  /* 0x00009f0008007a0c */ /* 0x000fda0003f06270 */
[----:B------:R-:W-:Y:S05]  /*9500*/  @P0 BRA `(.L_x_353) ;  /* 0x000002a000000947 */ /* 0x000fea0003800000 */
[----:B------:R-:W1:Y:S01]  /*9510*/  LDS.128 R8, [R14] ;  /* 0x000000000e087984 */ /* 0x000e620000000c00 */
[--C-:B------:R-:W-:Y:S01]  /*9520*/  SHF.R.U64 R75, R100, 0x10, R101.reuse ;  /* 0x00000010644b7819 */ /* 0x100fe20000001265 */
[--C-:B------:R-:W-:Y:S01]  /*9530*/  HADD2.F32 R86, -RZ, R67.reuse.H1_H1 ;  /* 0x30000043ff567230 */ /* 0x100fe20000004100 */
[----:B------:R-:W-:Y:S01]  /*9540*/  SHF.R.U32.HI R100, RZ, 0x10, R101 ;  /* 0x00000010ff647819 */ /* 0x000fe20000011665 */
[----:B------:R-:W-:Y:S01]  /*9550*/  HADD2.F32 R67, -RZ, R67.H0_H0 ;  /* 0x20000043ff437230 */ /* 0x000fe20000004100 */
[--C-:B------:R-:W-:Y:S01]  /*9560*/  SHF.R.U64 R56, R102, 0x10, R103.reuse ;  /* 0x0000001066387819 */ /* 0x100fe20000001267 */
[----:B------:R-:W-:Y:S01]  /*9570*/  HADD2.F32 R88, -RZ, R72.H1_H1 ;  /* 0x30000048ff587230 */ /* 0x000fe20000004100 */
[----:B------:R-:W-:Y:S01]  /*9580*/  SHF.R.U32.HI R102, RZ, 0x10, R103 ;  /* 0x00000010ff667819 */ /* 0x000fe20000011667 */
[----:B------:R-:W-:-:S04]  /*9590*/  HADD2.F32 R100, -RZ, R100.H0_H0 ;  /* 0x20000064ff647230 */ /* 0x000fc80000004100 */
        /* <DEDUP_REMOVED lines=15> */
[C---:B------:R-:W-:Y:S01]  /*9690*/  FMUL.FTZ R91, R79.reuse, R86 ;  /* 0x000000564f5b7220 */ /* 0x040fe20000410000 */
[----:B------:R-:W-:Y:S01]  /*96a0*/  HADD2.F32 R11, -RZ, R72.H0_H0 ;  /* 0x20000048ff0b7230 */ /* 0x000fe20000004100 */
[----:B------:R-:W-:Y:S01]  /*96b0*/  FFMA.FTZ R90, R79, R88, -R90 ;  /* 0x000000584f5a7223 */ /* 0x000fe2000001085a */
[----:B------:R-:W-:Y:S01]  /*96c0*/  HADD2.F32 R72, -RZ, R56.H0_H0 ;  /* 0x20000038ff487230 */ /* 0x000fe20000004100 */
[----:B------:R-:W-:-:S02]  /*96d0*/  FMUL.FTZ R56, R10, R67 ;  /* 0x000000430a387220 */ /* 0x000fc40000410000 */
[-C--:B------:R-:W-:Y:S02]  /*96e0*/  FMUL.FTZ R75, R9, R76.reuse ;  /* 0x0000004c094b7220 */ /* 0x080fe40000410000 */
[----:B------:R-:W-:Y:S02]  /*96f0*/  FMUL.FTZ R67, R8, R67 ;  /* 0x0000004308437220 */ /* 0x000fe40000410000 */
[C---:B------:R-:W-:Y:S02]  /*9700*/  FMUL.FTZ R76, R85.reuse, R76 ;  /* 0x0000004c554c7220 */ /* 0x040fe40000410000 */
[----:B------:R-:W-:Y:S02]  /*9710*/  FFMA.FTZ R91, R84, R88, R91 ;  /* 0x00000058545b7223 */ /* 0x000fe4000001005b */
[-C--:B------:R-:W-:Y:S02]  /*9720*/  FFMA.FTZ R56, R8, R11.reuse, -R56 ;  /* 0x0000000b08387223 */ /* 0x080fe40000010838 */
        /* <DEDUP_REMOVED lines=8> */
.L_x_353:
[----:B------:R-:W-:Y:S05]  /*97b0*/  BSYNC B0 ;  /* 0x0000000000007941 */ /* 0x000fea0003800000 */
.L_x_352:
[----:B-1----:R-:W-:Y:S01]  /*97c0*/  IADD3 R8, R74, 0x20, RZ ;  /* 0x000000204a087810 */ /* 0x002fe20007ffe0ff */
[----:B------:R-:W-:Y:S03]  /*97d0*/  BSSY B0, `(.L_x_354) ;  /* 0x000002d000007945 */ /* 0x000fe60003800000 */
[----:B------:R-:W-:-:S13]  /*97e0*/  ISETP.GE.AND P0, PT, R8, c[0x0][0x27c], PT ;  /* 0x00009f0008007a0c */ /* 0x000fda0003f06270 */
[----:B------:R-:W-:Y:S05]  /*97f0*/  @P0 BRA `(.L_x_355) ;  /* 0x000002a000000947 */ /* 0x000fea0003800000 */
[----:B------:R-:W1:Y:S01]  /*9800*/  LDS.128 R8, [R15+0x4000] ;  /* 0x004000000f087984 */ /* 0x000e620000000c00 */
        /* <DEDUP_REMOVED lines=35> */
[-C--:B------:R-:W-:Y:S01]  /*9a40*/  FFMA.FTZ R67, R79, R66.reuse, -R67 ;  /* 0x000000424f437223 */ /* 0x080fe20000010843 */
[----:B------:R-:W-:Y:S01]  /*9a50*/  F2FP.PACK_AB R8, R76, R87 ;  /* 0x000000574c08723e */ /* 0x000fe200000000ff */
[----:B------:R-:W-:Y:S01]  /*9a60*/  FFMA.FTZ R72, R9, R66, R72 ;  /* 0x0000004209487223 */ /* 0x000fe20000010048 */
[----:B------:R-:W-:-:S04]  /*9a70*/  F2FP.PACK_AB R10, R61, R56 ;  /* 0x000000383d0a723e */ /* 0x000fc800000000ff */
[----:B------:R-:W-:-:S05]  /*9a80*/  F2FP.PACK_AB R9, R72, R67 ;  /* 0x000000434809723e */ /* 0x000fca00000000ff */
[----:B------:R1:W-:Y:S02]  /*9a90*/  STS.128 [R15+0x4000], R8 ;  /* 0x004000080f007388 */ /* 0x0003e40000000c00 */
.L_x_355:
[----:B------:R-:W-:Y:S05]  /*9aa0*/  BSYNC B0 ;  /* 0x0000000000007941 */ /* 0x000fea0003800000 */
.L_x_354:
        /* <DEDUP_REMOVED lines=45> */
[----:B------:R1:W-:Y:S02]  /*9d80*/  STS.128 [R14+0x4000], R8 ;  /* 0x004000080e007388 */ /* 0x0003e40000000c00 */
.L_x_357:
[----:B------:R-:W-:Y:S05]  /*9d90*/  BSYNC B0 ;  /* 0x0000000000007941 */ /* 0x000fea0003800000 */
.L_x_356:
        /* <DEDUP_REMOVED lines=8> */
[----:B------:R-:W-:Y:S01]  /*9e20*/  HADD2.F32 R69, -RZ, R54.H1_H1 ;  /* 0x30000036ff457230 */ /* 0x000fe20000004100 */
[--C-:B------:R-:W-:Y:S01]  /*9e30*/  SHF.R.U64 R56, R70, 0x10, R71.reuse ;  /* 0x0000001046387819 */ /* 0x100fe20000001247 */
[----:B------:R-:W-:Y:S01]  /*9e40*/  HADD2.F32 R55, -RZ, R55.H0_H0 ;  /* 0x20000037ff377230 */ /* 0x000fe20000004100 */
        /* <DEDUP_REMOVED lines=14> */
[----:B------:R-:W-:Y:S01]  /*9f30*/  HADD2.F32 R11, -RZ, R54.H0_H0 ;  /* 0x20000036ff0b7230 */ /* 0x000fe20000004100 */
[-C--:B------:R-:W-:Y:S01]  /*9f40*/  FMUL.FTZ R75, R66, R69.reuse ;  /* 0x00000045424b7220 */ /* 0x080fe20000410000 */
[----:B------:R-:W-:Y:S01]  /*9f50*/  HADD2.F32 R9, -RZ, R9.H1_H1 ;  /* 0x30000009ff097230 */ /* 0x000fe20000004100 */
[C---:B------:R-:W-:Y:S01]  /*9f60*/  FMUL.FTZ R69, R61.reuse, R69 ;  /* 0x000000453d457220 */ /* 0x040fe20000410000 */
[----:B------:R-:W-:Y:S01]  /*9f70*/  HADD2.F32 R54, -RZ, R57.H0_H0 ;  /* 0x20000039ff367230 */ /* 0x000fe20000004100 */
[----:B------:R-:W-:Y:S01]  /*9f80*/  FFMA.FTZ R75, R61, R72, -R75 ;  /* 0x000000483d4b7223 */ /* 0x000fe2000001084b */
[----:B------:R-:W-:Y:S01]  /*9f90*/  HADD2.F32 R60, -RZ, R56.H0_H0 ;  /* 0x20000038ff3c7230 */ /* 0x000fe20000004100 */
[----:B------:R-:W-:-:S02]  /*9fa0*/  FMUL.FTZ R56, R10, R11 ;  /* 0x0000000b0a387220 */ /* 0x000fc40000410000 */
[-C--:B------:R-:W-:Y:S02]  /*9fb0*/  FMUL.FTZ R57, R9, R54.reuse ;  /* 0x0000003609397220 */ /* 0x080fe40000410000 */
[C---:B------:R-:W-:Y:S02]  /*9fc0*/  FMUL.FTZ R11, R8.reuse, R11 ;  /* 0x0000000b080b7220 */ /* 0x040fe40000410000 */
[C---:B------:R-:W-:Y:S02]  /*9fd0*/  FMUL.FTZ R54, R67.reuse, R54 ;  /* 0x0000003643367220 */ /* 0x040fe40000410000 */
[-C--:B------:R-:W-:Y:S02]  /*9fe0*/  FFMA.FTZ R56, R8, R55.reuse, -R56 ;  /* 0x0000003708387223 */ /* 0x080fe40000010838 */
[----:B------:R-:W-:Y:S02]  /*9ff0*/  FFMA.FTZ R66, R66, R72, R69 ;  /* 0x0000004842427223 */ /* 0x000fe40000010045 */
        /* <DEDUP_REMOVED lines=8> */
.L_x_359:
[----:B------:R-:W-:Y:S05]  /*a080*/  BSYNC B0 ;  /* 0x0000000000007941 */ /* 0x000fea0003800000 */
.L_x_358:
[----:B-1----:R-:W-:-:S04]  /*a090*/  IADD3 R8, R74, 0x50, RZ ;  /* 0x000000504a087810 */ /* 0x002fc80007ffe0ff */
        /* <DEDUP_REMOVED lines=44> */
.L_x_349:
[----:B------:R-:W-:Y:S05]  /*a360*/  BSYNC B1 ;  /* 0x0000000000017941 */ /* 0x000fea0003800000 */
.L_x_348:
[----:B------:R-:W-:-:S04]  /*a370*/  IADD3 R73, R73, 0x40, RZ ;  /* 0x0000004049497810 */ /* 0x000fc80007ffe0ff */
[----:B------:R-:W-:-:S13]  /*a380*/  ISETP.GE.AND P0, PT, R73, UR4, PT ;  /* 0x0000000449007c0c */ /* 0x000fda000bf06270 */
[----:B------:R-:W-:Y:S05]  /*a390*/  @P0 BRA `(.L_x_360) ;  /* 0x0000499000000947 */ /* 0x000fea0003800000 */
[----:B------:R-:W-:Y:S01]  /*a3a0*/  ISETP.GE.AND P0, PT, R74, c[0x0][0x27c], PT ;  /* 0x00009f004a007a0c */ /* 0x000fe20003f06270 */
[----:B------:R-:W-:-:S12]  /*a3b0*/  BSSY B0, `(.L_x_361) ;  /* 0x000002c000007945 */ /* 0x000fd80003800000 */
[----:B------:R-:W-:Y:S05]  /*a3c0*/  @P0 BRA `(.L_x_362) ;  /* 0x000002a000000947 */ /* 0x000fea0003800000 */
[----:B-1----:R-:W1:Y:S01]  /*a3d0*/  LDS.128 R8, [R15+0x2000] ;  /* 0x002000000f087984 */ /* 0x002e620000000c00 */
        /* <DEDUP_REMOVED lines=10> */
[----:B------:R-:W-:Y:S02]  /*a480*/  HADD2.F32 R50, -RZ, R50.H0_H0 ;  /* 0x20000032ff327230 */ /* 0x000fe40000004100 */
[--C-:B-1----:R-:W-:Y:S02]  /*a490*/  HADD2.F32 R53, -RZ, R11.reuse.H0_H0 ;  /* 0x2000000bff357230 */ /* 0x102fe40000004100 */
[----:B------:R-:W-:Y:S02]  /*a4a0*/  HADD2.F32 R11, -RZ, R11.H1_H1 ;  /* 0x3000000bff0b7230 */ /* 0x000fe40000004100 */
[--C-:B------:R-:W-:Y:S02]  /*a4b0*/  HADD2.F32 R54, -RZ, R8.reuse.H0_H0 ;  /* 0x20000008ff367230 */ /* 0x100fe40000004100 */
[----:B------:R-:W-:Y:S01]  /*a4c0*/  HADD2.F32 R55, -RZ, R8.H1_H1 ;  /* 0x30000008ff377230 */ /* 0x000fe20000004100 */
[-C--:B------:R-:W-:Y:S01]  /*a4d0*/  FMUL.FTZ R58, R11, R52.reuse ;  /* 0x000000340b3a7220 */ /* 0x080fe20000410000 */
[--C-:B------:R-:W-:Y:S01]  /*a4e0*/  HADD2.F32 R8, -RZ, R10.reuse.H0_H0 ;  /* 0x2000000aff087230 */ /* 0x100fe20000004100 */
[-C--:B------:R-:W-:Y:S01]  /*a4f0*/  FMUL.FTZ R62, R54, R57.reuse ;  /* 0x00000039363e7220 */ /* 0x080fe20000410000 */
[--C-:B------:R-:W-:Y:S01]  /*a500*/  HADD2.F32 R56, -RZ, R9.reuse.H0_H0 ;  /* 0x20000009ff387230 */ /* 0x100fe20000004100 */
[C---:B------:R-:W-:Y:S01]  /*a510*/  FMUL.FTZ R52, R53.reuse, R52 ;  /* 0x0000003435347220 */ /* 0x040fe20000410000 */
[----:B------:R-:W-:Y:S01]  /*a520*/  HADD2.F32 R10, -RZ, R10.H1_H1 ;  /* 0x3000000aff0a7230 */ /* 0x000fe20000004100 */
[----:B------:R-:W-:Y:S01]  /*a530*/  FFMA.FTZ R58, R53, R60, -R58 ;  /* 0x0000003c353a7223 */ /* 0x000fe2000001083a */
[----:B------:R-:W-:Y:S01]  /*a540*/  HADD2.F32 R9, -RZ, R9.H1_H1 ;  /* 0x30000009ff097230 */ /* 0x000fe20000004100 */
[C---:B------:R-:W-:Y:S01]  /*a550*/  FMUL.FTZ R61, R55.reuse, R57 ;  /* 0x00000039373d7220 */ /* 0x040fe20000410000 */
[----:B------:R-:W-:Y:S01]  /*a560*/  HADD2.F32 R53, -RZ, R40.H0_H0 ;  /* 0x20000028ff357230 */ /* 0x000fe20000004100 */
[----:B------:R-:W-:-:S02]  /*a570*/  FFMA.FTZ R62, R55, R59, R62 ;  /* 0x0000003b373e7223 */ /* 0x000fc4000001003e */
[----:B------:R-:W-:Y:S02]  /*a580*/  FMUL.FTZ R40, R10, R41 ;  /* 0x000000290a287220 */ /* 0x000fe40000410000 */
[----:B------:R-:W-:Y:S02]  /*a590*/  FMUL.FTZ R55, R9, R51 ;  /* 0x0000003309377220 */ /* 0x000fe40000410000 */
[----:B------:R-:W-:Y:S02]  /*a5a0*/  FMUL.FTZ R41, R8, R41 ;  /* 0x0000002908297220 */ /* 0x000fe40000410000 */
[C---:B------:R-:W-:Y:S02]  /*a5b0*/  FMUL.FTZ R51, R56.reuse, R51 ;  /* 0x0000003338337220 */ /* 0x040fe40000410000 */
[----:B------:R-:W-:Y:S02]  /*a5c0*/  FFMA.FTZ R55, R56, R50, -R55 ;  /* 0x0000003238377223 */ /* 0x000fe40000010837 */
[----:B------:R-:W-:-:S02]  /*a5d0*/  FFMA.FTZ R11, R11, R60, R52 ;  /* 0x0000003c0b0b7223 */ /* 0x000fc40000010034 */
        /* <DEDUP_REMOVED lines=9> */
.L_x_362:
[----:B------:R-:W-:Y:S05]  /*a670*/  BSYNC B0 ;  /* 0x0000000000007941 */ /* 0x000fea0003800000 */
.L_x_361:
        /* <DEDUP_REMOVED lines=12> */
[----:B------:R-:W-:Y:S02]  /*a740*/  HADD2.F32 R42, -RZ, R42.H0_H0 ;  /* 0x2000002aff2a7230 */ /* 0x000fe40000004100 */
[----:B------:R-:W-:-:S02]  /*a750*/  HADD2.F32 R40, -RZ, R40.H0_H0 ;  /* 0x20000028ff287230 */ /* 0x000fc40000004100 */
[----:B------:R-:W-:Y:S02]  /*a760*/  HADD2.F32 R54, -RZ, R48.H0_H0 ;  /* 0x20000030ff367230 */ /* 0x000fe40000004100 */
[--C-:B-1----:R-:W-:Y:S02]  /*a770*/  HADD2.F32 R43, -RZ, R11.reuse.H0_H0 ;  /* 0x2000000bff2b7230 */ /* 0x102fe40000004100 */
[----:B------:R-:W-:Y:S02]  /*a780*/  HADD2.F32 R11, -RZ, R11.H1_H1 ;  /* 0x3000000bff0b7230 */ /* 0x000fe40000004100 */
[--C-:B------:R-:W-:Y:S02]  /*a790*/  HADD2.F32 R49, -RZ, R8.reuse.H0_H0 ;  /* 0x20000008ff317230 */ /* 0x100fe40000004100 */
[----:B------:R-:W-:Y:S01]  /*a7a0*/  HADD2.F32 R50, -RZ, R8.H1_H1 ;  /* 0x30000008ff327230 */ /* 0x000fe20000004100 */
[-C--:B------:R-:W-:Y:S01]  /*a7b0*/  FMUL.FTZ R48, R11, R42.reuse ;  /* 0x0000002a0b307220 */ /* 0x080fe20000410000 */
        /* <DEDUP_REMOVED lines=11> */
[----:B------:R-:W-:Y:S01]  /*a870*/  FMUL.FTZ R34, R10, R35 ;  /* 0x000000230a227220 */ /* 0x000fe20000410000 */
[----:B------:R-:W-:Y:S01]  /*a880*/  F2FP.PACK_AB R11, R11, R48 ;  /* 0x000000300b0b723e */ /* 0x000fe200000000ff */
[----:B------:R-:W-:-:S02]  /*a890*/  FMUL.FTZ R43, R9, R42 ;  /* 0x0000002a092b7220 */ /* 0x000fc40000410000 */
[----:B------:R-:W-:Y:S02]  /*a8a0*/  FMUL.FTZ R35, R8, R35 ;  /* 0x0000002308237220 */ /* 0x000fe40000410000 */
[----:B------:R-:W-:Y:S02]  /*a8b0*/  FMUL.FTZ R42, R51, R42 ;  /* 0x0000002a332a7220 */ /* 0x000fe40000410000 */
[-C--:B------:R-:W-:Y:S02]  /*a8c0*/  FFMA.FTZ R56, R49, R53.reuse, -R56 ;  /* 0x0000003531387223 */ /* 0x080fe40000010838 */
[----:B------:R-:W-:Y:S02]  /*a8d0*/  FFMA.FTZ R53, R50, R53, R52 ;  /* 0x0000003532357223 */ /* 0x000fe40000010034 */
[-C--:B------:R-:W-:Y:S02]  /*a8e0*/  FFMA.FTZ R34, R8, R41.reuse, -R34 ;  /* 0x0000002908227223 */ /* 0x080fe40000010822 */
[----:B------:R-:W-:Y:S01]  /*a8f0*/  FFMA.FTZ R35, R10, R41, R35 ;  /* 0x000000290a237223 */ /* 0x000fe20000010023 */
[----:B------:R-:W-:Y:S01]  /*a900*/  F2FP.PACK_AB R8, R53, R56 ;  /* 0x000000383508723e */ /* 0x000fe200000000ff */
[----:B------:R-:W-:-:S02]  /*a910*/  FFMA.FTZ R43, R51, R40, -R43 ;  /* 0x00000028332b7223 */ /* 0x000fc4000001082b */
[----:B------:R-:W-:Y:S01]  /*a920*/  FFMA.FTZ R42, R9, R40, R42 ;  /* 0x00000028092a7223 */ /* 0x000fe2000001002a */
[----:B------:R-:W-:-:S04]  /*a930*/  F2FP.PACK_AB R10, R35, R34 ;  /* 0x00000022230a723e */ /* 0x000fc800000000ff */
[----:B------:R-:W-:-:S05]  /*a940*/  F2FP.PACK_AB R9, R42, R43 ;  /* 0x0000002b2a09723e */ /* 0x000fca00000000ff */
[----:B------:R1:W-:Y:S02]  /*a950*/  STS.128 [R14+0x2000], R8 ;  /* 0x002000080e007388 */ /* 0x0003e40000000c00 */
.L_x_364:
[----:B------:R-:W-:Y:S05]  /*a960*/  BSYNC B0 ;  /* 0x0000000000007941 */ /* 0x000fea0003800000 */
.L_x_363:
[----:B-1----:R-:W-:Y:S01]  /*a970*/  IADD3 R8, R74, 0x20, RZ ;  /* 0x000000204a087810 */ /* 0x002fe20007ffe0ff */
[----:B------:R-:W-:Y:S03]  /*a980*/  BSSY B0, `(.L_x_365) ;  /* 0x000002d000007945 */ /* 0x000fe60003800000 */
[----:B------:R-:W-:-:S13]  /*a990*/  ISETP.GE.AND P0, PT, R8, c[0x0][0x27c], PT ;  /* 0x00009f0008007a0c */ /* 0x000fda0003f06270 */
[----:B------:R-:W-:Y:S05]  /*a9a0*/  @P0 BRA `(.L_x_366) ;  /* 0x000002a000000947 */ /* 0x000fea0003800000 */
[----:B------:R-:W1:Y:S01]  /*a9b0*/  LDS.128 R8, [R15+0x6000] ;  /* 0x006000000f087984 */ /* 0x000e620000000c00 */
[--C-:B------:R-:W-:Y:S01]  /*a9c0*/  SHF.R.U64 R35, R36, 0x10, R37.reuse ;  /* 0x0000001024237819 */ /* 0x100fe20000001225 */
[--C-:B------:R-:W-:Y:S01]  /*a9d0*/  HADD2.F32 R43, -RZ, R29.reuse.H0_H0 ;  /* 0x2000001dff2b7230 */ /* 0x100fe20000004100 */
        /* <DEDUP_REMOVED lines=23> */
[----:B------:R-:W-:Y:S01]  /*ab50*/  HADD2.F32 R35, -RZ, R28.H1_H1 ;  /* 0x3000001cff237230 */ /* 0x000fe20000004100 */
        /* <DEDUP_REMOVED lines=15> */
.L_x_366:
[----:B------:R-:W-:Y:S05]  /*ac50*/  BSYNC B0 ;  /* 0x0000000000007941 */ /* 0x000fea0003800000 */
.L_x_365:
[----:B-1----:R-:W-:Y:S01]  /*ac60*/  IADD3 R8, R74, 0x30, RZ ;  /* 0x000000304a087810 */ /* 0x002fe20007ffe0ff */
[----:B------:R-:W-:Y:S03]  /*ac70*/  BSSY B0, `(.L_x_367) ;  /* 0x000002d000007945 */ /* 0x000fe60003800000 */
[----:B------:R-:W-:-:S13]  /*ac80*/  ISETP.GE.AND P0, PT, R8, c[0x0][0x27c], PT ;  /* 0x00009f0008007a0c */ /* 0x000fda0003f06270 */
[----:B------:R-:W-:Y:S05]  /*ac90*/  @P0 BRA `(.L_x_368) ;  /* 0x000002a000000947 */ /* 0x000fea0003800000 */
[----:B------:R-:W1:Y:S01]  /*aca0*/  LDS.128 R8, [R14+0x6000] ;  /* 0x006000000e087984 */ /* 0x000e620000000c00 */
[--C-:B------:R-:W-:Y:S01]  /*acb0*/  SHF.R.U64 R29, R30, 0x10, R31.reuse ;  /* 0x000000101e1d7819 */ /* 0x100fe2000000121f */
[----:B------:R-:W-:Y:S01]  /*acc0*/  HADD2.F32 R36, -RZ, R24.H1_H1 ;  /* 0x30000018ff247230 */ /* 0x000fe20000004100 */
[----:B------:R-:W-:Y:S01]  /*acd0*/  SHF.R.U32.HI R30, RZ, 0x10, R31 ;  /* 0x00000010ff1e7819 */ /* 0x000fe2000001161f */
[--C-:B------:R-:W-:Y:S01]  /*ace0*/  HADD2.F32 R37, -RZ, R25.reuse.H1_H1 ;  /* 0x30000019ff257230 */ /* 0x100fe20000004100 */
        /* <DEDUP_REMOVED lines=9> */
[-C--:B------:R-:W-:Y:S01]  /*ad80*/  FMUL.FTZ R32, R11, R30.reuse ;  /* 0x0000001e0b207220 */ /* 0x080fe20000410000 */
[----:B------:R-:W-:Y:S01]  /*ad90*/  HADD2.F32 R8, -RZ, R10.H0_H0 ;  /* 0x2000000aff087230 */ /* 0x000fe20000004100 */
[C---:B------:R-:W-:Y:S01]  /*ada0*/  FMUL.FTZ R30, R31.reuse, R30 ;  /* 0x0000001e1f1e7220 */ /* 0x040fe20000410000 */
[--C-:B------:R-:W-:Y:S01]  /*adb0*/  HADD2.F32 R35, -RZ, R9.reuse.H0_H0 ;  /* 0x20000009ff237230 */ /* 0x100fe20000004100 */
[-C--:B------:R-:W-:Y:S01]  /*adc0*/  FFMA.FTZ R32, R31, R38.reuse, -R32 ;  /* 0x000000261f207223 */ /* 0x080fe20000010820 */
[----:B------:R-:W-:Y:S01]  /*add0*/  HADD2.F32 R31, -RZ, R24.H0_H0 ;  /* 0x20000018ff1f7230 */ /* 0x000fe20000004100 */
[----:B------:R-:W-:Y:S01]  /*ade0*/  FFMA.FTZ R11, R11, R38, R30 ;  /* 0x000000260b0b7223 */ /* 0x000fe2000001001e */
[----:B------:R-:W-:Y:S01]  /*adf0*/  HADD2.F32 R10, -RZ, R10.H1_H1 ;  /* 0x3000000aff0a7230 */ /* 0x000fe20000004100 */
[-C--:B------:R-:W-:Y:S01]  /*ae00*/  FMUL.FTZ R40, R34, R36.reuse ;  /* 0x0000002422287220 */ /* 0x080fe20000410000 */
[----:B------:R-:W-:Y:S01]  /*ae10*/  HADD2.F32 R9, -RZ, R9.H1_H1 ;  /* 0x30000009ff097230 */ /* 0x000fe20000004100 */
[C---:B------:R-:W-:Y:S01]  /*ae20*/  FMUL.FTZ R36, R33.reuse, R36 ;  /* 0x0000002421247220 */ /* 0x040fe20000410000 */
[----:B------:R-:W-:Y:S01]  /*ae30*/  HADD2.F32 R24, -RZ, R29.H0_H0 ;  /* 0x2000001dff187230 */ /* 0x000fe20000004100 */
[----:B------:R-:W-:Y:S01]  /*ae40*/  FFMA.FTZ R40, R33, R37, -R40 ;  /* 0x0000002521287223 */ /* 0x000fe20000010828 */
[----:B------:R-:W-:Y:S01]  /*ae50*/  HADD2.F32 R30, -RZ, R28.H0_H0 ;  /* 0x2000001cff1e7230 */ /* 0x000fe20000004100 */
[----:B------:R-:W-:Y:S01]  /*ae60*/  FMUL.FTZ R28, R10, R31 ;  /* 0x0000001f0a1c7220 */ /* 0x000fe20000410000 */
[----:B------:R-:W-:Y:S01]  /*ae70*/  F2FP.PACK_AB R11, R11, R32 ;  /* 0x000000200b0b723e */ /* 0x000fe200000000ff */
[----:B------:R-:W-:-:S02]  /*ae80*/  FMUL.FTZ R29, R9, R24 ;  /* 0x00000018091d7220 */ /* 0x000fc40000410000 */
[----:B------:R-:W-:Y:S02]  /*ae90*/  FMUL.FTZ R31, R8, R31 ;  /* 0x0000001f081f7220 */ /* 0x000fe40000410000 */
[----:B------:R-:W-:Y:S02]  /*aea0*/  FMUL.FTZ R24, R35, R24 ;  /* 0x0000001823187220 */ /* 0x000fe40000410000 */
        /* <DEDUP_REMOVED lines=9> */
.L_x_368:
[----:B------:R-:W-:Y:S05]  /*af40*/  BSYNC B0 ;  /* 0x0000000000007941 */ /* 0x000fea0003800000 */
.L_x_367:
        /* <DEDUP_REMOVED lines=8> */
[----:B------:R-:W-:Y:S01]  /*afd0*/  HADD2.F32 R31, -RZ, R21.H1_H1 ;  /* 0x30000015ff1f7230 */ /* 0x000fe20000004100 */
[--C-:B------:R-:W-:Y:S01]  /*afe0*/  SHF.R.U64 R24, R26, 0x10, R27.reuse ;  /* 0x000000101a187819 */ /* 0x100fe2000000121b */
[----:B------:R-:W-:Y:S01]  /*aff0*/  HADD2.F32 R22, -RZ, R22.H0_H0 ;  /* 0x20000016ff167230 */ /* 0x000fe20000004100 */
[----:B------:R-:W-:Y:S01]  /*b000*/  SHF.R.U32.HI R26, RZ, 0x10, R27 ;  /* 0x00000010ff1a7819 */ /* 0x000fe2000001161b */
[----:B------:R-:W-:Y:S02]  /*b010*/  HADD2.F32 R30, -RZ, R23.H0_H0 ;  /* 0x20000017ff1e7230 */ /* 0x000fe40000004100 */
[----:B------:R-:W-:-:S02]  /*b020*/  HADD2.F32 R21, -RZ, R21.H0_H0 ;  /* 0x20000015ff157230 */ /* 0x000fc40000004100 */
[----:B------:R-:W-:Y:S02]  /*b030*/  HADD2.F32 R32, -RZ, R26.H0_H0 ;  /* 0x2000001aff207230 */ /* 0x000fe40000004100 */
[----:B------:R-:W-:Y:S02]  /*b040*/  HADD2.F32 R24, -RZ, R24.H0_H0 ;  /* 0x20000018ff187230 */ /* 0x000fe40000004100 */
[--C-:B-1----:R-:W-:Y:S02]  /*b050*/  HADD2.F32 R25, -RZ, R11.reuse.H0_H0 ;  /* 0x2000000bff197230 */ /* 0x102fe40000004100 */
[----:B------:R-:W-:Y:S02]  /*b060*/  HADD2.F32 R11, -RZ, R11.H1_H1 ;  /* 0x3000000bff0b7230 */ /* 0x000fe40000004100 */
[--C-:B------:R-:W-:Y:S02]  /*b070*/  HADD2.F32 R28, -RZ, R8.reuse.H1_H1 ;  /* 0x30000008ff1c7230 */ /* 0x100fe40000004100 */
[----:B------:R-:W-:Y:S01]  /*b080*/  HADD2.F32 R27, -RZ, R8.H0_H0 ;  /* 0x20000008ff1b7230 */ /* 0x000fe20000004100 */
[-C--:B------:R-:W-:Y:S01]  /*b090*/  FMUL.FTZ R26, R11, R30.reuse ;  /* 0x0000001e0b1a7220 */ /* 0x080fe20000410000 */
[--C-:B------:R-:W-:Y:S01]  /*b0a0*/  HADD2.F32 R8, -RZ, R10.reuse.H0_H0 ;  /* 0x2000000aff087230 */ /* 0x100fe20000004100 */
[C---:B------:R-:W-:Y:S01]  /*b0b0*/  FMUL.FTZ R30, R25.reuse, R30 ;  /* 0x0000001e191e7220 */ /* 0x040fe20000410000 */
[--C-:B------:R-:W-:Y:S01]  /*b0c0*/  HADD2.F32 R23, -RZ, R9.reuse.H0_H0 ;  /* 0x20000009ff177230 */ /* 0x100fe20000004100 */
[----:B------:R-:W-:Y:S01]  /*b0d0*/  FFMA.FTZ R26, R25, R32, -R26 ;  /* 0x00000020191a7223 */ /* 0x000fe2000001081a */
[----:B------:R-:W-:Y:S01]  /*b0e0*/  HADD2.F32 R10, -RZ, R10.H1_H1 ;  /* 0x3000000aff0a7230 */ /* 0x000fe20000004100 */
[-C--:B------:R-:W-:Y:S01]  /*b0f0*/  FMUL.FTZ R34, R28, R29.reuse ;  /* 0x0000001d1c227220 */ /* 0x080fe20000410000 */
[----:B------:R-:W-:Y:S01]  /*b100*/  HADD2.F32 R9, -RZ, R9.H1_H1 ;  /* 0x30000009ff097230 */ /* 0x000fe20000004100 */
[C---:B------:R-:W-:Y:S01]  /*b110*/  FMUL.FTZ R29, R27.reuse, R29 ;  /* 0x0000001d1b1d7220 */ /* 0x040fe20000410000 */
[----:B------:R-:W-:Y:S01]  /*b120*/  HADD2.F32 R25, -RZ, R20.H0_H0 ;  /* 0x20000014ff197230 */ /* 0x000fe20000004100 */
[----:B------:R-:W-:-:S02]  /*b130*/  FFMA.FTZ R34, R27, R31, -R34 ;  /* 0x0000001f1b227223 */ /* 0x000fc40000010822 */
[-C--:B------:R-:W-:Y:S02]  /*b140*/  FMUL.FTZ R27, R9, R22.reuse ;  /* 0x00000016091b7220 */ /* 0x080fe40000410000 */
[-C--:B------:R-:W-:Y:S02]  /*b150*/  FMUL.FTZ R20, R10, R25.reuse ;  /* 0x000000190a147220 */ /* 0x080fe40000410000 */
[----:B------:R-:W-:Y:S02]  /*b160*/  FMUL.FTZ R25, R8, R25 ;  /* 0x0000001908197220 */ /* 0x000fe40000410000 */
[----:B------:R-:W-:Y:S02]  /*b170*/  FMUL.FTZ R22, R23, R22 ;  /* 0x0000001617167220 */ /* 0x000fe40000410000 */
[----:B------:R-:W-:Y:S02]  /*b180*/  FFMA.FTZ R11, R11, R32, R30 ;  /* 0x000000200b0b7223 */ /* 0x000fe4000001001e */
[----:B------:R-:W-:-:S02]  /*b190*/  FFMA.FTZ R29, R28, R31, R29 ;  /* 0x0000001f1c1d7223 */ /* 0x000fc4000001001d */
[-C--:B------:R-:W-:Y:S01]  /*b1a0*/  FFMA.FTZ R20, R8, R21.reuse, -R20 ;  /* 0x0000001508147223 */ /* 0x080fe20000010814 */
[----:B------:R-:W-:Y:S01]  /*b1b0*/  F2FP.PACK_AB R11, R11, R26 ;  /* 0x0000001a0b0b723e */ /* 0x000fe200000000ff */
[----:B------:R-:W-:Y:S01]  /*b1c0*/  FFMA.FTZ R25, R10, R21, R25 ;  /* 0x000000150a197223 */ /* 0x000fe20000010019 */
[----:B------:R-:W-:Y:S01]  /*b1d0*/  F2FP.PACK_AB R8, R29, R34 ;  /* 0x000000221d08723e */ /* 0x000fe200000000ff */
[-C--:B------:R-:W-:Y:S02]  /*b1e0*/  FFMA.FTZ R27, R23, R24.reuse, -R27 ;  /* 0x00000018171b7223 */ /* 0x080fe4000001081b */
[----:B------:R-:W-:Y:S01]  /*b1f0*/  FFMA.FTZ R22, R9, R24, R22 ;  /* 0x0000001809167223 */ /* 0x000fe20000010016 */
[----:B------:R-:W-:-:S04]  /*b200*/  F2FP.PACK_AB R10, R25, R20 ;  /* 0x00000014190a723e */ /* 0x000fc800000000ff */
[----:B------:R-:W-:-:S05]  /*b210*/  F2FP.PACK_AB R9, R22, R27 ;  /* 0x0000001b1609723e */ /* 0x000fca00000000ff */
[----:B------:R1:W-:Y:S02]  /*b220*/  STS.128 [R15+0xa000], R8 ;  /* 0x00a000080f007388 */ /* 0x0003e40000000c00 */
.L_x_370:
[----:B------:R-:W-:Y:S05]  /*b230*/  BSYNC B0 ;  /* 0x0000000000007941 */ /* 0x000fea0003800000 */
.L_x_369:
[----:B------:R-:W-:-:S04]  /*b240*/  IADD3 R74, R74, 0x50, RZ ;  /* 0x000000504a4a7810 */ /* 0x000fc80007ffe0ff */
[----:B------:R-:W-:-:S13]  /*b250*/  ISETP.GE.AND P0, PT, R74, c[0x0][0x27c], PT ;  /* 0x00009f004a007a0c */ /* 0x000fda0003f06270 */
[----:B------:R-:W-:Y:S05]  /*b260*/  @P0 BRA `(.L_x_360) ;  /* 0x00003ac000000947 */ /* 0x000fea0003800000 */
[----:B-1----:R-:W1:Y:S01]  /*b270*/  LDS.128 R8, [R14+0xa000] ;  /* 0x00a000000e087984 */ /* 0x002e620000000c00 */
        /* <DEDUP_REMOVED lines=10> */
[--C-:B-1----:R-:W-:Y:S02]  /*b320*/  HADD2.F32 R19, -RZ, R11.reuse.H0_H0 ;  /* 0x2000000bff137230 */ /* 0x102fe40000004100 */
[----:B------:R-:W-:Y:S02]  /*b330*/  HADD2.F32 R11, -RZ, R11.H1_H1 ;  /* 0x3000000bff0b7230 */ /* 0x000fe40000004100 */
[--C-:B------:R-:W-:Y:S02]  /*b340*/  HADD2.F32 R21, -RZ, R8.reuse.H1_H1 ;  /* 0x30000008ff157230 */ /* 0x100fe40000004100 */
[----:B------:R-:W-:Y:S01]  /*b350*/  HADD2.F32 R20, -RZ, R8.H0_H0 ;  /* 0x20000008ff147230 */ /* 0x000fe20000004100 */
[-C--:B------:R-:W-:Y:S01]  /*b360*/  FMUL.FTZ R18, R11, R22.reuse ;  /* 0x000000160b127220 */ /* 0x080fe20000410000 */
[--C-:B------:R-:W-:Y:S01]  /*b370*/  HADD2.F32 R8, -RZ, R10.reuse.H0_H0 ;  /* 0x2000000aff087230 */ /* 0x100fe20000004100 */
[----:B------:R-:W-:Y:S01]  /*b380*/  FMUL.FTZ R22, R19, R22 ;  /* 0x0000001613167220 */ /* 0x000fe20000410000 */
[--C-:B------:R-:W-:Y:S01]  /*b390*/  HADD2.F32 R17, -RZ, R9.reuse.H0_H0 ;  /* 0x20000009ff117230 */ /* 0x100fe20000004100 */
[-C--:B------:R-:W-:Y:S01]  /*b3a0*/  FMUL.FTZ R26, R21, R23.reuse ;  /* 0x00000017151a7220 */ /* 0x080fe20000410000 */
[----:B------:R-:W-:Y:S01]  /*b3b0*/  HADD2.F32 R10, -RZ, R10.H1_H1 ;  /* 0x3000000aff0a7230 */ /* 0x000fe20000004100 */
[----:B------:R-:W-:Y:S01]  /*b3c0*/  FFMA.FTZ R18, R19, R24, -R18 ;  /* 0x0000001813127223 */ /* 0x000fe20000010812 */
        /* <DEDUP_REMOVED lines=8> */
[----:B------:R-:W-:Y:S02]  /*b450*/  FMUL.FTZ R16, R17, R16 ;  /* 0x0000001011107220 */ /* 0x000fe40000410000 */
[----:B------:R-:W-:Y:S02]  /*b460*/  FFMA.FTZ R11, R11, R24, R22 ;  /* 0x000000180b0b7223 */ /* 0x000fe40000010016 */
[----:B------:R-:W-:Y:S02]  /*b470*/  FFMA.FTZ R21, R21, R25, R28 ;  /* 0x0000001915157223 */ /* 0x000fe4000001001c */
[-C--:B------:R-:W-:Y:S01]  /*b480*/  FFMA.FTZ R12, R8, R13.reuse, -R12 ;  /* 0x0000000d080c7223 */ /* 0x080fe2000001080c */
[----:B------:R-:W-:Y:S01]  /*b490*/  F2FP.PACK_AB R11, R11, R18 ;  /* 0x000000120b0b723e */ /* 0x000fe200000000ff */
[----:B------:R-:W-:Y:S01]  /*b4a0*/  FFMA.FTZ R19, R10, R13, R19 ;  /* 0x0000000d0a137223 */ /* 0x000fe20000010013 */
[----:B------:R-:W-:Y:S01]  /*b4b0*/  F2FP.PACK_AB R8, R21, R26 ;  /* 0x0000001a1508723e */ /* 0x000fe200000000ff */
[----:B------:R-:W-:-:S02]  /*b4c0*/  FFMA.FTZ R15, R17, R20, -R15 ;  /* 0x00000014110f7223 */ /* 0x000fc4000001080f */
[----:B------:R-:W-:Y:S01]  /*b4d0*/  FFMA.FTZ R16, R9, R20, R16 ;  /* 0x0000001409107223 */ /* 0x000fe20000010010 */
[----:B------:R-:W-:-:S04]  /*b4e0*/  F2FP.PACK_AB R10, R19, R12 ;  /* 0x0000000c130a723e */ /* 0x000fc800000000ff */
[----:B------:R-:W-:-:S05]  /*b4f0*/  F2FP.PACK_AB R9, R16, R15 ;  /* 0x0000000f1009723e */ /* 0x000fca00000000ff */
[----:B------:R1:W-:Y:S01]  /*b500*/  STS.128 [R14+0xa000], R8 ;  /* 0x00a000080e007388 */ /* 0x0003e20000000c00 */
[----:B------:R-:W-:Y:S05]  /*b510*/  BRA `(.L_x_360) ;  /* 0x0000381000007947 */ /* 0x000fea0003800000 */
.L_x_343:
[----:B------:R-:W-:Y:S01]  /*b520*/  PLOP3.LUT P4, PT, PT, PT, UP3, 0x80, 0x0 ;  /* 0x000000000000781c */ /* 0x000fe20003f8f038 */
[----:B------:R-:W-:Y:S01]  /*b530*/  IMAD.MOV.U32 R10, RZ, RZ, R18 ;  /* 0x000000ffff0a7224 */ /* 0x000fe200078e0012 */
[----:B------:R-:W-:Y:S01]  /*b540*/  PLOP3.LUT P0, PT, PT, PT, UP3, 0x80, 0x0 ;  /* 0x000000000000781c */ /* 0x000fe20003f0f038 */
[----:B------:R-:W-:Y:S01]  /*b550*/  IMAD.MOV.U32 R15, RZ, RZ, R17 ;  /* 0x000000ffff0f7224 */ /* 0x000fe200078e0011 */
        /* <DEDUP_REMOVED lines=15> */
[----:B------:R-:W-:-:S03]  /*b650*/  CS2R R80, SRZ ;  /* 0x0000000000507805 */ /* 0x000fc6000001ff00 */
[----:B------:R-:W-:Y:S01]  /*b660*/  SHF.R.S32.HI R16, RZ, 0x1f, R13 ;  /* 0x0000001fff107819 */ /* 0x000fe2000001140d */
[----:B------:R-:W-:-:S04]  /*b670*/  IMAD.WIDE.U32 R10, R13, c[0x0][0x290], R10 ;  /* 0x0000a4000d0a7a25 */ /* 0x000fc800078e000a */
[----:B------:R-:W-:Y:S01]  /*b680*/  IMAD R8, R16, c[0x0][0x280], RZ ;  /* 0x0000a00010087a24 */ /* 0x000fe200078e02ff */
[----:B------:R-:W-:Y:S01]  /*b690*/  LEA R12, P0, R10, c[0x0][0x288], 0x1 ;  /* 0x0000a2000a0c7a11 */ /* 0x000fe200078008ff */
[----:B------:R-:W-:Y:S02]  /*b6a0*/  IMAD R16, R16, c[0x0][0x290], RZ ;  /* 0x0000a40010107a24 */ /* 0x000fe400078e02ff */
[----:B------:R-:W-:-:S04]  /*b6b0*/  IMAD.WIDE.U32 R18, R13, c[0x0][0x280], R14 ;  /* 0x0000a0000d127a25 */ /* 0x000fc800078e000e */
[C---:B------:R-:W-:Y:S01]  /*b6c0*/  IMAD R16, R13.reuse, c[0x0][0x294], R16 ;  /* 0x0000a5000d107a24 */ /* 0x040fe200078e0210 */
[----:B------:R-:W-:Y:S01]  /*b6d0*/  LEA R14, P4, R18, c[0x0][0x270], 0x1 ;  /* 0x00009c00120e7a11 */ /* 0x000fe200078808ff */
[----:B------:R-:W-:Y:S02]  /*b6e0*/  IMAD R17, R13, c[0x0][0x284], R8 ;  /* 0x0000a1000d117a24 */ /* 0x000fe400078e0208 */
[----:B------:R-:W-:Y:S02]  /*b6f0*/  IMAD.IADD R16, R11, 0x1, R16 ;  /* 0x000000010b107824 */ /* 0x000fe400078e0210 */
[----:B------:R1:W2:Y:S01]  /*b700*/  SHFL.IDX PT, R20, R14, RZ, 0x1c1f ;  /* 0x001c1fff0e147589 */ /* 0x0002a200000e0000 */
[----:B------:R-:W-:Y:S02]  /*b710*/  IADD3 R17, R19, R17, RZ ;  /* 0x0000001113117210 */ /* 0x000fe40007ffe0ff */
[----:B------:R-:W-:Y:S02]  /*b720*/  LEA.HI.X R16, R10, c[0x0][0x28c], R16, 0x1, P0 ;  /* 0x0000a3000a107a11 */ /* 0x000fe400000f0c10 */
[----:B------:R-:W-:-:S02]  /*b730*/  ISETP.GE.AND P0, PT, R9, UR21, PT ;  /* 0x0000001509007c0c */ /* 0x000fc4000bf06270 */
[----:B------:R-:W-:Y:S01]  /*b740*/  LEA.HI.X R17, R18, c[0x0][0x274], R17, 0x1, P4 ;  /* 0x00009d0012117a11 */ /* 0x000fe200020f0c11 */
[----:B------:R1:W3:Y:S04]  /*b750*/  SHFL.IDX PT, R19, R16, RZ, 0x1c1f ;  /* 0x001c1fff10137589 */ /* 0x0002e800000e0000 */
[----:B------:R1:W4:Y:S04]  /*b760*/  SHFL.IDX PT, R18, R12, RZ, 0x1c1f ;  /* 0x001c1fff0c127589 */ /* 0x00032800000e0000 */
[----:B------:R1:W1:Y:S02]  /*b770*/  SHFL.IDX PT, R21, R17, RZ, 0x1c1f ;  /* 0x001c1fff11157589 */ /* 0x00026400000e0000 */
        /* <DEDUP_REMOVED lines=11> */
[----:B-12---:R-:W-:Y:S01]  /*b830*/  @!P0 IMAD.WIDE R22, R56, 0x2, R20 ;  /* 0x0000000238168825 */ /* 0x006fe200078e0214 */
[----:B------:R-:W-:Y:S02]  /*b840*/  @!P4 LEA.HI R8, R8, R11, RZ, 0x3 ;  /* 0x0000000b0808c211 */ /* 0x000fe400078f18ff */
[----:B------:R-:W-:Y:S02]  /*b850*/  @!P5 LOP3.LUT R10, R10, 0xfffffff8, RZ, 0xc0, !PT ;  /* 0xfffffff80a0ad812 */ /* 0x000fe400078ec0ff */
[----:B------:R-:W-:Y:S01]  /*b860*/  @!P4 LOP3.LUT R8, R8, 0xfffffff8, RZ, 0xc0, !PT ;  /* 0xfffffff80808c812 */ /* 0x000fe200078ec0ff */
[----:B------:R1:W5:Y:S01]  /*b870*/  @!P0 LD.E.128 R84, [R22.64] ;  /* 0x0000001c16548980 */ /* 0x000362000c101d00 */
[----:B------:R-:W-:Y:S01]  /*b880*/  CS2R R82, SRZ ;  /* 0x0000000000527805 */ /* 0x000fe2000001ff00 */
[----:B------:R-:W-:Y:S01]  /*b890*/  CS2R R80, SRZ ;  /* 0x0000000000507805 */ /* 0x000fe2000001ff00 */
[----:B------:R-:W-:Y:S01]  /*b8a0*/  CS2R R66, SRZ ;  /* 0x0000000000427805 */ /* 0x000fe2000001ff00 */
[----:B------:R-:W-:Y:S01]  /*b8b0*/  CS2R R64, SRZ ;  /* 0x0000000000407805 */ /* 0x000fe2000001ff00 */
[----:B------:R-:W-:Y:S01]  /*b8c0*/  CS2R R62, SRZ ;  /* 0x00000000003e7805 */ /* 0x000fe2000001ff00 */
[----:B------:R-:W-:Y:S01]  /*b8d0*/  CS2R R60, SRZ ;  /* 0x00000000003c7805 */ /* 0x000fe2000001ff00 */
[----:B---34-:R-:W-:Y:S01]  /*b8e0*/  @!P4 IMAD.WIDE R24, R8, 0x2, R18 ;  /* 0x000000020818c825 */ /* 0x018fe200078e0212 */
[----:B------:R-:W-:Y:S01]  /*b8f0*/  CS2R R50, SRZ ;  /* 0x0000000000327805 */ /* 0x000fe2000001ff00 */
[----:B------:R-:W-:Y:S01]  /*b900*/  CS2R R48, SRZ ;  /* 0x0000000000307805 */ /* 0x000fe2000001ff00 */
[----:B------:R-:W-:Y:S01]  /*b910*/  CS2R R42, SRZ ;  /* 0x00000000002a7805 */ /* 0x000fe2000001ff00 */
[----:B------:R-:W-:-:S06]  /*b920*/  CS2R R40, SRZ ;  /* 0x0000000000287805 */ /* 0x000fcc000001ff00 */
[----:B------:R2:W5:Y:S01]  /*b930*/  @!P4 LD.E.128 R40, [R24.64] ;  /* 0x0000001c1828c980 */ /* 0x000562000c101d00 */
[----:B-1----:R-:W-:-:S04]  /*b940*/  @!P5 IMAD.WIDE R22, R10, 0x2, R20 ;  /* 0x000000020a16d825 */ /* 0x002fc800078e0214 */
[----:B------:R-:W-:Y:S01]  /*b950*/  @!P5 IMAD.WIDE R10, R10, 0x2, R18 ;  /* 0x000000020a0ad825 */ /* 0x000fe200078e0212 */
[----:B------:R2:W5:Y:S03]  /*b960*/  @!P5 LD.E.128 R64, [R22.64] ;  /* 0x0000001c1640d980 */ /* 0x000566000c101d00 */
[----:B------:R-:W-:Y:S01]  /*b970*/  @!P4 IMAD.WIDE R20, R8, 0x2, R20 ;  /* 0x000000020814c825 */ /* 0x000fe200078e0214 */
[----:B------:R2:W5:Y:S03]  /*b980*/  @!P5 LD.E.128 R60, [R10.64] ;  /* 0x0000001c0a3cd980 */ /* 0x000566000c101d00 */
[----:B------:R-:W-:Y:S01]  /*b990*/  @!P0 IMAD.WIDE R18, R56, 0x2, R18 ;  /* 0x0000000238128825 */ /* 0x000fe200078e0212 */
[----:B------:R2:W5:Y:S04]  /*b9a0*/  @!P4 LD.E.128 R48, [R20.64] ;  /* 0x0000001c1430c980 */ /* 0x000568000c101d00 */
[----:B------:R2:W5:Y:S02]  /*b9b0*/  @!P0 LD.E.128 R80, [R18.64] ;  /* 0x0000001c12508980 */ /* 0x000564000c101d00 */
.L_x_372:
[----:B------:R-:W-:Y:S05]  /*b9c0*/  BSYNC B0 ;  /* 0x0000000000007941 */ /* 0x000fea0003800000 */
.L_x_371:
[----:B------:R-:W-:Y:S01]  /*b9d0*/  IADD3 R9, R9, 0x40, RZ ;  /* 0x0000004009097810 */ /* 0x000fe20007ffe0ff */
[----:B-----5:R-:W-:Y:S01]  /*b9e0*/  IMAD.MOV.U32 R8, RZ, RZ, R50 ;  /* 0x000000ffff087224 */ /* 0x020fe200078e0032 */
[----:B------:R-:W4:Y:S01]  /*b9f0*/  SHFL.IDX PT, R15, R17, 0x1, 0x1c1f ;  /* 0x003c1f00110f7f89 */ /* 0x000f2200000e0000 */
[----:B--2---:R-:W-:Y:S01]  /*ba00*/  IMAD.MOV.U32 R11, RZ, RZ, R51 ;  /* 0x000000ffff0b7224 */ /* 0x004fe200078e0033 */
[----:B------:R-:W-:Y:S01]  /*ba10*/  ISETP.GE.AND P0, PT, R9, UR21, PT ;  /* 0x0000001509007c0c */ /* 0x000fe2000bf06270 */
[----:B------:R-:W-:Y:S01]  /*ba20*/  IMAD.MOV.U32 R10, RZ, RZ, R48 ;  /* 0x000000ffff0a7224 */ /* 0x000fe200078e0030 */
[----:B-1----:R-:W1:Y:S01]  /*ba30*/  SHFL.IDX PT, R14, R14, 0x1, 0x1c1f ;  /* 0x003c1f000e0e7f89 */ /* 0x002e6200000e0000 */
        /* <DEDUP_REMOVED lines=10> */
[----:B------:R-:W1:Y:S01]  /*bae0*/  SHFL.IDX PT, R12, R12, 0x1, 0x1c1f ;  /* 0x003c1f000c0c7f89 */ /* 0x000e6200000e0000 */
        /* <DEDUP_REMOVED lines=33> */
[----:B------:R-:W-:Y:S01]  /*bd00*/  CS2R R20, SRZ ;  /* 0x0000000000147805 */ /* 0x000fe2000001ff00 */
[----:B------:R-:W-:Y:S01]  /*bd10*/  PRMT R97, R10, 0x5410, R11 ;  /* 0x000054100a617816 */ /* 0x000fe2000000000b */
[----:B---34-:R-:W-:Y:S01]  /*bd20*/  CS2R R18, SRZ ;  /* 0x0000000000127805 */ /* 0x018fe2000001ff00 */
[----:B------:R-:W-:Y:S01]  /*bd30*/  PRMT R96, R8, 0x5410, R9 ;  /* 0x0000541008607816 */ /* 0x000fe20000000009 */
[----:B--2---:R-:W-:Y:S01]  /*bd40*/  CS2R R16, SRZ ;  /* 0x0000000000107805 */ /* 0x004fe2000001ff00 */
[----:B------:R-:W-:Y:S01]  /*bd50*/  CS2R R34, SRZ ;  /* 0x0000000000227805 */ /* 0x000fe2000001ff00 */
[----:B------:R-:W-:Y:S01]  /*bd60*/  CS2R R32, SRZ ;  /* 0x0000000000207805 */ /* 0x000fe2000001ff00 */
[----:B------:R-:W-:Y:S05]  /*bd70*/  @P0 BRA `(.L_x_374) ;  /* 0x0000023000000947 */ /* 0x000fea0003800000 */
[C---:B-1----:R-:W-:Y:S01]  /*bd80*/  IADD3 R10, R56.reuse, 0x20, RZ ;  /* 0x00000020380a7810 */ /* 0x042fe20007ffe0ff */
        /* <DEDUP_REMOVED lines=25> */
[----:B------:R-:W-:Y:S01]  /*bf20*/  CS2R R22, SRZ ;  /* 0x0000000000167805 */ /* 0x000fe2000001ff00 */
[----:B------:R2:W5:Y:S01]  /*bf30*/  @!P4 LD.E.128 R24, [R10.64] ;  /* 0x0000001c0a18c980 */ /* 0x000562000c101d00 */
[----:B------:R-:W-:-:S03]  /*bf40*/  @!P0 IMAD.WIDE R8, R8, 0x2, R12 ;  /* 0x0000000208088825 */ /* 0x000fc600078e020c */
[----:B------:R2:W5:Y:S01]  /*bf50*/  @!P4 LD.E.128 R16, [R52.64] ;  /* 0x0000001c3410c980 */ /* 0x000562000c101d00 */
[----:B------:R-:W-:-:S03]  /*bf60*/  @!P5 IMAD.WIDE R12, R56, 0x2, R12 ;  /* 0x00000002380cd825 */ /* 0x000fc600078e020c */
[----:B------:R2:W5:Y:S01]  /*bf70*/  @!P0 LD.E.128 R28, [R14.64] ;  /* 0x0000001c0e1c8980 */ /* 0x000562000c101d00 */
[----:B-1----:R-:W-:-:S03]  /*bf80*/  CS2R R20, SRZ ;  /* 0x0000000000147805 */ /* 0x002fc6000001ff00 */
[----:B------:R2:W5:Y:S04]  /*bf90*/  @!P5 LD.E.128 R32, [R12.64] ;  /* 0x0000001c0c20d980 */ /* 0x000568000c101d00 */
[----:B------:R2:W5:Y:S02]  /*bfa0*/  @!P0 LD.E.128 R20, [R8.64] ;  /* 0x0000001c08148980 */ /* 0x000564000c101d00 */
.L_x_374:
[----:B-1----:R-:W-:Y:S05]  /*bfb0*/  BSYNC B0 ;  /* 0x0000000000007941 */ /* 0x002fea0003800000 */
.L_x_373:
[----:B--2--5:R-:W-:Y:S01]  /*bfc0*/  IMAD.MOV.U32 R8, RZ, RZ, R30 ;  /* 0x000000ffff087224 */ /* 0x024fe200078e001e */
[----:B------:R-:W-:Y:S01]  /*bfd0*/  UIADD3 UR4, -UR18, UR21, URZ ;  /* 0x0000001512047290 */ /* 0x000fe2000fffe13f */
[----:B------:R-:W-:Y:S01]  /*bfe0*/  IMAD.MOV.U32 R11, RZ, RZ, R31 ;  /* 0x000000ffff0b7224 */ /* 0x000fe200078e001f */
[----:B------:R-:W-:-:S04]  /*bff0*/  DEPBAR.LE SB0, 0x1 ;  /* 0x000080400000791a */ /* 0x000fc80000000000 */
[----:B------:R-:W-:Y:S01]  /*c000*/  IMAD.MOV.U32 R10, RZ, RZ, R28 ;  /* 0x000000ffff0a7224 */ /* 0x000fe200078e001c */
[----:B------:R-:W-:Y:S01]  /*c010*/  PRMT R55, R11, 0x5410, R8 ;  /* 0x000054100b377816 */ /* 0x000fe20000000008 */
[----:B------:R-:W-:Y:S01]  /*c020*/  IMAD.MOV.U32 R9, RZ, RZ, R29 ;  /* 0x000000ffff097224 */ /* 0x000fe200078e001d */
[----:B------:R-:W-:Y:S01]  /*c030*/  MOV R8, R26 ;  /* 0x0000001a00087202 */ /* 0x000fe20000000f00 */
[----:B------:R-:W-:Y:S01]  /*c040*/  UISETP.LT.AND UP0, UPT, UR4, 0x80, UPT ;  /* 0x000000800400788c */ /* 0x000fe2000bf01270 */
[----:B------:R-:W-:Y:S01]  /*c050*/  IMAD.MOV.U32 R11, RZ, RZ, R27 ;  /* 0x000000ffff0b7224 */ /* 0x000fe200078e001b */
[----:B------:R-:W-:Y:S01]  /*c060*/  BSSY B1, `(.L_x_375) ;  /* 0x0000174000017945 */ /* 0x000fe20003800000 */
[----:B------:R-:W-:Y:S01]  /*c070*/  PRMT R54, R9, 0x5410, R10 ;  /* 0x0000541009367816 */ /* 0x000fe2000000000a */
[----:B------:R-:W-:Y:S01]  /*c080*/  IMAD.MOV.U32 R10, RZ, RZ, R24 ;  /* 0x000000ffff0a7224 */ /* 0x000fe200078e0018 */
[----:B------:R-:W-:Y:S01]  /*c090*/  PRMT R68, R68, 0x5410, R8 ;  /* 0x0000541044447816 */ /* 0x000fe20000000008 */
[----:B------:R-:W-:Y:S01]  /*c0a0*/  IMAD.MOV.U32 R9, RZ, RZ, R25 ;  /* 0x000000ffff097224 */ /* 0x000fe200078e0019 */
[----:B------:R-:W-:Y:S01]  /*c0b0*/  USEL UR4, UR4, 0x80, UP0 ;  /* 0x0000008004047887 */ /* 0x000fe20008000000 */
[----:B------:R-:W-:Y:S01]  /*c0c0*/  IMAD.MOV.U32 R8, RZ, RZ, R38 ;  /* 0x000000ffff087224 */ /* 0x000fe200078e0026 */
[----:B------:R-:W-:-:S02]  /*c0d0*/  PRMT R68, R11, 0x7610, R68 ;  /* 0x000076100b447816 */ /* 0x000fc40000000044 */
[----:B------:R-:W-:Y:S01]  /*c0e0*/  PRMT R59, R9, 0x5410, R10 ;  /* 0x00005410093b7816 */ /* 0x000fe2000000000a */
[----:B------:R-:W-:Y:S01]  /*c0f0*/  IMAD.MOV.U32 R10, RZ, RZ, R36 ;  /* 0x000000ffff0a7224 */ /* 0x000fe200078e0024 */
[----:B------:R-:W-:Y:S01]  /*c100*/  PRMT R72, R72, 0x5410, R8 ;  /* 0x0000541048487816 */ /* 0x000fe20000000008 */
[----:B------:R-:W-:Y:S01]  /*c110*/  IMAD.MOV.U32 R9, RZ, RZ, R37 ;  /* 0x000000ffff097224 */ /* 0x000fe200078e0025 */
[----:B------:R-:W-:Y:S01]  /*c120*/  MOV R11, R39 ;  /* 0x00000027000b7202 */ /* 0x000fe20000000f00 */
[----:B------:R-:W-:Y:S01]  /*c130*/  IMAD.MOV.U32 R8, RZ, RZ, R22 ;  /* 0x000000ffff087224 */ /* 0x000fe200078e0016 */
[----:B------:R-:W-:Y:S01]  /*c140*/  BAR.SYNC.DEFER_BLOCKING 0x0 ;  /* 0x0000000000007b1d */ /* 0x000fe20000010000 */
[----:B------:R-:W-:Y:S02]  /*c150*/  ISETP.GE.AND P0, PT, R73, UR4, PT ;  /* 0x0000000449007c0c */ /* 0x000fe4000bf06270 */
[----:B------:R-:W-:Y:S01]  /*c160*/  PRMT R71, R9, 0x5410, R10 ;  /* 0x0000541009477816 */ /* 0x000fe2000000000a */
[----:B------:R-:W-:Y:S01]  /*c170*/  IMAD.MOV.U32 R10, RZ, RZ, R20 ;  /* 0x000000ffff0a7224 */ /* 0x000fe200078e0014 */
[----:B------:R-:W-:Y:S01]  /*c180*/  PRMT R53, R53, 0x5410, R8 ;  /* 0x0000541035357816 */ /* 0x000fe20000000008 */
[----:B------:R-:W-:Y:S01]  /*c190*/  IMAD.MOV.U32 R9, RZ, RZ, R21 ;  /* 0x000000ffff097224 */ /* 0x000fe200078e0015 */
[----:B------:R-:W-:Y:S01]  /*c1a0*/  PRMT R72, R11, 0x7610, R72 ;  /* 0x000076100b487816 */ /* 0x000fe20000000048 */
[----:B------:R-:W-:Y:S01]  /*c1b0*/  IMAD.MOV.U32 R8, RZ, RZ, R18 ;  /* 0x000000ffff087224 */ /* 0x000fe200078e0012 */
[----:B------:R-:W-:-:S02]  /*c1c0*/  MOV R11, R23 ;  /* 0x00000017000b7202 */ /* 0x000fc40000000f00 */
[----:B------:R-:W-:Y:S01]  /*c1d0*/  PRMT R52, R9, 0x5410, R10 ;  /* 0x0000541009347816 */ /* 0x000fe2000000000a */
[----:B------:R-:W-:Y:S01]  /*c1e0*/  IMAD.MOV.U32 R9, RZ, RZ, R16 ;  /* 0x000000ffff097224 */ /* 0x000fe200078e0010 */
[----:B------:R-:W-:Y:S01]  /*c1f0*/  PRMT R58, R58, 0x5410, R8 ;  /* 0x000054103a3a7816 */ /* 0x000fe20000000008 */
[----:B------:R-:W-:Y:S01]  /*c200*/  IMAD.MOV.U32 R8, RZ, RZ, R17 ;  /* 0x000000ffff087224 */ /* 0x000fe200078e0011 */
[----:B------:R-:W-:Y:S02]  /*c210*/  MOV R10, R19 ;  /* 0x00000013000a7202 */ /* 0x000fe40000000f00 */
[----:B------:R-:W-:Y:S01]  /*c220*/  PRMT R53, R11, 0x7610, R53 ;  /* 0x000076100b357816 */ /* 0x000fe20000000035 */
[----:B------:R-:W-:Y:S01]  /*c230*/  IMAD.MOV.U32 R11, RZ, RZ, R34 ;  /* 0x000000ffff0b7224 */ /* 0x000fe200078e0022 */
[----:B------:R-:W-:Y:S01]  /*c240*/  PRMT R57, R8, 0x5410, R9 ;  /* 0x0000541008397816 */ /* 0x000fe20000000009 */
[----:B------:R-:W-:Y:S01]  /*c250*/  IMAD.MOV.U32 R9, RZ, RZ, R32 ;  /* 0x000000ffff097224 */ /* 0x000fe200078e0020 */
[----:B------:R-:W-:Y:S01]  /*c260*/  PRMT R58, R10, 0x7610, R58 ;  /* 0x000076100a3a7816 */ /* 0x000fe2000000003a */
[----:B------:R-:W-:Y:S01]  /*c270*/  IMAD.MOV.U32 R8, RZ, RZ, R33 ;  /* 0x000000ffff087224 */ /* 0x000fe200078e0021 */
[----:B------:R-:W-:-:S04]  /*c280*/  MOV R10, R35 ;  /* 0x00000023000a7202 */ /* 0x000fc80000000f00 */
[----:B------:R-:W-:Y:S02]  /*c290*/  PRMT R70, R10, 0x5410, R11 ;  /* 0x000054100a467816 */ /* 0x000fe4000000000b */
[----:B------:R-:W-:Y:S01]  /*c2a0*/  PRMT R69, R8, 0x5410, R9 ;  /* 0x0000541008457816 */ /* 0x000fe20000000009 */
[----:B------:R-:W-:Y:S05]  /*c2b0*/  @P0 BRA `(.L_x_376) ;  /* 0x000014e000000947 */ /* 0x000fea0003800000 */
[----:B------:R-:W-:Y:S01]  /*c2c0*/  ISETP.GE.AND P0, PT, R56, c[0x0][0x27c], PT ;  /* 0x00009f0038007a0c */ /* 0x000fe20003f06270 */
[----:B------:R-:W-:-:S12]  /*c2d0*/  BSSY B0, `(.L_x_377) ;  /* 0x0000068000007945 */ /* 0x000fd80003800000 */
[----:B------:R-:W-:Y:S05]  /*c2e0*/  @P0 BRA `(.L_x_378) ;  /* 0x0000066000000947 */ /* 0x000fea0003800000 */
[----:B------:R-:W-:Y:S01]  /*c2f0*/  MOV R9, c[0x0][0x27c] ;  /* 0x00009f0000097a02 */ /* 0x000fe20000000f00 */
[----:B------:R-:W-:Y:S01]  /*c300*/  HADD2.F32 R109, -RZ, R96.H0_H0 ;  /* 0x20000060ff6d7230 */ /* 0x000fe20000004100 */
[----:B------:R-:W-:Y:S01]  /*c310*/  SHF.L.U32 R13, R73, 0x6, RZ ;  /* 0x00000006490d7819 */ /* 0x000fe200000006ff */
[----:B------:R-:W-:Y:S01]  /*c320*/  HADD2.F32 R118, -RZ, R98.H0_H0 ;  /* 0x20000062ff767230 */ /* 0x000fe20000004100 */
[----:B------:R-:W-:Y:S01]  /*c330*/  LEA.HI R12, R9, R74, RZ, 0x1d ;  /* 0x0000004a090c7211 */ /* 0x000fe200078fe8ff */
[----:B------:R-:W-:Y:S01]  /*c340*/  HADD2.F32 R104, -RZ, R97.H0_H0 ;  /* 0x20000061ff687230 */ /* 0x000fe20000004100 */
[----:B------:R-:W-:Y:S01]  /*c350*/  LOP3.LUT R13, R13, 0x1c0, RZ, 0xc0, !PT ;  /* 0x000001c00d0d7812 */ /* 0x000fe200078ec0ff */
[----:B------:R-:W-:Y:S01]  /*c360*/  HADD2.F32 R96, -RZ, R96.H1_H1 ;  /* 0x30000060ff607230 */ /* 0x000fe20000004100 */
[----:B------:R-:W-:Y:S01]  /*c370*/  SHF.R.S32.HI R9, RZ, 0x1f, R12 ;  /* 0x0000001fff097819 */ /* 0x000fe2000001140c */
[----:B------:R-:W-:Y:S01]  /*c380*/  HADD2.F32 R112, -RZ, R99.H0_H0 ;  /* 0x20000063ff707230 */ /* 0x000fe20000004100 */
[----:B------:R-:W-:Y:S01]  /*c390*/  SHF.L.U32 R8, R12, 0x3, RZ ;  /* 0x000000030c087819 */ /* 0x000fe200000006ff */
[----:B------:R-:W-:Y:S01]  /*c3a0*/  HADD2.F32 R98, -RZ, R98.H1_H1 ;  /* 0x30000062ff627230 */ /* 0x000fe20000004100 */
[----:B------:R-:W-:Y:S01]  /*c3b0*/  LEA.HI R9, R9, R12, RZ, 0x3 ;  /* 0x0000000c09097211 */ /* 0x000fe200078f18ff */
[----:B------:R-:W-:Y:S01]  /*c3c0*/  HADD2.F32 R97, -RZ, R97.H1_H1 ;  /* 0x30000061ff617230 */ /* 0x000fe20000004100 */
[----:B------:R-:W-:Y:S01]  /*c3d0*/  SHF.R.U32.HI R11, RZ, 0x3, R13 ;  /* 0x00000003ff0b7819 */ /* 0x000fe2000001160d */
[----:B------:R-:W-:Y:S01]  /*c3e0*/  HADD2.F32 R99, -RZ, R99.H1_H1 ;  /* 0x30000063ff637230 */ /* 0x000fe20000004100 */
[----:B------:R-:W-:-:S02]  /*c3f0*/  LOP3.LUT R8, R13, 0x38, R8, 0xf8, !PT ;  /* 0x000000380d087812 */ /* 0x000fc400078ef808 */
[----:B------:R-:W-:Y:S02]  /*c400*/  SHF.L.U32 R9, R9, 0xa, RZ ;  /* 0x0000000a09097819 */ /* 0x000fe400000006ff */
[----:B------:R-:W-:Y:S02]  /*c410*/  SHF.L.U32 R10, R89, 0x9, RZ ;  /* 0x00000009590a7819 */ /* 0x000fe400000006ff */
[----:B------:R-:W-:Y:S02]  /*c420*/  LOP3.LUT R95, R13, 0x38, R56, 0xf8, !PT ;  /* 0x000000380d5f7812 */ /* 0x000fe400078ef838 */
[----:B------:R-:W-:Y:S02]  /*c430*/  LOP3.LUT R8, R8, R11, RZ, 0x3c, !PT ;  /* 0x0000000b08087212 */ /* 0x000fe400078e3cff */
[----:B------:R-:W-:Y:S02]  /*c440*/  LOP3.LUT R9, R9, 0x7fffe000, RZ, 0xc0, !PT ;  /* 0x7fffe00009097812 */ /* 0x000fe400078ec0ff */
[----:B------:R-:W-:-:S02]  /*c450*/  LOP3.LUT R95, R10, R95, R11, 0xf6, !PT ;  /* 0x0000005f0a5f7212 */ /* 0x000fc400078ef60b */
[----:B------:R-:W-:Y:S02]  /*c460*/  IADD3 R8, R8, R9, R10 ;  /* 0x0000000908087210 */ /* 0x000fe40007ffe00a */
[----:B------:R-:W-:Y:S02]  /*c470*/  SHF.L.U32 R95, R95, 0x1, RZ ;  /* 0x000000015f5f7819 */ /* 0x000fe400000006ff */
[----:B------:R-:W-:Y:S02]  /*c480*/  SHF.L.U32 R94, R8, 0x1, RZ ;  /* 0x00000001085e7819 */ /* 0x000fe400000006ff */
[--C-:B------:R-:W-:Y:S01]  /*c490*/  SHF.R.U32.HI R100, RZ, 0x10, R83.reuse ;  /* 0x00000010ff647819 */ /* 0x100fe20000011653 */
[----:B------:R-:W1:Y:S01]  /*c4a0*/  LDS.128 R12, [R95+0xc100] ;  /* 0x00c100005f0c7984 */ /* 0x000e620000000c00 */
[----:B------:R-:W-:Y:S02]  /*c4b0*/  SHF.R.U64 R82, R82, 0x10, R83 ;  /* 0x0000001052527819 */ /* 0x000fe40000001253 */
[----:B------:R-:W-:Y:S01]  /*c4c0*/  SHF.R.U64 R83, R84, 0x10, R85 ;  /* 0x0000001054537819 */ /* 0x000fe20000001255 */
[----:B------:R-:W2:Y:S01]  /*c4d0*/  LDS.128 R8, [R94+0xc100] ;  /* 0x00c100005e087984 */ /* 0x000ea20000000c00 */
[----:B------:R-:W-:Y:S01]  /*c4e0*/  SHF.R.U64 R86, R86, 0x10, R87 ;  /* 0x0000001056567819 */ /* 0x000fe20000001257 */
[----:B------:R-:W-:Y:S01]  /*c4f0*/  HADD2.F32 R100, -RZ, R100.H0_H0 ;  /* 0x20000064ff647230 */ /* 0x000fe20000004100 */
[----:B------:R-:W-:-:S02]  /*c500*/  SHF.R.U32.HI R84, RZ, 0x10, R85 ;  /* 0x00000010ff547819 */ /* 0x000fc40000011655 */
[----:B------:R-:W-:Y:S01]  /*c510*/  SHF.R.U32.HI R87, RZ, 0x10, R87 ;  /* 0x00000010ff577819 */ /* 0x000fe20000011657 */
[----:B------:R-:W-:Y:S01]  /*c520*/  HADD2.F32 R111, -RZ, R86.H0_H0 ;  /* 0x20000056ff6f7230 */ /* 0x000fe20000004100 */
[--C-:B------:R-:W-:Y:S02]  /*c530*/  SHF.R.U64 R80, R80, 0x10, R81.reuse ;  /* 0x0000001050507819 */ /* 0x100fe40000001251 */
[----:B------:R-:W-:Y:S01]  /*c540*/  SHF.R.U32.HI R81, RZ, 0x10, R81 ;  /* 0x00000010ff517819 */ /* 0x000fe20000011651 */
[----:B------:R-:W-:Y:S02]  /*c550*/  HADD2.F32 R116, -RZ, R87.H0_H0 ;  /* 0x20000057ff747230 */ /* 0x000fe40000004100 */
[--C-:B-1----:R-:W-:Y:S02]  /*c560*/  HADD2.F32 R85, -RZ, R15.reuse.H0_H0 ;  /* 0x2000000fff557230 */ /* 0x102fe40000004100 */
[----:B------:R-:W-:Y:S02]  /*c570*/  HADD2.F32 R15, -RZ, R15.H1_H1 ;  /* 0x3000000fff0f7230 */ /* 0x000fe40000004100 */
[--C-:B--2---:R-:W-:Y:S01]  /*c580*/  HADD2.F32 R105, -RZ, R11.reuse.H0_H0 ;  /* 0x2000000bff697230 */ /* 0x104fe20000004100 */
[----:B------:R-:W-:Y:S01]  /*c590*/  FMUL.FTZ R110, R85, R104 ;  /* 0x00000068556e7220 */ /* 0x000fe20000410000 */
[----:B------:R-:W-:Y:S01]  /*c5a0*/  HADD2.F32 R11, -RZ, R11.H1_H1 ;  /* 0x3000000bff0b7230 */ /* 0x000fe20000004100 */
[----:B------:R-:W-:Y:S01]  /*c5b0*/  FMUL.FTZ R114, R15, R100 ;  /* 0x000000640f727220 */ /* 0x000fe20000410000 */
[----:B------:R-:W-:Y:S01]  /*c5c0*/  HADD2.F32 R101, -RZ, R13.H0_H0 ;  /* 0x2000000dff657230 */ /* 0x000fe20000004100 */
[----:B------:R-:W-:Y:S01]  /*c5d0*/  FMUL.FTZ R104, R105, R104 ;  /* 0x0000006869687220 */ /* 0x000fe20000410000 */
[----:B------:R-:W-:Y:S01]  /*c5e0*/  HADD2.F32 R106, -RZ, R9.H0_H0 ;  /* 0x20000009ff6a7230 */ /* 0x000fe20000004100 */
[----:B------:R-:W-:Y:S01]  /*c5f0*/  FMUL.FTZ R100, R11, R100 ;  /* 0x000000640b647220 */ /* 0x000fe20000410000 */
[----:B------:R-:W-:Y:S01]  /*c600*/  HADD2.F32 R13, -RZ, R13.H1_H1 ;  /* 0x3000000dff0d7230 */ /* 0x000fe20000004100 */
[-C--:B------:R-:W-:Y:S01]  /*c610*/  FMUL.FTZ R87, R101, R109.reuse ;  /* 0x0000006d65577220 */ /* 0x080fe20000410000 */
[----:B------:R-:W-:Y:S01]  /*c620*/  HADD2.F32 R102, -RZ, R12.H0_H0 ;  /* 0x2000000cff667230 */ /* 0x000fe20000004100 */
[----:B------:R-:W-:Y:S01]  /*c630*/  FFMA.FTZ R11, R11, R116, R114 ;  /* 0x000000740b0b7223 */ /* 0x000fe20000010072 */
[----:B------:R-:W-:Y:S01]  /*c640*/  HADD2.F32 R114, -RZ, R81.H0_H0 ;  /* 0x20000051ff727230 */ /* 0x000fe20000004100 */
[C---:B------:R-:W-:Y:S01]  /*c650*/  FMUL.FTZ R109, R106.reuse, R109 ;  /* 0x0000006d6a6d7220 */ /* 0x040fe20000410000 */
[----:B------:R-:W-:Y:S01]  /*c660*/  HADD2.F32 R9, -RZ, R9.H1_H1 ;  /* 0x30000009ff097230 */ /* 0x000fe20000004100 */
[----:B------:R-:W-:Y:S01]  /*c670*/  FFMA.FTZ R87, R106, R118, R87 ;  /* 0x000000766a577223 */ /* 0x000fe20000010057 */
[----:B------:R-:W-:Y:S01]  /*c680*/  HADD2.F32 R106, -RZ, R84.H0_H0 ;  /* 0x20000054ff6a7230 */ /* 0x000fe20000004100 */
[----:B------:R-:W-:Y:S01]  /*c690*/  FMUL.FTZ R84, R13, R114 ;  /* 0x000000720d547220 */ /* 0x000fe20000410000 */
[----:B------:R-:W-:Y:S01]  /*c6a0*/  HADD2.F32 R103, -RZ, R12.H1_H1 ;  /* 0x3000000cff677230 */ /* 0x000fe20000004100 */
[----:B------:R-:W-:Y:S01]  /*c6b0*/  FMUL.FTZ R81, R102, R96 ;  /* 0x0000006066517220 */ /* 0x000fe20000410000 */
[----:B------:R-:W-:Y:S01]  /*c6c0*/  HADD2.F32 R107, -RZ, R8.H0_H0 ;  /* 0x20000008ff6b7230 */ /* 0x000fe20000004100 */
[C---:B------:R-:W-:Y:S01]  /*c6d0*/  FMUL.FTZ R114, R9.reuse, R114 ;  /* 0x0000007209727220 */ /* 0x040fe20000410000 */
[----:B------:R-:W-:Y:S01]  /*c6e0*/  HADD2.F32 R12, -RZ, R14.H0_H0 ;  /* 0x2000000eff0c7230 */ /* 0x000fe20000004100 */
[----:B------:R-:W-:Y:S01]  /*c6f0*/  FFMA.FTZ R84, R9, R106, R84 ;  /* 0x0000006a09547223 */ /* 0x000fe20000010054 */
[----:B------:R-:W-:Y:S01]  /*c700*/  HADD2.F32 R108, -RZ, R8.H1_H1 ;  /* 0x30000008ff6c7230 */ /* 0x000fe20000004100 */
[----:B------:R-:W-:Y:S01]  /*c710*/  FMUL.FTZ R9, R107, R96 ;  /* 0x000000606b097220 */ /* 0x000fe20000410000 */
[----:B------:R-:W-:Y:S01]  /*c720*/  HADD2.F32 R8, -RZ, R10.H0_H0 ;  /* 0x2000000aff087230 */ /* 0x000fe20000004100 */
[----:B------:R-:W-:Y:S01]  /*c730*/  FFMA.FTZ R110, R105, R112, R110 ;  /* 0x00000070696e7223 */ /* 0x000fe2000001006e */
[----:B------:R-:W-:Y:S01]  /*c740*/  HADD2.F32 R14, -RZ, R14.H1_H1 ;  /* 0x3000000eff0e7230 */ /* 0x000fe20000004100 */
[----:B------:R-:W-:Y:S01]  /*c750*/  FFMA.FTZ R81, R107, R98, R81 ;  /* 0x000000626b517223 */ /* 0x000fe20000010051 */
[----:B------:R-:W-:Y:S01]  /*c760*/  HADD2.F32 R105, -RZ, R80.H0_H0 ;  /* 0x20000050ff697230 */ /* 0x000fe20000004100 */
[-C--:B------:R-:W-:Y:S01]  /*c770*/  FMUL.FTZ R96, R12, R97.reuse ;  /* 0x000000610c607220 */ /* 0x080fe20000410000 */
[----:B------:R-:W-:Y:S01]  /*c780*/  HADD2.F32 R107, -RZ, R82.H0_H0 ;  /* 0x20000052ff6b7230 */ /* 0x000fe20000004100 */
[C---:B------:R-:W-:Y:S01]  /*c790*/  FMUL.FTZ R97, R8.reuse, R97 ;  /* 0x0000006108617220 */ /* 0x040fe20000410000 */
[----:B------:R-:W-:Y:S01]  /*c7a0*/  HADD2.F32 R10, -RZ, R10.H1_H1 ;  /* 0x3000000aff0a7230 */ /* 0x000fe20000004100 */
[----:B------:R-:W-:Y:S01]  /*c7b0*/  FFMA.FTZ R80, R8, R99, R96 ;  /* 0x0000006308507223 */ /* 0x000fe20000010060 */
[----:B------:R-:W-:Y:S01]  /*c7c0*/  HADD2.F32 R8, -RZ, R83.H0_H0 ;  /* 0x20000053ff087230 */ /* 0x000fe20000004100 */
[----:B------:R-:W-:Y:S01]  /*c7d0*/  FMUL.FTZ R113, R103, R105 ;  /* 0x0000006967717220 */ /* 0x000fe20000410000 */
[----:B------:R-:W-:Y:S01]  /*c7e0*/  F2FP.PACK_AB R11, R11, R110 ;  /* 0x0000006e0b0b723e */ /* 0x000fe200000000ff */
        /* <DEDUP_REMOVED lines=13> */
[-C--:B------:R-:W-:Y:S02]  /*c8c0*/  FFMA.FTZ R14, R14, R111.reuse, -R107 ;  /* 0x0000006f0e0e7223 */ /* 0x080fe4000001086b */
[----:B------:R-:W-:Y:S01]  /*c8d0*/  FFMA.FTZ R108, R108, R8, R113 ;  /* 0x000000086c6c7223 */ /* 0x000fe20000010071 */
[----:B------:R-:W-:Y:S01]  /*c8e0*/  F2FP.PACK_AB R12, R105, R98 ;  /* 0x00000062690c723e */ /* 0x000fe200000000ff */
[----:B------:R-:W-:Y:S01]  /*c8f0*/  FFMA.FTZ R83, R10, R111, R83 ;  /* 0x0000006f0a537223 */ /* 0x000fe20000010053 */
[----:B------:R-:W-:Y:S02]  /*c900*/  F2FP.PACK_AB R14, R14, R97 ;  /* 0x000000610e0e723e */ /* 0x000fe400000000ff */
[----:B------:R-:W-:Y:S02]  /*c910*/  F2FP.PACK_AB R8, R108, R81 ;  /* 0x000000516c08723e */ /* 0x000fe400000000ff */
[----:B------:R-:W-:Y:S01]  /*c920*/  F2FP.PACK_AB R10, R83, R80 ;  /* 0x00000050530a723e */ /* 0x000fe200000000ff */
[----:B------:R1:W-:Y:S04]  /*c930*/  STS.128 [R95+0xc100], R12 ;  /* 0x00c1000c5f007388 */ /* 0x0003e80000000c00 */
[----:B------:R1:W-:Y:S02]  /*c940*/  STS.128 [R94+0xc100], R8 ;  /* 0x00c100085e007388 */ /* 0x0003e40000000c00 */
.L_x_378:
[----:B------:R-:W-:Y:S05]  /*c950*/  BSYNC B0 ;  /* 0x0000000000007941 */ /* 0x000fea0003800000 */
.L_x_377:
[----:B-1----:R-:W-:Y:S01]  /*c960*/  IADD3 R12, R56, 0x20, RZ ;  /* 0x00000020380c7810 */ /* 0x002fe20007ffe0ff */
[----:B------:R-:W-:Y:S03]  /*c970*/  BSSY B0, `(.L_x_379) ;  /* 0x0000071000007945 */ /* 0x000fe60003800000 */
[----:B------:R-:W-:-:S13]  /*c980*/  ISETP.GE.AND P0, PT, R12, c[0x0][0x27c], PT ;  /* 0x00009f000c007a0c */ /* 0x000fda0003f06270 */
[----:B------:R-:W-:Y:S05]  /*c990*/  @P0 BRA `(.L_x_380) ;  /* 0x000006e000000947 */ /* 0x000fea0003800000 */
[----:B------:R-:W-:Y:S01]  /*c9a0*/  SHF.R.S32.HI R11, RZ, 0x1f, R12 ;  /* 0x0000001fff0b7819 */ /* 0x000fe2000001140c */
[----:B------:R-:W-:Y:S01]  /*c9b0*/  HADD2.F32 R102, -RZ, R91.H0_H0 ;  /* 0x2000005bff667230 */ /* 0x000fe20000004100 */
[----:B------:R-:W-:Y:S01]  /*c9c0*/  MOV R8, c[0x0][0x27c] ;  /* 0x00009f0000087a02 */ /* 0x000fe20000000f00 */
[--C-:B------:R-:W-:Y:S01]  /*c9d0*/  HADD2.F32 R86, -RZ, R90.reuse.H0_H0 ;  /* 0x2000005aff567230 */ /* 0x100fe20000004100 */
[CC--:B------:R-:W-:Y:S01]  /*c9e0*/  LEA.HI R10, R11.reuse, R12.reuse, RZ, 0x3 ;  /* 0x0000000c0b0a7211 */ /* 0x0c0fe200078f18ff */
[----:B------:R-:W-:Y:S01]  /*c9f0*/  HADD2.F32 R108, -RZ, R93.H0_H0 ;  /* 0x2000005dff6c7230 */ /* 0x000fe20000004100 */
[----:B------:R-:W-:Y:S01]  /*ca00*/  LEA.HI R11, R11, R12, RZ, 0x6 ;  /* 0x0000000c0b0b7211 */ /* 0x000fe200078f30ff */
[----:B------:R-:W-:Y:S01]  /*ca10*/  HADD2.F32 R90, -RZ, R90.H1_H1 ;  /* 0x3000005aff5a7230 */ /* 0x000fe20000004100 */
[----:B------:R-:W-:Y:S01]  /*ca20*/  SHF.R.S32.HI R13, RZ, 0x3, R10 ;  /* 0x00000003ff0d7819 */ /* 0x000fe2000001140a */
[--C-:B------:R-:W-:Y:S01]  /*ca30*/  HADD2.F32 R100, -RZ, R92.reuse.H0_H0 ;  /* 0x2000005cff647230 */ /* 0x100fe20000004100 */
[----:B------:R-:W-:Y:S01]  /*ca40*/  SHF.L.U32 R9, R73, 0x6, RZ ;  /* 0x0000000649097819 */ /* 0x000fe200000006ff */
[----:B------:R-:W-:Y:S01]  /*ca50*/  IMAD.SHL.U32 R11, R11, 0x80, RZ ;  /* 0x000000800b0b7824 */ /* 0x000fe200078e00ff */
[----:B------:R-:W-:Y:S01]  /*ca60*/  LEA.HI R8, R8, R13, RZ, 0x1d ;  /* 0x0000000d08087211 */ /* 0x000fe200078fe8ff */
[----:B------:R-:W-:Y:S01]  /*ca70*/  HADD2.F32 R92, -RZ, R92.H1_H1 ;  /* 0x3000005cff5c7230 */ /* 0x000fe20000004100 */
[----:B------:R-:W-:Y:S01]  /*ca80*/  LOP3.LUT R9, R9, 0x1c0, RZ, 0xc0, !PT ;  /* 0x000001c009097812 */ /* 0x000fe200078ec0ff */
[----:B------:R-:W-:Y:S01]  /*ca90*/  HADD2.F32 R91, -RZ, R91.H1_H1 ;  /* 0x3000005bff5b7230 */ /* 0x000fe20000004100 */
[----:B------:R-:W-:Y:S01]  /*caa0*/  SHF.R.S32.HI R13, RZ, 0x1f, R8 ;  /* 0x0000001fff0d7819 */ /* 0x000fe20000011408 */
[----:B------:R-:W-:Y:S01]  /*cab0*/  HADD2.F32 R93, -RZ, R93.H1_H1 ;  /* 0x3000005dff5d7230 */ /* 0x000fe20000004100 */
[----:B------:R-:W-:-:S02]  /*cac0*/  LOP3.LUT R15, R9, 0x38, R10, 0xf8, !PT ;  /* 0x00000038090f7812 */ /* 0x000fc400078ef80a */
[----:B------:R-:W-:Y:S01]  /*cad0*/  LEA.HI R13, R13, R8, RZ, 0x3 ;  /* 0x000000080d0d7211 */ /* 0x000fe200078f18ff */
[----:B------:R-:W-:Y:S01]  /*cae0*/  IMAD.SHL.U32 R8, R8, 0x8, RZ ;  /* 0x0000000808087824 */ /* 0x000fe200078e00ff */
[----:B------:R-:W-:Y:S02]  /*caf0*/  SHF.R.U32.HI R10, RZ, 0x3, R9 ;  /* 0x00000003ff0a7819 */ /* 0x000fe40000011609 */
[----:B------:R-:W-:Y:S02]  /*cb00*/  SHF.L.U32 R13, R13, 0xa, RZ ;  /* 0x0000000a0d0d7819 */ /* 0x000fe400000006ff */
[----:B------:R-:W-:Y:S02]  /*cb10*/  LOP3.LUT R12, R11, 0x7fffe000, RZ, 0xc0, !PT ;  /* 0x7fffe0000b0c7812 */ /* 0x000fe400078ec0ff */
[----:B------:R-:W-:Y:S02]  /*cb20*/  LOP3.LUT R9, R9, 0x38, R8, 0xf8, !PT ;  /* 0x0000003809097812 */ /* 0x000fe400078ef808 */
[----:B------:R-:W-:-:S02]  /*cb30*/  LOP3.LUT R14, R13, 0x7fffe000, RZ, 0xc0, !PT ;  /* 0x7fffe0000d0e7812 */ /* 0x000fc400078ec0ff */
[----:B------:R-:W-:Y:S02]  /*cb40*/  LOP3.LUT R15, R15, R10, RZ, 0x3c, !PT ;  /* 0x0000000a0f0f7212 */ /* 0x000fe400078e3cff */
[----:B------:R-:W-:Y:S02]  /*cb50*/  LEA R12, R89, R12, 0x9 ;  /* 0x0000000c590c7211 */ /* 0x000fe400078e48ff */
[----:B------:R-:W-:Y:S01]  /*cb60*/  LOP3.LUT R8, R9, R10, RZ, 0x3c, !PT ;  /* 0x0000000a09087212 */ /* 0x000fe200078e3cff */
[----:B------:R-:W-:Y:S01]  /*cb70*/  IMAD R9, R89, 0x200, R14 ;  /* 0x0000020059097824 */ /* 0x000fe200078e020e */
[----:B------:R-:W-:Y:S01]  /*cb80*/  SHF.R.U32.HI R82, RZ, 0x10, R61 ;  /* 0x00000010ff527819 */ /* 0x000fe2000001163d */
[----:B------:R-:W-:Y:S01]  /*cb90*/  IMAD.IADD R12, R12, 0x1, R15 ;  /* 0x000000010c0c7824 */ /* 0x000fe200078e020f */
[--C-:B------:R-:W-:Y:S02]  /*cba0*/  SHF.R.U64 R64, R64, 0x10, R65.reuse ;  /* 0x0000001040407819 */ /* 0x100fe40000001241 */
[----:B------:R-:W-:Y:S01]  /*cbb0*/  IADD3 R8, R9, R8, RZ ;  /* 0x0000000809087210 */ /* 0x000fe20007ffe0ff */
[----:B------:R-:W-:Y:S01]  /*cbc0*/  HADD2.F32 R82, -RZ, R82.H0_H0 ;  /* 0x20000052ff527230 */ /* 0x000fe20000004100 */
[----:B------:R-:W-:Y:S01]  /*cbd0*/  SHF.L.U32 R81, R12, 0x1, RZ ;  /* 0x000000010c517819 */ /* 0x000fe200000006ff */
[----:B------:R-:W-:Y:S01]  /*cbe0*/  HADD2.F32 R64, -RZ, R64.H0_H0 ;  /* 0x20000040ff407230 */ /* 0x000fe20000004100 */
[----:B------:R-:W-:Y:S01]  /*cbf0*/  SHF.R.U32.HI R65, RZ, 0x10, R65 ;  /* 0x00000010ff417819 */ /* 0x000fe20000011641 */
[----:B------:R-:W-:Y:S01]  /*cc00*/  IMAD.SHL.U32 R80, R8, 0x2, RZ ;  /* 0x0000000208507824 */ /* 0x000fe200078e00ff */
[----:B------:R-:W-:Y:S01]  /*cc10*/  SHF.R.U64 R60, R60, 0x10, R61 ;  /* 0x000000103c3c7819 */ /* 0x000fe2000000123d */
[----:B------:R-:W1:Y:S01]  /*cc20*/  LDS.128 R12, [R81+0xc100] ;  /* 0x00c10000510c7984 */ /* 0x000e620000000c00 */
[--C-:B------:R-:W-:Y:S01]  /*cc30*/  SHF.R.U64 R61, R66, 0x10, R67.reuse ;  /* 0x00000010423d7819 */ /* 0x100fe20000001243 */
[----:B------:R-:W-:Y:S01]  /*cc40*/  HADD2.F32 R104, -RZ, R65.H0_H0 ;  /* 0x20000041ff687230 */ /* 0x000fe20000004100 */
[----:B------:R-:W-:Y:S01]  /*cc50*/  SHF.R.U32.HI R66, RZ, 0x10, R67 ;  /* 0x00000010ff427819 */ /* 0x000fe20000011643 */
[----:B------:R-:W2:Y:S01]  /*cc60*/  LDS.128 R8, [R80+0xc100] ;  /* 0x00c1000050087984 */ /* 0x000ea20000000c00 */
[----:B------:R-:W-:-:S02]  /*cc70*/  SHF.R.U64 R62, R62, 0x10, R63 ;  /* 0x000000103e3e7819 */ /* 0x000fc4000000123f */
[----:B------:R-:W-:Y:S01]  /*cc80*/  SHF.R.U32.HI R63, RZ, 0x10, R63 ;  /* 0x00000010ff3f7819 */ /* 0x000fe2000001163f */
[----:B------:R-:W-:Y:S02]  /*cc90*/  HADD2.F32 R110, -RZ, R66.H0_H0 ;  /* 0x20000042ff6e7230 */ /* 0x000fe40000004100 */
[--C-:B-1----:R-:W-:Y:S02]  /*cca0*/  HADD2.F32 R83, -RZ, R13.reuse.H1_H1 ;  /* 0x3000000dff537230 */ /* 0x102fe40000004100 */
[----:B------:R-:W-:Y:S02]  /*ccb0*/  HADD2.F32 R67, -RZ, R13.H0_H0 ;  /* 0x2000000dff437230 */ /* 0x000fe40000004100 */
[----:B------:R-:W-:Y:S01]  /*ccc0*/  HADD2.F32 R13, -RZ, R15.H0_H0 ;  /* 0x2000000fff0d7230 */ /* 0x000fe20000004100 */
[----:B------:R-:W-:Y:S01]  /*ccd0*/  FMUL.FTZ R65, R83, R82 ;  /* 0x0000005253417220 */ /* 0x000fe20000410000 */
[--C-:B--2---:R-:W-:Y:S01]  /*cce0*/  HADD2.F32 R94, -RZ, R9.reuse.H1_H1 ;  /* 0x30000009ff5e7230 */ /* 0x104fe20000004100 */
[----:B------:R-:W-:Y:S01]  /*ccf0*/  FMUL.FTZ R98, R67, R86 ;  /* 0x0000005643627220 */ /* 0x000fe20000410000 */
[----:B------:R-:W-:Y:S01]  /*cd00*/  HADD2.F32 R87, -RZ, R9.H0_H0 ;  /* 0x20000009ff577230 */ /* 0x000fe20000004100 */
[----:B------:R-:W-:Y:S01]  /*cd10*/  FMUL.FTZ R106, R13, R102 ;  /* 0x000000660d6a7220 */ /* 0x000fe20000410000 */
[----:B------:R-:W-:Y:S01]  /*cd20*/  HADD2.F32 R9, -RZ, R11.H0_H0 ;  /* 0x2000000bff097230 */ /* 0x000fe20000004100 */
[C---:B------:R-:W-:Y:S01]  /*cd30*/  FMUL.FTZ R82, R94.reuse, R82 ;  /* 0x000000525e527220 */ /* 0x040fe20000410000 */
[----:B------:R-:W-:Y:S01]  /*cd40*/  HADD2.F32 R84, -RZ, R12.H0_H0 ;  /* 0x2000000cff547230 */ /* 0x000fe20000004100 */
[----:B------:R-:W-:Y:S01]  /*cd50*/  FFMA.FTZ R65, R94, R104, R65 ;  /* 0x000000685e417223 */ /* 0x000fe20000010041 */
[----:B------:R-:W-:Y:S01]  /*cd60*/  HADD2.F32 R15, -RZ, R15.H1_H1 ;  /* 0x3000000fff0f7230 */ /* 0x000fe20000004100 */
[C---:B------:R-:W-:Y:S01]  /*cd70*/  FMUL.FTZ R102, R9.reuse, R102 ;  /* 0x0000006609667220 */ /* 0x040fe20000410000 */
[----:B------:R-:W-:Y:S01]  /*cd80*/  HADD2.F32 R94, -RZ, R63.H0_H0 ;  /* 0x2000003fff5e7230 */ /* 0x000fe20000004100 */
[----:B------:R-:W-:Y:S01]  /*cd90*/  FFMA.FTZ R106, R9, R108, R106 ;  /* 0x0000006c096a7223 */ /* 0x000fe2000001006a */
[----:B------:R-:W-:Y:S01]  /*cda0*/  HADD2.F32 R95, -RZ, R8.H0_H0 ;  /* 0x20000008ff5f7230 */ /* 0x000fe20000004100 */
[----:B------:R-:W-:Y:S01]  /*cdb0*/  FMUL.FTZ R9, R84, R90 ;  /* 0x0000005a54097220 */ /* 0x000fe20000410000 */
[----:B------:R-:W-:Y:S01]  /*cdc0*/  HADD2.F32 R85, -RZ, R12.H1_H1 ;  /* 0x3000000cff557230 */ /* 0x000fe20000004100 */
[----:B------:R-:W-:Y:S01]  /*cdd0*/  FMUL.FTZ R66, R15, R94 ;  /* 0x0000005e0f427220 */ /* 0x000fe20000410000 */
[----:B------:R-:W-:Y:S01]  /*cde0*/  HADD2.F32 R11, -RZ, R11.H1_H1 ;  /* 0x3000000bff0b7230 */ /* 0x000fe20000004100 */
[C---:B------:R-:W-:Y:S01]  /*cdf0*/  FMUL.FTZ R63, R95.reuse, R90 ;  /* 0x0000005a5f3f7220 */ /* 0x040fe20000410000 */
[----:B------:R-:W-:Y:S01]  /*ce00*/  HADD2.F32 R12, -RZ, R14.H0_H0 ;  /* 0x2000000eff0c7230 */ /* 0x000fe20000004100 */
[----:B------:R-:W-:Y:S01]  /*ce10*/  FFMA.FTZ R95, R95, R92, R9 ;  /* 0x0000005c5f5f7223 */ /* 0x000fe20000010009 */
[----:B------:R-:W-:Y:S01]  /*ce20*/  HADD2.F32 R96, -RZ, R8.H1_H1 ;  /* 0x30000008ff607230 */ /* 0x000fe20000004100 */
[----:B------:R-:W-:Y:S01]  /*ce30*/  FMUL.FTZ R94, R11, R94 ;  /* 0x0000005e0b5e7220 */ /* 0x000fe20000410000 */
[----:B------:R-:W-:Y:S01]  /*ce40*/  HADD2.F32 R8, -RZ, R10.H0_H0 ;  /* 0x2000000aff087230 */ /* 0x000fe20000004100 */
[C---:B------:R-:W-:Y:S01]  /*ce50*/  FMUL.FTZ R86, R87.reuse, R86 ;  /* 0x0000005657567220 */ /* 0x040fe20000410000 */
[----:B------:R-:W-:Y:S01]  /*ce60*/  HADD2.F32 R14, -RZ, R14.H1_H1 ;  /* 0x3000000eff0e7230 */ /* 0x000fe20000004100 */
[----:B------:R-:W-:Y:S01]  /*ce70*/  FFMA.FTZ R98, R87, R100, R98 ;  /* 0x0000006457627223 */ /* 0x000fe20000010062 */
[----:B------:R-:W-:Y:S01]  /*ce80*/  HADD2.F32 R87, -RZ, R62.H0_H0 ;  /* 0x2000003eff577230 */ /* 0x000fe20000004100 */
[----:B------:R-:W-:Y:S01]  /*ce90*/  FFMA.FTZ R11, R11, R110, R66 ;  /* 0x0000006e0b0b7223 */ /* 0x000fe20000010042 */
[----:B------:R-:W-:Y:S01]  /*cea0*/  HADD2.F32 R66, -RZ, R60.H0_H0 ;  /* 0x2000003cff427230 */ /* 0x000fe20000004100 */
[-C--:B------:R-:W-:Y:S01]  /*ceb0*/  FMUL.FTZ R9, R12, R91.reuse ;  /* 0x0000005b0c097220 */ /* 0x080fe20000410000 */
[----:B------:R-:W-:Y:S01]  /*cec0*/  HADD2.F32 R10, -RZ, R10.H1_H1 ;  /* 0x3000000aff0a7230 */ /* 0x000fe20000004100 */
[C---:B------:R-:W-:Y:S01]  /*ced0*/  FMUL.FTZ R91, R8.reuse, R91 ;  /* 0x0000005b085b7220 */ /* 0x040fe20000410000 */
[----:B------:R-:W-:Y:S01]  /*cee0*/  F2FP.PACK_AB R11, R11, R106 ;  /* 0x0000006a0b0b723e */ /* 0x000fe200000000ff */
[----:B------:R-:W-:Y:S01]  /*cef0*/  FFMA.FTZ R60, R8, R93, R9 ;  /* 0x0000005d083c7223 */ /* 0x000fe20000010009 */
[----:B------:R-:W-:Y:S01]  /*cf00*/  HADD2.F32 R9, -RZ, R61.H0_H0 ;  /* 0x2000003dff097230 */ /* 0x000fe20000004100 */
[----:B------:R-:W-:-:S02]  /*cf10*/  FMUL.FTZ R97, R85, R66 ;  /* 0x0000004255617220 */ /* 0x000fc40000410000 */
[-C--:B------:R-:W-:Y:S02]  /*cf20*/  FMUL.FTZ R61, R14, R87.reuse ;  /* 0x000000570e3d7220 */ /* 0x080fe40000410000 */
[----:B------:R-:W-:Y:S02]  /*cf30*/  FMUL.FTZ R66, R96, R66 ;  /* 0x0000004260427220 */ /* 0x000fe40000410000 */
[----:B------:R-:W-:Y:S02]  /*cf40*/  FMUL.FTZ R87, R10, R87 ;  /* 0x000000570a577220 */ /* 0x000fe40000410000 */
[----:B------:R-:W-:Y:S02]  /*cf50*/  FFMA.FTZ R91, R12, R93, -R91 ;  /* 0x0000005d0c5b7223 */ /* 0x000fe4000001085b */
[----:B------:R-:W-:Y:S02]  /*cf60*/  FFMA.FTZ R86, R67, R100, -R86 ;  /* 0x0000006443567223 */ /* 0x000fe40000010856 */
[----:B------:R-:W-:-:S02]  /*cf70*/  FFMA.FTZ R83, R83, R104, -R82 ;  /* 0x0000006853537223 */ /* 0x000fc40000010852 */
[----:B------:R-:W-:Y:S02]  /*cf80*/  FFMA.FTZ R102, R13, R108, -R102 ;  /* 0x0000006c0d667223 */ /* 0x000fe40000010866 */
[----:B------:R-:W-:Y:S01]  /*cf90*/  FFMA.FTZ R15, R15, R110, -R94 ;  /* 0x0000006e0f0f7223 */ /* 0x000fe2000001085e */
[----:B------:R-:W-:Y:S01]  /*cfa0*/  F2FP.PACK_AB R13, R83, R86 ;  /* 0x00000056530d723e */ /* 0x000fe200000000ff */
[----:B------:R-:W-:Y:S02]  /*cfb0*/  FFMA.FTZ R63, R84, R92, -R63 ;  /* 0x0000005c543f7223 */ /* 0x000fe4000001083f */
[----:B------:R-:W-:Y:S01]  /*cfc0*/  FFMA.FTZ R12, R85, R64, -R66 ;  /* 0x00000040550c7223 */ /* 0x000fe20000010842 */
[----:B------:R-:W-:Y:S01]  /*cfd0*/  F2FP.PACK_AB R15, R15, R102 ;  /* 0x000000660f0f723e */ /* 0x000fe200000000ff */
[----:B------:R-:W-:Y:S02]  /*cfe0*/  FFMA.FTZ R14, R14, R9, -R87 ;  /* 0x000000090e0e7223 */ /* 0x000fe40000010857 */
[----:B------:R-:W-:Y:S01]  /*cff0*/  FFMA.FTZ R8, R96, R64, R97 ;  /* 0x0000004060087223 */ /* 0x000fe20000010061 */
[----:B------:R-:W-:Y:S01]  /*d000*/  F2FP.PACK_AB R12, R12, R63 ;  /* 0x0000003f0c0c723e */ /* 0x000fe200000000ff */
[----:B------:R-:W-:Y:S01]  /*d010*/  FFMA.FTZ R61, R10, R9, R61 ;  /* 0x000000090a3d7223 */ /* 0x000fe2000001003d */
[----:B------:R-:W-:-:S02]  /*d020*/  F2FP.PACK_AB R14, R14, R91 ;  /* 0x0000005b0e0e723e */ /* 0x000fc400000000ff */
[----:B------:R-:W-:Y:S02]  /*d030*/  F2FP.PACK_AB R9, R65, R98 ;  /* 0x000000624109723e */ /* 0x000fe400000000ff */
[----:B------:R-:W-:Y:S01]  /*d040*/  F2FP.PACK_AB R8, R8, R95 ;  /* 0x0000005f0808723e */ /* 0x000fe200000000ff */
[----:B------:R1:W-:Y:S01]  /*d050*/  STS.128 [R81+0xc100], R12 ;  /* 0x00c1000c51007388 */ /* 0x0003e20000000c00 */
[----:B------:R-:W-:-:S05]  /*d060*/  F2FP.PACK_AB R10, R61, R60 ;  /* 0x0000003c3d0a723e */ /* 0x000fca00000000ff */
[----:B------:R1:W-:Y:S02]  /*d070*/  STS.128 [R80+0xc100], R8 ;  /* 0x00c1000850007388 */ /* 0x0003e40000000c00 */
.L_x_380:
[----:B------:R-:W-:Y:S05]  /*d080*/  BSYNC B0 ;  /* 0x0000000000007941 */ /* 0x000fea0003800000 */
.L_x_379:
[----:B-1----:R-:W-:-:S04]  /*d090*/  IADD3 R12, R56, 0x40, RZ ;  /* 0x00000040380c7810 */ /* 0x002fc80007ffe0ff */
[----:B------:R-:W-:-:S13]  /*d0a0*/  ISETP.GE.AND P0, PT, R12, c[0x0][0x27c], PT ;  /* 0x00009f000c007a0c */ /* 0x000fda0003f06270 */
[----:B------:R-:W-:Y:S05]  /*d0b0*/  @P0 BRA `(.L_x_376) ;  /* 0x000006e000000947 */ /* 0x000fea0003800000 */
[----:B------:R-:W-:Y:S01]  /*d0c0*/  SHF.R.S32.HI R11, RZ, 0x1f, R12 ;  /* 0x0000001fff0b7819 */ /* 0x000fe2000001140c */
[----:B------:R-:W-:Y:S01]  /*d0d0*/  HADD2.F32 R90, -RZ, R76.H0_H0 ;  /* 0x2000004cff5a7230 */ /* 0x000fe20000004100 */
[----:B------:R-:W-:Y:S01]  /*d0e0*/  MOV R8, c[0x0][0x27c] ;  /* 0x00009f0000087a02 */ /* 0x000fe20000000f00 */
[----:B------:R-:W-:Y:S01]  /*d0f0*/  HADD2.F32 R96, -RZ, R88.H0_H0 ;  /* 0x20000058ff607230 */ /* 0x000fe20000004100 */
[CC--:B------:R-:W-:Y:S01]  /*d100*/  LEA.HI R10, R11.reuse, R12.reuse, RZ, 0x3 ;  /* 0x0000000c0b0a7211 */ /* 0x0c0fe200078f18ff */
[--C-:B------:R-:W-:Y:S01]  /*d110*/  HADD2.F32 R66, -RZ, R75.reuse.H0_H0 ;  /* 0x2000004bff427230 */ /* 0x100fe20000004100 */
        /* <DEDUP_REMOVED lines=8> */
[----:B------:R-:W-:-:S02]  /*d1a0*/  LOP3.LUT R9, R9, 0x1c0, RZ, 0xc0, !PT ;  /* 0x000001c009097812 */ /* 0x000fc400078ec0ff */
[----:B------:R-:W-:Y:S02]  /*d1b0*/  SHF.R.S32.HI R13, RZ, 0x1f, R8 ;  /* 0x0000001fff0d7819 */ /* 0x000fe40000011408 */
[----:B------:R-:W-:Y:S02]  /*d1c0*/  LOP3.LUT R15, R9, 0x38, R10, 0xf8, !PT ;  /* 0x00000038090f7812 */ /* 0x000fe400078ef80a */
[----:B------:R-:W-:Y:S01]  /*d1d0*/  LEA.HI R13, R13, R8, RZ, 0x3 ;  /* 0x000000080d0d7211 */ /* 0x000fe200078f18ff */
[----:B------:R-:W-:Y:S01]  /*d1e0*/  IMAD.SHL.U32 R8, R8, 0x8, RZ ;  /* 0x0000000808087824 */ /* 0x000fe200078e00ff */
[----:B------:R-:W-:Y:S02]  /*d1f0*/  SHF.R.U32.HI R10, RZ, 0x3, R9 ;  /* 0x00000003ff0a7819 */ /* 0x000fe40000011609 */
[----:B------:R-:W-:Y:S02]  /*d200*/  SHF.L.U32 R13, R13, 0xa, RZ ;  /* 0x0000000a0d0d7819 */ /* 0x000fe400000006ff */
[----:B------:R-:W-:-:S02]  /*d210*/  LOP3.LUT R12, R11, 0x7fffe000, RZ, 0xc0, !PT ;  /* 0x7fffe0000b0c7812 */ /* 0x000fc400078ec0ff */
[----:B------:R-:W-:Y:S02]  /*d220*/  LOP3.LUT R9, R9, 0x38, R8, 0xf8, !PT ;  /* 0x0000003809097812 */ /* 0x000fe400078ef808 */
[----:B------:R-:W-:Y:S02]  /*d230*/  LOP3.LUT R14, R13, 0x7fffe000, RZ, 0xc0, !PT ;  /* 0x7fffe0000d0e7812 */ /* 0x000fe400078ec0ff */
[----:B------:R-:W-:Y:S02]  /*d240*/  LOP3.LUT R15, R15, R10, RZ, 0x3c, !PT ;  /* 0x0000000a0f0f7212 */ /* 0x000fe400078e3cff */
[----:B------:R-:W-:Y:S02]  /*d250*/  LEA R12, R89, R12, 0x9 ;  /* 0x0000000c590c7211 */ /* 0x000fe400078e48ff */
[----:B------:R-:W-:Y:S01]  /*d260*/  LOP3.LUT R8, R9, R10, RZ, 0x3c, !PT ;  /* 0x0000000a09087212 */ /* 0x000fe200078e3cff */
[----:B------:R-:W-:Y:S01]  /*d270*/  IMAD R9, R89, 0x200, R14 ;  /* 0x0000020059097824 */ /* 0x000fe200078e020e */
[----:B------:R-:W-:Y:S01]  /*d280*/  SHF.R.U32.HI R62, RZ, 0x10, R41 ;  /* 0x00000010ff3e7819 */ /* 0x000fe20000011629 */
[----:B------:R-:W-:Y:S01]  /*d290*/  IMAD.IADD R12, R12, 0x1, R15 ;  /* 0x000000010c0c7824 */ /* 0x000fe200078e020f */
[----:B------:R-:W-:-:S02]  /*d2a0*/  SHF.R.U64 R48, R48, 0x10, R49 ;  /* 0x0000001030307819 */ /* 0x000fc40000001231 */
        /* <DEDUP_REMOVED lines=12> */
[--C-:B------:R-:W-:Y:S01]  /*d370*/  SHF.R.U64 R42, R42, 0x10, R43.reuse ;  /* 0x000000102a2a7819 */ /* 0x100fe2000000122b */
[----:B------:R-:W-:Y:S01]  /*d380*/  HADD2.F32 R83, -RZ, R41.H0_H0 ;  /* 0x20000029ff537230 */ /* 0x000fe20000004100 */
[----:B------:R-:W-:Y:S01]  /*d390*/  SHF.R.U32.HI R43, RZ, 0x10, R43 ;  /* 0x00000010ff2b7819 */ /* 0x000fe2000001162b */
[----:B------:R-:W-:-:S02]  /*d3a0*/  HADD2.F32 R98, -RZ, R50.H0_H0 ;  /* 0x20000032ff627230 */ /* 0x000fc40000004100 */
        /* <DEDUP_REMOVED lines=16> */
[----:B------:R-:W-:Y:S01]  /*d4b0*/  HADD2.F32 R11, -RZ, R11.H1_H1 ;  /* 0x3000000bff0b7230 */ /* 0x000fe20000004100 */
[----:B------:R-:W-:Y:S01]  /*d4c0*/  FMUL.FTZ R66, R67, R66 ;  /* 0x0000004243427220 */ /* 0x000fe20000410000 */
[----:B------:R-:W-:Y:S01]  /*d4d0*/  HADD2.F32 R81, -RZ, R8.H0_H0 ;  /* 0x20000008ff517230 */ /* 0x000fe20000004100 */
[-C--:B------:R-:W-:Y:S01]  /*d4e0*/  FMUL.FTZ R50, R15, R80.reuse ;  /* 0x000000500f327220 */ /* 0x080fe20000410000 */
[----:B------:R-:W-:Y:S01]  /*d4f0*/  HADD2.F32 R9, -RZ, R76.H1_H1 ;  /* 0x3000004cff097230 */ /* 0x000fe20000004100 */
[-C--:B------:R-:W-:Y:S01]  /*d500*/  FMUL.FTZ R76, R64, R75.reuse ;  /* 0x0000004b404c7220 */ /* 0x080fe20000410000 */
[----:B------:R-:W-:Y:S01]  /*d510*/  HADD2.F32 R65, -RZ, R12.H1_H1 ;  /* 0x3000000cff417230 */ /* 0x000fe20000004100 */
[----:B------:R-:W-:Y:S01]  /*d520*/  FMUL.FTZ R80, R11, R80 ;  /* 0x000000500b507220 */ /* 0x000fe20000410000 */
[----:B------:R-:W-:Y:S01]  /*d530*/  HADD2.F32 R12, -RZ, R14.H0_H0 ;  /* 0x2000000eff0c7230 */ /* 0x000fe20000004100 */
[C---:B------:R-:W-:Y:S01]  /*d540*/  FMUL.FTZ R75, R81.reuse, R75 ;  /* 0x0000004b514b7220 */ /* 0x040fe20000410000 */
[----:B------:R-:W-:Y:S01]  /*d550*/  HADD2.F32 R82, -RZ, R8.H1_H1 ;  /* 0x30000008ff527230 */ /* 0x000fe20000004100 */
[----:B------:R-:W-:Y:S01]  /*d560*/  FFMA.FTZ R76, R81, R79, R76 ;  /* 0x0000004f514c7223 */ /* 0x000fe2000001004c */
[----:B------:R-:W-:Y:S01]  /*d570*/  HADD2.F32 R14, -RZ, R14.H1_H1 ;  /* 0x3000000eff0e7230 */ /* 0x000fe20000004100 */
[----:B------:R-:W-:Y:S01]  /*d580*/  FFMA.FTZ R84, R67, R86, R84 ;  /* 0x0000005643547223 */ /* 0x000fe20000010054 */
[----:B------:R-:W-:Y:S01]  /*d590*/  HADD2.F32 R8, -RZ, R10.H0_H0 ;  /* 0x2000000aff087230 */ /* 0x000fe20000004100 */
[----:B------:R-:W-:Y:S01]  /*d5a0*/  FFMA.FTZ R11, R11, R98, R50 ;  /* 0x000000620b0b7223 */ /* 0x000fe20000010032 */
[----:B------:R-:W-:Y:S01]  /*d5b0*/  HADD2.F32 R43, -RZ, R88.H1_H1 ;  /* 0x30000058ff2b7230 */ /* 0x000fe20000004100 */
[-C--:B------:R-:W-:Y:S01]  /*d5c0*/  FMUL.FTZ R50, R12, R9.reuse ;  /* 0x000000090c327220 */ /* 0x080fe20000410000 */
[----:B------:R-:W-:Y:S01]  /*d5d0*/  HADD2.F32 R81, -RZ, R42.H0_H0 ;  /* 0x2000002aff517230 */ /* 0x000fe20000004100 */
[C---:B------:R-:W-:Y:S01]  /*d5e0*/  FMUL.FTZ R9, R8.reuse, R9 ;  /* 0x0000000908097220 */ /* 0x040fe20000410000 */
[----:B------:R-:W-:Y:S01]  /*d5f0*/  HADD2.F32 R10, -RZ, R10.H1_H1 ;  /* 0x3000000aff0a7230 */ /* 0x000fe20000004100 */
[----:B------:R-:W-:Y:S01]  /*d600*/  FFMA.FTZ R66, R51, R86, -R66 ;  /* 0x0000005633427223 */ /* 0x000fe20000010842 */
[----:B------:R-:W-:Y:S01]  /*d610*/  HADD2.F32 R67, -RZ, R40.H0_H0 ;  /* 0x20000028ff437230 */ /* 0x000fe20000004100 */
[----:B------:R-:W-:Y:S01]  /*d620*/  FFMA.FTZ R40, R8, R43, R50 ;  /* 0x0000002b08287223 */ /* 0x000fe20000010032 */
[----:B------:R-:W-:Y:S01]  /*d630*/  F2FP.PACK_AB R11, R11, R94 ;  /* 0x0000005e0b0b723e */ /* 0x000fe200000000ff */
[----:B------:R-:W-:-:S02]  /*d640*/  FMUL.FTZ R41, R14, R81 ;  /* 0x000000510e297220 */ /* 0x000fc40000410000 */
[----:B------:R-:W-:Y:S02]  /*d650*/  FMUL.FTZ R8, R82, R67 ;  /* 0x0000004352087220 */ /* 0x000fe40000410000 */
[----:B------:R-:W-:Y:S02]  /*d660*/  FMUL.FTZ R81, R10, R81 ;  /* 0x000000510a517220 */ /* 0x000fe40000410000 */
[----:B------:R-:W-:Y:S02]  /*d670*/  FMUL.FTZ R85, R65, R67 ;  /* 0x0000004341557220 */ /* 0x000fe40000410000 */
[----:B------:R-:W-:Y:S01]  /*d680*/  FFMA.FTZ R43, R12, R43, -R9 ;  /* 0x0000002b0c2b7223 */ /* 0x000fe20000010809 */
[----:B------:R-:W-:Y:S01]  /*d690*/  F2FP.PACK_AB R9, R49, R84 ;  /* 0x000000543109723e */ /* 0x000fe200000000ff */
[----:B------:R-:W-:Y:S02]  /*d6a0*/  FFMA.FTZ R63, R63, R92, -R62 ;  /* 0x0000005c3f3f7223 */ /* 0x000fe4000001083e */
[----:B------:R-:W-:-:S02]  /*d6b0*/  FFMA.FTZ R90, R13, R96, -R90 ;  /* 0x000000600d5a7223 */ /* 0x000fc4000001085a */
        /* <DEDUP_REMOVED lines=12> */
[----:B------:R1:W-:Y:S04]  /*d780*/  STS.128 [R61+0xc100], R12 ;  /* 0x00c1000c3d007388 */ /* 0x0003e80000000c00 */
[----:B------:R1:W-:Y:S02]  /*d790*/  STS.128 [R60+0xc100], R8 ;  /* 0x00c100083c007388 */ /* 0x0003e40000000c00 */
.L_x_376:
[----:B------:R-:W-:Y:S05]  /*d7a0*/  BSYNC B1 ;  /* 0x0000000000017941 */ /* 0x000fea0003800000 */
.L_x_375:
[----:B------:R-:W-:-:S04]  /*d7b0*/  IADD3 R73, R73, 0x40, RZ ;  /* 0x0000004049497810 */ /* 0x000fc80007ffe0ff */
[----:B------:R-:W-:-:S13]  /*d7c0*/  ISETP.GE.AND P0, PT, R73, UR4, PT ;  /* 0x0000000449007c0c */ /* 0x000fda000bf06270 */
[----:B------:R-:W-:Y:S05]  /*d7d0*/  @P0 BRA `(.L_x_360) ;  /* 0x0000155000000947 */ /* 0x000fea0003800000 */
[----:B------:R-:W-:Y:S01]  /*d7e0*/  ISETP.GE.AND P0, PT, R56, c[0x0][0x27c], PT ;  /* 0x00009f0038007a0c */ /* 0x000fe20003f06270 */
[----:B------:R-:W-:-:S12]  /*d7f0*/  BSSY B0, `(.L_x_381) ;  /* 0x000006b000007945 */ /* 0x000fd80003800000 */
[----:B------:R-:W-:Y:S05]  /*d800*/  @P0 BRA `(.L_x_382) ;  /* 0x0000069000000947 */ /* 0x000fea0003800000 */
[----:B-1----:R-:W-:Y:S01]  /*d810*/  MOV R11, c[0x0][0x27c] ;  /* 0x00009f00000b7a02 */ /* 0x002fe20000000f00 */
[----:B------:R-:W-:Y:S01]  /*d820*/  HADD2.F32 R63, -RZ, R69.H0_H0 ;  /* 0x20000045ff3f7230 */ /* 0x000fe20000004100 */
[----:B------:R-:W-:Y:S01]  /*d830*/  SHF.R.S32.HI R8, RZ, 0x1f, R73 ;  /* 0x0000001fff087819 */ /* 0x000fe20000011449 */
[----:B------:R-:W-:Y:S01]  /*d840*/  HADD2.F32 R80, -RZ, R71.H0_H0 ;  /* 0x20000047ff507230 */ /* 0x000fe20000004100 */
[----:B------:R-:W-:Y:S01]  /*d850*/  LEA.HI R11, R11, R74, RZ, 0x1d ;  /* 0x0000004a0b0b7211 */ /* 0x000fe200078fe8ff */
[----:B------:R-:W-:Y:S01]  /*d860*/  HADD2.F32 R50, -RZ, R70.H0_H0 ;  /* 0x20000046ff327230 */ /* 0x000fe20000004100 */
[----:B------:R-:W-:Y:S01]  /*d870*/  LEA.HI R8, R8, R73, RZ, 0x3 ;  /* 0x0000004908087211 */ /* 0x000fe200078f18ff */
[----:B------:R-:W-:Y:S01]  /*d880*/  HADD2.F32 R69, -RZ, R69.H1_H1 ;  /* 0x30000045ff457230 */ /* 0x000fe20000004100 */
[----:B------:R-:W-:Y:S01]  /*d890*/  SHF.R.S32.HI R10, RZ, 0x1f, R11 ;  /* 0x0000001fff0a7819 */ /* 0x000fe2000001140b */
[----:B------:R-:W-:Y:S01]  /*d8a0*/  HADD2.F32 R66, -RZ, R72.H0_H0 ;  /* 0x20000048ff427230 */ /* 0x000fe20000004100 */
[----:B------:R-:W-:Y:S01]  /*d8b0*/  SHF.L.U32 R9, R73, 0x6, RZ ;  /* 0x0000000649097819 */ /* 0x000fe200000006ff */
[----:B------:R-:W-:Y:S01]  /*d8c0*/  IMAD.SHL.U32 R8, R8, 0x40, RZ ;  /* 0x0000004008087824 */ /* 0x000fe200078e00ff */
[----:B------:R-:W-:Y:S01]  /*d8d0*/  LEA.HI R10, R10, R11, RZ, 0x3 ;  /* 0x0000000b0a0a7211 */ /* 0x000fe200078f18ff */
[----:B------:R-:W-:Y:S01]  /*d8e0*/  HADD2.F32 R71, -RZ, R71.H1_H1 ;  /* 0x30000047ff477230 */ /* 0x000fe20000004100 */
[----:B------:R-:W-:-:S02]  /*d8f0*/  LOP3.LUT R9, R9, 0x1c0, RZ, 0xc0, !PT ;  /* 0x000001c009097812 */ /* 0x000fc400078ec0ff */
[----:B------:R-:W-:Y:S01]  /*d900*/  SHF.L.U32 R12, R11, 0x3, RZ ;  /* 0x000000030b0c7819 */ /* 0x000fe200000006ff */
[----:B------:R-:W-:Y:S01]  /*d910*/  IMAD.SHL.U32 R10, R10, 0x400, RZ ;  /* 0x000004000a0a7824 */ /* 0x000fe200078e00ff */
[C---:B------:R-:W-:Y:S02]  /*d920*/  LOP3.LUT R14, R9.reuse, 0x38, R56, 0xf8, !PT ;  /* 0x00000038090e7812 */ /* 0x040fe400078ef838 */
[----:B------:R-:W-:Y:S02]  /*d930*/  SHF.R.U32.HI R13, RZ, 0x3, R9 ;  /* 0x00000003ff0d7819 */ /* 0x000fe40000011609 */
[----:B------:R-:W-:Y:S02]  /*d940*/  LOP3.LUT R8, R8, 0xfffffe00, RZ, 0xc0, !PT ;  /* 0xfffffe0008087812 */ /* 0x000fe400078ec0ff */
[----:B------:R-:W-:Y:S02]  /*d950*/  LOP3.LUT R12, R9, 0x38, R12, 0xf8, !PT ;  /* 0x00000038090c7812 */ /* 0x000fe400078ef80c */
[----:B------:R-:W-:-:S02]  /*d960*/  LOP3.LUT R14, R8, R14, R13, 0xf6, !PT ;  /* 0x0000000e080e7212 */ /* 0x000fc400078ef60d */
[----:B------:R-:W-:Y:S02]  /*d970*/  LOP3.LUT R13, R12, R13, RZ, 0x3c, !PT ;  /* 0x0000000d0c0d7212 */ /* 0x000fe400078e3cff */
[----:B------:R-:W-:Y:S02]  /*d980*/  LOP3.LUT R10, R10, 0x7fffe000, RZ, 0xc0, !PT ;  /* 0x7fffe0000a0a7812 */ /* 0x000fe400078ec0ff */
[----:B------:R-:W-:Y:S02]  /*d990*/  SHF.L.U32 R41, R14, 0x1, RZ ;  /* 0x000000010e297819 */ /* 0x000fe400000006ff */
[----:B------:R-:W-:Y:S02]  /*d9a0*/  IADD3 R40, R13, R10, R8 ;  /* 0x0000000a0d287210 */ /* 0x000fe40007ffe008 */
[----:B------:R-:W-:Y:S01]  /*d9b0*/  SHF.R.U32.HI R42, RZ, 0x10, R35 ;  /* 0x00000010ff2a7819 */ /* 0x000fe20000011623 */
[----:B------:R-:W1:Y:S01]  /*d9c0*/  LDS.128 R12, [R41+0xc100] ;  /* 0x00c10000290c7984 */ /* 0x000e620000000c00 */
[----:B------:R-:W-:-:S02]  /*d9d0*/  SHF.L.U32 R40, R40, 0x1, RZ ;  /* 0x0000000128287819 */ /* 0x000fc400000006ff */
[----:B------:R-:W-:Y:S01]  /*d9e0*/  SHF.R.U64 R34, R34, 0x10, R35 ;  /* 0x0000001022227819 */ /* 0x000fe20000001223 */
[----:B------:R-:W-:Y:S01]  /*d9f0*/  HADD2.F32 R42, -RZ, R42.H0_H0 ;  /* 0x2000002aff2a7230 */ /* 0x000fe20000004100 */
[----:B------:R-:W-:Y:S01]  /*da00*/  SHF.R.U64 R35, R36, 0x10, R37 ;  /* 0x0000001024237819 */ /* 0x000fe20000001225 */
[----:B------:R-:W2:Y:S01]  /*da10*/  LDS.128 R8, [R40+0xc100] ;  /* 0x00c1000028087984 */ /* 0x000ea20000000c00 */
[----:B------:R-:W-:Y:S01]  /*da20*/  SHF.R.U64 R38, R38, 0x10, R39 ;  /* 0x0000001026267819 */ /* 0x000fe20000001227 */
[----:B------:R-:W-:Y:S01]  /*da30*/  HADD2.F32 R65, -RZ, R34.H0_H0 ;  /* 0x20000022ff417230 */ /* 0x000fe20000004100 */
[----:B------:R-:W-:Y:S02]  /*da40*/  SHF.R.U32.HI R36, RZ, 0x10, R37 ;  /* 0x00000010ff247819 */ /* 0x000fe40000011625 */
[----:B------:R-:W-:Y:S01]  /*da50*/  SHF.R.U32.HI R39, RZ, 0x10, R39 ;  /* 0x00000010ff277819 */ /* 0x000fe20000011627 */
[----:B------:R-:W-:Y:S01]  /*da60*/  HADD2.F32 R67, -RZ, R38.H0_H0 ;  /* 0x20000026ff437230 */ /* 0x000fe20000004100 */
[----:B------:R-:W-:-:S02]  /*da70*/  SHF.R.U64 R32, R32, 0x10, R33 ;  /* 0x0000001020207819 */ /* 0x000fc40000001221 */
[----:B------:R-:W-:Y:S01]  /*da80*/  SHF.R.U32.HI R33, RZ, 0x10, R33 ;  /* 0x00000010ff217819 */ /* 0x000fe20000011621 */
[----:B------:R-:W-:Y:S02]  /*da90*/  HADD2.F32 R76, -RZ, R39.H0_H0 ;  /* 0x20000027ff4c7230 */ /* 0x000fe40000004100 */
[--C-:B-1----:R-:W-:Y:S02]  /*daa0*/  HADD2.F32 R37, -RZ, R15.reuse.H0_H0 ;  /* 0x2000000fff257230 */ /* 0x102fe40000004100 */
[----:B------:R-:W-:Y:S02]  /*dab0*/  HADD2.F32 R15, -RZ, R15.H1_H1 ;  /* 0x3000000fff0f7230 */ /* 0x000fe40000004100 */
[----:B------:R-:W-:Y:S01]  /*dac0*/  HADD2.F32 R43, -RZ, R13.H0_H0 ;  /* 0x2000000dff2b7230 */ /* 0x000fe20000004100 */
[----:B------:R-:W-:Y:S01]  /*dad0*/  FMUL.FTZ R64, R37, R50 ;  /* 0x0000003225407220 */ /* 0x000fe20000410000 */
[--C-:B--2---:R-:W-:Y:S01]  /*dae0*/  HADD2.F32 R51, -RZ, R11.reuse.H0_H0 ;  /* 0x2000000bff337230 */ /* 0x104fe20000004100 */
[----:B------:R-:W-:Y:S01]  /*daf0*/  FMUL.FTZ R74, R15, R42 ;  /* 0x0000002a0f4a7220 */ /* 0x000fe20000410000 */
[----:B------:R-:W-:Y:S01]  /*db00*/  HADD2.F32 R11, -RZ, R11.H1_H1 ;  /* 0x3000000bff0b7230 */ /* 0x000fe20000004100 */
[-C--:B------:R-:W-:Y:S01]  /*db10*/  FMUL.FTZ R39, R43, R63.reuse ;  /* 0x0000003f2b277220 */ /* 0x080fe20000410000 */
[----:B------:R-:W-:Y:S01]  /*db20*/  HADD2.F32 R60, -RZ, R9.H0_H0 ;  /* 0x20000009ff3c7230 */ /* 0x000fe20000004100 */
[----:B------:R-:W-:Y:S01]  /*db30*/  FMUL.FTZ R50, R51, R50 ;  /* 0x0000003233327220 */ /* 0x000fe20000410000 */
[----:B------:R-:W-:Y:S01]  /*db40*/  HADD2.F32 R13, -RZ, R13.H1_H1 ;  /* 0x3000000dff0d7230 */ /* 0x000fe20000004100 */
[C---:B------:R-:W-:Y:S01]  /*db50*/  FMUL.FTZ R42, R11.reuse, R42 ;  /* 0x0000002a0b2a7220 */ /* 0x040fe20000410000 */
[----:B------:R-:W-:Y:S01]  /*db60*/  HADD2.F32 R48, -RZ, R12.H0_H0 ;  /* 0x2000000cff307230 */ /* 0x000fe20000004100 */
[----:B------:R-:W-:Y:S01]  /*db70*/  FFMA.FTZ R11, R11, R76, R74 ;  /* 0x0000004c0b0b7223 */ /* 0x000fe2000001004a */
[----:B------:R-:W-:Y:S01]  /*db80*/  HADD2.F32 R74, -RZ, R33.H0_H0 ;  /* 0x20000021ff4a7230 */ /* 0x000fe20000004100 */
[C---:B------:R-:W-:Y:S01]  /*db90*/  FMUL.FTZ R63, R60.reuse, R63 ;  /* 0x0000003f3c3f7220 */ /* 0x040fe20000410000 */
[----:B------:R-:W-:Y:S01]  /*dba0*/  HADD2.F32 R9, -RZ, R9.H1_H1 ;  /* 0x30000009ff097230 */ /* 0x000fe20000004100 */
[----:B------:R-:W-:Y:S01]  /*dbb0*/  FFMA.FTZ R39, R60, R80, R39 ;  /* 0x000000503c277223 */ /* 0x000fe20000010027 */
[----:B------:R-:W-:Y:S01]  /*dbc0*/  HADD2.F32 R60, -RZ, R36.H0_H0 ;  /* 0x20000024ff3c7230 */ /* 0x000fe20000004100 */
[-C--:B------:R-:W-:Y:S01]  /*dbd0*/  FMUL.FTZ R36, R13, R74.reuse ;  /* 0x0000004a0d247220 */ /* 0x080fe20000410000 */
[----:B------:R-:W-:Y:S01]  /*dbe0*/  HADD2.F32 R49, -RZ, R12.H1_H1 ;  /* 0x3000000cff317230 */ /* 0x000fe20000004100 */
[C---:B------:R-:W-:Y:S01]  /*dbf0*/  FMUL.FTZ R74, R9.reuse, R74 ;  /* 0x0000004a094a7220 */ /* 0x040fe20000410000 */
[----:B------:R-:W-:Y:S01]  /*dc00*/  HADD2.F32 R12, -RZ, R14.H0_H0 ;  /* 0x2000000eff0c7230 */ /* 0x000fe20000004100 */
[----:B------:R-:W-:Y:S01]  /*dc10*/  FFMA.FTZ R36, R9, R60, R36 ;  /* 0x0000003c09247223 */ /* 0x000fe20000010024 */
[----:B------:R-:W-:Y:S01]  /*dc20*/  HADD2.F32 R61, -RZ, R8.H0_H0 ;  /* 0x20000008ff3d7230 */ /* 0x000fe20000004100 */
[----:B------:R-:W-:Y:S01]  /*dc30*/  FFMA.FTZ R64, R51, R66, R64 ;  /* 0x0000004233407223 */ /* 0x000fe20000010040 */
[----:B------:R-:W-:Y:S01]  /*dc40*/  HADD2.F32 R33, -RZ, R70.H1_H1 ;  /* 0x30000046ff217230 */ /* 0x000fe20000004100 */
[-C--:B------:R-:W-:Y:S01]  /*dc50*/  FMUL.FTZ R70, R48, R69.reuse ;  /* 0x0000004530467220 */ /* 0x080fe20000410000 */
[----:B------:R-:W-:Y:S01]  /*dc60*/  HADD2.F32 R62, -RZ, R8.H1_H1 ;  /* 0x30000008ff3e7230 */ /* 0x000fe20000004100 */
[C---:B------:R-:W-:Y:S01]  /*dc70*/  FMUL.FTZ R69, R61.reuse, R69 ;  /* 0x000000453d457220 */ /* 0x040fe20000410000 */
[----:B------:R-:W-:Y:S01]  /*dc80*/  HADD2.F32 R8, -RZ, R10.H0_H0 ;  /* 0x2000000aff087230 */ /* 0x000fe20000004100 */
[----:B------:R-:W-:Y:S01]  /*dc90*/  FFMA.FTZ R70, R61, R71, R70 ;  /* 0x000000473d467223 */ /* 0x000fe20000010046 */
[----:B------:R-:W-:Y:S01]  /*dca0*/  HADD2.F32 R9, -RZ, R72.H1_H1 ;  /* 0x30000048ff097230 */ /* 0x000fe20000004100 */
[-C--:B------:R-:W-:Y:S01]  /*dcb0*/  FMUL.FTZ R51, R12, R33.reuse ;  /* 0x000000210c337220 */ /* 0x080fe20000410000 */
[----:B------:R-:W-:Y:S01]  /*dcc0*/  HADD2.F32 R14, -RZ, R14.H1_H1 ;  /* 0x3000000eff0e7230 */ /* 0x000fe20000004100 */
[C---:B------:R-:W-:Y:S01]  /*dcd0*/  FMUL.FTZ R33, R8.reuse, R33 ;  /* 0x0000002108217220 */ /* 0x040fe20000410000 */
[----:B------:R-:W-:Y:S01]  /*dce0*/  HADD2.F32 R61, -RZ, R32.H0_H0 ;  /* 0x20000020ff3d7230 */ /* 0x000fe20000004100 */
[-C--:B------:R-:W-:Y:S01]  /*dcf0*/  FFMA.FTZ R32, R8, R9.reuse, R51 ;  /* 0x0000000908207223 */ /* 0x080fe20000010033 */
[----:B------:R-:W-:Y:S01]  /*dd00*/  HADD2.F32 R10, -RZ, R10.H1_H1 ;  /* 0x3000000aff0a7230 */ /* 0x000fe20000004100 */
[----:B------:R-:W-:Y:S01]  /*dd10*/  FFMA.FTZ R33, R12, R9, -R33 ;  /* 0x000000090c217223 */ /* 0x000fe20000010821 */
[----:B------:R-:W-:Y:S01]  /*dd20*/  HADD2.F32 R8, -RZ, R35.H0_H0 ;  /* 0x20000023ff087230 */ /* 0x000fe20000004100 */
[----:B------:R-:W-:Y:S01]  /*dd30*/  FMUL.FTZ R51, R49, R61 ;  /* 0x0000003d31337220 */ /* 0x000fe20000410000 */
[----:B------:R-:W-:Y:S01]  /*dd40*/  F2FP.PACK_AB R11, R11, R64 ;  /* 0x000000400b0b723e */ /* 0x000fe200000000ff */
[----:B------:R-:W-:Y:S01]  /*dd50*/  FMUL.FTZ R35, R14, R65 ;  /* 0x000000410e237220 */ /* 0x000fe20000410000 */
[----:B------:R-:W-:Y:S01]  /*dd60*/  F2FP.PACK_AB R9, R36, R39 ;  /* 0x000000272409723e */ /* 0x000fe200000000ff */
[----:B------:R-:W-:-:S02]  /*dd70*/  FMUL.FTZ R61, R62, R61 ;  /* 0x0000003d3e3d7220 */ /* 0x000fc40000410000 */
[----:B------:R-:W-:Y:S02]  /*dd80*/  FMUL.FTZ R65, R10, R65 ;  /* 0x000000410a417220 */ /* 0x000fe40000410000 */
[----:B------:R-:W-:Y:S02]  /*dd90*/  FFMA.FTZ R50, R37, R66, -R50 ;  /* 0x0000004225327223 */ /* 0x000fe40000010832 */
[----:B------:R-:W-:Y:S02]  /*dda0*/  FFMA.FTZ R15, R15, R76, -R42 ;  /* 0x0000004c0f0f7223 */ /* 0x000fe4000001082a */
[----:B------:R-:W-:Y:S02]  /*ddb0*/  FFMA.FTZ R63, R43, R80, -R63 ;  /* 0x000000502b3f7223 */ /* 0x000fe4000001083f */
[----:B------:R-:W-:Y:S01]  /*ddc0*/  FFMA.FTZ R74, R13, R60, -R74 ;  /* 0x0000003c0d4a7223 */ /* 0x000fe2000001084a */
[----:B------:R-:W-:Y:S01]  /*ddd0*/  F2FP.PACK_AB R15, R15, R50 ;  /* 0x000000320f0f723e */ /* 0x000fe200000000ff */
[----:B------:R-:W-:-:S02]  /*dde0*/  FFMA.FTZ R69, R48, R71, -R69 ;  /* 0x0000004730457223 */ /* 0x000fc40000010845 */
[-C--:B------:R-:W-:Y:S01]  /*ddf0*/  FFMA.FTZ R12, R49, R8.reuse, -R61 ;  /* 0x00000008310c7223 */ /* 0x080fe2000001083d */
[----:B------:R-:W-:Y:S01]  /*de00*/  F2FP.PACK_AB R13, R74, R63 ;  /* 0x0000003f4a0d723e */ /* 0x000fe200000000ff */
[----:B------:R-:W-:Y:S02]  /*de10*/  FFMA.FTZ R14, R14, R67, -R65 ;  /* 0x000000430e0e7223 */ /* 0x000fe40000010841 */
        /* <DEDUP_REMOVED lines=8> */
.L_x_382:
[----:B------:R-:W-:Y:S05]  /*dea0*/  BSYNC B0 ;  /* 0x0000000000007941 */ /* 0x000fea0003800000 */
.L_x_381:
[----:B-1----:R-:W-:Y:S01]  /*deb0*/  IADD3 R9, R56, 0x20, RZ ;  /* 0x0000002038097810 */ /* 0x002fe20007ffe0ff */
[----:B------:R-:W-:Y:S03]  /*dec0*/  BSSY B0, `(.L_x_383) ;  /* 0x0000073000007945 */ /* 0x000fe60003800000 */
[----:B------:R-:W-:-:S13]  /*ded0*/  ISETP.GE.AND P0, PT, R9, c[0x0][0x27c], PT ;  /* 0x00009f0009007a0c */ /* 0x000fda0003f06270 */
[----:B------:R-:W-:Y:S05]  /*dee0*/  @P0 BRA `(.L_x_384) ;  /* 0x0000070000000947 */ /* 0x000fea0003800000 */
[----:B------:R-:W-:Y:S01]  /*def0*/  SHF.R.S32.HI R12, RZ, 0x1f, R9 ;  /* 0x0000001fff0c7819 */ /* 0x000fe20000011409 */
[----:B------:R-:W-:Y:S01]  /*df00*/  IMAD.MOV.U32 R13, RZ, RZ, c[0x0][0x27c] ;  /* 0x00009f00ff0d7624 */ /* 0x000fe200078e00ff */
[----:B------:R-:W-:Y:S01]  /*df10*/  SHF.R.S32.HI R8, RZ, 0x1f, R73 ;  /* 0x0000001fff087819 */ /* 0x000fe20000011449 */
[----:B------:R-:W-:Y:S01]  /*df20*/  IMAD.SHL.U32 R14, R73, 0x40, RZ ;  /* 0x00000040490e7824 */ /* 0x000fe200078e00ff */
[CC--:B------:R-:W-:Y:S01]  /*df30*/  LEA.HI R15, R12.reuse, R9.reuse, RZ, 0x3 ;  /* 0x000000090c0f7211 */ /* 0x0c0fe200078f18ff */
[----:B------:R-:W-:Y:S01]  /*df40*/  HADD2.F32 R60, -RZ, R58.H0_H0 ;  /* 0x2000003aff3c7230 */ /* 0x000fe20000004100 */
[----:B------:R-:W-:Y:S01]  /*df50*/  LEA.HI R12, R12, R9, RZ, 0x6 ;  /* 0x000000090c0c7211 */ /* 0x000fe200078f30ff */
[----:B------:R-:W-:Y:S01]  /*df60*/  HADD2.F32 R66, -RZ, R68.H0_H0 ;  /* 0x20000044ff427230 */ /* 0x000fe20000004100 */
[----:B------:R-:W-:Y:S01]  /*df70*/  SHF.R.S32.HI R10, RZ, 0x3, R15 ;  /* 0x00000003ff0a7819 */ /* 0x000fe2000001140f */
[--C-:B------:R-:W-:Y:S01]  /*df80*/  HADD2.F32 R38, -RZ, R57.reuse.H0_H0 ;  /* 0x20000039ff267230 */ /* 0x100fe20000004100 */
[----:B------:R-:W-:Y:S01]  /*df90*/  LEA.HI R9, R8, R73, RZ, 0x3 ;  /* 0x0000004908097211 */ /* 0x000fe200078f18ff */
[----:B------:R-:W-:Y:S01]  /*dfa0*/  HADD2.F32 R57, -RZ, R57.H1_H1 ;  /* 0x30000039ff397230 */ /* 0x000fe20000004100 */
[----:B------:R-:W-:Y:S01]  /*dfb0*/  LEA.HI R13, R13, R10, RZ, 0x1d ;  /* 0x0000000a0d0d7211 */ /* 0x000fe200078fe8ff */
[--C-:B------:R-:W-:Y:S01]  /*dfc0*/  HADD2.F32 R50, -RZ, R59.reuse.H0_H0 ;  /* 0x2000003bff327230 */ /* 0x100fe20000004100 */
[----:B------:R-:W-:Y:S01]  /*dfd0*/  LOP3.LUT R14, R14, 0x1c0, RZ, 0xc0, !PT ;  /* 0x000001c00e0e7812 */ /* 0x000fe200078ec0ff */
[----:B------:R-:W-:Y:S01]  /*dfe0*/  IMAD.SHL.U32 R9, R9, 0x40, RZ ;  /* 0x0000004009097824 */ /* 0x000fe200078e00ff */
[----:B------:R-:W-:Y:S01]  /*dff0*/  SHF.R.S32.HI R8, RZ, 0x1f, R13 ;  /* 0x0000001fff087819 */ /* 0x000fe2000001140d */
[----:B------:R-:W-:Y:S01]  /*e000*/  IMAD.SHL.U32 R11, R13, 0x8, RZ ;  /* 0x000000080d0b7824 */ /* 0x000fe200078e00ff */
[----:B------:R-:W-:Y:S01]  /*e010*/  SHF.L.U32 R12, R12, 0x7, RZ ;  /* 0x000000070c0c7819 */ /* 0x000fe200000006ff */
[----:B------:R-:W-:Y:S01]  /*e020*/  HADD2.F32 R59, -RZ, R59.H1_H1 ;  /* 0x3000003bff3b7230 */ /* 0x000fe20000004100 */
[----:B------:R-:W-:-:S02]  /*e030*/  LOP3.LUT R15, R14, 0x38, R15, 0xf8, !PT ;  /* 0x000000380e0f7812 */ /* 0x000fc400078ef80f */
[----:B------:R-:W-:Y:S02]  /*e040*/  SHF.R.U32.HI R10, RZ, 0x3, R14 ;  /* 0x00000003ff0a7819 */ /* 0x000fe4000001160e */
[----:B------:R-:W-:Y:S02]  /*e050*/  LEA.HI R8, R8, R13, RZ, 0x3 ;  /* 0x0000000d08087211 */ /* 0x000fe400078f18ff */
[----:B------:R-:W-:Y:S02]  /*e060*/  LOP3.LUT R12, R12, 0x7fffe000, RZ, 0xc0, !PT ;  /* 0x7fffe0000c0c7812 */ /* 0x000fe400078ec0ff */
[----:B------:R-:W-:Y:S02]  /*e070*/  LOP3.LUT R15, R15, R10, RZ, 0x3c, !PT ;  /* 0x0000000a0f0f7212 */ /* 0x000fe400078e3cff */
[----:B------:R-:W-:Y:S02]  /*e080*/  LOP3.LUT R9, R9, 0xfffffe00, RZ, 0xc0, !PT ;  /* 0xfffffe0009097812 */ /* 0x000fe400078ec0ff */
[----:B------:R-:W-:-:S02]  /*e090*/  LOP3.LUT R11, R14, 0x38, R11, 0xf8, !PT ;  /* 0x000000380e0b7812 */ /* 0x000fc400078ef80b */
[----:B------:R-:W-:Y:S02]  /*e0a0*/  SHF.L.U32 R8, R8, 0xa, RZ ;  /* 0x0000000a08087819 */ /* 0x000fe400000006ff */
[----:B------:R-:W-:Y:S02]  /*e0b0*/  IADD3 R12, R15, R12, R9 ;  /* 0x0000000c0f0c7210 */ /* 0x000fe40007ffe009 */
[----:B------:R-:W-:Y:S02]  /*e0c0*/  LOP3.LUT R10, R11, R10, RZ, 0x3c, !PT ;  /* 0x0000000a0b0a7212 */ /* 0x000fe400078e3cff */
[----:B------:R-:W-:Y:S01]  /*e0d0*/  LOP3.LUT R8, R8, 0x7fffe000, RZ, 0xc0, !PT ;  /* 0x7fffe00008087812 */ /* 0x000fe200078ec0ff */
[----:B------:R-:W-:Y:S01]  /*e0e0*/  IMAD.SHL.U32 R33, R12, 0x2, RZ ;  /* 0x000000020c217824 */ /* 0x000fe200078e00ff */
[----:B------:R-:W-:Y:S02]  /*e0f0*/  SHF.R.U32.HI R34, RZ, 0x10, R17 ;  /* 0x00000010ff227819 */ /* 0x000fe40000011611 */
[----:B------:R-:W-:-:S02]  /*e100*/  IADD3 R8, R10, R8, R9 ;  /* 0x000000080a087210 */ /* 0x000fc40007ffe009 */
[----:B------:R-:W1:Y:S01]  /*e110*/  LDS.128 R12, [R33+0xc100] ;  /* 0x00c10000210c7984 */ /* 0x000e620000000c00 */
[--C-:B------:R-:W-:Y:S01]  /*e120*/  SHF.R.U64 R24, R24, 0x10, R25.reuse ;  /* 0x0000001018187819 */ /* 0x100fe20000001219 */
[----:B------:R-:W-:Y:S01]  /*e130*/  HADD2.F32 R34, -RZ, R34.H0_H0 ;  /* 0x20000022ff227230 */ /* 0x000fe20000004100 */
[----:B------:R-:W-:Y:S02]  /*e140*/  SHF.L.U32 R32, R8, 0x1, RZ ;  /* 0x0000000108207819 */ /* 0x000fe400000006ff */
[----:B------:R-:W-:Y:S01]  /*e150*/  SHF.R.U32.HI R25, RZ, 0x10, R25 ;  /* 0x00000010ff197819 */ /* 0x000fe20000011619 */
[----:B------:R-:W-:Y:S01]  /*e160*/  HADD2.F32 R24, -RZ, R24.H0_H0 ;  /* 0x20000018ff187230 */ /* 0x000fe20000004100 */
[----:B------:R-:W-:Y:S01]  /*e170*/  SHF.R.U64 R16, R16, 0x10, R17 ;  /* 0x0000001010107819 */ /* 0x000fe20000001211 */
[----:B------:R-:W2:Y:S01]  /*e180*/  LDS.128 R8, [R32+0xc100] ;  /* 0x00c1000020087984 */ /* 0x000ea20000000c00 */
[--C-:B------:R-:W-:Y:S01]  /*e190*/  SHF.R.U64 R17, R26, 0x10, R27.reuse ;  /* 0x000000101a117819 */ /* 0x100fe2000000121b */
[----:B------:R-:W-:Y:S01]  /*e1a0*/  HADD2.F32 R62, -RZ, R25.H0_H0 ;  /* 0x20000019ff3e7230 */ /* 0x000fe20000004100 */
[----:B------:R-:W-:-:S02]  /*e1b0*/  SHF.R.U32.HI R26, RZ, 0x10, R27 ;  /* 0x00000010ff1a7819 */ /* 0x000fc4000001161b */
[--C-:B------:R-:W-:Y:S01]  /*e1c0*/  SHF.R.U64 R18, R18, 0x10, R19.reuse ;  /* 0x0000001012127819 */ /* 0x100fe20000001213 */
[----:B------:R-:W-:Y:S01]  /*e1d0*/  HADD2.F32 R43, -RZ, R17.H0_H0 ;  /* 0x20000011ff2b7230 */ /* 0x000fe20000004100 */
[----:B------:R-:W-:Y:S01]  /*e1e0*/  SHF.R.U32.HI R19, RZ, 0x10, R19 ;  /* 0x00000010ff137819 */ /* 0x000fe20000011613 */
[----:B------:R-:W-:Y:S02]  /*e1f0*/  HADD2.F32 R70, -RZ, R26.H0_H0 ;  /* 0x2000001aff467230 */ /* 0x000fe40000004100 */
[--C-:B-1----:R-:W-:Y:S02]  /*e200*/  HADD2.F32 R35, -RZ, R13.reuse.H1_H1 ;  /* 0x3000000dff237230 */ /* 0x102fe40000004100 */
[----:B------:R-:W-:Y:S02]  /*e210*/  HADD2.F32 R27, -RZ, R13.H0_H0 ;  /* 0x2000000dff1b7230 */ /* 0x000fe40000004100 */
[----:B------:R-:W-:Y:S01]  /*e220*/  HADD2.F32 R13, -RZ, R15.H0_H0 ;  /* 0x2000000fff0d7230 */ /* 0x000fe20000004100 */
[----:B------:R-:W-:Y:S01]  /*e230*/  FMUL.FTZ R25, R35, R34 ;  /* 0x0000002223197220 */ /* 0x000fe20000410000 */
[----:B------:R-:W-:Y:S01]  /*e240*/  HADD2.F32 R36, -RZ, R12.H0_H0 ;  /* 0x2000000cff247230 */ /* 0x000fe20000004100 */
[----:B------:R-:W-:Y:S01]  /*e250*/  FMUL.FTZ R48, R27, R38 ;  /* 0x000000261b307220 */ /* 0x000fe20000410000 */
[--C-:B--2---:R-:W-:Y:S01]  /*e260*/  HADD2.F32 R40, -RZ, R9.reuse.H1_H1 ;  /* 0x30000009ff287230 */ /* 0x104fe20000004100 */
[----:B------:R-:W-:Y:S01]  /*e270*/  FMUL.FTZ R64, R13, R60 ;  /* 0x0000003c0d407220 */ /* 0x000fe20000410000 */
[----:B------:R-:W-:-:S02]  /*e280*/  HADD2.F32 R39, -RZ, R9.H0_H0 ;  /* 0x20000009ff277230 */ /* 0x000fc40000004100 */
[----:B------:R-:W-:Y:S01]  /*e290*/  HADD2.F32 R9, -RZ, R11.H0_H0 ;  /* 0x2000000bff097230 */ /* 0x000fe20000004100 */
[C---:B------:R-:W-:Y:S01]  /*e2a0*/  FMUL.FTZ R34, R40.reuse, R34 ;  /* 0x0000002228227220 */ /* 0x040fe20000410000 */
[----:B------:R-:W-:Y:S01]  /*e2b0*/  HADD2.F32 R15, -RZ, R15.H1_H1 ;  /* 0x3000000fff0f7230 */ /* 0x000fe20000004100 */
        /* <DEDUP_REMOVED lines=16> */
[C---:B------:R-:W-:Y:S01]  /*e3c0*/  FMUL.FTZ R38, R39.reuse, R38 ;  /* 0x0000002627267220 */ /* 0x040fe20000410000 */
[----:B------:R-:W-:Y:S01]  /*e3d0*/  HADD2.F32 R8, -RZ, R10.H0_H0 ;  /* 0x2000000aff087230 */ /* 0x000fe20000004100 */
[----:B------:R-:W-:Y:S01]  /*e3e0*/  FFMA.FTZ R48, R39, R50, R48 ;  /* 0x0000003227307223 */ /* 0x000fe20000010030 */
        /* <DEDUP_REMOVED lines=32> */
.L_x_384:
[----:B------:R-:W-:Y:S05]  /*e5f0*/  BSYNC B0 ;  /* 0x0000000000007941 */ /* 0x000fea0003800000 */
.L_x_383:
[----:B------:R-:W-:-:S04]  /*e600*/  IADD3 R56, R56, 0x40, RZ ;  /* 0x0000004038387810 */ /* 0x000fc80007ffe0ff */
[----:B------:R-:W-:-:S13]  /*e610*/  ISETP.GE.AND P0, PT, R56, c[0x0][0x27c], PT ;  /* 0x00009f0038007a0c */ /* 0x000fda0003f06270 */
[----:B------:R-:W-:Y:S05]  /*e620*/  @P0 BRA `(.L_x_360) ;  /* 0x0000070000000947 */ /* 0x000fea0003800000 */
[----:B-1----:R-:W-:Y:S01]  /*e630*/  SHF.R.S32.HI R13, RZ, 0x1f, R56 ;  /* 0x0000001fff0d7819 */ /* 0x002fe20000011438 */
[----:B------:R-:W-:Y:S01]  /*e640*/  IMAD.MOV.U32 R11, RZ, RZ, c[0x0][0x27c] ;  /* 0x00009f00ff0b7624 */ /* 0x000fe200078e00ff */
[----:B------:R-:W-:Y:S01]  /*e650*/  SHF.R.S32.HI R8, RZ, 0x1f, R73 ;  /* 0x0000001fff087819 */ /* 0x000fe20000011449 */
[----:B------:R-:W-:Y:S01]  /*e660*/  IMAD.SHL.U32 R12, R73, 0x40, RZ ;  /* 0x00000040490c7824 */ /* 0x000fe200078e00ff */
[----:B------:R-:W-:Y:S01]  /*e670*/  LEA.HI R9, R13, R56, RZ, 0x3 ;  /* 0x000000380d097211 */ /* 0x000fe200078f18ff */
[--C-:B------:R-:W-:Y:S01]  /*e680*/  HADD2.F32 R37, -RZ, R55.reuse.H0_H0 ;  /* 0x20000037ff257230 */ /* 0x100fe20000004100 */
[----:B------:R-:W-:Y:S01]  /*e690*/  LEA.HI R8, R8, R73, RZ, 0x3 ;  /* 0x0000004908087211 */ /* 0x000fe200078f18ff */
[--C-:B------:R-:W-:Y:S01]  /*e6a0*/  HADD2.F32 R38, -RZ, R52.reuse.H0_H0 ;  /* 0x20000034ff267230 */ /* 0x100fe20000004100 */
[----:B------:R-:W-:Y:S01]  /*e6b0*/  SHF.R.S32.HI R10, RZ, 0x3, R9 ;  /* 0x00000003ff0a7819 */ /* 0x000fe20000011409 */
[----:B------:R-:W-:Y:S01]  /*e6c0*/  HADD2.F32 R52, -RZ, R52.H1_H1 ;  /* 0x30000034ff347230 */ /* 0x000fe20000004100 */
[----:B------:R-:W-:Y:S01]  /*e6d0*/  LOP3.LUT R12, R12, 0x1c0, RZ, 0xc0, !PT ;  /* 0x000001c00c0c7812 */ /* 0x000fe200078ec0ff */
[----:B------:R-:W-:Y:S01]  /*e6e0*/  IMAD.SHL.U32 R8, R8, 0x40, RZ ;  /* 0x0000004008087824 */ /* 0x000fe200078e00ff */
[----:B------:R-:W-:Y:S01]  /*e6f0*/  LEA.HI R11, R11, R10, RZ, 0x1d ;  /* 0x0000000a0b0b7211 */ /* 0x000fe200078fe8ff */
[--C-:B------:R-:W-:Y:S01]  /*e700*/  HADD2.F32 R42, -RZ, R54.reuse.H0_H0 ;  /* 0x20000036ff2a7230 */ /* 0x100fe20000004100 */
[----:B------:R-:W-:Y:S01]  /*e710*/  LEA.HI R13, R13, R56, RZ, 0x6 ;  /* 0x000000380d0d7211 */ /* 0x000fe200078f30ff */
[----:B------:R-:W-:Y:S01]  /*e720*/  HADD2.F32 R54, -RZ, R54.H1_H1 ;  /* 0x30000036ff367230 */ /* 0x000fe20000004100 */
[----:B------:R-:W-:Y:S01]  /*e730*/  SHF.R.S32.HI R10, RZ, 0x1f, R11 ;  /* 0x0000001fff0a7819 */ /* 0x000fe2000001140b */
[----:B------:R-:W-:Y:S01]  /*e740*/  IMAD.SHL.U32 R15, R11, 0x8, RZ ;  /* 0x000000080b0f7824 */ /* 0x000fe200078e00ff */
[----:B------:R-:W-:Y:S01]  /*e750*/  LOP3.LUT R14, R12, 0x38, R9, 0xf8, !PT ;  /* 0x000000380c0e7812 */ /* 0x000fe200078ef809 */
[----:B------:R-:W-:Y:S01]  /*e760*/  HADD2.F32 R55, -RZ, R55.H1_H1 ;  /* 0x30000037ff377230 */ /* 0x000fe20000004100 */
[----:B------:R-:W-:-:S02]  /*e770*/  SHF.L.U32 R13, R13, 0x7, RZ ;  /* 0x000000070d0d7819 */ /* 0x000fc400000006ff */
[----:B------:R-:W-:Y:S02]  /*e780*/  SHF.R.U32.HI R9, RZ, 0x3, R12 ;  /* 0x00000003ff097819 */ /* 0x000fe4000001160c */
[----:B------:R-:W-:Y:S02]  /*e790*/  LEA.HI R10, R10, R11, RZ, 0x3 ;  /* 0x0000000b0a0a7211 */ /* 0x000fe400078f18ff */
[----:B------:R-:W-:Y:S02]  /*e7a0*/  LOP3.LUT R13, R13, 0x7fffe000, RZ, 0xc0, !PT ;  /* 0x7fffe0000d0d7812 */ /* 0x000fe400078ec0ff */
[----:B------:R-:W-:Y:S02]  /*e7b0*/  LOP3.LUT R8, R8, 0xfffffe00, RZ, 0xc0, !PT ;  /* 0xfffffe0008087812 */ /* 0x000fe400078ec0ff */
[----:B------:R-:W-:Y:S02]  /*e7c0*/  LOP3.LUT R14, R14, R9, RZ, 0x3c, !PT ;  /* 0x000000090e0e7212 */ /* 0x000fe400078e3cff */
[----:B------:R-:W-:-:S02]  /*e7d0*/  LOP3.LUT R12, R12, 0x38, R15, 0xf8, !PT ;  /* 0x000000380c0c7812 */ /* 0x000fc400078ef80f */
[----:B------:R-:W-:Y:S02]  /*e7e0*/  SHF.L.U32 R11, R10, 0xa, RZ ;  /* 0x0000000a0a0b7819 */ /* 0x000fe400000006ff */
[--C-:B------:R-:W-:Y:S02]  /*e7f0*/  IADD3 R13, R14, R13, R8.reuse ;  /* 0x0000000d0e0d7210 */ /* 0x100fe40007ffe008 */
[----:B------:R-:W-:Y:S02]  /*e800*/  LOP3.LUT R10, R12, R9, RZ, 0x3c, !PT ;  /* 0x000000090c0a7212 */ /* 0x000fe400078e3cff */
[----:B------:R-:W-:Y:S01]  /*e810*/  LOP3.LUT R9, R11, 0x7fffe000, RZ, 0xc0, !PT ;  /* 0x7fffe0000b097812 */ /* 0x000fe200078ec0ff */
[----:B------:R-:W-:Y:S01]  /*e820*/  IMAD.SHL.U32 R17, R13, 0x2, RZ ;  /* 0x000000020d117824 */ /* 0x000fe200078e00ff */
[----:B------:R-:W-:Y:S02]  /*e830*/  SHF.R.U64 R19, R22, 0x10, R23 ;  /* 0x0000001016137819 */ /* 0x000fe40000001217 */
[----:B------:R-:W-:-:S02]  /*e840*/  IADD3 R9, R10, R9, R8 ;  /* 0x000000090a097210 */ /* 0x000fc40007ffe008 */
[----:B------:R-:W1:Y:S01]  /*e850*/  LDS.128 R12, [R17+0xc100] ;  /* 0x00c10000110c7984 */ /* 0x000e620000000c00 */
[--C-:B------:R-:W-:Y:S02]  /*e860*/  SHF.R.U64 R22, R28, 0x10, R29.reuse ;  /* 0x000000101c167819 */ /* 0x100fe4000000121d */
[----:B------:R-:W-:Y:S02]  /*e870*/  SHF.L.U32 R16, R9, 0x1, RZ ;  /* 0x0000000109107819 */ /* 0x000fe400000006ff */
[----:B------:R-:W-:Y:S01]  /*e880*/  SHF.R.U32.HI R28, RZ, 0x10, R29 ;  /* 0x00000010ff1c7819 */ /* 0x000fe2000001161d */
[--C-:B------:R-:W-:Y:S01]  /*e890*/  HADD2.F32 R29, -RZ, R53.reuse.H0_H0 ;  /* 0x20000035ff1d7230 */ /* 0x100fe20000004100 */
[----:B------:R-:W-:Y:S01]  /*e8a0*/  SHF.R.U32.HI R23, RZ, 0x10, R23 ;  /* 0x00000010ff177819 */ /* 0x000fe20000011617 */
[----:B------:R-:W2:Y:S01]  /*e8b0*/  LDS.128 R8, [R16+0xc100] ;  /* 0x00c1000010087984 */ /* 0x000ea20000000c00 */
[--C-:B------:R-:W-:Y:S01]  /*e8c0*/  SHF.R.U64 R18, R30, 0x10, R31.reuse ;  /* 0x000000101e127819 */ /* 0x100fe2000000121f */
[----:B------:R-:W-:Y:S01]  /*e8d0*/  HADD2.F32 R53, -RZ, R53.H1_H1 ;  /* 0x30000035ff357230 */ /* 0x000fe20000004100 */
[----:B------:R-:W-:Y:S01]  /*e8e0*/  SHF.R.U32.HI R30, RZ, 0x10, R31 ;  /* 0x00000010ff1e7819 */ /* 0x000fe2000001161f */
[----:B------:R-:W-:Y:S01]  /*e8f0*/  HADD2.F32 R36, -RZ, R23.H0_H0 ;  /* 0x20000017ff247230 */ /* 0x000fe20000004100 */
[--C-:B------:R-:W-:Y:S01]  /*e900*/  SHF.R.U64 R20, R20, 0x10, R21.reuse ;  /* 0x0000001014147819 */ /* 0x100fe20000001215 */
[----:B------:R-:W-:Y:S01]  /*e910*/  HADD2.F32 R23, -RZ, R19.H0_H0 ;  /* 0x20000013ff177230 */ /* 0x000fe20000004100 */
[----:B------:R-:W-:Y:S01]  /*e920*/  SHF.R.U32.HI R21, RZ, 0x10, R21 ;  /* 0x00000010ff157819 */ /* 0x000fe20000011615 */
[----:B------:R-:W-:-:S02]  /*e930*/  HADD2.F32 R50, -RZ, R28.H0_H0 ;  /* 0x2000001cff327230 */ /* 0x000fc40000004100 */
[----:B------:R-:W-:Y:S02]  /*e940*/  HADD2.F32 R20, -RZ, R20.H0_H0 ;  /* 0x20000014ff147230 */ /* 0x000fe40000004100 */
[----:B------:R-:W-:Y:S02]  /*e950*/  HADD2.F32 R48, -RZ, R21.H0_H0 ;  /* 0x20000015ff307230 */ /* 0x000fe40000004100 */
[----:B------:R-:W-:Y:S02]  /*e960*/  HADD2.F32 R22, -RZ, R22.H0_H0 ;  /* 0x20000016ff167230 */ /* 0x000fe40000004100 */
[--C-:B-1----:R-:W-:Y:S02]  /*e970*/  HADD2.F32 R24, -RZ, R15.reuse.H0_H0 ;  /* 0x2000000fff187230 */ /* 0x102fe40000004100 */
[----:B------:R-:W-:Y:S02]  /*e980*/  HADD2.F32 R15, -RZ, R15.H1_H1 ;  /* 0x3000000fff0f7230 */ /* 0x000fe40000004100 */
[--C-:B------:R-:W-:Y:S01]  /*e990*/  HADD2.F32 R26, -RZ, R12.reuse.H0_H0 ;  /* 0x2000000cff1a7230 */ /* 0x100fe20000004100 */
[----:B------:R-:W-:Y:S01]  /*e9a0*/  FMUL.FTZ R35, R24, R29 ;  /* 0x0000001d18237220 */ /* 0x000fe20000410000 */
[----:B------:R-:W-:-:S02]  /*e9b0*/  HADD2.F32 R27, -RZ, R12.H1_H1 ;  /* 0x3000000cff1b7230 */ /* 0x000fc40000004100 */
[--C-:B--2---:R-:W-:Y:S02]  /*e9c0*/  HADD2.F32 R32, -RZ, R11.reuse.H0_H0 ;  /* 0x2000000bff207230 */ /* 0x104fe40000004100 */
[----:B------:R-:W-:Y:S02]  /*e9d0*/  HADD2.F32 R11, -RZ, R11.H1_H1 ;  /* 0x3000000bff0b7230 */ /* 0x000fe40000004100 */
[----:B------:R-:W-:Y:S01]  /*e9e0*/  HADD2.F32 R33, -RZ, R8.H0_H0 ;  /* 0x20000008ff217230 */ /* 0x000fe20000004100 */
[C---:B------:R-:W-:Y:S01]  /*e9f0*/  FMUL.FTZ R29, R32.reuse, R29 ;  /* 0x0000001d201d7220 */ /* 0x040fe20000410000 */
[----:B------:R-:W-:Y:S01]  /*ea00*/  HADD2.F32 R12, -RZ, R14.H0_H0 ;  /* 0x2000000eff0c7230 */ /* 0x000fe20000004100 */
        /* <DEDUP_REMOVED lines=13> */
[----:B------:R-:W-:Y:S01]  /*eae0*/  HADD2.F32 R14, -RZ, R14.H1_H1 ;  /* 0x3000000eff0e7230 */ /* 0x000fe20000004100 */
[----:B------:R-:W-:Y:S01]  /*eaf0*/  FMUL.FTZ R11, R12, R53 ;  /* 0x000000350c0b7220 */ /* 0x000fe20000410000 */
[----:B------:R-:W-:Y:S01]  /*eb00*/  HADD2.F32 R9, -RZ, R9.H1_H1 ;  /* 0x30000009ff097230 */ /* 0x000fe20000004100 */
[-C--:B------:R-:W-:Y:S01]  /*eb10*/  FMUL.FTZ R40, R25, R38.reuse ;  /* 0x0000002619287220 */ /* 0x080fe20000410000 */
[----:B------:R-:W-:Y:S01]  /*eb20*/  HADD2.F32 R10, -RZ, R10.H1_H1 ;  /* 0x3000000aff0a7230 */ /* 0x000fe20000004100 */
[----:B------:R-:W-:Y:S01]  /*eb30*/  FFMA.FTZ R19, R8, R55, R11 ;  /* 0x0000003708137223 */ /* 0x000fe2000001000b */
[----:B------:R-:W-:Y:S01]  /*eb40*/  HADD2.F32 R11, -RZ, R18.H0_H0 ;  /* 0x20000012ff0b7230 */ /* 0x000fe20000004100 */
[----:B------:R-:W-:-:S02]  /*eb50*/  FMUL.FTZ R38, R31, R38 ;  /* 0x000000261f267220 */ /* 0x000fc40000410000 */
[----:B------:R-:W-:Y:S02]  /*eb60*/  FFMA.FTZ R40, R31, R42, R40 ;  /* 0x0000002a1f287223 */ /* 0x000fe40000010028 */
[----:B------:R-:W-:Y:S02]  /*eb70*/  FMUL.FTZ R28, R13, R48 ;  /* 0x000000300d1c7220 */ /* 0x000fe40000410000 */
[----:B------:R-:W-:Y:S02]  /*eb80*/  FMUL.FTZ R53, R8, R53 ;  /* 0x0000003508357220 */ /* 0x000fe40000410000 */
[----:B------:R-:W-:Y:S02]  /*eb90*/  FMUL.FTZ R31, R27, R20 ;  /* 0x000000141b1f7220 */ /* 0x000fe40000410000 */
[----:B------:R-:W-:Y:S02]  /*eba0*/  FMUL.FTZ R18, R14, R23 ;  /* 0x000000170e127220 */ /* 0x000fe40000410000 */
[----:B------:R-:W-:-:S02]  /*ebb0*/  FMUL.FTZ R48, R9, R48 ;  /* 0x0000003009307220 */ /* 0x000fc40000410000 */
[----:B------:R-:W-:Y:S02]  /*ebc0*/  FMUL.FTZ R20, R34, R20 ;  /* 0x0000001422147220 */ /* 0x000fe40000410000 */
[----:B------:R-:W-:Y:S02]  /*ebd0*/  FMUL.FTZ R23, R10, R23 ;  /* 0x000000170a177220 */ /* 0x000fe40000410000 */
[----:B------:R-:W-:Y:S02]  /*ebe0*/  FFMA.FTZ R53, R12, R55, -R53 ;  /* 0x000000370c357223 */ /* 0x000fe40000010835 */
[----:B------:R-:W-:Y:S02]  /*ebf0*/  FFMA.FTZ R29, R24, R37, -R29 ;  /* 0x00000025181d7223 */ /* 0x000fe4000001081d */
        /* <DEDUP_REMOVED lines=11> */
[----:B------:R-:W-:Y:S01]  /*ecb0*/  F2FP.PACK_AB R14, R14, R53 ;  /* 0x000000350e0e723e */ /* 0x000fe200000000ff */
[----:B------:R-:W-:Y:S01]  /*ecc0*/  FFMA.FTZ R10, R10, R11, R18 ;  /* 0x0000000b0a0a7223 */ /* 0x000fe20000010012 */
[----:B------:R-:W-:-:S02]  /*ecd0*/  F2FP.PACK_AB R11, R30, R35 ;  /* 0x000000231e0b723e */ /* 0x000fc400000000ff */
[----:B------:R-:W-:Y:S01]  /*ece0*/  F2FP.PACK_AB R9, R9, R40 ;  /* 0x000000280909723e */ /* 0x000fe200000000ff */
[----:B------:R1:W-:Y:S01]  /*ecf0*/  STS.128 [R17+0xc100], R12 ;  /* 0x00c1000c11007388 */ /* 0x0003e20000000c00 */
[----:B------:R-:W-:Y:S02]  /*ed00*/  F2FP.PACK_AB R8, R8, R33 ;  /* 0x000000210808723e */ /* 0x000fe400000000ff */
[----:B------:R-:W-:-:S05]  /*ed10*/  F2FP.PACK_AB R10, R10, R19 ;  /* 0x000000130a0a723e */ /* 0x000fca00000000ff */
[----:B------:R1:W-:Y:S02]  /*ed20*/  STS.128 [R16+0xc100], R8 ;  /* 0x00c1000810007388 */ /* 0x0003e40000000c00 */
.L_x_360:
[----:B------:R-:W-:Y:S05]  /*ed30*/  BSYNC B2 ;  /* 0x0000000000027941 */ /* 0x000fea0003800000 */
.L_x_342:
[----:B-12---:R-:W-:Y:S01]  /*ed40*/  IMAD.SHL.U32 R8, R0, 0x40, RZ ;  /* 0x0000004000087824 */ /* 0x006fe200078e00ff */
[----:B------:R-:W-:-:S04]  /*ed50*/  DEPBAR.LE SB0, 0x0 ;  /* 0x000080000000791a */ /* 0x000fc80000000000 */
[----:B------:R-:W-:Y:S01]  /*ed60*/  IMAD.SHL.U32 R11, R45, 0x8, RZ ;  /* 0x000000082d0b7824 */ /* 0x000fe200078e00ff */
[----:B------:R-:W-:Y:S01]  /*ed70*/  LOP3.LUT R8, R8, 0x1c0, RZ, 0xc0, !PT ;  /* 0x000001c008087812 */ /* 0x000fe200078ec0ff */
[----:B------:R-:W-:Y:S01]  /*ed80*/  ULDC.64 UR4, c[0x0][0x208] ;  /* 0x0000820000047ab9 */ /* 0x000fe20000000a00 */
[----:B------:R-:W-:Y:S01]  /*ed90*/  IMAD R206, R89, 0x400, R4 ;  /* 0x0000040059ce7824 */ /* 0x000fe200078e0204 */
[----:B------:R-:W-:Y:S01]  /*eda0*/  UIMAD UR20, UR20, UR4, URZ ;  /* 0x00000004141472a4 */ /* 0x000fe2000f8e023f */
[----:B------:R-:W-:Y:S01]  /*edb0*/  LOP3.LUT R11, R8, 0x8, R11, 0xf8, !PT ;  /* 0x00000008080b7812 */ /* 0x000fe200078ef80b */
[----:B------:R-:W-:Y:S01]  /*edc0*/  UIMAD.WIDE.U32 UR26, UR19, UR4, URZ ;  /* 0x00000004131a72a5 */ /* 0x000fe2000f8e003f */
[----:B------:R-:W-:Y:S01]  /*edd0*/  SHF.R.U32.HI R8, RZ, 0x3, R8 ;  /* 0x00000003ff087819 */ /* 0x000fe20000011608 */
[----:B------:R-:W-:Y:S01]  /*ede0*/  UIMAD UR20, UR19, UR5, UR20 ;  /* 0x00000005131472a4 */ /* 0x000fe2000f8e0214 */
[----:B------:R-:W-:Y:S01]  /*edf0*/  IMAD.SHL.U32 R206, R206, 0x2, RZ ;  /* 0x00000002cece7824 */ /* 0x000fe200078e00ff */
[----:B------:R-:W-:Y:S01]  /*ee00*/  BAR.SYNC.DEFER_BLOCKING 0x0 ;  /* 0x0000000000007b1d */ /* 0x000fe20000010000 */
[----:B------:R-:W-:Y:S01]  /*ee10*/  LOP3.LUT R8, R11, R8, RZ, 0x3c, !PT ;  /* 0x000000080b087212 */ /* 0x000fe200078e3cff */
[----:B------:R-:W-:Y:S01]  /*ee20*/  UIADD3 UR20, UR27, UR20, URZ ;  /* 0x000000141b147290 */ /* 0x000fe2000fffe03f */
[----:B------:R-:W-:Y:S01]  /*ee30*/  SEL R10, RZ, 0x2, P2 ;  /* 0x00000002ff0a7807 */ /* 0x000fe20001000000 */
[----:B------:R-:W-:Y:S01]  /*ee40*/  IMAD R202, R2, 0x2, R206 ;  /* 0x0000000202ca7824 */ /* 0x000fe200078e02ce */
[----:B------:R-:W-:Y:S01]  /*ee50*/  SEL R9, RZ, 0x4, P1 ;  /* 0x00000004ff097807 */ /* 0x000fe20000800000 */
[----:B------:R-:W-:Y:S01]  /*ee60*/  IMAD R205, R47, 0x200, R8 ;  /* 0x000002002fcd7824 */ /* 0x000fe200078e0208 */
[----:B------:R-:W-:Y:S01]  /*ee70*/  LOP3.LUT P4, RZ, R0, 0x2, RZ, 0xc0, !PT ;  /* 0x0000000200ff7812 */ /* 0x000fe2000788c0ff */
[----:B------:R-:W-:Y:S01]  /*ee80*/  IMAD.U32 R8, RZ, RZ, UR26 ;  /* 0x0000001aff087e24 */ /* 0x000fe2000f8e00ff */
[----:B------:R-:W-:Y:S01]  /*ee90*/  IADD3 R16, -R45, UR12, -R6 ;  /* 0x0000000c2d107c10 */ /* 0x000fe2000fffe906 */
[----:B------:R-:W-:Y:S01]  /*eea0*/  IMAD.SHL.U32 R205, R205, 0x2, RZ ;  /* 0x00000002cdcd7824 */ /* 0x000fe200078e00ff */
[----:B------:R-:W-:Y:S01]  /*eeb0*/  IADD3 R46, R9, R10, R46 ;  /* 0x0000000a092e7210 */ /* 0x000fe20007ffe02e */
[----:B------:R-:W-:Y:S01]  /*eec0*/  IMAD.U32 R9, RZ, RZ, UR27 ;  /* 0x0000001bff097e24 */ /* 0x000fe2000f8e00ff */
[----:B------:R-:W-:Y:S01]  /*eed0*/  LEA R9, P0, R8, R208, 0x6 ;  /* 0x000000d008097211 */ /* 0x000fe200078030ff */
[----:B------:R-:W-:Y:S01]  /*eee0*/  IMAD.U32 R11, RZ, RZ, UR20 ;  /* 0x00000014ff0b7e24 */ /* 0x000fe2000f8e00ff */
[----:B------:R-:W-:Y:S01]  /*eef0*/  ISETP.LT.OR P6, PT, R16, 0x1, P3 ;  /* 0x000000011000780c */ /* 0x000fe20001fc1670 */
[----:B------:R-:W-:Y:S01]  /*ef00*/  IMAD.SHL.U32 R207, R44, 0x2, RZ ;  /* 0x000000022ccf7824 */ /* 0x000fe200078e00ff */
[----:B------:R-:W-:Y:S01]  /*ef10*/  IADD3 R10, R205, 0x6100, RZ ;  /* 0x00006100cd0a7810 */ /* 0x000fe20007ffe0ff */
[----:B------:R-:W-:Y:S01]  /*ef20*/  USHF.L.U32 UR20, UR4, 0x6, URZ ;  /* 0x0000000604147899 */ /* 0x000fe2000800063f */
[----:B------:R-:W-:Y:S01]  /*ef30*/  LEA.HI.X R8, R8, R215, R11, 0x6, P0 ;  /* 0x000000d708087211 */ /* 0x000fe200000f340b */
[----:B------:R-:W-:Y:S01]  /*ef40*/  USHF.L.U64.HI UR11, UR4, UR11, UR5 ;  /* 0x0000000b040b7299 */ /* 0x000fe20008010205 */
[----:B------:R-:W-:Y:S01]  /*ef50*/  LEA R18, P0, R9, c[0x0][0x1f8], 0x1 ;  /* 0x00007e0009127a11 */ /* 0x000fe200078008ff */
[----:B------:R-:W-:Y:S01]  /*ef60*/  IMAD R201, R3, 0x2, R206 ;  /* 0x0000000203c97824 */ /* 0x000fe200078e02ce */
[----:B------:R-:W-:Y:S01]  /*ef70*/  LOP3.LUT P5, RZ, R46, 0x2, RZ, 0xc0, !PT ;  /* 0x000000022eff7812 */ /* 0x000fe200078ac0ff */
[----:B------:R-:W-:Y:S01]  /*ef80*/  LDSM.16.M88.4 R12, [R206+0xc100] ;  /* 0x00c10000ce0c783b */ /* 0x000fe20000000200 */
[----:B------:R-:W-:Y:S01]  /*ef90*/  IADD3 R204, R205, 0x6120, RZ ;  /* 0x00006120cdcc7810 */ /* 0x000fe20007ffe0ff */
[----:B------:R-:W-:Y:S01]  /*efa0*/  IMAD R199, R3, 0x2, R202 ;  /* 0x0000000203c77824 */ /* 0x000fe200078e02ca */
[----:B------:R-:W-:Y:S01]  /*efb0*/  @P4 IADD3 R204, R10, -0x20, RZ ;  /* 0xffffffe00acc4810 */ /* 0x000fe20007ffe0ff */
[----:B------:R-:W1:Y:S01]  /*efc0*/  LDSM.16.M88.4 R40, [R205+0x6100] ;  /* 0x00610000cd28783b */ /* 0x000e620000000200 */
[----:B------:R-:W-:Y:S01]  /*efd0*/  LEA.HI.X R19, R9, c[0x0][0x1fc], R8, 0x1, P0 ;  /* 0x00007f0009137a11 */ /* 0x000fe200000f0c08 */
[----:B------:R-:W-:Y:S01]  /*efe0*/  UISETP.GT.AND UP0, UPT, UR19, UR8, UPT ;  /* 0x000000081300728c */ /* 0x000fe2000bf04270 */
[----:B------:R-:W-:Y:S01]  /*eff0*/  ISETP.LT.OR P0, PT, R16, 0x1, !P5 ;  /* 0x000000011000780c */ /* 0x000fe20006f01670 */
[----:B------:R-:W2:Y:S01]  /*f000*/  LDSM.16.M88.4 R32, [R205+0x6900] ;  /* 0x00690000cd20783b */ /* 0x000ea20000000200 */
[----:B------:R-:W-:Y:S01]  /*f010*/  LOP3.LUT P4, RZ, R46, 0x4, RZ, 0xc0, !PT ;  /* 0x000000042eff7812 */ /* 0x000fe2000788c0ff */
[----:B------:R-:W-:Y:S01]  /*f020*/  UIADD3 UR17, UR12, 0x1, -UR17 ;  /* 0x000000010c117890 */ /* 0x000fe2000fffe811 */
[----:B------:R-:W-:Y:S01]  /*f030*/  ISETP.LT.OR P5, PT, R16, 0x21, !P5 ;  /* 0x000000211000780c */ /* 0x000fe20006fa1670 */
[----:B------:R-:W-:Y:S01]  /*f040*/  LDSM.16.M88.4 R48, [R202+0xc100] ;  /* 0x00c10000ca30783b */ /* 0x000fe20000000200 */
[----:B------:R-:W-:-:S02]  /*f050*/  IADD3 R195, R204, 0x800, RZ ;  /* 0x00000800ccc37810 */ /* 0x000fc40007ffe0ff */
[C---:B------:R-:W-:Y:S01]  /*f060*/  IADD3 R194, R204.reuse, 0x1000, RZ ;  /* 0x00001000ccc27810 */ /* 0x040fe20007ffe0ff */
[----:B------:R-:W3:Y:S01]  /*f070*/  LDSM.16.M88.4 R24, [R205+0x7100] ;  /* 0x00710000cd18783b */ /* 0x000ee20000000200 */
[----:B------:R-:W-:Y:S01]  /*f080*/  @UP0 UIADD3 UR5, UR9, -0x2, URZ ;  /* 0xfffffffe09050890 */ /* 0x000fe2000fffe03f */
[C---:B------:R-:W-:Y:S02]  /*f090*/  IADD3 R193, R204.reuse, 0x1800, RZ ;  /* 0x00001800ccc17810 */ /* 0x040fe40007ffe0ff */
[----:B------:R-:W4:Y:S01]  /*f0a0*/  LDSM.16.M88.4 R20, [R205+0x7900] ;  /* 0x00790000cd14783b */ /* 0x000f220000000200 */
[----:B------:R-:W-:Y:S01]  /*f0b0*/  @UP0 USHF.R.S32.HI UR4, URZ, 0x1f, UR5 ;  /* 0x0000001f3f040899 */ /* 0x000fe20008011405 */
[C---:B------:R-:W-:Y:S02]  /*f0c0*/  IADD3 R191, R204.reuse, 0x2000, RZ ;  /* 0x00002000ccbf7810 */ /* 0x040fe40007ffe0ff */
[----:B------:R-:W5:Y:S01]  /*f0d0*/  LDSM.16.M88.4 R8, [R204] ;  /* 0x00000000cc08783b */ /* 0x000f620000000200 */
[----:B------:R-:W-:-:S02]  /*f0e0*/  IADD3 R190, R204, 0x2800, RZ ;  /* 0x00002800ccbe7810 */ /* 0x000fc40007ffe0ff */
[C---:B------:R-:W-:Y:S01]  /*f0f0*/  IADD3 R189, R204.reuse, 0x3000, RZ ;  /* 0x00003000ccbd7810 */ /* 0x040fe20007ffe0ff */
[----:B------:R-:W3:Y:S01]  /*f100*/  LDSM.16.M88.4 R84, [R204+0x800] ;  /* 0x00080000cc54783b */ /* 0x000ee20000000200 */
[C---:B------:R-:W-:Y:S02]  /*f110*/  IADD3 R188, R204.reuse, 0x3800, RZ ;  /* 0x00003800ccbc7810 */ /* 0x040fe40007ffe0ff */
[C---:B------:R-:W-:Y:S01]  /*f120*/  IADD3 R187, R204.reuse, 0x4000, RZ ;  /* 0x00004000ccbb7810 */ /* 0x040fe20007ffe0ff */
[----:B------:R-:W3:Y:S01]  /*f130*/  LDSM.16.M88.4 R56, [R204+0x1000] ;  /* 0x00100000cc38783b */ /* 0x000ee20000000200 */
[C---:B------:R-:W-:Y:S02]  /*f140*/  IADD3 R186, R204.reuse, 0x4800, RZ ;  /* 0x00004800ccba7810 */ /* 0x040fe40007ffe0ff */
[C---:B------:R-:W-:Y:S01]  /*f150*/  IADD3 R185, R204.reuse, 0x5000, RZ ;  /* 0x00005000ccb97810 */ /* 0x040fe20007ffe0ff */
[----:B------:R-:W3:Y:S01]  /*f160*/  LDSM.16.M88.4 R52, [R204+0x1800] ;  /* 0x00180000cc34783b */ /* 0x000ee20000000200 */
[----:B------:R-:W-:-:S03]  /*f170*/  IADD3 R184, R204, 0x5800, RZ ;  /* 0x00005800ccb87810 */ /* 0x000fc60007ffe0ff */
[----:B------:R-:W-:Y:S01]  /*f180*/  @!PT LDS RZ, [RZ] ;  /* 0x00000000fffff984 */ /* 0x000fe20000000800 */
[----:B------:R-:W-:Y:S01]  /*f190*/  @!PT LDS RZ, [RZ] ;  /* 0x00000000fffff984 */ /* 0x000fe20000000800 */
[----:B------:R-:W-:Y:S01]  /*f1a0*/  @!PT LDS RZ, [RZ] ;  /* 0x00000000fffff984 */ /* 0x000fe20000000800 */
[----:B------:R3:W-:Y:S01]  /*f1b0*/  LDGSTS.E.BYPASS.LTC128B.128 [R207+0x100], [R18.64], !P6 ;  /* 0x0010000012cf7fae */ /* 0x0007e2000f101d5c */
[C---:B------:R-:W-:Y:S02]  /*f1c0*/  ISETP.LT.OR P6, PT, R16.reuse, 0x1, !P4 ;  /* 0x000000011000780c */ /* 0x040fe400067c1670 */
[----:B------:R-:W-:Y:S01]  /*f1d0*/  ISETP.LT.OR P4, PT, R16, 0x21, !P4 ;  /* 0x000000211000780c */ /* 0x000fe20006781670 */
[----:B------:R3:W-:Y:S01]  /*f1e0*/  LDGSTS.E.BYPASS.LTC128B.128 [R207+0x2100], [R18.64+0x80], !P0 ;  /* 0x0210008012cf7fae */ /* 0x0007e2000c101d5c */
[----:B------:R-:W-:Y:S01]  /*f1f0*/  IADD3 R60, P0, R18, UR20, RZ ;  /* 0x00000014123c7c10 */ /* 0x000fe2000ff1e0ff */
[----:B-1----:R-:W-:Y:S03]  /*f200*/  HMMA.16816.F32 R44, R12, R40, RZ ;  /* 0x000000280c2c723c */ /* 0x002fe600000018ff */
[----:B------:R-:W-:Y:S02]  /*f210*/  IADD3.X R61, R19, UR11, RZ, P0, !PT ;  /* 0x0000000b133d7c10 */ /* 0x000fe400087fe4ff */
[----:B------:R-:W-:-:S03]  /*f220*/  ISETP.LT.OR P0, PT, R16, 0x21, P3 ;  /* 0x000000211000780c */ /* 0x000fc60001f01670 */
[----:B------:R1:W-:Y:S01]  /*f230*/  LDGSTS.E.BYPASS.LTC128B.128 [R207+0x4100], [R18.64+0x100], !P6 ;  /* 0x0410010012cf7fae */ /* 0x0003e2000f101d5c */
[----:B------:R-:W-:Y:S01]  /*f240*/  LOP3.LUT P6, RZ, R0, 0x4, RZ, 0xc0, !PT ;  /* 0x0000000400ff7812 */ /* 0x000fe200078cc0ff */
[----:B------:R-:W-:Y:S01]  /*f250*/  IMAD.MOV.U32 R0, RZ, RZ, 0x40 ;  /* 0x00000040ff007424 */ /* 0x000fe200078e00ff */
[----:B------:R-:W-:Y:S04]  /*f260*/  HMMA.16816.F32 R40, R12, R42, RZ ;  /* 0x0000002a0c28723c */ /* 0x000fe800000018ff */
[----:B------:R-:W-:-:S03]  /*f270*/  SEL R0, R0, 0xffffffc0, !P6 ;  /* 0xffffffc000007807 */ /* 0x000fc60007000000 */
[----:B------:R4:W-:Y:S01]  /*f280*/  LDGSTS.E.BYPASS.LTC128B.128 [R207+0x1100], [R60.64], !P0 ;  /* 0x011000003ccf7fae */ /* 0x0009e2000c101d5c */
[C---:B--2---:R-:W-:Y:S01]  /*f290*/  HMMA.16816.F32 R36, R12.reuse, R32, RZ ;  /* 0x000000200c24723c */ /* 0x044fe200000018ff */
[----:B------:R-:W-:Y:S02]  /*f2a0*/  IMAD.IADD R200, R205, 0x1, R0 ;  /* 0x00000001cdc87824 */ /* 0x000fe400078e0200 */
[----:B------:R2:W-:Y:S01]  /*f2b0*/  LDGSTS.E.BYPASS.LTC128B.128 [R207+0x3100], [R60.64+0x80], !P5 ;  /* 0x031000803ccf7fae */ /* 0x0005e2000e901d5c */
[----:B------:R-:W-:Y:S01]  /*f2c0*/  IMAD.IADD R192, R0, 0x1, R204 ;  /* 0x0000000100c07824 */ /* 0x000fe200078e02cc */
[----:B------:R-:W-:Y:S02]  /*f2d0*/  PLOP3.LUT P5, PT, PT, PT, UP0, 0x80, 0x0 ;  /* 0x000000000000781c */ /* 0x000fe40003faf008 */
[----:B------:R2:W-:Y:S01]  /*f2e0*/  LDGSTS.E.BYPASS.LTC128B.128 [R207+0x5100], [R60.64+0x100], !P4 ;  /* 0x051001003ccf7fae */ /* 0x0005e2000e101d5c */
[----:B------:R-:W-:Y:S01]  /*f2f0*/  HMMA.16816.F32 R32, R12, R34, RZ ;  /* 0x000000220c20723c */ /* 0x000fe200000018ff */
[----:B------:R-:W-:-:S02]  /*f300*/  PLOP3.LUT P4, PT, PT, PT, UP3, 0x80, 0x0 ;  /* 0x000000000000781c */ /* 0x000fc40003f8f038 */
[----:B------:R-:W-:Y:S04]  /*f310*/  LDSM.16.M88.4 R68, [R201+0xc100] ;  /* 0x00c10000c944783b */ /* 0x000fe80000000200 */
[----:B------:R-:W-:Y:S01]  /*f320*/  LDSM.16.M88.4 R80, [R200+0x6900] ;  /* 0x00690000c850783b */ /* 0x000fe20000000200 */
[C---:B---3--:R-:W-:Y:S03]  /*f330*/  HMMA.16816.F32 R28, R12.reuse, R24, RZ ;  /* 0x000000180c1c723c */ /* 0x048fe600000018ff */
[----:B-1----:R-:W1:Y:S04]  /*f340*/  LDSM.16.M88.4 R16, [R200+0x6100] ;  /* 0x00610000c810783b */ /* 0x002e680000000200 */
[----:B------:R-:W3:Y:S01]  /*f350*/  LDSM.16.M88.4 R64, [R200+0x7100] ;  /* 0x00710000c840783b */ /* 0x000ee20000000200 */
[C---:B------:R-:W-:Y:S03]  /*f360*/  HMMA.16816.F32 R24, R12.reuse, R26, RZ ;  /* 0x0000001a0c18723c */ /* 0x040fe600000018ff */
[----:B------:R-:W0:Y:S05]  /*f370*/  LDGDEPBAR ;  /* 0x00000000000079af */ /* 0x000e2a0000000000 */
[C---:B----4-:R-:W-:Y:S01]  /*f380*/  HMMA.16816.F32 R72, R12.reuse, R20, RZ ;  /* 0x000000140c48723c */ /* 0x050fe200000018ff */
[----:B--2---:R-:W2:Y:S07]  /*f390*/  LDSM.16.M88.4 R60, [R200+0x7900] ;  /* 0x00790000c83c783b */ /* 0x004eae0000000200 */
[----:B------:R-:W-:Y:S01]  /*f3a0*/  HMMA.16816.F32 R12, R12, R22, RZ ;  /* 0x000000160c0c723c */ /* 0x000fe200000018ff */
[----:B------:R-:W-:Y:S07]  /*f3b0*/  LDSM.16.M88.4 R20, [R199+0xc100] ;  /* 0x00c10000c714783b */ /* 0x000fee0000000200 */
[C---:B-----5:R-:W-:Y:S08]  /*f3c0*/  HMMA.16816.F32 R44, R48.reuse, R8, R44 ;  /* 0x00000008302c723c */ /* 0x060ff0000000182c */
[C---:B------:R-:W-:Y:S01]  /*f3d0*/  HMMA.16816.F32 R40, R48.reuse, R10, R40 ;  /* 0x0000000a3028723c */ /* 0x040fe20000001828 */
[----:B------:R-:W4:Y:S07]  /*f3e0*/  LDSM.16.M88.4 R8, [R192] ;  /* 0x00000000c008783b */ /* 0x000f2e0000000200 */
[C---:B------:R-:W-:Y:S08]  /*f3f0*/  HMMA.16816.F32 R36, R48.reuse, R84, R36 ;  /* 0x000000543024723c */ /* 0x040ff00000001824 */
[C---:B------:R-:W-:Y:S01]  /*f400*/  HMMA.16816.F32 R32, R48.reuse, R86, R32 ;  /* 0x000000563020723c */ /* 0x040fe20000001820 */
[----:B------:R-:W-:Y:S07]  /*f410*/  LDSM.16.M88.4 R84, [R206+0x10100] ;  /* 0x01010000ce54783b */ /* 0x000fee0000000200 */
[C---:B------:R-:W-:Y:S08]  /*f420*/  HMMA.16816.F32 R28, R48.reuse, R56, R28 ;  /* 0x00000038301c723c */ /* 0x040ff0000000181c */
[C---:B------:R-:W-:Y:S01]  /*f430*/  HMMA.16816.F32 R24, R48.reuse, R58, R24 ;  /* 0x0000003a3018723c */ /* 0x040fe20000001818 */
[----:B------:R-:W5:Y:S07]  /*f440*/  LDSM.16.M88.4 R56, [R192+0x800] ;  /* 0x00080000c038783b */ /* 0x000f6e0000000200 */
[C---:B------:R-:W-:Y:S08]  /*f450*/  HMMA.16816.F32 R72, R48.reuse, R52, R72 ;  /* 0x000000343048723c */ /* 0x040ff00000001848 */
[----:B------:R-:W-:Y:S01]  /*f460*/  HMMA.16816.F32 R12, R48, R54, R12 ;  /* 0x00000036300c723c */ /* 0x000fe2000000180c */
[----:B------:R-:W2:Y:S04]  /*f470*/  LDSM.16.M88.4 R52, [R192+0x1000] ;  /* 0x00100000c034783b */ /* 0x000ea80000000200 */
[----:B------:R-:W2:Y:S03]  /*f480*/  LDSM.16.M88.4 R48, [R192+0x1800] ;  /* 0x00180000c030783b */ /* 0x000ea60000000200 */
[C---:B-1----:R-:W-:Y:S08]  /*f490*/  HMMA.16816.F32 R44, R68.reuse, R16, R44 ;  /* 0x00000010442c723c */ /* 0x042ff0000000182c */
[C---:B------:R-:W-:Y:S01]  /*f4a0*/  HMMA.16816.F32 R40, R68.reuse, R18, R40 ;  /* 0x000000124428723c */ /* 0x040fe20000001828 */
[----:B------:R-:W1:Y:S07]  /*f4b0*/  LDSM.16.M88.4 R16, [R205+0x8100] ;  /* 0x00810000cd10783b */ /* 0x000e6e0000000200 */
[C---:B------:R-:W-:Y:S08]  /*f4c0*/  HMMA.16816.F32 R36, R68.reuse, R80, R36 ;  /* 0x000000504424723c */ /* 0x040ff00000001824 */
[C---:B------:R-:W-:Y:S01]  /*f4d0*/  HMMA.16816.F32 R32, R68.reuse, R82, R32 ;  /* 0x000000524420723c */ /* 0x040fe20000001820 */
[----:B------:R-:W-:Y:S07]  /*f4e0*/  LDSM.16.M88.4 R80, [R205+0x9900] ;  /* 0x00990000cd50783b */ /* 0x000fee0000000200 */
[C---:B---3--:R-:W-:Y:S08]  /*f4f0*/  HMMA.16816.F32 R28, R68.reuse, R64, R28 ;  /* 0x00000040441c723c */ /* 0x048ff0000000181c */
[C---:B------:R-:W-:Y:S01]  /*f500*/  HMMA.16816.F32 R24, R68.reuse, R66, R24 ;  /* 0x000000424418723c */ /* 0x040fe20000001818 */
[----:B------:R-:W-:Y:S07]  /*f510*/  LDSM.16.M88.4 R64, [R202+0x10100] ;  /* 0x01010000ca40783b */ /* 0x000fee0000000200 */
[C---:B--2---:R-:W-:Y:S08]  /*f520*/  HMMA.16816.F32 R72, R68.reuse, R60, R72 ;  /* 0x0000003c4448723c */ /* 0x044ff00000001848 */
[----:B------:R-:W-:Y:S01]  /*f530*/  HMMA.16816.F32 R68, R68, R62, R12 ;  /* 0x0000003e4444723c */ /* 0x000fe2000000180c */
[----:B------:R-:W2:Y:S04]  /*f540*/  LDSM.16.M88.4 R12, [R205+0x8900] ;  /* 0x00890000cd0c783b */ /* 0x000ea80000000200 */
[----:B------:R-:W-:Y:S03]  /*f550*/  LDSM.16.M88.4 R60, [R204+0x2000] ;  /* 0x00200000cc3c783b */ /* 0x000fe60000000200 */
[C---:B----4-:R-:W-:Y:S08]  /*f560*/  HMMA.16816.F32 R44, R20.reuse, R8, R44 ;  /* 0x00000008142c723c */ /* 0x050ff0000000182c */
[C---:B------:R-:W-:Y:S01]  /*f570*/  HMMA.16816.F32 R40, R20.reuse, R10, R40 ;  /* 0x0000000a1428723c */ /* 0x040fe20000001828 */
[----:B------:R-:W3:Y:S07]  /*f580*/  LDSM.16.M88.4 R8, [R205+0x9100] ;  /* 0x00910000cd08783b */ /* 0x000eee0000000200 */
[C---:B-----5:R-:W-:Y:S08]  /*f590*/  HMMA.16816.F32 R36, R20.reuse, R56, R36 ;  /* 0x000000381424723c */ /* 0x060ff00000001824 */
[C---:B------:R-:W-:Y:S01]  /*f5a0*/  HMMA.16816.F32 R32, R20.reuse, R58, R32 ;  /* 0x0000003a1420723c */ /* 0x040fe20000001820 */
[----:B------:R-:W4:Y:S07]  /*f5b0*/  LDSM.16.M88.4 R56, [R204+0x2800] ;  /* 0x00280000cc38783b */ /* 0x000f2e0000000200 */
[C---:B------:R-:W-:Y:S08]  /*f5c0*/  HMMA.16816.F32 R28, R20.reuse, R52, R28 ;  /* 0x00000034141c723c */ /* 0x040ff0000000181c */
[C---:B------:R-:W-:Y:S01]  /*f5d0*/  HMMA.16816.F32 R24, R20.reuse, R54, R24 ;  /* 0x000000361418723c */ /* 0x040fe20000001818 */
[----:B------:R-:W5:Y:S07]  /*f5e0*/  LDSM.16.M88.4 R52, [R204+0x3000] ;  /* 0x00300000cc34783b */ /* 0x000f6e0000000200 */
[C---:B------:R-:W-:Y:S08]  /*f5f0*/  HMMA.16816.F32 R72, R20.reuse, R48, R72 ;  /* 0x000000301448723c */ /* 0x040ff00000001848 */
[----:B------:R-:W-:Y:S01]  /*f600*/  HMMA.16816.F32 R68, R20, R50, R68 ;  /* 0x000000321444723c */ /* 0x000fe20000001844 */
[----:B------:R-:W4:Y:S04]  /*f610*/  LDSM.16.M88.4 R48, [R204+0x3800] ;  /* 0x00380000cc30783b */ /* 0x000f280000000200 */
[----:B------:R-:W-:Y:S03]  /*f620*/  LDSM.16.M88.4 R20, [R201+0x10100] ;  /* 0x01010000c914783b */ /* 0x000fe60000000200 */
[C---:B-1----:R-:W-:Y:S08]  /*f630*/  HMMA.16816.F32 R44, R84.reuse, R16, R44 ;  /* 0x00000010542c723c */ /* 0x042ff0000000182c */
[C---:B------:R-:W-:Y:S01]  /*f640*/  HMMA.16816.F32 R40, R84.reuse, R18, R40 ;  /* 0x000000125428723c */ /* 0x040fe20000001828 */
[----:B------:R-:W1:Y:S07]  /*f650*/  LDSM.16.M88.4 R16, [R200+0x8100] ;  /* 0x00810000c810783b */ /* 0x000e6e0000000200 */
[C---:B--2---:R-:W-:Y:S08]  /*f660*/  HMMA.16816.F32 R36, R84.reuse, R12, R36 ;  /* 0x0000000c5424723c */ /* 0x044ff00000001824 */
[C---:B------:R-:W-:Y:S01]  /*f670*/  HMMA.16816.F32 R32, R84.reuse, R14, R32 ;  /* 0x0000000e5420723c */ /* 0x040fe20000001820 */
[----:B------:R-:W2:Y:S07]  /*f680*/  LDSM.16.M88.4 R12, [R200+0x8900] ;  /* 0x00890000c80c783b */ /* 0x000eae0000000200 */
[C---:B---3--:R-:W-:Y:S08]  /*f690*/  HMMA.16816.F32 R28, R84.reuse, R8, R28 ;  /* 0x00000008541c723c */ /* 0x048ff0000000181c */
[C---:B------:R-:W-:Y:S01]  /*f6a0*/  HMMA.16816.F32 R24, R84.reuse, R10, R24 ;  /* 0x0000000a5418723c */ /* 0x040fe20000001818 */
[----:B------:R-:W3:Y:S07]  /*f6b0*/  LDSM.16.M88.4 R8, [R200+0x9100] ;  /* 0x00910000c808783b */ /* 0x000eee0000000200 */
[----:B------:R-:W-:Y:S08]  /*f6c0*/  HMMA.16816.F32 R72, R84, R80, R72 ;  /* 0x000000505448723c */ /* 0x000ff00000001848 */
[C---:B------:R-:W-:Y:S08]  /*f6d0*/  HMMA.16816.F32 R44, R64.reuse, R60, R44 ;  /* 0x0000003c402c723c */ /* 0x040ff0000000182c */
[----:B------:R-:W-:Y:S01]  /*f6e0*/  HMMA.16816.F32 R40, R64, R62, R40 ;  /* 0x0000003e4028723c */ /* 0x000fe20000001828 */
[----:B------:R-:W-:Y:S07]  /*f6f0*/  LDSM.16.M88.4 R60, [R200+0x9900] ;  /* 0x00990000c83c783b */ /* 0x000fee0000000200 */
[----:B------:R-:W-:Y:S08]  /*f700*/  HMMA.16816.F32 R68, R84, R82, R68 ;  /* 0x000000525444723c */ /* 0x000ff00000001844 */
[C---:B----4-:R-:W-:Y:S08]  /*f710*/  HMMA.16816.F32 R36, R64.reuse, R56, R36 ;  /* 0x000000384024723c */ /* 0x050ff00000001824 */
[C---:B------:R-:W-:Y:S08]  /*f720*/  HMMA.16816.F32 R32, R64.reuse, R58, R32 ;  /* 0x0000003a4020723c */ /* 0x040ff00000001820 */
[C---:B-----5:R-:W-:Y:S08]  /*f730*/  HMMA.16816.F32 R28, R64.reuse, R52, R28 ;  /* 0x00000034401c723c */ /* 0x060ff0000000181c */
[C---:B------:R-:W-:Y:S01]  /*f740*/  HMMA.16816.F32 R56, R64.reuse, R54, R24 ;  /* 0x000000364038723c */ /* 0x040fe20000001818 */
[----:B------:R-:W-:Y:S04]  /*f750*/  LDSM.16.M88.4 R52, [R199+0x10100] ;  /* 0x01010000c734783b */ /* 0x000fe80000000200 */
[----:B------:R-:W4:Y:S03]  /*f760*/  LDSM.16.M88.4 R24, [R192+0x2000] ;  /* 0x00200000c018783b */ /* 0x000f260000000200 */
[----:B------:R-:W-:Y:S01]  /*f770*/  HMMA.16816.F32 R80, R64, R48, R72 ;  /* 0x000000304050723c */ /* 0x000fe20000001848 */
[----:B------:R-:W5:Y:S07]  /*f780*/  LDSM.16.M88.4 R72, [R192+0x2800] ;  /* 0x00280000c048783b */ /* 0x000f6e0000000200 */
[C---:B-1----:R-:W-:Y:S08]  /*f790*/  HMMA.16816.F32 R44, R20.reuse, R16, R44 ;  /* 0x00000010142c723c */ /* 0x042ff0000000182c */
[----:B------:R-:W-:Y:S01]  /*f7a0*/  HMMA.16816.F32 R40, R20, R18, R40 ;  /* 0x000000121428723c */ /* 0x000fe20000001828 */
[----:B------:R-:W-:Y:S07]  /*f7b0*/  LDSM.16.M88.4 R16, [R205+0xa100] ;  /* 0x00a10000cd10783b */ /* 0x000fee0000000200 */
[----:B------:R-:W-:Y:S01]  /*f7c0*/  HMMA.16816.F32 R68, R64, R50, R68 ;  /* 0x000000324044723c */ /* 0x000fe20000001844 */
[----:B------:R-:W-:Y:S07]  /*f7d0*/  LDSM.16.M88.4 R64, [R192+0x3800] ;  /* 0x00380000c040783b */ /* 0x000fee0000000200 */
[C---:B--2---:R-:W-:Y:S08]  /*f7e0*/  HMMA.16816.F32 R36, R20.reuse, R12, R36 ;  /* 0x0000000c1424723c */ /* 0x044ff00000001824 */
[C---:B---3--:R-:W-:Y:S01]  /*f7f0*/  HMMA.16816.F32 R48, R20.reuse, R8, R28 ;  /* 0x000000081430723c */ /* 0x048fe2000000181c */
[----:B------:R-:W1:Y:S07]  /*f800*/  LDSM.16.M88.4 R28, [R206+0x14100] ;  /* 0x01410000ce1c783b */ /* 0x000e6e0000000200 */
[----:B------:R-:W-:Y:S01]  /*f810*/  HMMA.16816.F32 R32, R20, R14, R32 ;  /* 0x0000000e1420723c */ /* 0x000fe20000001820 */
[----:B------:R-:W2:Y:S07]  /*f820*/  LDSM.16.M88.4 R12, [R192+0x3000] ;  /* 0x00300000c00c783b */ /* 0x000eae0000000200 */
[C---:B----4-:R-:W-:Y:S08]  /*f830*/  HMMA.16816.F32 R44, R52.reuse, R24, R44 ;  /* 0x00000018342c723c */ /* 0x050ff0000000182c */
[----:B------:R-:W-:Y:S01]  /*f840*/  HMMA.16816.F32 R40, R52, R26, R40 ;  /* 0x0000001a3428723c */ /* 0x000fe20000001828 */
[----:B------:R-:W-:Y:S07]  /*f850*/  LDSM.16.M88.4 R24, [R205+0xb100] ;  /* 0x00b10000cd18783b */ /* 0x000fee0000000200 */
[C---:B------:R-:W-:Y:S01]  /*f860*/  HMMA.16816.F32 R56, R20.reuse, R10, R56 ;  /* 0x0000000a1438723c */ /* 0x040fe20000001838 */
[----:B------:R-:W-:Y:S07]  /*f870*/  LDSM.16.M88.4 R8, [R205+0xa900] ;  /* 0x00a90000cd08783b */ /* 0x000fee0000000200 */
[C---:B------:R-:W-:Y:S08]  /*f880*/  HMMA.16816.F32 R80, R20.reuse, R60, R80 ;  /* 0x0000003c1450723c */ /* 0x040ff00000001850 */
[----:B------:R-:W-:Y:S01]  /*f890*/  HMMA.16816.F32 R68, R20, R62, R68 ;  /* 0x0000003e1444723c */ /* 0x000fe20000001844 */
[----:B------:R-:W-:Y:S04]  /*f8a0*/  LDSM.16.M88.4 R60, [R202+0x14100] ;  /* 0x01410000ca3c783b */ /* 0x000fe80000000200 */
[----:B------:R-:W-:Y:S03]  /*f8b0*/  LDSM.16.M88.4 R20, [R205+0xb900] ;  /* 0x00b90000cd14783b */ /* 0x000fe60000000200 */
[----:B-----5:R-:W-:Y:S01]  /*f8c0*/  HMMA.16816.F32 R84, R52, R72, R36 ;  /* 0x000000483454723c */ /* 0x020fe20000001824 */
[----:B------:R-:W3:Y:S07]  /*f8d0*/  LDSM.16.M88.4 R36, [R204+0x4000] ;  /* 0x00400000cc24783b */ /* 0x000eee0000000200 */
[C---:B-1----:R-:W-:Y:S08]  /*f8e0*/  HMMA.16816.F32 R44, R28.reuse, R16, R44 ;  /* 0x000000101c2c723c */ /* 0x042ff0000000182c */
[----:B------:R-:W-:Y:S01]  /*f8f0*/  HMMA.16816.F32 R40, R28, R18, R40 ;  /* 0x000000121c28723c */ /* 0x000fe20000001828 */
[----:B------:R-:W-:Y:S07]  /*f900*/  LDSM.16.M88.4 R16, [R201+0x14100] ;  /* 0x01410000c910783b */ /* 0x000fee0000000200 */
[C---:B------:R-:W-:Y:S08]  /*f910*/  HMMA.16816.F32 R32, R52.reuse, R74, R32 ;  /* 0x0000004a3420723c */ /* 0x040ff00000001820 */
[C---:B--2---:R-:W-:Y:S08]  /*f920*/  HMMA.16816.F32 R48, R52.reuse, R12, R48 ;  /* 0x0000000c3430723c */ /* 0x044ff00000001830 */
[C---:B------:R-:W-:Y:S01]  /*f930*/  HMMA.16816.F32 R56, R52.reuse, R14, R56 ;  /* 0x0000000e3438723c */ /* 0x040fe20000001838 */
[----:B------:R-:W1:Y:S07]  /*f940*/  LDSM.16.M88.4 R12, [R200+0xa100] ;  /* 0x00a10000c80c783b */ /* 0x000e6e0000000200 */
[C---:B------:R-:W-:Y:S08]  /*f950*/  HMMA.16816.F32 R80, R52.reuse, R64, R80 ;  /* 0x000000403450723c */ /* 0x040ff00000001850 */
[----:B------:R-:W-:Y:S01]  /*f960*/  HMMA.16816.F32 R68, R52, R66, R68 ;  /* 0x000000423444723c */ /* 0x000fe20000001844 */
[----:B------:R-:W2:Y:S04]  /*f970*/  LDSM.16.M88.4 R64, [R204+0x4800] ;  /* 0x00480000cc40783b */ /* 0x000ea80000000200 */
[----:B------:R-:W4:Y:S03]  /*f980*/  LDSM.16.M88.4 R52, [R204+0x5000] ;  /* 0x00500000cc34783b */ /* 0x000f260000000200 */
[C---:B---3--:R-:W-:Y:S08]  /*f990*/  HMMA.16816.F32 R44, R60.reuse, R36, R44 ;  /* 0x000000243c2c723c */ /* 0x048ff0000000182c */
[----:B------:R-:W-:Y:S01]  /*f9a0*/  HMMA.16816.F32 R40, R60, R38, R40 ;  /* 0x000000263c28723c */ /* 0x000fe20000001828 */
[----:B------:R-:W-:Y:S07]  /*f9b0*/  LDSM.16.M88.4 R36, [R200+0xb100] ;  /* 0x00b10000c824783b */ /* 0x000fee0000000200 */
[C---:B------:R-:W-:Y:S08]  /*f9c0*/  HMMA.16816.F32 R32, R28.reuse, R10, R32 ;  /* 0x0000000a1c20723c */ /* 0x040ff00000001820 */
[C---:B------:R-:W-:Y:S08]  /*f9d0*/  HMMA.16816.F32 R48, R28.reuse, R24, R48 ;  /* 0x000000181c30723c */ /* 0x040ff00000001830 */
[C---:B------:R-:W-:Y:S01]  /*f9e0*/  HMMA.16816.F32 R56, R28.reuse, R26, R56 ;  /* 0x0000001a1c38723c */ /* 0x040fe20000001838 */
[----:B------:R-:W-:Y:S07]  /*f9f0*/  LDSM.16.M88.4 R24, [R192+0x4000] ;  /* 0x00400000c018783b */ /* 0x000fee0000000200 */
[C---:B------:R-:W-:Y:S08]  /*fa00*/  HMMA.16816.F32 R80, R28.reuse, R20, R80 ;  /* 0x000000141c50723c */ /* 0x040ff00000001850 */
[C---:B------:R-:W-:Y:S01]  /*fa10*/  HMMA.16816.F32 R68, R28.reuse, R22, R68 ;  /* 0x000000161c44723c */ /* 0x040fe20000001844 */
[----:B------:R-:W3:Y:S07]  /*fa20*/  LDSM.16.M88.4 R20, [R199+0x14100] ;  /* 0x01410000c714783b */ /* 0x000eee0000000200 */
[----:B------:R-:W-:Y:S01]  /*fa30*/  HMMA.16816.F32 R84, R28, R8, R84 ;  /* 0x000000081c54723c */ /* 0x000fe20000001854 */
[----:B------:R-:W5:Y:S04]  /*fa40*/  LDSM.16.M88.4 R28, [R200+0xa900] ;  /* 0x00a90000c81c783b */ /* 0x000f680000000200 */
[----:B------:R-:W3:Y:S03]  /*fa50*/  LDSM.16.M88.4 R8, [R204+0x5800] ;  /* 0x00580000cc08783b */ /* 0x000ee60000000200 */
[C---:B-1----:R-:W-:Y:S08]  /*fa60*/  HMMA.16816.F32 R44, R16.reuse, R12, R44 ;  /* 0x0000000c102c723c */ /* 0x042ff0000000182c */
[----:B------:R-:W-:Y:S01]  /*fa70*/  HMMA.16816.F32 R40, R16, R14, R40 ;  /* 0x0000000e1028723c */ /* 0x000fe20000001828 */
[----:B------:R-:W-:Y:S07]  /*fa80*/  LDSM.16.M88.4 R12, [R192+0x5000] ;  /* 0x00500000c00c783b */ /* 0x000fee0000000200 */
[C---:B--2---:R-:W-:Y:S08]  /*fa90*/  HMMA.16816.F32 R32, R60.reuse, R66, R32 ;  /* 0x000000423c20723c */ /* 0x044ff00000001820 */
[C---:B----4-:R-:W-:Y:S08]  /*faa0*/  HMMA.16816.F32 R48, R60.reuse, R52, R48 ;  /* 0x000000343c30723c */ /* 0x050ff00000001830 */
[----:B------:R-:W-:Y:S01]  /*fab0*/  HMMA.16816.F32 R56, R60, R54, R56 ;  /* 0x000000363c38723c */ /* 0x000fe20000001838 */
[----:B------:R-:W1:Y:S07]  /*fac0*/  LDSM.16.M88.4 R52, [R192+0x4800] ;  /* 0x00480000c034783b */ /* 0x000e6e0000000200 */
[C---:B---3--:R-:W-:Y:S08]  /*fad0*/  HMMA.16816.F32 R44, R20.reuse, R24, R44 ;  /* 0x00000018142c723c */ /* 0x048ff0000000182c */
[----:B------:R-:W-:Y:S01]  /*fae0*/  HMMA.16816.F32 R40, R20, R26, R40 ;  /* 0x0000001a1428723c */ /* 0x000fe20000001828 */
[----:B------:R-:W2:Y:S07]  /*faf0*/  LDSM.16.M88.4 R24, [R200+0xb900] ;  /* 0x00b90000c818783b */ /* 0x000eae0000000200 */
[C---:B-----5:R-:W-:Y:S07]  /*fb00*/  HMMA.16816.F32 R32, R16.reuse, R30, R32 ;  /* 0x0000001e1020723c */ /* 0x060fee0000001820 */
[----:B------:R-:W-:Y:S01]  /*fb10*/  LOP3.LUT R31, R7, 0xffffffe0, RZ, 0xc0, !PT ;  /* 0xffffffe0071f7812 */ /* 0x000fe200078ec0ff */
[----:B------:R-:W-:Y:S01]  /*fb20*/  HMMA.16816.F32 R48, R16, R36, R48 ;  /* 0x000000241030723c */ /* 0x000fe20000001830 */
[----:B------:R-:W-:-:S03]  /*fb30*/  FMUL.FTZ R0, R44, c[0x0][0x320] ;  /* 0x0000c8002c007a20 */ /* 0x000fc60000410000 */
[----:B------:R-:W-:-:S03]  /*fb40*/  IMAD.IADD R31, R78, 0x1, -R31 ;  /* 0x000000014e1f7824 */ /* 0x000fc600078e0a1f */
[----:B------:R-:W-:Y:S01]  /*fb50*/  @P5 IMAD.WIDE.U32 R36, R5, UR5, R216 ;  /* 0x0000000505245c25 */ /* 0x000fe2000f8e00d8 */
[C---:B------:R-:W-:Y:S01]  /*fb60*/  HMMA.16816.F32 R80, R60.reuse, R8, R80 ;  /* 0x000000083c50723c */ /* 0x040fe20000001850 */
[----:B------:R-:W-:Y:S01]  /*fb70*/  @UP0 UIMAD UR5, UR14, UR5, URZ ;  /* 0x000000050e0502a4 */ /* 0x000fe2000f8e023f */
[----:B------:R-:W3:Y:S01]  /*fb80*/  MUFU.TANH R0, R0 ;  /* 0x0000000000007308 */ /* 0x000ee20000002400 */
[----:B------:R-:W-:Y:S02]  /*fb90*/  FMUL.FTZ R30, R41, c[0x0][0x320] ;  /* 0x0000c800291e7a20 */ /* 0x000fe40000410000 */
[----:B------:R-:W-:Y:S01]  /*fba0*/  @UP0 UIMAD UR4, UR4, UR13, UR5 ;  /* 0x0000000d040402a4 */ /* 0x000fe2000f8e0205 */
[----:B------:R-:W-:Y:S02]  /*fbb0*/  FMUL.FTZ R40, R40, c[0x0][0x320] ;  /* 0x0000c80028287a20 */ /* 0x000fe40000410000 */
[C---:B------:R-:W-:Y:S02]  /*fbc0*/  HMMA.16816.F32 R84, R60.reuse, R64, R84 ;  /* 0x000000403c54723c */ /* 0x040fe40000001854 */
[----:B------:R-:W4:Y:S06]  /*fbd0*/  MUFU.TANH R30, R30 ;  /* 0x0000001e001e7308 */ /* 0x000f2c0000002400 */
[----:B------:R-:W-:Y:S01]  /*fbe0*/  HMMA.16816.F32 R68, R60, R10, R68 ;  /* 0x0000000a3c44723c */ /* 0x000fe20000001844 */
[----:B------:R-:W5:Y:S01]  /*fbf0*/  LDSM.16.M88.4 R8, [R192+0x5800] ;  /* 0x00580000c008783b */ /* 0x000f620000000200 */
[----:B------:R-:W-:-:S04]  /*fc00*/  DEPBAR.LE SB0, 0x0 ;  /* 0x000080000000791a */ /* 0x000fc80000000000 */
[----:B------:R2:W2:Y:S02]  /*fc10*/  MUFU.TANH R5, R40 ;  /* 0x0000002800057308 */ /* 0x0004a40000002400 */
[----:B------:R-:W-:Y:S08]  /*fc20*/  HMMA.16816.F32 R56, R16, R38, R56 ;  /* 0x000000261038723c */ /* 0x000ff00000001838 */
[C---:B-1----:R-:W-:Y:S08]  /*fc30*/  HMMA.16816.F32 R32, R20.reuse, R54, R32 ;  /* 0x000000361420723c */ /* 0x042ff00000001820 */
[----:B------:R-:W-:Y:S07]  /*fc40*/  HMMA.16816.F32 R48, R20, R12, R48 ;  /* 0x0000000c1430723c */ /* 0x000fee0000001830 */
[----:B------:R-:W-:Y:S01]  /*fc50*/  LEA.HI R13, R77, R78, RZ, 0x2 ;  /* 0x0000004e4d0d7211 */ /* 0x000fe200078f10ff */
[----:B--2---:R-:W-:Y:S01]  /*fc60*/  HMMA.16816.F32 R80, R16, R24, R80 ;  /* 0x000000181050723c */ /* 0x004fe20000001850 */
[----:B------:R-:W-:-:S02]  /*fc70*/  SHF.R.S32.HI R12, RZ, 0x1f, R89 ;  /* 0x0000001fff0c7819 */ /* 0x000fc40000011459 */
[----:B------:R-:W-:Y:S02]  /*fc80*/  LOP3.LUT R13, R13, 0xfffffffc, RZ, 0xc0, !PT ;  /* 0xfffffffc0d0d7812 */ /* 0x000fe400078ec0ff */
[----:B------:R-:W-:Y:S02]  /*fc90*/  LEA.HI R12, R12, R89, RZ, 0x3 ;  /* 0x000000590c0c7211 */ /* 0x000fe400078f18ff */
[----:B------:R-:W-:Y:S01]  /*fca0*/  SHF.R.S32.HI R24, RZ, 0x1f, R31 ;  /* 0x0000001fff187819 */ /* 0x000fe2000001141f */
[C---:B------:R-:W-:Y:S01]  /*fcb0*/  HMMA.16816.F32 R84, R16.reuse, R28, R84 ;  /* 0x0000001c1054723c */ /* 0x040fe20000001854 */
[----:B------:R-:W-:Y:S01]  /*fcc0*/  LOP3.LUT R12, R12, 0xffffff8, RZ, 0xc0, !PT ;  /* 0x0ffffff80c0c7812 */ /* 0x000fe200078ec0ff */
[----:B------:R-:W-:Y:S01]  /*fcd0*/  IMAD.IADD R78, R78, 0x1, -R13 ;  /* 0x000000014e4e7824 */ /* 0x000fe200078e0a0d */
[----:B------:R-:W-:Y:S01]  /*fce0*/  LEA.HI R24, R24, R31, RZ, 0x2 ;  /* 0x0000001f18187211 */ /* 0x000fe200078f10ff */
[----:B------:R-:W-:Y:S01]  /*fcf0*/  FMUL.FTZ R13, R32, c[0x0][0x320] ;  /* 0x0000c800200d7a20 */ /* 0x000fe20000410000 */
[----:B------:R-:W-:Y:S01]  /*fd00*/  @P5 LEA R32, P0, R36, c[0x0][0x1c8], 0x1 ;  /* 0x0000720024205a11 */ /* 0x000fe200078008ff */
[----:B------:R-:W-:Y:S01]  /*fd10*/  IMAD.IADD R212, R89, 0x1, -R12 ;  /* 0x0000000159d47824 */ /* 0x000fe200078e0a0c */
[----:B------:R-:W-:Y:S01]  /*fd20*/  LEA.HI R25, R78, R78, RZ, 0x1 ;  /* 0x0000004e4e197211 */ /* 0x000fe200078f08ff */
[----:B------:R-:W-:Y:S01]  /*fd30*/  HMMA.16816.F32 R68, R16, R26, R68 ;  /* 0x0000001a1044723c */ /* 0x000fe20000001844 */
[----:B------:R-:W-:Y:S01]  /*fd40*/  FMUL.FTZ R29, R45, c[0x0][0x320] ;  /* 0x0000c8002d1d7a20 */ /* 0x000fe20000410000 */
[----:B------:R-:W1:Y:S01]  /*fd50*/  MUFU.TANH R13, R13 ;  /* 0x0000000d000d7308 */ /* 0x000e620000002400 */
[----:B------:R-:W-:Y:S01]  /*fd60*/  LOP3.LUT R25, R25, 0x1ffffffe, RZ, 0xc0, !PT ;  /* 0x1ffffffe19197812 */ /* 0x000fe200078ec0ff */
[----:B------:R-:W-:-:S02]  /*fd70*/  FMUL.FTZ R28, R46, c[0x0][0x320] ;  /* 0x0000c8002e1c7a20 */ /* 0x000fc40000410000 */
[----:B------:R-:W-:Y:S02]  /*fd80*/  FMUL.FTZ R48, R48, c[0x0][0x320] ;  /* 0x0000c80030307a20 */ /* 0x000fe40000410000 */
[C---:B------:R-:W-:Y:S01]  /*fd90*/  HMMA.16816.F32 R56, R20.reuse, R14, R56 ;  /* 0x0000000e1438723c */ /* 0x040fe20000001838 */
[----:B------:R-:W-:Y:S01]  /*fda0*/  IMAD.IADD R25, R78, 0x1, -R25 ;  /* 0x000000014e197824 */ /* 0x000fe200078e0a19 */
[----:B------:R-:W2:Y:S01]  /*fdb0*/  MUFU.TANH R29, R29 ;  /* 0x0000001d001d7308 */ /* 0x000ea20000002400 */
[----:B------:R-:W-:Y:S02]  /*fdc0*/  IMAD.U32 R17, RZ, RZ, UR6 ;  /* 0x00000006ff117e24 */ /* 0x000fe4000f8e00ff */
[----:B------:R-:W-:Y:S02]  /*fdd0*/  FMUL.FTZ R49, R49, c[0x0][0x320] ;  /* 0x0000c80031317a20 */ /* 0x000fe40000410000 */
[----:B------:R-:W-:Y:S01]  /*fde0*/  LEA.HI.SX32 R15, R24, UR18, 0x1e ;  /* 0x00000012180f7c11 */ /* 0x000fe2000f8ff2ff */
[----:B------:R-:W-:Y:S01]  /*fdf0*/  FMUL.FTZ R14, R33, c[0x0][0x320] ;  /* 0x0000c800210e7a20 */ /* 0x000fe20000410000 */
[C---:B------:R-:W-:Y:S01]  /*fe00*/  HMMA.16816.F32 R84, R20.reuse, R52, R84 ;  /* 0x000000341454723c */ /* 0x040fe20000001854 */
[----:B------:R-:W-:Y:S01]  /*fe10*/  @P5 LEA R16, P6, R17, R32, 0x1 ;  /* 0x0000002011105211 */ /* 0x000fe200078c08ff */
[----:B------:R-:W1:Y:S01]  /*fe20*/  MUFU.TANH R28, R28 ;  /* 0x0000001c001c7308 */ /* 0x000e620000002400 */
[----:B------:R-:W-:Y:S01]  /*fe30*/  IMAD R212, R212, 0x10, R15 ;  /* 0x00000010d4d47824 */ /* 0x000fe200078e020f */
[----:B------:R-:W-:Y:S01]  /*fe40*/  @P5 IADD3 R15, R37, UR4, RZ ;  /* 0x00000004250f5c10 */ /* 0x000fe2000fffe0ff */
[----:B------:R-:W-:Y:S01]  /*fe50*/  ULDC UR4, c[0x0][0x324] ;  /* 0x0000c90000047ab9 */ /* 0x000fe20000000800 */
[----:B------:R-:W-:Y:S01]  /*fe60*/  LOP3.LUT R24, R24, 0x7ffffffc, RZ, 0xc0, !PT ;  /* 0x7ffffffc18187812 */ /* 0x000fe200078ec0ff */
[----:B------:R-:W-:Y:S01]  /*fe70*/  IMAD R212, R25, 0x8, R212 ;  /* 0x0000000819d47824 */ /* 0x000fe200078e02d4 */
[----:B------:R-:W-:Y:S01]  /*fe80*/  @P5 LEA.HI.X R33, R36, c[0x0][0x1cc], R15, 0x1, P0 ;  /* 0x0000730024215a11 */ /* 0x000fe200000f0c0f */
[----:B-----5:R-:W-:Y:S01]  /*fe90*/  HMMA.16816.F32 R80, R20, R8, R80 ;  /* 0x000000081450723c */ /* 0x020fe20000001850 */
[----:B------:R-:W-:Y:S01]  /*fea0*/  PLOP3.LUT P0, PT, PT, PT, UP3, 0x80, 0x0 ;  /* 0x000000000000781c */ /* 0x000fe20003f0f038 */
[----:B------:R-:W-:Y:S01]  /*feb0*/  @P4 IMAD.HI.U32 R18, R212, c[0x0][0x2c8], RZ ;  /* 0x0000b200d4124a27 */ /* 0x000fe200078e00ff */
[----:B------:R-:W-:Y:S01]  /*fec0*/  BAR.SYNC.DEFER_BLOCKING 0x0 ;  /* 0x0000000000007b1d */ /* 0x000fe20000010000 */
[----:B------:R-:W-:-:S02]  /*fed0*/  ULOP3.LUT UR4, URZ, UR4, URZ, 0x33, !UPT ;  /* 0x000000043f047292 */ /* 0x000fc4000f8e333f */
[----:B------:R-:W-:Y:S02]  /*fee0*/  IMAD.U32 R15, RZ, RZ, UR7 ;  /* 0x00000007ff0f7e24 */ /* 0x000fe4000f8e00ff */
[----:B------:R-:W-:Y:S01]  /*fef0*/  HMMA.16816.F32 R68, R20, R10, R68 ;  /* 0x0000000a1444723c */ /* 0x000fe20000001844 */
[----:B------:R-:W-:Y:S01]  /*ff00*/  IMAD.U32 R9, RZ, RZ, UR6 ;  /* 0x00000006ff097e24 */ /* 0x000fe2000f8e00ff */
[----:B------:R-:W1:Y:S01]  /*ff10*/  MUFU.TANH R14, R14 ;  /* 0x0000000e000e7308 */ /* 0x000e620000002400 */
[----:B------:R-:W-:Y:S02]  /*ff20*/  IMAD.MOV.U32 R8, RZ, RZ, R212 ;  /* 0x000000ffff087224 */ /* 0x000fe400078e00d4 */
[----:B------:R-:W-:Y:S01]  /*ff30*/  IMAD.IADD R213, R31, 0x1, -R24 ;  /* 0x000000011fd57824 */ /* 0x000fe200078e0a18 */
[----:B------:R-:W-:Y:S01]  /*ff40*/  @P0 SHF.R.U32.HI R8, RZ, c[0x0][0x2cc], R18 ;  /* 0x0000b300ff080a19 */ /* 0x000fe20000011612 */
[----:B------:R-:W-:Y:S01]  /*ff50*/  IMAD.U32 R10, RZ, RZ, UR17 ;  /* 0x00000011ff0a7e24 */ /* 0x000fe2000f8e00ff */
[----:B------:R-:W-:Y:S01]  /*ff60*/  @P5 LEA.HI.X R17, R9, R33, R15, 0x1, P6 ;  /* 0x0000002109115211 */ /* 0x000fe200030f0c0f */
[----:B------:R-:W-:Y:S01]  /*ff70*/  IMAD.SHL.U32 R213, R213, 0x2, RZ ;  /* 0x00000002d5d57824 */ /* 0x000fe200078e00ff */
[----:B------:R-:W-:Y:S01]  /*ff80*/  PLOP3.LUT P0, PT, PT, PT, UP2, 0x40, 0x0 ;  /* 0x000000000000781c */ /* 0x000fe20003f0e828 */
[----:B------:R-:W5:Y:S01]  /*ff90*/  SHFL.IDX PT, R9, R8, RZ, 0x1c1f ;  /* 0x001c1fff08097589 */ /* 0x000f6200000e0000 */
[----:B------:R-:W-:Y:S01]  /*ffa0*/  FMUL.FTZ R84, R84, c[0x0][0x320] ;  /* 0x0000c80054547a20 */ /* 0x000fe20000410000 */
[----:B------:R1:W1:Y:S01]  /*ffb0*/  MUFU.TANH R155, R48 ;  /* 0x00000030009b7308 */ /* 0x0002620000002400 */
[----:B------:R-:W-:Y:S01]  /*ffc0*/  FMUL.FTZ R85, R85, c[0x0][0x320] ;  /* 0x0000c80055557a20 */ /* 0x000fe20000410000 */
[----:B------:R-:W-:Y:S01]  /*ffd0*/  IADD3 R21, R10, -UR23, -R213 ;  /* 0x800000170a157c10 */ /* 0x000fe2000fffe8d5 */
[----:B------:R-:W-:-:S02]  /*ffe0*/  FMUL.FTZ R56, R56, c[0x0][0x320] ;  /* 0x0000c80038387a20 */ /* 0x000fc40000410000 */
[----:B------:R-:W-:Y:S01]  /*fff0*/  FMUL.FTZ R57, R57, c[0x0][0x320] ;  /* 0x0000c80039397a20 */ /* 0x000fe20000410000 */
[----:B------:R-:W-:Y:S01]  /*10000*/  @!PT LDS RZ, [RZ] ;  /* 0x00000000fffff984 */ /* 0x000fe20000000800 */
[----:B------:R-:W-:Y:S01]  /*10010*/  @!PT LDS RZ, [RZ] ;  /* 0x00000000fffff984 */ /* 0x000fe20000000800 */
[----:B------:R1:W-:Y:S01]  /*10020*/  @P5 LDGSTS.E.BYPASS.LTC128B.128 [R207+0x6100], [R32.64], !P3 ;  /* 0x0610000020cf5fae */ /* 0x0003e2000d901d5c */
[----:B------:R-:W-:Y:S01]  /*10030*/  FMUL.FTZ R80, R80, c[0x0][0x320] ;  /* 0x0000c80050507a20 */ /* 0x000fe20000410000 */
[----:B------:R1:W1:Y:S01]  /*10040*/  MUFU.TANH R7, R84 ;  /* 0x0000005400077308 */ /* 0x0002620000002400 */
[----:B------:R-:W-:Y:S01]  /*10050*/  FMUL.FTZ R81, R81, c[0x0][0x320] ;  /* 0x0000c80051517a20 */ /* 0x000fe20000410000 */
[----:B------:R-:W-:Y:S01]  /*10060*/  IADD3 R22, R21, c[0x0][0x328], RZ ;  /* 0x0000ca0015167a10 */ /* 0x000fe20007ffe0ff */
[----:B------:R-:W-:Y:S01]  /*10070*/  FMUL.FTZ R68, R68, c[0x0][0x320] ;  /* 0x0000c80044447a20 */ /* 0x000fe20000410000 */
[----:B------:R1:W-:Y:S01]  /*10080*/  @P5 LDGSTS.E.BYPASS.LTC128B.128 [R207+0x8100], [R32.64+0x80], !P2 ;  /* 0x0810008020cf5fae */ /* 0x0003e2000d101d5c */
[----:B------:R-:W-:Y:S01]  /*10090*/  FMUL.FTZ R69, R69, c[0x0][0x320] ;  /* 0x0000c80045457a20 */ /* 0x000fe20000410000 */
[----:B------:R-:W-:Y:S02]  /*100a0*/  IADD3 R21, R21, UR4, RZ ;  /* 0x0000000415157c10 */ /* 0x000fe4000fffe0ff */
[----:B------:R1:W1:Y:S01]  /*100b0*/  MUFU.TANH R12, R85 ;  /* 0x00000055000c7308 */ /* 0x0002620000002400 */
[----:B------:R1:W-:Y:S04]  /*100c0*/  @P5 LDGSTS.E.BYPASS.LTC128B.128 [R207+0xa100], [R32.64+0x100], !P1 ;  /* 0x0a10010020cf5fae */ /* 0x0003e8000c901d5c */
[----:B------:R1:W-:Y:S01]  /*100d0*/  @P5 LDGSTS.E.BYPASS.LTC128B.128 [R207+0x7100], [R16.64], !P3 ;  /* 0x0710000010cf5fae */ /* 0x0003e2000d901d5c */
[----:B-----5:R-:W-:-:S02]  /*100e0*/  IMAD.IADD R11, R22, 0x1, R9 ;  /* 0x00000001160b7824 */ /* 0x020fc400078e0209 */
[----:B------:R1:W1:Y:S01]  /*100f0*/  MUFU.TANH R163, R49 ;  /* 0x0000003100a37308 */ /* 0x0002620000002400 */
[----:B------:R1:W-:Y:S01]  /*10100*/  @P5 LDGSTS.E.BYPASS.LTC128B.128 [R207+0x9100], [R16.64+0x80], !P2 ;  /* 0x0910008010cf5fae */ /* 0x0003e2000d101d5c */
[----:B------:R-:W-:-:S03]  /*10110*/  IMAD.IADD R23, R21, 0x1, R9 ;  /* 0x0000000115177824 */ /* 0x000fc600078e0209 */
[----:B------:R1:W-:Y:S03]  /*10120*/  @P5 LDGSTS.E.BYPASS.LTC128B.128 [R207+0xb100], [R16.64+0x100], !P1 ;  /* 0x0b10010010cf5fae */ /* 0x0003e6000c901d5c */
[----:B------:R1:W1:Y:S01]  /*10130*/  MUFU.TANH R161, R56 ;  /* 0x0000003800a17308 */ /* 0x0002620000002400 */
[----:B------:R-:W0:Y:S07]  /*10140*/  LDGDEPBAR ;  /* 0x00000000000079af */ /* 0x000e2e0000000000 */
[----:B------:R1:W1:Y:S08]  /*10150*/  MUFU.TANH R157, R57 ;  /* 0x00000039009d7308 */ /* 0x0002700000002400 */
[----:B------:R2:W2:Y:S08]  /*10160*/  MUFU.TANH R167, R80 ;  /* 0x0000005000a77308 */ /* 0x0004b00000002400 */
[----:B------:R2:W2:Y:S01]  /*10170*/  MUFU.TANH R165, R81 ;  /* 0x0000005100a57308 */ /* 0x0004a20000002400 */
[----:B-1----:R-:W-:-:S04]  /*10180*/  IADD3 R16, -R213, UR12, -R6 ;  /* 0x0000000cd5107c10 */ /* 0x002fc8000fffe906 */
[----:B------:R-:W-:-:S03]  /*10190*/  IMNMX R24, R11, R16, PT ;  /* 0x000000100b187217 */ /* 0x000fc60003800200 */
[----:B------:R1:W1:Y:S08]  /*101a0*/  MUFU.TANH R143, R68 ;  /* 0x00000044008f7308 */ /* 0x0002700000002400 */
[----:B------:R1:W1:Y:S01]  /*101b0*/  MUFU.TANH R141, R69 ;  /* 0x00000045008d7308 */ /* 0x0002620000002400 */
[----:B------:R-:W-:Y:S05]  /*101c0*/  @P0 BRA `(.L_x_385) ;  /* 0x0000016000000947 */ /* 0x000fea0003800000 */
[----:B--234-:R-:W-:Y:S01]  /*101d0*/  IMAD.U32 R10, RZ, RZ, UR23 ;  /* 0x00000017ff0a7e24 */ /* 0x01cfe2000f8e00ff */
        /* <DEDUP_REMOVED lines=11> */
.L_x_387:
[----:B------:R-:W-:-:S04]  /*10290*/  MOV R9, c[0x0][0x32c] ;  /* 0x0000cb0000097a02 */ /* 0x000fc80000000f00 */
[----:B------:R-:W-:-:S13]  /*102a0*/  ISETP.NE.AND P0, PT, R9, 0x1, PT ;  /* 0x000000010900780c */ /* 0x000fda0003f05270 */
[----:B------:R-:W-:-:S05]  /*102b0*/  @P0 IMAD.HI.U32 R9, R11, c[0x0][0x330], RZ ;  /* 0x0000cc000b090a27 */ /* 0x000fca00078e00ff */
[----:B------:R-:W-:Y:S02]  /*102c0*/  @P0 SHF.R.U32.HI R11, RZ, c[0x0][0x334], R9 ;  /* 0x0000cd00ff0b0a19 */ /* 0x000fe40000011609 */
.L_x_388:
[----:B------:R-:W-:Y:S05]  /*102d0*/  BSYNC B0 ;  /* 0x0000000000007941 */ /* 0x000fea0003800000 */
.L_x_386:
[----:B------:R-:W-:-:S04]  /*102e0*/  IMAD R10, R11, c[0x0][0x32c], -R6 ;  /* 0x0000cb000b0a7a24 */ /* 0x000fc800078e0a06 */
[----:B------:R-:W-:-:S05]  /*102f0*/  IMAD.IADD R10, R10, 0x1, -R213 ;  /* 0x000000010a0a7824 */ /* 0x000fca00078e0ad5 */
[----:B------:R-:W-:Y:S02]  /*10300*/  IADD3 R9, R10, c[0x0][0x32c], RZ ;  /* 0x0000cb000a097a10 */ /* 0x000fe40007ffe0ff */
[----:B------:R-:W-:Y:S02]  /*10310*/  IMNMX R23, R23, R10, !PT ;  /* 0x0000000a17177217 */ /* 0x000fe40007800200 */
[----:B------:R-:W-:Y:S02]  /*10320*/  IMNMX R24, R24, R9, PT ;  /* 0x0000000918187217 */ /* 0x000fe40003800200 */
.L_x_385:
        /* <DEDUP_REMOVED lines=19> */
[----:B------:R-:W-:Y:S01]  /*10460*/  ISETP.GT.AND P6, PT, R23, 0x8, P0 ;  /* 0x000000081700780c */ /* 0x000fe200007c4270 */
        /* <DEDUP_REMOVED lines=12> */
[----:B------:R-:W3:Y:S01]  /*10530*/  MUFU.TANH R19, R19 ;  /* 0x0000001300137308 */ /* 0x000ee20000002400 */
[----:B------:R-:W-:Y:S01]  /*10540*/  FSEL R17, R5, -INF , !P6 ;  /* 0xff80000005117808 */ /* 0x000fe20007000000 */
[----:B--2---:R-:W-:Y:S01]  /*10550*/  IMAD.IADD R21, R21, 0x1, R8 ;  /* 0x0000000115157824 */ /* 0x004fe200078e0208 */
[----:B------:R-:W-:-:S02]  /*10560*/  FSEL R15, R30, -INF , !P5 ;  /* 0xff8000001e0f7808 */ /* 0x000fc40006800000 */
[C---:B------:R-:W-:Y:S02]  /*10570*/  ISETP.GT.AND P6, PT, R23.reuse, 0x11, P0 ;  /* 0x000000111700780c */ /* 0x040fe400007c4270 */
[C---:B------:R-:W-:Y:S01]  /*10580*/  ISETP.GT.AND P5, PT, R23.reuse, 0x18, P0 ;  /* 0x000000181700780c */ /* 0x040fe200007a4270 */
[----:B------:R2:W4:Y:S01]  /*10590*/  MUFU.TANH R170, R58 ;  /* 0x0000003a00aa7308 */ /* 0x0005220000002400 */
[----:B------:R-:W-:Y:S02]  /*105a0*/  FSEL R5, R14, -INF , !P4 ;  /* 0xff8000000e057808 */ /* 0x000fe40006000000 */
[----:B------:R-:W-:Y:S02]  /*105b0*/  ISETP.GT.AND P4, PT, R23, 0x28, P0 ;  /* 0x000000281700780c */ /* 0x000fe40000784270 */
[C---:B------:R-:W-:Y:S02]  /*105c0*/  ISETP.LT.OR P6, PT, R24.reuse, 0x12, P6 ;  /* 0x000000121800780c */ /* 0x040fe400037c1670 */
[C---:B------:R-:W-:Y:S01]  /*105d0*/  ISETP.LT.OR P5, PT, R24.reuse, 0x19, P5 ;  /* 0x000000191800780c */ /* 0x040fe20002fa1670 */
[----:B------:R2:W1:Y:S01]  /*105e0*/  MUFU.TANH R166, R59 ;  /* 0x0000003b00a67308 */ /* 0x0004620000002400 */
[----:B------:R-:W-:-:S02]  /*105f0*/  ISETP.LT.OR P4, PT, R24, 0x29, P4 ;  /* 0x000000291800780c */ /* 0x000fc40002781670 */
[----:B------:R-:W-:Y:S02]  /*10600*/  FSEL R9, R12, -INF , !P6 ;  /* 0xff8000000c097808 */ /* 0x000fe40007000000 */
[----:B------:R-:W-:Y:S01]  /*10610*/  FSEL R7, R13, -INF , !P5 ;  /* 0xff8000000d077808 */ /* 0x000fe20006800000 */
[----:B------:R-:W-:Y:S01]  /*10620*/  IMAD.IADD R13, R22, 0x1, R8 ;  /* 0x00000001160d7824 */ /* 0x000fe200078e0208 */
[C---:B------:R-:W-:Y:S01]  /*10630*/  ISETP.GT.AND P6, PT, R23.reuse, 0x20, P0 ;  /* 0x000000201700780c */ /* 0x040fe200007c4270 */
[----:B------:R-:W1:Y:S01]  /*10640*/  MUFU.TANH R10, R10 ;  /* 0x0000000a000a7308 */ /* 0x000e620000002400 */
[----:B------:R-:W-:Y:S02]  /*10650*/  ISETP.GT.AND P5, PT, R23, 0x21, P0 ;  /* 0x000000211700780c */ /* 0x000fe400007a4270 */
[----:B------:R-:W-:Y:S02]  /*10660*/  FSEL R161, R161, -INF , !P4 ;  /* 0xff800000a1a17808 */ /* 0x000fe40006000000 */
[----:B------:R-:W-:-:S02]  /*10670*/  ISETP.GT.AND P4, PT, R23, 0x31, P0 ;  /* 0x000000311700780c */ /* 0x000fc40000784270 */
[C---:B------:R-:W-:Y:S01]  /*10680*/  ISETP.LT.OR P6, PT, R24.reuse, 0x21, P6 ;  /* 0x000000211800780c */ /* 0x040fe200037c1670 */
[----:B------:R-:W1:Y:S01]  /*10690*/  MUFU.TANH R18, R18 ;  /* 0x0000001200127308 */ /* 0x000e620000002400 */
[C---:B------:R-:W-:Y:S02]  /*106a0*/  ISETP.LT.OR P5, PT, R24.reuse, 0x22, P5 ;  /* 0x000000221800780c */ /* 0x040fe40002fa1670 */
[----:B------:R-:W-:Y:S02]  /*106b0*/  ISETP.LT.OR P4, PT, R24, 0x32, P4 ;  /* 0x000000321800780c */ /* 0x000fe40002781670 */
[----:B------:R-:W-:Y:S02]  /*106c0*/  FSEL R155, R155, -INF , !P6 ;  /* 0xff8000009b9b7808 */ /* 0x000fe40007000000 */
[----:B------:R-:W-:Y:S01]  /*106d0*/  FSEL R163, R163, -INF , !P5 ;  /* 0xff800000a3a37808 */ /* 0x000fe20006800000 */
[----:B------:R2:W1:Y:S01]  /*106e0*/  MUFU.TANH R164, R82 ;  /* 0x0000005200a47308 */ /* 0x0004620000002400 */
[----:B------:R-:W-:-:S02]  /*106f0*/  ISETP.GT.AND P6, PT, R23, 0x29, P0 ;  /* 0x000000291700780c */ /* 0x000fc400007c4270 */
[----:B------:R-:W-:Y:S02]  /*10700*/  ISETP.GT.AND P5, PT, R23, 0x30, P0 ;  /* 0x000000301700780c */ /* 0x000fe400007a4270 */
[----:B------:R-:W-:Y:S02]  /*10710*/  FSEL R165, R165, -INF , !P4 ;  /* 0xff800000a5a57808 */ /* 0x000fe40006000000 */
[----:B------:R-:W-:Y:S01]  /*10720*/  PLOP3.LUT P4, PT, PT, PT, UP2, 0x40, 0x0 ;  /* 0x000000000000781c */ /* 0x000fe20003f8e828 */
[----:B------:R2:W1:Y:S01]  /*10730*/  MUFU.TANH R142, R83 ;  /* 0x00000053008e7308 */ /* 0x0004620000002400 */
[C---:B------:R-:W-:Y:S02]  /*10740*/  ISETP.LT.OR P6, PT, R24.reuse, 0x2a, P6 ;  /* 0x0000002a1800780c */ /* 0x040fe400037c1670 */
[----:B------:R-:W-:Y:S02]  /*10750*/  ISETP.LT.OR P5, PT, R24, 0x31, P5 ;  /* 0x000000311800780c */ /* 0x000fe40002fa1670 */
[----:B------:R-:W-:-:S02]  /*10760*/  FSEL R157, R157, -INF , !P6 ;  /* 0xff8000009d9d7808 */ /* 0x000fc40007000000 */
[----:B------:R-:W-:Y:S01]  /*10770*/  FSEL R167, R167, -INF , !P5 ;  /* 0xff800000a7a77808 */ /* 0x000fe20006800000 */
[----:B------:R-:W1:Y:S01]  /*10780*/  MUFU.TANH R26, R26 ;  /* 0x0000001a001a7308 */ /* 0x000e620000002400 */
[C---:B------:R-:W-:Y:S02]  /*10790*/  ISETP.GT.AND P6, PT, R23.reuse, 0x38, P0 ;  /* 0x000000381700780c */ /* 0x040fe400007c4270 */
[----:B------:R-:W-:Y:S02]  /*107a0*/  ISETP.GT.AND P5, PT, R23, 0x39, P0 ;  /* 0x000000391700780c */ /* 0x000fe400007a4270 */
[C---:B------:R-:W-:Y:S02]  /*107b0*/  ISETP.LT.OR P6, PT, R24.reuse, 0x39, P6 ;  /* 0x000000391800780c */ /* 0x040fe400037c1670 */
[----:B------:R-:W-:Y:S01]  /*107c0*/  ISETP.LT.OR P5, PT, R24, 0x3a, P5 ;  /* 0x0000003a1800780c */ /* 0x000fe20002fa1670 */
[----:B------:R-:W1:Y:S01]  /*107d0*/  MUFU.TANH R25, R25 ;  /* 0x0000001900197308 */ /* 0x000e620000002400 */
[----:B------:R-:W-:-:S02]  /*107e0*/  IMNMX R0, R13, R16, PT ;  /* 0x000000100d007217 */ /* 0x000fc40003800200 */
[----:B-1----:R-:W-:Y:S02]  /*107f0*/  FSEL R143, R143, -INF , !P6 ;  /* 0xff8000008f8f7808 */ /* 0x002fe40007000000 */
[----:B------:R-:W-:-:S03]  /*10800*/  FSEL R141, R141, -INF , !P5 ;  /* 0xff8000008d8d7808 */ /* 0x000fc60006800000 */
[----:B------:R2:W1:Y:S08]  /*10810*/  MUFU.TANH R140, R70 ;  /* 0x00000046008c7308 */ /* 0x0004700000002400 */
[----:B------:R2:W1:Y:S08]  /*10820*/  MUFU.TANH R160, R71 ;  /* 0x0000004700a07308 */ /* 0x0004700000002400 */
[----:B------:R2:W1:Y:S08]  /*10830*/  MUFU.TANH R172, R50 ;  /* 0x0000003200ac7308 */ /* 0x0004700000002400 */
[----:B------:R2:W1:Y:S08]  /*10840*/  MUFU.TANH R12, R47 ;  /* 0x0000002f000c7308 */ /* 0x0004700000002400 */
[----:B------:R-:W1:Y:S08]  /*10850*/  MUFU.TANH R42, R42 ;  /* 0x0000002a002a7308 */ /* 0x000e700000002400 */
        /* <DEDUP_REMOVED lines=14> */
.L_x_391:
[----:B------:R-:W-:-:S04]  /*10940*/  MOV R8, c[0x0][0x32c] ;  /* 0x0000cb0000087a02 */ /* 0x000fc80000000f00 */
[----:B------:R-:W-:-:S13]  /*10950*/  ISETP.NE.AND P4, PT, R8, 0x1, PT ;  /* 0x000000010800780c */ /* 0x000fda0003f85270 */
[----:B------:R-:W-:-:S05]  /*10960*/  @P4 IMAD.HI.U32 R8, R13, c[0x0][0x330], RZ ;  /* 0x0000cc000d084a27 */ /* 0x000fca00078e00ff */
[----:B------:R-:W-:Y:S02]  /*10970*/  @P4 SHF.R.U32.HI R13, RZ, c[0x0][0x334], R8 ;  /* 0x0000cd00ff0d4a19 */ /* 0x000fe40000011608 */
.L_x_392:
[----:B------:R-:W-:Y:S05]  /*10980*/  BSYNC B0 ;  /* 0x0000000000007941 */ /* 0x000fea0003800000 */
.L_x_390:
[----:B------:R-:W-:-:S04]  /*10990*/  IMAD R6, R13, c[0x0][0x32c], -R6 ;  /* 0x0000cb000d067a24 */ /* 0x000fc800078e0a06 */
[----:B------:R-:W-:-:S05]  /*109a0*/  IMAD.IADD R6, R6, 0x1, -R213 ;  /* 0x0000000106067824 */ /* 0x000fca00078e0ad5 */
[----:B------:R-:W-:Y:S02]  /*109b0*/  IADD3 R13, R6, c[0x0][0x32c], RZ ;  /* 0x0000cb00060d7a10 */ /* 0x000fe40007ffe0ff */
[----:B------:R-:W-:Y:S02]  /*109c0*/  IMNMX R21, R21, R6, !PT ;  /* 0x0000000615157217 */ /* 0x000fe40007800200 */
[----:B------:R-:W-:Y:S02]  /*109d0*/  IMNMX R0, R0, R13, PT ;  /* 0x0000000d00007217 */ /* 0x000fe40003800200 */
.L_x_389:
[----:B---34-:R-:W-:Y:S01]  /*109e0*/  FMNMX.FTZ R8, R20, R29, !PT ;  /* 0x0000001d14087209 */ /* 0x018fe20007810000 */
[----:B------:R-:W-:Y:S01]  /*109f0*/  IMAD.SHL.U32 R203, R4, 0x2, RZ ;  /* 0x0000000204cb7824 */ /* 0x000fe200078e00ff */
[----:B------:R-:W-:Y:S01]  /*10a00*/  ISETP.GT.AND P5, PT, R21, 0x9, P0 ;  /* 0x000000091500780c */ /* 0x000fe200007a4270 */
[----:B------:R-:W-:Y:S01]  /*10a10*/  @UP3 USHF.L.U32 UR16, UR16, 0x7, URZ ;  /* 0x0000000710103899 */ /* 0x000fe2000800063f */
[----:B------:R-:W-:Y:S01]  /*10a20*/  FMNMX.FTZ R8, R17, R8, !PT ;  /* 0x0000000811087209 */ /* 0x000fe20007810000 */
[--C-:B------:R-:W-:Y:S01]  /*10a30*/  IMAD R197, R3, 0x2, R203.reuse ;  /* 0x0000000203c57824 */ /* 0x100fe200078e02cb */
[----:B------:R-:W-:Y:S01]  /*10a40*/  ISETP.LT.OR P5, PT, R0, 0xa, P5 ;  /* 0x0000000a0000780c */ /* 0x000fe20002fa1670 */
[----:B------:R-:W-:Y:S01]  /*10a50*/  IMAD R198, R2, 0x2, R203 ;  /* 0x0000000202c67824 */ /* 0x000fe200078e02cb */
[----:B------:R-:W-:Y:S01]  /*10a60*/  FMNMX.FTZ R8, R15, R8, !PT ;  /* 0x000000080f087209 */ /* 0x000fe20007810000 */
[----:B------:R-:W-:Y:S01]  /*10a70*/  LDSM.16.MT88.4 R124, [R203+0x100] ;  /* 0x00010000cb7c783b */ /* 0x000fe20000004200 */
[----:B------:R-:W-:Y:S01]  /*10a80*/  FSEL R6, R19, -INF , !P5 ;  /* 0xff80000013067808 */ /* 0x000fe20006800000 */
[----:B------:R-:W-:Y:S01]  /*10a90*/  IMAD R196, R3, 0x2, R198 ;  /* 0x0000000203c47824 */ /* 0x000fe200078e02c6 */
[----:B------:R-:W-:Y:S01]  /*10aa0*/  FMNMX.FTZ R8, R11, R8, !PT ;  /* 0x000000080b087209 */ /* 0x000fe20007810000 */
[----:B--2---:R-:W-:Y:S01]  /*10ab0*/  LDSM.16.MT88.4 R56, [R197+0x2100] ;  /* 0x00210000c538783b */ /* 0x004fe20000004200 */
[C---:B------:R-:W-:Y:S01]  /*10ac0*/  ISETP.GT.AND P6, PT, R21.reuse, 0x1, P0 ;  /* 0x000000011500780c */ /* 0x040fe200007c4270 */
[----:B------:R-:W-:Y:S01]  /*10ad0*/  ULDC.64 UR4, c[0x0][0x2c8] ;  /* 0x0000b20000047ab9 */ /* 0x000fe20000000a00 */
[----:B------:R-:W-:Y:S01]  /*10ae0*/  ISETP.GT.AND P5, PT, R21, RZ, P0 ;  /* 0x000000ff1500720c */ /* 0x000fe200007a4270 */
[----:B------:R-:W-:Y:S01]  /*10af0*/  LDSM.16.MT88.4 R64, [R196+0x2100] ;  /* 0x00210000c440783b */ /* 0x000fe20000004200 */
[----:B------:R-:W-:Y:S01]  /*10b00*/  FMNMX.FTZ R8, R9, R8, !PT ;  /* 0x0000000809087209 */ /* 0x000fe20007810000 */
[----:B------:R-:W-:Y:S01]  /*10b10*/  UIMAD.WIDE.U32 UR16, UR16, UR4, URZ ;  /* 0x00000004101072a5 */ /* 0x000fe2000f8e003f */
[----:B------:R-:W-:Y:S01]  /*10b20*/  ISETP.GT.AND P4, PT, R21, 0x8, P0 ;  /* 0x000000081500780c */ /* 0x000fe20000784270 */
[----:B------:R-:W-:Y:S01]  /*10b30*/  LDSM.16.MT88.4 R116, [R198+0x100] ;  /* 0x00010000c674783b */ /* 0x000fe20000004200 */
[C---:B------:R-:W-:Y:S01]  /*10b40*/  ISETP.LT.OR P6, PT, R0.reuse, 0x2, P6 ;  /* 0x000000020000780c */ /* 0x040fe200037c1670 */
[----:B------:R-:W-:Y:S01]  /*10b50*/  UIADD3 UR9, UR9, -0x2, URZ ;  /* 0xfffffffe09097890 */ /* 0x000fe2000fffe03f */
[C---:B------:R-:W-:Y:S01]  /*10b60*/  ISETP.LT.OR P5, PT, R0.reuse, 0x1, P5 ;  /* 0x000000010000780c */ /* 0x040fe20002fa1670 */
[----:B------:R-:W-:Y:S01]  /*10b70*/  LDSM.16.MT88.4 R108, [R197+0x100] ;  /* 0x00010000c56c783b */ /* 0x000fe20000004200 */
[----:B------:R-:W-:Y:S01]  /*10b80*/  FMNMX.FTZ R8, R7, R8, !PT ;  /* 0x0000000807087209 */ /* 0x000fe20007810000 */
[----:B------:R-:W-:Y:S01]  /*10b90*/  @UP3 UMOV UR13, UR17 ;  /* 0x00000011000d3c82 */ /* 0x000fe20008000000 */
[----:B------:R-:W-:Y:S01]  /*10ba0*/  ISETP.LT.OR P4, PT, R0, 0x9, P4 ;  /* 0x000000090000780c */ /* 0x000fe20002781670 */
[----:B------:R-:W-:Y:S01]  /*10bb0*/  LDSM.16.MT88.4 R100, [R196+0x100] ;  /* 0x00010000c464783b */ /* 0x000fe20000004200 */
[----:B-1----:R-:W-:Y:S01]  /*10bc0*/  FSEL R22, R12, -INF , !P6 ;  /* 0xff8000000c167808 */ /* 0x002fe20007000000 */
[----:B------:R-:W-:Y:S01]  /*10bd0*/  @UP3 USHF.R.U32.HI UR18, URZ, UR5, UR13 ;  /* 0x000000053f123299 */ /* 0x000fe2000801160d */
[----:B------:R-:W-:Y:S01]  /*10be0*/  FSEL R28, R28, -INF , !P5 ;  /* 0xff8000001c1c7808 */ /* 0x000fe20006800000 */
[----:B------:R-:W-:Y:S01]  /*10bf0*/  LDSM.16.MT88.4 R48, [R198+0x2100] ;  /* 0x00210000c630783b */ /* 0x000fe20000004200 */
[----:B------:R-:W-:Y:S01]  /*10c00*/  ISETP.GT.AND P6, PT, R21, 0x10, P0 ;  /* 0x000000101500780c */ /* 0x000fe200007c4270 */
[----:B------:R-:W-:Y:S01]  /*10c10*/  UIADD3 UR18, UR10, UR18, URZ ;  /* 0x000000120a127290 */ /* 0x000fe2000fffe03f */
[----:B------:R-:W-:Y:S01]  /*10c20*/  FMNMX.FTZ R24, R5, R8, !PT ;  /* 0x0000000805187209 */ /* 0x000fe20007810000 */
[----:B------:R-:W-:Y:S01]  /*10c30*/  LDSM.16.MT88.4 R72, [R203+0x4100] ;  /* 0x00410000cb48783b */ /* 0x000fe20000004200 */
[----:B------:R-:W-:Y:S01]  /*10c40*/  FSEL R16, R42, -INF , !P4 ;  /* 0xff8000002a107808 */ /* 0x000fe20006000000 */
[----:B------:R-:W-:Y:S01]  /*10c50*/  ULDC UR10, c[0x0][0x328] ;  /* 0x0000ca00000a7ab9 */ /* 0x000fe20000000800 */
[----:B------:R-:W-:Y:S01]  /*10c60*/  FMNMX.FTZ R13, R28, R22, !PT ;  /* 0x000000161c0d7209 */ /* 0x000fe20007810000 */
[----:B------:R-:W-:Y:S01]  /*10c70*/  LDSM.16.MT88.4 R40, [R203+0x2100] ;  /* 0x00210000cb28783b */ /* 0x000fe20000004200 */
[----:B------:R-:W-:Y:S01]  /*10c80*/  ISETP.GT.AND P5, PT, R21, 0x19, P0 ;  /* 0x000000191500780c */ /* 0x000fe200007a4270 */
[----:B------:R-:W-:Y:S01]  /*10c90*/  UIADD3 UR10, UR18, UR10, URZ ;  /* 0x0000000a120a7290 */ /* 0x000fe2000fffe03f */
[----:B------:R-:W-:Y:S01]  /*10ca0*/  ISETP.LT.OR P6, PT, R0, 0x11, P6 ;  /* 0x000000110000780c */ /* 0x000fe200037c1670 */
[----:B------:R-:W-:Y:S01]  /*10cb0*/  LDSM.16.MT88.4 R80, [R198+0x4100] ;  /* 0x00410000c650783b */ /* 0x000fe20000004200 */
[----:B------:R-:W-:Y:S01]  /*10cc0*/  FMNMX.FTZ R24, R155, R24, !PT ;  /* 0x000000189b187209 */ /* 0x000fe20007810000 */
[----:B------:R-:W-:Y:S01]  /*10cd0*/  IMAD.U32 R181, RZ, RZ, UR9 ;  /* 0x00000009ffb57e24 */ /* 0x000fe2000f8e00ff */
[----:B------:R-:W-:Y:S01]  /*10ce0*/  ISETP.GT.AND P4, PT, R21, 0x11, P0 ;  /* 0x000000111500780c */ /* 0x000fe20000784270 */
[----:B------:R-:W-:Y:S01]  /*10cf0*/  LDSM.16.MT88.4 R88, [R197+0x4100] ;  /* 0x00410000c558783b */ /* 0x000fe20000004200 */
[----:B------:R-:W-:-:S02]  /*10d00*/  FMNMX.FTZ R13, R16, R13, !PT ;  /* 0x0000000d100d7209 */ /* 0x000fc40007810000 */
[----:B------:R-:W-:Y:S01]  /*10d10*/  ISETP.LT.OR P5, PT, R0, 0x1a, P5 ;  /* 0x0000001a0000780c */ /* 0x000fe20002fa1670 */
[----:B------:R-:W-:Y:S01]  /*10d20*/  LDSM.16.MT88.4 R136, [R198+0x900] ;  /* 0x00090000c688783b */ /* 0x000fe20000004200 */
[----:B------:R-:W-:Y:S02]  /*10d30*/  FSEL R14, R26, -INF , !P6 ;  /* 0xff8000001a0e7808 */ /* 0x000fe40007000000 */
[----:B------:R-:W-:Y:S01]  /*10d40*/  FMNMX.FTZ R24, R163, R24, !PT ;  /* 0x00000018a3187209 */ /* 0x000fe20007810000 */
[----:B------:R-:W-:Y:S01]  /*10d50*/  LDSM.16.MT88.4 R32, [R197+0x900] ;  /* 0x00090000c520783b */ /* 0x000fe20000004200 */
[----:B------:R-:W-:Y:S02]  /*10d60*/  ISETP.LT.OR P4, PT, R0, 0x12, P4 ;  /* 0x000000120000780c */ /* 0x000fe40002781670 */
[----:B------:R-:W-:Y:S02]  /*10d70*/  ISETP.GT.AND P6, PT, R21, 0x18, P0 ;  /* 0x000000181500780c */ /* 0x000fe400007c4270 */
[----:B------:R-:W-:-:S02]  /*10d80*/  FMNMX.FTZ R13, R6, R13, !PT ;  /* 0x0000000d060d7209 */ /* 0x000fc40007810000 */
[----:B------:R-:W-:Y:S02]  /*10d90*/  FSEL R8, R18, -INF , !P5 ;  /* 0xff80000012087808 */ /* 0x000fe40006800000 */
[----:B------:R-:W-:Y:S02]  /*10da0*/  FMNMX.FTZ R18, R161, R24, !PT ;  /* 0x00000018a1127209 */ /* 0x000fe40007810000 */
[----:B------:R-:W-:Y:S02]  /*10db0*/  FSEL R12, R25, -INF , !P4 ;  /* 0xff800000190c7808 */ /* 0x000fe40006000000 */
[----:B------:R-:W-:Y:S01]  /*10dc0*/  ISETP.LT.OR P6, PT, R0, 0x19, P6 ;  /* 0x000000190000780c */ /* 0x000fe200037c1670 */
[----:B------:R-:W-:Y:S01]  /*10dd0*/  LDSM.16.MT88.4 R24, [R198+0x2900] ;  /* 0x00290000c618783b */ /* 0x000fe20000004200 */
[----:B------:R-:W-:Y:S02]  /*10de0*/  FMNMX.FTZ R13, R14, R13, !PT ;  /* 0x0000000d0e0d7209 */ /* 0x000fe40007810000 */
[----:B------:R-:W-:-:S02]  /*10df0*/  FMNMX.FTZ R18, R157, R18, !PT ;  /* 0x000000129d127209 */ /* 0x000fc40007810000 */
[----:B------:R-:W-:Y:S02]  /*10e00*/  ISETP.GT.AND P4, PT, R21, 0x20, P0 ;  /* 0x000000201500780c */ /* 0x000fe40000784270 */
[----:B------:R-:W-:Y:S02]  /*10e10*/  FSEL R10, R10, -INF , !P6 ;  /* 0xff8000000a0a7808 */ /* 0x000fe40007000000 */
[----:B------:R-:W-:Y:S02]  /*10e20*/  FMNMX.FTZ R13, R12, R13, !PT ;  /* 0x0000000d0c0d7209 */ /* 0x000fe40007810000 */
[----:B------:R-:W-:Y:S02]  /*10e30*/  FMNMX.FTZ R18, R167, R18, !PT ;  /* 0x00000012a7127209 */ /* 0x000fe40007810000 */
[----:B------:R-:W-:Y:S02]  /*10e40*/  ISETP.GT.AND P6, PT, R21, 0x21, P0 ;  /* 0x000000211500780c */ /* 0x000fe400007c4270 */
        /* <DEDUP_REMOVED lines=13> */
[C---:B------:R-:W-:Y:S02]  /*10f20*/  ISETP.GT.AND P6, PT, R21.reuse, 0x30, P0 ;  /* 0x000000301500780c */ /* 0x040fe400007c4270 */
[----:B------:R-:W-:Y:S01]  /*10f30*/  ISETP.LT.OR P4, PT, R0, 0x2a, P4 ;  /* 0x0000002a0000780c */ /* 0x000fe20002781670 */
[----:B------:R-:W1:Y:S01]  /*10f40*/  SHFL.BFLY PT, R18, R13, 0x2, 0x1f ;  /* 0x0c401f000d127f89 */ /* 0x000e6200000e0000 */
[----:B------:R-:W-:Y:S02]  /*10f50*/  FSEL R170, R170, -INF , !P5 ;  /* 0xff800000aaaa7808 */ /* 0x000fe40006800000 */
[----:B------:R-:W-:Y:S02]  /*10f60*/  FMNMX.FTZ R19, R162, R19, !PT ;  /* 0x00000013a2137209 */ /* 0x000fe40007810000 */
[----:B------:R-:W-:Y:S02]  /*10f70*/  ISETP.GT.AND P5, PT, R21, 0x31, P0 ;  /* 0x000000311500780c */ /* 0x000fe400007a4270 */
[----:B------:R-:W-:-:S02]  /*10f80*/  ISETP.LT.OR P6, PT, R0, 0x31, P6 ;  /* 0x000000310000780c */ /* 0x000fc400037c1670 */
[----:B------:R-:W-:Y:S02]  /*10f90*/  FSEL R166, R166, -INF , !P4 ;  /* 0xff800000a6a67808 */ /* 0x000fe40006000000 */
[----:B------:R-:W-:Y:S02]  /*10fa0*/  FMNMX.FTZ R19, R170, R19, !PT ;  /* 0x00000013aa137209 */ /* 0x000fe40007810000 */
[----:B------:R-:W-:Y:S02]  /*10fb0*/  ISETP.GT.AND P4, PT, R21, 0x38, P0 ;  /* 0x000000381500780c */ /* 0x000fe40000784270 */
[----:B------:R-:W-:Y:S02]  /*10fc0*/  ISETP.LT.OR P5, PT, R0, 0x32, P5 ;  /* 0x000000320000780c */ /* 0x000fe40002fa1670 */
[----:B------:R-:W-:Y:S02]  /*10fd0*/  FSEL R164, R164, -INF , !P6 ;  /* 0xff800000a4a47808 */ /* 0x000fe40007000000 */
[----:B------:R-:W-:-:S02]  /*10fe0*/  FMNMX.FTZ R19, R166, R19, !PT ;  /* 0x00000013a6137209 */ /* 0x000fc40007810000 */
[----:B------:R-:W-:Y:S02]  /*10ff0*/  ISETP.GT.AND P0, PT, R21, 0x39, P0 ;  /* 0x000000391500780c */ /* 0x000fe40000704270 */
[----:B------:R-:W-:Y:S02]  /*11000*/  ISETP.LT.OR P4, PT, R0, 0x39, P4 ;  /* 0x000000390000780c */ /* 0x000fe40002781670 */
[----:B------:R-:W-:Y:S02]  /*11010*/  FSEL R142, R142, -INF , !P5 ;  /* 0xff8000008e8e7808 */ /* 0x000fe40006800000 */
[----:B------:R-:W-:Y:S02]  /*11020*/  FMNMX.FTZ R19, R164, R19, !PT ;  /* 0x00000013a4137209 */ /* 0x000fe40007810000 */
[----:B------:R-:W-:Y:S02]  /*11030*/  ISETP.LT.OR P0, PT, R0, 0x3a, P0 ;  /* 0x0000003a0000780c */ /* 0x000fe40000701670 */
[----:B------:R-:W-:-:S02]  /*11040*/  FSEL R140, R140, -INF , !P4 ;  /* 0xff8000008c8c7808 */ /* 0x000fc40006000000 */
[----:B------:R-:W-:Y:S02]  /*11050*/  FMNMX.FTZ R19, R142, R19, !PT ;  /* 0x000000138e137209 */ /* 0x000fe40007810000 */
[----:B------:R-:W-:Y:S02]  /*11060*/  FSEL R160, R160, -INF , !P0 ;  /* 0xff800000a0a07808 */ /* 0x000fe40004000000 */
[----:B------:R-:W-:Y:S02]  /*11070*/  FMNMX.FTZ R19, R140, R19, !PT ;  /* 0x000000138c137209 */ /* 0x000fe40007810000 */
[----:B-1----:R-:W-:Y:S02]  /*11080*/  FMNMX.FTZ R21, R13, R18, !PT ;  /* 0x000000120d157209 */ /* 0x002fe40007810000 */
[----:B------:R-:W-:-:S03]  /*11090*/  FMNMX.FTZ R19, R160, R19, !PT ;  /* 0x00000013a0137209 */ /* 0x000fc60007810000 */
[----:B------:R-:W1:Y:S04]  /*110a0*/  SHFL.BFLY PT, R0, R21, 0x1, 0x1f ;  /* 0x0c201f0015007f89 */ /* 0x000e6800000e0000 */
[----:B------:R-:W2:Y:S01]  /*110b0*/  SHFL.BFLY PT, R18, R19, 0x2, 0x1f ;  /* 0x0c401f0013127f89 */ /* 0x000ea200000e0000 */
[----:B-1----:R-:W-:Y:S02]  /*110c0*/  FMNMX.FTZ R0, R21, R0, !PT ;  /* 0x0000000015007209 */ /* 0x002fe40007810000 */
[----:B--2---:R-:W-:-:S03]  /*110d0*/  FMNMX.FTZ R13, R19, R18, !PT ;  /* 0x00000012130d7209 */ /* 0x004fc60007810000 */
[C---:B------:R-:W-:Y:S01]  /*110e0*/  FMUL.FTZ R168, R0.reuse, c[0x0][0x2d0] ;  /* 0x0000b40000a87a20 */ /* 0x040fe20000410000 */
[----:B------:R-:W-:Y:S01]  /*110f0*/  FSETP.NEU.FTZ.AND P0, PT, R0, -INF , PT ;  /* 0xff8000000000780b */ /* 0x000fe20003f1d000 */
[----:B------:R-:W1:Y:S03]  /*11100*/  SHFL.BFLY PT, R132, R13, 0x1, 0x1f ;  /* 0x0c201f000d847f89 */ /* 0x000e6600000e0000 */
[----:B------:R-:W-:-:S05]  /*11110*/  FSEL R168, R168, RZ, P0 ;  /* 0x000000ffa8a87208 */ /* 0x000fca0000000000 */
[--C-:B------:R-:W-:Y:S02]  /*11120*/  FFMA.FTZ R152, R20, c[0x0][0x2d0], -R168.reuse ;  /* 0x0000b40014987a23 */ /* 0x100fe400000108a8 */
[--C-:B------:R-:W-:Y:S02]  /*11130*/  FFMA.FTZ R151, R29, c[0x0][0x2d0], -R168.reuse ;  /* 0x0000b4001d977a23 */ /* 0x100fe400000108a8 */
[--C-:B------:R-:W-:Y:S02]  /*11140*/  FFMA.FTZ R149, R17, c[0x0][0x2d0], -R168.reuse ;  /* 0x0000b40011957a23 */ /* 0x100fe400000108a8 */
[--C-:B------:R-:W-:Y:S01]  /*11150*/  FFMA.FTZ R146, R15, c[0x0][0x2d0], -R168.reuse ;  /* 0x0000b4000f927a23 */ /* 0x100fe200000108a8 */
[----:B------:R-:W-:Y:S01]  /*11160*/  MUFU.EX2 R152, R152 ;  /* 0x0000009800987308 */ /* 0x000fe20000000800 */
[--C-:B------:R-:W-:Y:S02]  /*11170*/  FFMA.FTZ R144, R7, c[0x0][0x2d0], -R168.reuse ;  /* 0x0000b40007907a23 */ /* 0x100fe400000108a8 */
[----:B------:R-:W-:-:S02]  /*11180*/  FFMA.FTZ R133, R5, c[0x0][0x2d0], -R168 ;  /* 0x0000b40005857a23 */ /* 0x000fc400000108a8 */
[--C-:B------:R-:W-:Y:S02]  /*11190*/  FFMA.FTZ R150, R11, c[0x0][0x2d0], -R168.reuse ;  /* 0x0000b4000b967a23 */ /* 0x100fe400000108a8 */
[--C-:B------:R-:W-:Y:S01]  /*111a0*/  FFMA.FTZ R145, R9, c[0x0][0x2d0], -R168.reuse ;  /* 0x0000b40009917a23 */ /* 0x100fe200000108a8 */
[----:B------:R-:W2:Y:S01]  /*111b0*/  MUFU.EX2 R151, R151 ;  /* 0x0000009700977308 */ /* 0x000ea20000000800 */
[--C-:B------:R-:W-:Y:S01]  /*111c0*/  FFMA.FTZ R158, R163, c[0x0][0x2d0], -R168.reuse ;  /* 0x0000b400a39e7a23 */ /* 0x100fe200000108a8 */
[----:B-1----:R-:W-:Y:S01]  /*111d0*/  FMNMX.FTZ R132, R13, R132, !PT ;  /* 0x000000840d847209 */ /* 0x002fe20007810000 */
[--C-:B------:R-:W-:Y:S02]  /*111e0*/  FFMA.FTZ R156, R161, c[0x0][0x2d0], -R168.reuse ;  /* 0x0000b400a19c7a23 */ /* 0x100fe400000108a8 */
[--C-:B------:R-:W-:Y:S01]  /*111f0*/  FFMA.FTZ R155, R155, c[0x0][0x2d0], -R168.reuse ;  /* 0x0000b4009b9b7a23 */ /* 0x100fe200000108a8 */
[C---:B------:R-:W-:Y:S01]  /*11200*/  FSETP.NEU.FTZ.AND P0, PT, R132.reuse, -INF , PT ;  /* 0xff8000008400780b */ /* 0x040fe20003f1d000 */
[----:B------:R-:W-:Y:S01]  /*11210*/  FMUL.FTZ R159, R132, c[0x0][0x2d0] ;  /* 0x0000b400849f7a20 */ /* 0x000fe20000410000 */
[----:B------:R-:W-:Y:S01]  /*11220*/  MUFU.EX2 R149, R149 ;  /* 0x0000009500957308 */ /* 0x000fe20000000800 */
[----:B------:R-:W-:-:S02]  /*11230*/  FFMA.FTZ R157, R157, c[0x0][0x2d0], -R168 ;  /* 0x0000b4009d9d7a23 */ /* 0x000fc400000108a8 */
[--C-:B------:R-:W-:Y:S01]  /*11240*/  FFMA.FTZ R167, R167, c[0x0][0x2d0], -R168.reuse ;  /* 0x0000b400a7a77a23 */ /* 0x100fe200000108a8 */
[----:B------:R-:W-:Y:S01]  /*11250*/  FSEL R159, R159, RZ, P0 ;  /* 0x000000ff9f9f7208 */ /* 0x000fe20000000000 */
[----:B------:R-:W-:Y:S01]  /*11260*/  FFMA.FTZ R218, R141, c[0x0][0x2d0], -R168 ;  /* 0x0000b4008dda7a23 */ /* 0x000fe200000108a8 */
[----:B------:R-:W-:Y:S02]  /*11270*/  PLOP3.LUT P0, PT, PT, PT, UP2, 0x40, 0x0 ;  /* 0x000000000000781c */ /* 0x000fe40003f0e828 */
[----:B------:R-:W1:Y:S01]  /*11280*/  MUFU.EX2 R146, R146 ;  /* 0x0000009200927308 */ /* 0x000e620000000800 */
[--C-:B------:R-:W-:Y:S01]  /*11290*/  FFMA.FTZ R153, R28, c[0x0][0x2d0], -R159.reuse ;  /* 0x0000b4001c997a23 */ /* 0x100fe2000001089f */
[----:B--2---:R-:W-:Y:S01]  /*112a0*/  F2FP.PACK_AB R96, R151, R152 ;  /* 0x000000989760723e */ /* 0x004fe200000000ff */
[--C-:B------:R-:W-:Y:S01]  /*112b0*/  FFMA.FTZ R154, R22, c[0x0][0x2d0], -R159.reuse ;  /* 0x0000b400169a7a23 */ /* 0x100fe2000001089f */
[----:B------:R-:W-:Y:S01]  /*112c0*/  LDSM.16.MT88.4 R28, [R196+0x900] ;  /* 0x00090000c41c783b */ /* 0x000fe20000004200 */
[----:B------:R-:W-:-:S02]  /*112d0*/  FFMA.FTZ R148, R16, c[0x0][0x2d0], -R159 ;  /* 0x0000b40010947a23 */ /* 0x000fc4000001089f */
[--C-:B------:R-:W-:Y:S01]  /*112e0*/  FFMA.FTZ R147, R6, c[0x0][0x2d0], -R159.reuse ;  /* 0x0000b40006937a23 */ /* 0x100fe2000001089f */
[----:B------:R-:W-:Y:S01]  /*112f0*/  MUFU.EX2 R153, R153 ;  /* 0x0000009900997308 */ /* 0x000fe20000000800 */
[----:B------:R-:W2:Y:S01]  /*11300*/  LDSM.16.MT88.4 R4, [R196+0x4100] ;  /* 0x00410000c404783b */ /* 0x000ea20000004200 */
[--C-:B------:R-:W-:Y:S02]  /*11310*/  FFMA.FTZ R3, R10, c[0x0][0x2d0], -R159.reuse ;  /* 0x0000b4000a037a23 */ /* 0x100fe4000001089f */
[--C-:B------:R-:W-:Y:S01]  /*11320*/  FFMA.FTZ R2, R8, c[0x0][0x2d0], -R159.reuse ;  /* 0x0000b40008027a23 */ /* 0x100fe2000001089f */
[----:B------:R-:W-:Y:S01]  /*11330*/  LDSM.16.MT88.4 R16, [R197+0x2900] ;  /* 0x00290000c510783b */ /* 0x000fe20000004200 */
[--C-:B------:R-:W-:Y:S02]  /*11340*/  FFMA.FTZ R135, R14, c[0x0][0x2d0], -R159.reuse ;  /* 0x0000b4000e877a23 */ /* 0x100fe4000001089f */
[----:B------:R-:W3:Y:S01]  /*11350*/  MUFU.EX2 R154, R154 ;  /* 0x0000009a009a7308 */ /* 0x000ee20000000800 */
[----:B------:R-:W4:Y:S01]  /*11360*/  LDSM.16.MT88.4 R8, [R203+0x2900] ;  /* 0x00290000cb08783b */ /* 0x000f220000004200 */
[--C-:B------:R-:W-:Y:S01]  /*11370*/  FFMA.FTZ R134, R12, c[0x0][0x2d0], -R159.reuse ;  /* 0x0000b4000c867a23 */ /* 0x100fe2000001089f */
[----:B-1----:R-:W-:Y:S01]  /*11380*/  F2FP.PACK_AB R98, R146, R149 ;  /* 0x000000959262723e */ /* 0x002fe200000000ff */
[--C-:B------:R-:W-:Y:S01]  /*11390*/  FFMA.FTZ R161, R172, c[0x0][0x2d0], -R159.reuse ;  /* 0x0000b400aca17a23 */ /* 0x100fe2000001089f */
[----:B------:R-:W1:Y:S01]  /*113a0*/  LDSM.16.MT88.4 R12, [R196+0x2900] ;  /* 0x00290000c40c783b */ /* 0x000e620000004200 */
[----:B------:R-:W-:-:S02]  /*113b0*/  FFMA.FTZ R162, R162, c[0x0][0x2d0], -R159 ;  /* 0x0000b400a2a27a23 */ /* 0x000fc4000001089f */
[----:B------:R-:W-:Y:S01]  /*113c0*/  MUFU.EX2 R148, R148 ;  /* 0x0000009400947308 */ /* 0x000fe20000000800 */
[----:B------:R-:W5:Y:S01]  /*113d0*/  LDSM.16.MT88.4 R20, [R203+0x900] ;  /* 0x00090000cb14783b */ /* 0x000f620000004200 */
[--C-:B------:R-:W-:Y:S02]  /*113e0*/  FFMA.FTZ R163, R170, c[0x0][0x2d0], -R159.reuse ;  /* 0x0000b400aaa37a23 */ /* 0x100fe4000001089f */
[----:B------:R-:W-:Y:S02]  /*113f0*/  FFMA.FTZ R166, R166, c[0x0][0x2d0], -R159 ;  /* 0x0000b400a6a67a23 */ /* 0x000fe4000001089f */
[--C-:B------:R-:W-:Y:S02]  /*11400*/  FFMA.FTZ R170, R165, c[0x0][0x2d0], -R168.reuse ;  /* 0x0000b400a5aa7a23 */ /* 0x100fe400000108a8 */
[----:B------:R-:W2:Y:S01]  /*11410*/  MUFU.EX2 R147, R147 ;  /* 0x0000009300937308 */ /* 0x000ea20000000800 */
[----:B---3--:R-:W-:Y:S01]  /*11420*/  F2FP.PACK_AB R97, R154, R153 ;  /* 0x000000999a61723e */ /* 0x008fe200000000ff */
[----:B------:R-:W-:-:S02]  /*11430*/  FFMA.FTZ R165, R143, c[0x0][0x2d0], -R168 ;  /* 0x0000b4008fa57a23 */ /* 0x000fc400000108a8 */
[--C-:B------:R-:W-:Y:S02]  /*11440*/  FFMA.FTZ R164, R164, c[0x0][0x2d0], -R159.reuse ;  /* 0x0000b400a4a47a23 */ /* 0x100fe4000001089f */
[--C-:B------:R-:W-:Y:S02]  /*11450*/  FFMA.FTZ R169, R142, c[0x0][0x2d0], -R159.reuse ;  /* 0x0000b4008ea97a23 */ /* 0x100fe4000001089f */
[----:B------:R-:W-:Y:S01]  /*11460*/  MUFU.EX2 R150, R150 ;  /* 0x0000009600967308 */ /* 0x000fe20000000800 */
[--C-:B------:R-:W-:Y:S02]  /*11470*/  FFMA.FTZ R168, R140, c[0x0][0x2d0], -R159.reuse ;  /* 0x0000b4008ca87a23 */ /* 0x100fe4000001089f */
[----:B------:R-:W-:Y:S01]  /*11480*/  FFMA.FTZ R219, R160, c[0x0][0x2d0], -R159 ;  /* 0x0000b400a0db7a23 */ /* 0x000fe2000001089f */
[----:B------:R-:W-:Y:S01]  /*11490*/  LDSM.16.MT88.4 R140, [R198+0x1900] ;  /* 0x00190000c68c783b */ /* 0x000fe20000004200 */
[----:B------:R-:W-:Y:S02]  /*114a0*/  FADD.FTZ R152, R152, R151 ;  /* 0x0000009798987221 */ /* 0x000fe40000010000 */
[----:B------:R-:W-:Y:S01]  /*114b0*/  FADD.FTZ R153, R153, R154 ;  /* 0x0000009a99997221 */ /* 0x000fe20000010000 */
[----:B--2---:R-:W-:Y:S01]  /*114c0*/  F2FP.PACK_AB R99, R147, R148 ;  /* 0x000000949363723e */ /* 0x004fe200000000ff */
[----:B------:R-:W2:Y:S01]  /*114d0*/  MUFU.EX2 R145, R145 ;  /* 0x0000009100917308 */ /* 0x000ea20000000800 */
        /* <DEDUP_REMOVED lines=9> */
[----:B------:R-:W3:Y:S06]  /*11570*/  MUFU.EX2 R134, R134 ;  /* 0x0000008600867308 */ /* 0x000eec0000000800 */
        /* <DEDUP_REMOVED lines=39> */
[----:B---3--:R-:W-:Y:S01]  /*117f0*/  F2FP.PACK_AB R5, R134, R135 ;  /* 0x000000878605723e */ /* 0x008fe200000000ff */
[----:B------:R-:W-:-:S04]  /*11800*/  FADD.FTZ R150, R150, R149 ;  /* 0x0000009596967221 */ /* 0x000fc80000010000 */
[----:B------:R-:W-:Y:S01]  /*11810*/  FADD.FTZ R145, R145, R150 ;  /* 0x0000009691917221 */ /* 0x000fe20000010000 */
[----:B------:R-:W-:Y:S02]  /*11820*/  F2FP.PACK_AB R6, R133, R144 ;  /* 0x000000908506723e */ /* 0x000fe400000000ff */
[----:B-1----:R-:W-:Y:S01]  /*11830*/  F2FP.PACK_AB R7, R2, R3 ;  /* 0x000000030207723e */ /* 0x002fe200000000ff */
[----:B------:R-:W-:-:S04]  /*11840*/  FADD.FTZ R144, R144, R145 ;  /* 0x0000009190907221 */ /* 0x000fc80000010000 */
[----:B------:R-:W-:Y:S02]  /*11850*/  FADD.FTZ R144, R133, R144 ;  /* 0x0000009085907221 */ /* 0x000fe40000010000 */
[C---:B----4-:R-:W-:Y:S08]  /*11860*/  HMMA.16816.F32 R36, R4.reuse, R8, R36 ;  /* 0x000000080424723c */ /* 0x050ff00000001824 */
        /* <DEDUP_REMOVED lines=8> */
[C---:B-----5:R-:W-:Y:S08]  /*118f0*/  HMMA.16816.F32 R128, R4.reuse, R20, R128 ;  /* 0x000000140480723c */ /* 0x060ff00000001880 */
        /* <DEDUP_REMOVED lines=12> */
[C---:B------:R-:W-:Y:S01]  /*119c0*/  HMMA.16816.F32 R116, R4.reuse, R138, R116 ;  /* 0x0000008a0474723c */ /* 0x040fe20000001874 */
[----:B------:R-:W-:Y:S07]  /*119d0*/  LDSM.16.MT88.4 R136, [R197+0x1900] ;  /* 0x00190000c588783b */ /* 0x000fee0000004200 */
[C---:B------:R-:W-:Y:S08]  /*119e0*/  HMMA.16816.F32 R112, R4.reuse, R32, R112 ;  /* 0x000000200470723c */ /* 0x040ff00000001870 */
[C---:B------:R-:W-:Y:S01]  /*119f0*/  HMMA.16816.F32 R108, R4.reuse, R34, R108 ;  /* 0x00000022046c723c */ /* 0x040fe2000000186c */
[----:B------:R-:W5:Y:S07]  /*11a00*/  LDSM.16.MT88.4 R32, [R197+0x1100] ;  /* 0x00110000c520783b */ /* 0x000f6e0000004200 */
[C---:B------:R-:W-:Y:S08]  /*11a10*/  HMMA.16816.F32 R104, R4.reuse, R28, R104 ;  /* 0x0000001c0468723c */ /* 0x040ff00000001868 */
[C---:B------:R-:W-:Y:S01]  /*11a20*/  HMMA.16816.F32 R100, R4.reuse, R30, R100 ;  /* 0x0000001e0464723c */ /* 0x040fe20000001864 */
[----:B------:R-:W-:Y:S07]  /*11a30*/  LDSM.16.MT88.4 R28, [R196+0x1100] ;  /* 0x00110000c41c783b */ /* 0x000fee0000004200 */
[C---:B------:R-:W-:Y:S08]  /*11a40*/  HMMA.16816.F32 R44, R4.reuse, R24, R44 ;  /* 0x00000018042c723c */ /* 0x040ff0000000182c */
[C---:B------:R-:W-:Y:S01]  /*11a50*/  HMMA.16816.F32 R48, R4.reuse, R26, R48 ;  /* 0x0000001a0430723c */ /* 0x040fe20000001830 */
[----:B------:R-:W-:Y:S07]  /*11a60*/  LDSM.16.MT88.4 R24, [R198+0x3100] ;  /* 0x00310000c618783b */ /* 0x000fee0000004200 */
[C---:B----4-:R-:W-:Y:S08]  /*11a70*/  HMMA.16816.F32 R68, R4.reuse, R20, R68 ;  /* 0x000000140444723c */ /* 0x050ff00000001844 */
[----:B------:R-:W-:Y:S01]  /*11a80*/  HMMA.16816.F32 R72, R4, R22, R72 ;  /* 0x000000160448723c */ /* 0x000fe20000001848 */
[----:B------:R-:W-:Y:S06]  /*11a90*/  LDSM.16.MT88.4 R20, [R203+0x5100] ;  /* 0x00510000cb14783b */ /* 0x000fec0000004200 */
[----:B------:R-:W-:Y:S01]  /*11aa0*/  F2FP.PACK_AB R4, R158, R155 ;  /* 0x0000009b9e04723e */ /* 0x000fe200000000ff */
[----:B------:R-:W-:Y:S01]  /*11ab0*/  FADD.FTZ R155, R155, R144 ;  /* 0x000000909b9b7221 */ /* 0x000fe20000010000 */
[----:B------:R-:W-:-:S02]  /*11ac0*/  F2FP.PACK_AB R6, R157, R156 ;  /* 0x0000009c9d06723e */ /* 0x000fc400000000ff */
[----:B------:R-:W-:Y:S01]  /*11ad0*/  F2FP.PACK_AB R5, R162, R161 ;  /* 0x000000a1a205723e */ /* 0x000fe200000000ff */
[----:B------:R-:W-:Y:S01]  /*11ae0*/  FADD.FTZ R155, R158, R155 ;  /* 0x0000009b9e9b7221 */ /* 0x000fe20000010000 */
[----:B------:R-:W-:-:S03]  /*11af0*/  F2FP.PACK_AB R7, R166, R163 ;  /* 0x000000a3a607723e */ /* 0x000fc600000000ff */
[----:B------:R-:W-:-:S04]  /*11b00*/  FADD.FTZ R156, R156, R155 ;  /* 0x0000009b9c9c7221 */ /* 0x000fc80000010000 */
[----:B-1----:R-:W-:Y:S01]  /*11b10*/  HMMA.16816.F32 R128, R4, R8, R128 ;  /* 0x000000080480723c */ /* 0x002fe20000001880 */
[----:B------:R-:W-:-:S07]  /*11b20*/  FADD.FTZ R156, R157, R156 ;  /* 0x0000009c9d9c7221 */ /* 0x000fce0000010000 */
        /* <DEDUP_REMOVED lines=8> */
[C---:B-----5:R-:W-:Y:S08]  /*11bb0*/  HMMA.16816.F32 R112, R4.reuse, R32, R112 ;  /* 0x000000200470723c */ /* 0x060ff00000001870 */
        /* <DEDUP_REMOVED lines=20> */
[C---:B-1----:R-:W-:Y:S08]  /*11d00*/  HMMA.16816.F32 R84, R4.reuse, R8, R84 ;  /* 0x000000080454723c */ /* 0x042ff00000001854 */
[C---:B------:R-:W-:Y:S01]  /*11d10*/  HMMA.16816.F32 R88, R4.reuse, R10, R88 ;  /* 0x0000000a0458723c */ /* 0x040fe20000001858 */
[----:B------:R-:W1:Y:S07]  /*11d20*/  LDSM.16.MT88.4 R8, [R203+0x3900] ;  /* 0x00390000cb08783b */ /* 0x000e6e0000004200 */
[C---:B--2---:R-:W-:Y:S08]  /*11d30*/  HMMA.16816.F32 R92, R4.reuse, R16, R92 ;  /* 0x00000010045c723c */ /* 0x044ff0000000185c */
[----:B------:R-:W-:Y:S01]  /*11d40*/  HMMA.16816.F32 R96, R4, R18, R96 ;  /* 0x000000120460723c */ /* 0x000fe20000001860 */
[----:B------:R-:W2:Y:S06]  /*11d50*/  LDSM.16.MT88.4 R16, [R203+0x5900] ;  /* 0x00590000cb10783b */ /* 0x000eac0000004200 */
[----:B------:R-:W-:Y:S01]  /*11d60*/  F2FP.PACK_AB R4, R170, R167 ;  /* 0x000000a7aa04723e */ /* 0x000fe200000000ff */
[----:B------:R-:W-:Y:S01]  /*11d70*/  FADD.FTZ R167, R167, R156 ;  /* 0x0000009ca7a77221 */ /* 0x000fe20000010000 */
[----:B------:R-:W-:-:S02]  /*11d80*/  F2FP.PACK_AB R6, R218, R165 ;  /* 0x000000a5da06723e */ /* 0x000fc400000000ff */
[----:B------:R-:W-:Y:S01]  /*11d90*/  F2FP.PACK_AB R5, R169, R164 ;  /* 0x000000a4a905723e */ /* 0x000fe200000000ff */
[----:B------:R-:W-:Y:S01]  /*11da0*/  FADD.FTZ R170, R170, R167 ;  /* 0x000000a7aaaa7221 */ /* 0x000fe20000010000 */
[----:B------:R-:W-:-:S03]  /*11db0*/  F2FP.PACK_AB R7, R219, R168 ;  /* 0x000000a8db07723e */ /* 0x000fc600000000ff */
[----:B------:R-:W-:-:S04]  /*11dc0*/  FADD.FTZ R165, R165, R170 ;  /* 0x000000aaa5a57221 */ /* 0x000fc80000010000 */
[----:B---3--:R-:W-:Y:S01]  /*11dd0*/  HMMA.16816.F32 R128, R4, R12, R128 ;  /* 0x0000000c0480723c */ /* 0x008fe20000001880 */
[----:B------:R-:W-:-:S07]  /*11de0*/  FADD.FTZ R218, R218, R165 ;  /* 0x000000a5dada7221 */ /* 0x000fce0000010000 */
        /* <DEDUP_REMOVED lines=9> */
[C---:B---3--:R-:W-:Y:S07]  /*11e80*/  HMMA.16816.F32 R76, R4.reuse, R12, R76 ;  /* 0x0000000c044c723c */ /* 0x048fee000000184c */
[----:B------:R-:W-:Y:S01]  /*11e90*/  FADD.FTZ R12, R148, R153 ;  /* 0x00000099940c7221 */ /* 0x000fe20000010000 */
[----:B------:R-:W-:Y:S03]  /*11ea0*/  HMMA.16816.F32 R116, R4, R142, R116 ;  /* 0x0000008e0474723c */ /* 0x000fe60000001874 */
[----:B------:R-:W-:-:S04]  /*11eb0*/  FADD.FTZ R12, R147, R12 ;  /* 0x0000000c930c7221 */ /* 0x000fc80000010000 */
        /* <DEDUP_REMOVED lines=17> */
[----:B------:R-:W-:-:S05]  /*11fd0*/  FADD.FTZ R219, R219, R168 ;  /* 0x000000a8dbdb7221 */ /* 0x000fca0000010000 */
[C---:B------:R-:W-:Y:S08]  /*11fe0*/  HMMA.16816.F32 R52, R4.reuse, R24, R52 ;  /* 0x000000180434723c */ /* 0x040ff00000001834 */
[C---:B------:R-:W-:Y:S08]  /*11ff0*/  HMMA.16816.F32 R56, R4.reuse, R26, R56 ;  /* 0x0000001a0438723c */ /* 0x040ff00000001838 */
[C---:B------:R-:W-:Y:S08]  /*12000*/  HMMA.16816.F32 R60, R4.reuse, R20, R60 ;  /* 0x00000014043c723c */ /* 0x040ff0000000183c */
[C---:B------:R-:W-:Y:S08]  /*12010*/  HMMA.16816.F32 R64, R4.reuse, R22, R64 ;  /* 0x000000160440723c */ /* 0x040ff00000001840 */
        /* <DEDUP_REMOVED lines=17> */
.L_x_394:
[----:B------:R-:W-:Y:S02]  /*12130*/  UISETP.NE.AND UP0, UPT, UR9, 0x1, UPT ;  /* 0x000000010900788c */ /* 0x000fe4000bf05270 */
[----:B------:R-:W-:Y:S02]  /*12140*/  ULDC.64 UR4, c[0x0][0x330] ;  /* 0x0000cc0000047ab9 */ /* 0x000fe40000000a00 */
[----:B------:R-:W-:-:S07]  /*12150*/  UIMAD.WIDE.U32 UR16, UR13, UR4, URZ ;  /* 0x000000040d1072a5 */ /* 0x000fce000f8e003f */
[----:B------:R-:W-:Y:S02]  /*12160*/  @UP0 USHF.R.U32.HI UR13, URZ, UR5, UR17 ;  /* 0x000000053f0d0299 */ /* 0x000fe40008011611 */
.L_x_395:
[----:B------:R-:W-:Y:S02]  /*12170*/  ULDC UR4, c[0x0][0x32c] ;  /* 0x0000cb0000047ab9 */ /* 0x000fe40000000800 */
[----:B------:R-:W-:-:S04]  /*12180*/  UIMAD UR4, UR13, UR9, UR4 ;  /* 0x000000090d0472a4 */ /* 0x000fc8000f8e0204 */
[----:B------:R-:W-:-:S04]  /*12190*/  UISETP.LT.AND UP0, UPT, UR10, UR4, UPT ;  /* 0x000000040a00728c */ /* 0x000fc8000bf01270 */
[----:B------:R-:W-:-:S04]  /*121a0*/  USEL UR10, UR10, UR4, UP0 ;  /* 0x000000040a0a7287 */ /* 0x000fc80008000000 */
.L_x_393:
[----:B------:R-:W-:-:S04]  /*121b0*/  USHF.R.S32.HI UR4, URZ, 0x1f, UR10 ;  /* 0x0000001f3f047899 */ /* 0x000fc8000801140a */
[----:B------:R-:W-:-:S04]  /*121c0*/  ULEA.HI UR4, UR4, UR10, URZ, 0x6 ;  /* 0x0000000a04047291 */ /* 0x000fc8000f8f303f */
[----:B------:R-:W-:-:S04]  /*121d0*/  USHF.R.S32.HI UR5, URZ, 0x6, UR4 ;  /* 0x000000063f057899 */ /* 0x000fc80008011404 */
[----:B------:R-:W-:-:S04]  /*121e0*/  UISETP.LT.AND UP0, UPT, UR8, UR5, UPT ;  /* 0x000000050800728c */ /* 0x000fc8000bf01270 */
[----:B------:R-:W-:-:S06]  /*121f0*/  USEL UR5, UR8, UR5, !UP0 ;  /* 0x0000000508057287 */ /* 0x000fcc000c000000 */
[----:B------:R-:W-:-:S13]  /*12200*/  ISETP.GE.AND P0, PT, R181, UR5, PT ;  /* 0x00000005b5007c0c */ /* 0x000fda000bf06270 */
[----:B------:R-:W-:Y:S05]  /*12210*/  @!P0 BRA `(.L_x_396) ;  /* 0x0000393000008947 */ /* 0x000fea0003800000 */
[----:B------:R-:W-:Y:S01]  /*12220*/  PLOP3.LUT P4, PT, PT, PT, UP3, 0x80, 0x0 ;  /* 0x000000000000781c */ /* 0x000fe20003f8f038 */
[----:B------:R-:W-:Y:S01]  /*12230*/  IMAD.MOV.U32 R2, RZ, RZ, R132 ;  /* 0x000000ffff027224 */ /* 0x000fe200078e0084 */
[----:B------:R-:W-:Y:S01]  /*12240*/  PLOP3.LUT P0, PT, PT, PT, UP3, 0x80, 0x0 ;  /* 0x000000000000781c */ /* 0x000fe20003f0f038 */
[----:B------:R-:W-:Y:S01]  /*12250*/  IMAD.MOV.U32 R3, RZ, RZ, R0 ;  /* 0x000000ffff037224 */ /* 0x000fe200078e0000 */
[C---:B------:R-:W-:Y:S01]  /*12260*/  IADD3 RZ, P6, R208.reuse, 0x40, RZ ;  /* 0x00000040d0ff7810 */ /* 0x040fe20007fde0ff */
[----:B------:R-:W-:Y:S01]  /*12270*/  IMAD.MOV.U32 R228, RZ, RZ, R181 ;  /* 0x000000ffffe47224 */ /* 0x000fe200078e00b5 */
[C---:B------:R-:W-:Y:S01]  /*12280*/  IADD3 RZ, P5, R208.reuse, 0x80, RZ ;  /* 0x00000080d0ff7810 */ /* 0x040fe20007fbe0ff */
[----:B------:R-:W-:Y:S01]  /*12290*/  IMAD.MOV.U32 R222, RZ, RZ, c[0x0][0x208] ;  /* 0x00008200ffde7624 */ /* 0x000fe200078e00ff */
[----:B------:R-:W-:Y:S01]  /*122a0*/  IADD3 R220, R208, 0x40, RZ ;  /* 0x00000040d0dc7810 */ /* 0x000fe20007ffe0ff */
[--C-:B------:R-:W-:Y:S01]  /*122b0*/  IMAD.X R226, RZ, RZ, R215.reuse, P6 ;  /* 0x000000ffffe27224 */ /* 0x100fe200030e06d7 */
[----:B------:R-:W-:Y:S01]  /*122c0*/  IADD3 RZ, P6, R210, 0x80, RZ ;  /* 0x00000080d2ff7810 */ /* 0x000fe20007fde0ff */
[----:B------:R-:W-:Y:S01]  /*122d0*/  IMAD.X R225, RZ, RZ, R215, P5 ;  /* 0x000000ffffe17224 */ /* 0x000fe200028e06d7 */
[----:B------:R-:W-:Y:S01]  /*122e0*/  IADD3 R183, R208, 0x80, RZ ;  /* 0x00000080d0b77810 */ /* 0x000fe20007ffe0ff */
[----:B------:R-:W-:Y:S01]  /*122f0*/  @P4 IMAD.HI.U32 R221, R212, c[0x0][0x2c8], RZ ;  /* 0x0000b200d4dd4a27 */ /* 0x000fe200078e00ff */
[C---:B------:R-:W-:Y:S01]  /*12300*/  IADD3 RZ, P4, R210.reuse, 0x40, RZ ;  /* 0x00000040d2ff7810 */ /* 0x040fe20007f9e0ff */
[----:B------:R-:W-:Y:S01]  /*12310*/  ULDC UR4, c[0x0][0x324] ;  /* 0x0000c90000047ab9 */ /* 0x000fe20000000800 */
[C---:B------:R-:W-:Y:S01]  /*12320*/  IADD3 R182, R210.reuse, 0x40, RZ ;  /* 0x00000040d2b67810 */ /* 0x040fe20007ffe0ff */
[----:B------:R-:W-:Y:S01]  /*12330*/  IMAD.X R223, RZ, RZ, R217, P6 ;  /* 0x000000ffffdf7224 */ /* 0x000fe200030e06d9 */
[----:B------:R-:W-:Y:S01]  /*12340*/  @P0 SHF.R.U32.HI R221, RZ, c[0x0][0x2cc], R221 ;  /* 0x0000b300ffdd0a19 */ /* 0x000fe200000116dd */
[----:B------:R-:W-:Y:S01]  /*12350*/  IMAD.X R224, RZ, RZ, R217, P4 ;  /* 0x000000ffffe07224 */ /* 0x000fe200020e06d9 */
[----:B------:R-:W-:Y:S01]  /*12360*/  IADD3 R180, R210, 0x80, RZ ;  /* 0x00000080d2b47810 */ /* 0x000fe20007ffe0ff */
[----:B------:R-:W-:Y:S01]  /*12370*/  IMAD.MOV.U32 R227, RZ, RZ, c[0x0][0x20c] ;  /* 0x00008300ffe37624 */ /* 0x000fe200078e00ff */
[----:B------:R-:W-:-:S02]  /*12380*/  ULOP3.LUT UR4, URZ, UR4, URZ, 0x33, !UPT ;  /* 0x000000043f047292 */ /* 0x000fc4000f8e333f */
.L_x_405:
[----:B------:R-:W-:Y:S04]  /*12390*/  DEPBAR.LE SB0, 0x0 ;  /* 0x000080000000791a */ /* 0x000fe80000000000 */
[----:B------:R-:W-:Y:S01]  /*123a0*/  BAR.SYNC.DEFER_BLOCKING 0x0 ;  /* 0x0000000000007b1d */ /* 0x000fe20000010000 */
[C---:B------:R-:W-:Y:S11]  /*123b0*/  ISETP.LT.AND P6, PT, R228.reuse, UR8, PT ;  /* 0x00000008e4007c0c */ /* 0x040ff6000bfc1270 */
[----:B------:R-:W-:Y:S02]  /*123c0*/  @!UPT UIADD3 URZ, URZ, URZ, URZ ;  /* 0x0000003f3f3ff290 */ /* 0x000fe4000fffe03f */
[----:B------:R-:W-:Y:S01]  /*123d0*/  @!P6 SHF.R.S32.HI R15, RZ, 0x1f, R228 ;  /* 0x0000001fff0fe819 */ /* 0x000fe200000114e4 */
[----:B------:R-:W-:Y:S04]  /*123e0*/  @!P6 IMAD.WIDE.U32 R8, R228, c[0x0][0x208], RZ ;  /* 0x00008200e408ea25 */ /* 0x000fe800078e00ff */
[----:B------:R-:W-:Y:S02]  /*123f0*/  @!P6 IMAD R15, R15, c[0x0][0x208], RZ ;  /* 0x000082000f0fea24 */ /* 0x000fe400078e02ff */
[----:B------:R-:W-:Y:S02]  /*12400*/  @!P6 IMAD.SHL.U32 R13, R8, 0x40, RZ ;  /* 0x00000040080de824 */ /* 0x000fe400078e00ff */
[----:B------:R-:W-:Y:S01]  /*12410*/  @!P6 IMAD R15, R228, c[0x0][0x20c], R15 ;  /* 0x00008300e40fea24 */ /* 0x000fe200078e020f */
[----:B------:R-:W-:Y:S02]  /*12420*/  LDSM.16.M88.4 R132, [R206+0xc100] ;  /* 0x00c10000ce84783b */ /* 0x000fe40000000200 */
[----:B------:R-:W-:Y:S01]  /*12430*/  @!P6 IADD3 R19, P0, R13, R183, RZ ;  /* 0x000000b70d13e210 */ /* 0x000fe20007f1e0ff */
[----:B------:R-:W-:Y:S01]  /*12440*/  @!P6 IMAD.IADD R15, R9, 0x1, R15 ;  /* 0x00000001090fe824 */ /* 0x000fe200078e020f */
[C---:B------:R-:W-:Y:S02]  /*12450*/  @!P6 IADD3 R9, P5, R13.reuse, R208, RZ ;  /* 0x000000d00d09e210 */ /* 0x040fe40007fbe0ff */
[----:B------:R-:W-:Y:S01]  /*12460*/  @!P6 IADD3 R11, P4, R13, R220, RZ ;  /* 0x000000dc0d0be210 */ /* 0x000fe20007f9e0ff */
[----:B------:R-:W1:Y:S01]  /*12470*/  LDSM.16.M88.4 R136, [R205+0x6100] ;  /* 0x00610000cd88783b */ /* 0x000e620000000200 */
[----:B------:R-:W-:Y:S04]  /*12480*/  @!P6 SHF.L.U64.HI R15, R8, 0x6, R15 ;  /* 0x00000006080fe819 */ /* 0x000fe8000001020f */
[C---:B------:R-:W-:Y:S01]  /*12490*/  @!P6 IADD3.X R10, R15.reuse, R225, RZ, P0, !PT ;  /* 0x000000e10f0ae210 */ /* 0x040fe200007fe4ff */
[----:B------:R-:W-:Y:S01]  /*124a0*/  @!P6 IMAD.X R0, R15, 0x1, R215, P5 ;  /* 0x000000010f00e824 */ /* 0x000fe200028e06d7 */
[----:B------:R-:W2:Y:S01]  /*124b0*/  LDSM.16.M88.4 R140, [R205+0x6900] ;  /* 0x00690000cd8c783b */ /* 0x000ea20000000200 */
[----:B------:R-:W-:Y:S01]  /*124c0*/  @!P6 LEA R16, P5, R9, c[0x0][0x1f8], 0x1 ;  /* 0x00007e000910ea11 */ /* 0x000fe200078a08ff */
[----:B------:R-:W-:Y:S01]  /*124d0*/  @!P6 IMAD.X R8, R15, 0x1, R226, P4 ;  /* 0x000000010f08e824 */ /* 0x000fe200020e06e2 */
[----:B------:R-:W-:Y:S02]  /*124e0*/  @!P6 LEA R24, P0, R19, c[0x0][0x1f8], 0x1 ;  /* 0x00007e001318ea11 */ /* 0x000fe400078008ff */
[----:B------:R-:W-:Y:S02]  /*124f0*/  @!P6 LEA R20, P4, R11, c[0x0][0x1f8], 0x1 ;  /* 0x00007e000b14ea11 */ /* 0x000fe400078808ff */
[----:B------:R-:W3:Y:S01]  /*12500*/  LDSM.16.M88.4 R144, [R205+0x7100] ;  /* 0x00710000cd90783b */ /* 0x000ee20000000200 */
[----:B------:R-:W-:Y:S02]  /*12510*/  @!P6 LEA.HI.X R17, R9, c[0x0][0x1fc], R0, 0x1, P5 ;  /* 0x00007f000911ea11 */ /* 0x000fe400028f0c00 */
[----:B------:R-:W-:Y:S02]  /*12520*/  @!P6 LEA.HI.X R25, R19, c[0x0][0x1fc], R10, 0x1, P0 ;  /* 0x00007f001319ea11 */ /* 0x000fe400000f0c0a */
[C---:B------:R-:W-:Y:S02]  /*12530*/  @!P6 LEA R13, P0, R222.reuse, R13, 0x5 ;  /* 0x0000000dde0de211 */ /* 0x040fe400078028ff */
[----:B------:R-:W4:Y:S01]  /*12540*/  LDSM.16.M88.4 R148, [R205+0x7900] ;  /* 0x00790000cd94783b */ /* 0x000f220000000200 */
[----:B------:R-:W-:Y:S02]  /*12550*/  @!P6 LEA.HI.X R21, R11, c[0x0][0x1fc], R8, 0x1, P4 ;  /* 0x00007f000b15ea11 */ /* 0x000fe400020f0c08 */
[C---:B------:R-:W-:Y:S02]  /*12560*/  @!P6 IADD3 R9, P5, R13.reuse, R208, RZ ;  /* 0x000000d00d09e210 */ /* 0x040fe40007fbe0ff */
[----:B------:R-:W-:Y:S02]  /*12570*/  @!P6 LEA.HI.X R15, R222, R15, R227, 0x5, P0 ;  /* 0x0000000fde0fe211 */ /* 0x000fe400000f2ce3 */
[----:B------:R-:W-:Y:S01]  /*12580*/  LDSM.16.M88.4 R152, [R202+0xc100] ;  /* 0x00c10000ca98783b */ /* 0x000fe20000000200 */
[C---:B------:R-:W-:Y:S02]  /*12590*/  @!P6 IADD3 R11, P4, R13.reuse, R220, RZ ;  /* 0x000000dc0d0be210 */ /* 0x040fe40007f9e0ff */
[----:B------:R-:W-:Y:S01]  /*125a0*/  @!P6 IADD3 R13, P0, R13, R183, RZ ;  /* 0x000000b70d0de210 */ /* 0x000fe20007f1e0ff */
[----:B------:R-:W-:Y:S01]  /*125b0*/  @!P6 IMAD.X R0, R15, 0x1, R215, P5 ;  /* 0x000000010f00e824 */ /* 0x000fe200028e06d7 */
[----:B------:R-:W-:Y:S01]  /*125c0*/  @!P6 LEA R32, P5, R9, c[0x0][0x1f8], 0x1 ;  /* 0x00007e000920ea11 */ /* 0x000fe200078a08ff */
[----:B------:R-:W-:Y:S01]  /*125d0*/  @!P6 IMAD.X R8, R15, 0x1, R226, P4 ;  /* 0x000000010f08e824 */ /* 0x000fe200020e06e2 */
[----:B------:R-:W5:Y:S01]  /*125e0*/  LDSM.16.M88.4 R156, [R204] ;  /* 0x00000000cc9c783b */ /* 0x000f620000000200 */
[----:B------:R-:W-:Y:S01]  /*125f0*/  @!P6 LEA R232, P4, R11, c[0x0][0x1f8], 0x1 ;  /* 0x00007e000be8ea11 */ /* 0x000fe200078808ff */
[----:B------:R-:W-:Y:S01]  /*12600*/  @!P6 IMAD.X R10, R15, 0x1, R225, P0 ;  /* 0x000000010f0ae824 */ /* 0x000fe200000e06e1 */
[----:B------:R-:W-:Y:S01]  /*12610*/  @!P6 LEA R230, P0, R13, c[0x0][0x1f8], 0x1 ;  /* 0x00007e000de6ea11 */ /* 0x000fe200078008ff */
[C---:B-1----:R-:W-:Y:S03]  /*12620*/  HMMA.16816.F32 R4, R132.reuse, R136, RZ ;  /* 0x000000888404723c */ /* 0x042fe600000018ff */
[----:B------:R-:W1:Y:S01]  /*12630*/  LDSM.16.M88.4 R160, [R195] ;  /* 0x00000000c3a0783b */ /* 0x000e620000000200 */
[----:B------:R-:W-:Y:S02]  /*12640*/  @!P6 LEA.HI.X R33, R9, c[0x0][0x1fc], R0, 0x1, P5 ;  /* 0x00007f000921ea11 */ /* 0x000fe400028f0c00 */
[----:B------:R-:W-:Y:S02]  /*12650*/  @!P6 LEA.HI.X R233, R11, c[0x0][0x1fc], R8, 0x1, P4 ;  /* 0x00007f000be9ea11 */ /* 0x000fe400020f0c08 */
[----:B------:R-:W-:Y:S02]  /*12660*/  @!P6 LEA.HI.X R231, R13, c[0x0][0x1fc], R10, 0x1, P0 ;  /* 0x00007f000de7ea11 */ /* 0x000fe400000f0c0a */
[C---:B------:R-:W-:Y:S01]  /*12670*/  HMMA.16816.F32 R8, R132.reuse, R138, RZ ;  /* 0x0000008a8408723c */ /* 0x040fe200000018ff */
[----:B------:R-:W1:Y:S07]  /*12680*/  LDSM.16.M88.4 R164, [R194] ;  /* 0x00000000c2a4783b */ /* 0x000e6e0000000200 */
[C---:B--2---:R-:W-:Y:S01]  /*12690*/  HMMA.16816.F32 R12, R132.reuse, R140, RZ ;  /* 0x0000008c840c723c */ /* 0x044fe200000018ff */
[----:B------:R-:W2:Y:S07]  /*126a0*/  LDSM.16.M88.4 R168, [R193] ;  /* 0x00000000c1a8783b */ /* 0x000eae0000000200 */
[----:B------:R-:W-:Y:S01]  /*126b0*/  @!PT LDS RZ, [RZ] ;  /* 0x00000000fffff984 */ /* 0x000fe20000000800 */
[----:B------:R-:W-:Y:S01]  /*126c0*/  @!PT LDS RZ, [RZ] ;  /* 0x00000000fffff984 */ /* 0x000fe20000000800 */
[----:B------:R-:W-:Y:S01]  /*126d0*/  @!PT LDS RZ, [RZ] ;  /* 0x00000000fffff984 */ /* 0x000fe20000000800 */
[----:B------:R1:W-:Y:S07]  /*126e0*/  @!P6 LDGSTS.E.BYPASS.LTC128B.128 [R207+0x100], [R16.64], !P3 ;  /* 0x0010000010cfefae */ /* 0x0003ee000d901d5c */
[----:B------:R3:W-:Y:S07]  /*126f0*/  @!P6 LDGSTS.E.BYPASS.LTC128B.128 [R207+0x2100], [R20.64], !P2 ;  /* 0x0210000014cfefae */ /* 0x0007ee000d101d5c */
[----:B------:R2:W-:Y:S07]  /*12700*/  @!P6 LDGSTS.E.BYPASS.LTC128B.128 [R207+0x4100], [R24.64], !P1 ;  /* 0x0410000018cfefae */ /* 0x0005ee000c901d5c */
[----:B------:R4:W-:Y:S01]  /*12710*/  @!P6 LDGSTS.E.BYPASS.LTC128B.128 [R207+0x1100], [R32.64], !P3 ;  /* 0x0110000020cfefae */ /* 0x0009e2000d901d5c */
[C---:B-1----:R-:W-:Y:S06]  /*12720*/  HMMA.16816.F32 R16, R132.reuse, R142, RZ ;  /* 0x0000008e8410723c */ /* 0x042fec00000018ff */
[----:B------:R1:W-:Y:S02]  /*12730*/  @!P6 LDGSTS.E.BYPASS.LTC128B.128 [R207+0x3100], [R232.64], !P2 ;  /* 0x03100000e8cfefae */ /* 0x0003e4000d101d5c */
[C---:B---3--:R-:W-:Y:S05]  /*12740*/  HMMA.16816.F32 R20, R132.reuse, R144, RZ ;  /* 0x000000908414723c */ /* 0x048fea00000018ff */
[----:B------:R3:W-:Y:S01]  /*12750*/  @!P6 LDGSTS.E.BYPASS.LTC128B.128 [R207+0x5100], [R230.64], !P1 ;  /* 0x05100000e6cfefae */ /* 0x0007e2000c901d5c */
[----:B------:R-:W-:Y:S02]  /*12760*/  ISETP.GT.AND P6, PT, R228, UR8, PT ;  /* 0x00000008e4007c0c */ /* 0x000fe4000bfc4270 */
[C---:B--2---:R-:W-:Y:S04]  /*12770*/  HMMA.16816.F32 R24, R132.reuse, R146, RZ ;  /* 0x000000928418723c */ /* 0x044fe800000018ff */
[----:B------:R-:W-:Y:S04]  /*12780*/  LDSM.16.M88.4 R172, [R201+0xc100] ;  /* 0x00c10000c9ac783b */ /* 0x000fe80000000200 */
[C---:B----4-:R-:W-:Y:S03]  /*12790*/  HMMA.16816.F32 R28, R132.reuse, R148, RZ ;  /* 0x00000094841c723c */ /* 0x050fe600000018ff */
[----:B------:R-:W0:Y:S05]  /*127a0*/  LDGDEPBAR ;  /* 0x00000000000079af */ /* 0x000e2a0000000000 */
[----:B------:R-:W-:Y:S02]  /*127b0*/  HMMA.16816.F32 R32, R132, R150, RZ ;  /* 0x000000968420723c */ /* 0x000fe400000018ff */
[----:B------:R-:W2:Y:S06]  /*127c0*/  LDSM.16.M88.4 R176, [R200+0x6100] ;  /* 0x00610000c8b0783b */ /* 0x000eac0000000200 */
[C---:B-----5:R-:W-:Y:S01]  /*127d0*/  HMMA.16816.F32 R4, R152.reuse, R156, R4 ;  /* 0x0000009c9804723c */ /* 0x060fe20000001804 */
[----:B------:R-:W4:Y:S07]  /*127e0*/  LDSM.16.M88.4 R132, [R200+0x6900] ;  /* 0x00690000c884783b */ /* 0x000f2e0000000200 */
[C---:B------:R-:W-:Y:S01]  /*127f0*/  HMMA.16816.F32 R8, R152.reuse, R158, R8 ;  /* 0x0000009e9808723c */ /* 0x040fe20000001808 */
[----:B------:R-:W5:Y:S07]  /*12800*/  LDSM.16.M88.4 R136, [R200+0x7100] ;  /* 0x00710000c888783b */ /* 0x000f6e0000000200 */
[C---:B------:R-:W-:Y:S01]  /*12810*/  HMMA.16816.F32 R12, R152.reuse, R160, R12 ;  /* 0x000000a0980c723c */ /* 0x040fe2000000180c */
[----:B------:R-:W1:Y:S07]  /*12820*/  LDSM.16.M88.4 R140, [R200+0x7900] ;  /* 0x00790000c88c783b */ /* 0x000e6e0000000200 */
[C---:B------:R-:W-:Y:S01]  /*12830*/  HMMA.16816.F32 R16, R152.reuse, R162, R16 ;  /* 0x000000a29810723c */ /* 0x040fe20000001810 */
[----:B------:R-:W-:Y:S07]  /*12840*/  LDSM.16.M88.4 R144, [R199+0xc100] ;  /* 0x00c10000c790783b */ /* 0x000fee0000000200 */
[C---:B------:R-:W-:Y:S01]  /*12850*/  HMMA.16816.F32 R20, R152.reuse, R164, R20 ;  /* 0x000000a49814723c */ /* 0x040fe20000001814 */
[----:B------:R-:W1:Y:S07]  /*12860*/  LDSM.16.M88.4 R148, [R192] ;  /* 0x00000000c094783b */ /* 0x000e6e0000000200 */
[C---:B------:R-:W-:Y:S01]  /*12870*/  HMMA.16816.F32 R24, R152.reuse, R166, R24 ;  /* 0x000000a69818723c */ /* 0x040fe20000001818 */
[----:B------:R-:W-:Y:S07]  /*12880*/  LDSM.16.M88.4 R156, [R192+0x1000] ;  /* 0x00100000c09c783b */ /* 0x000fee0000000200 */
[C---:B------:R-:W-:Y:S01]  /*12890*/  HMMA.16816.F32 R28, R152.reuse, R168, R28 ;  /* 0x000000a8981c723c */ /* 0x040fe2000000181c */
[----:B------:R-:W-:Y:S07]  /*128a0*/  LDSM.16.M88.4 R160, [R192+0x1800] ;  /* 0x00180000c0a0783b */ /* 0x000fee0000000200 */
[----:B------:R-:W-:Y:S01]  /*128b0*/  HMMA.16816.F32 R32, R152, R170, R32 ;  /* 0x000000aa9820723c */ /* 0x000fe20000001820 */
[----:B------:R-:W1:Y:S07]  /*128c0*/  LDSM.16.M88.4 R152, [R192+0x800] ;  /* 0x00080000c098783b */ /* 0x000e6e0000000200 */
[C---:B--2---:R-:W-:Y:S01]  /*128d0*/  HMMA.16816.F32 R4, R172.reuse, R176, R4 ;  /* 0x000000b0ac04723c */ /* 0x044fe20000001804 */
[----:B------:R-:W-:Y:S07]  /*128e0*/  LDSM.16.M88.4 R164, [R206+0x10100] ;  /* 0x01010000cea4783b */ /* 0x000fee0000000200 */
[C---:B------:R-:W-:Y:S01]  /*128f0*/  HMMA.16816.F32 R8, R172.reuse, R178, R8 ;  /* 0x000000b2ac08723c */ /* 0x040fe20000001808 */
[----:B------:R-:W2:Y:S07]  /*12900*/  LDSM.16.M88.4 R168, [R205+0x8100] ;  /* 0x00810000cda8783b */ /* 0x000eae0000000200 */
[C---:B----4-:R-:W-:Y:S01]  /*12910*/  HMMA.16816.F32 R12, R172.reuse, R132, R12 ;  /* 0x00000084ac0c723c */ /* 0x050fe2000000180c */
[----:B------:R-:W-:Y:S07]  /*12920*/  LDSM.16.M88.4 R176, [R191] ;  /* 0x00000000bfb0783b */ /* 0x000fee0000000200 */
[C---:B------:R-:W-:Y:S01]  /*12930*/  HMMA.16816.F32 R16, R172.reuse, R134, R16 ;  /* 0x00000086ac10723c */ /* 0x040fe20000001810 */
[----:B------:R-:W4:Y:S07]  /*12940*/  LDSM.16.M88.4 R132, [R205+0x8900] ;  /* 0x00890000cd84783b */ /* 0x000f2e0000000200 */
[C---:B-----5:R-:W-:Y:S08]  /*12950*/  HMMA.16816.F32 R20, R172.reuse, R136, R20 ;  /* 0x00000088ac14723c */ /* 0x060ff00000001814 */
[C---:B------:R-:W-:Y:S01]  /*12960*/  HMMA.16816.F32 R24, R172.reuse, R138, R24 ;  /* 0x0000008aac18723c */ /* 0x040fe20000001818 */
[----:B------:R-:W5:Y:S07]  /*12970*/  LDSM.16.M88.4 R136, [R205+0x9100] ;  /* 0x00910000cd88783b */ /* 0x000f6e0000000200 */
[C---:B-1----:R-:W-:Y:S08]  /*12980*/  HMMA.16816.F32 R28, R172.reuse, R140, R28 ;  /* 0x0000008cac1c723c */ /* 0x042ff0000000181c */
[----:B------:R-:W-:Y:S01]  /*12990*/  HMMA.16816.F32 R32, R172, R142, R32 ;  /* 0x0000008eac20723c */ /* 0x000fe20000001820 */
[----:B------:R-:W1:Y:S07]  /*129a0*/  LDSM.16.M88.4 R140, [R205+0x9900] ;  /* 0x00990000cd8c783b */ /* 0x000e6e0000000200 */
[C---:B------:R-:W-:Y:S01]  /*129b0*/  HMMA.16816.F32 R4, R144.reuse, R148, R4 ;  /* 0x000000949004723c */ /* 0x040fe20000001804 */
[----:B------:R-:W1:Y:S07]  /*129c0*/  LDSM.16.M88.4 R172, [R202+0x10100] ;  /* 0x01010000caac783b */ /* 0x000e6e0000000200 */
        /* <DEDUP_REMOVED lines=10> */
[----:B------:R-:W1:Y:S07]  /*12a70*/  LDSM.16.M88.4 R144, [R190] ;  /* 0x00000000be90783b */ /* 0x000e6e0000000200 */
[C---:B--2---:R-:W-:Y:S01]  /*12a80*/  HMMA.16816.F32 R4, R164.reuse, R168, R4 ;  /* 0x000000a8a404723c */ /* 0x044fe20000001804 */
[----:B------:R-:W2:Y:S07]  /*12a90*/  LDSM.16.M88.4 R160, [R200+0x8100] ;  /* 0x00810000c8a0783b */ /* 0x000eae0000000200 */
[C---:B------:R-:W-:Y:S01]  /*12aa0*/  HMMA.16816.F32 R8, R164.reuse, R170, R8 ;  /* 0x000000aaa408723c */ /* 0x040fe20000001808 */
[----:B------:R-:W-:Y:S07]  /*12ab0*/  LDSM.16.M88.4 R168, [R192+0x2000] ;  /* 0x00200000c0a8783b */ /* 0x000fee0000000200 */
[C---:B----4-:R-:W-:Y:S08]  /*12ac0*/  HMMA.16816.F32 R12, R164.reuse, R132, R12 ;  /* 0x00000084a40c723c */ /* 0x050ff0000000180c */
        /* <DEDUP_REMOVED lines=11> */
[----:B------:R-:W-:Y:S07]  /*12b80*/  LDSM.16.M88.4 R176, [R205+0xa100] ;  /* 0x00a10000cdb0783b */ /* 0x000fee0000000200 */
[C---:B------:R-:W-:Y:S08]  /*12b90*/  HMMA.16816.F32 R12, R172.reuse, R144, R12 ;  /* 0x00000090ac0c723c */ /* 0x040ff0000000180c */
        /* <DEDUP_REMOVED lines=8> */
[C---:B--2---:R-:W-:Y:S01]  /*12c20*/  HMMA.16816.F32 R4, R156.reuse, R160, R4 ;  /* 0x000000a09c04723c */ /* 0x044fe20000001804 */
[----:B------:R-:W2:Y:S07]  /*12c30*/  LDSM.16.M88.4 R172, [R206+0x14100] ;  /* 0x01410000ceac783b */ /* 0x000eae0000000200 */
[C---:B------:R-:W-:Y:S01]  /*12c40*/  HMMA.16816.F32 R8, R156.reuse, R162, R8 ;  /* 0x000000a29c08723c */ /* 0x040fe20000001808 */
[----:B------:R-:W-:Y:S07]  /*12c50*/  LDSM.16.M88.4 R160, [R187] ;  /* 0x00000000bba0783b */ /* 0x000fee0000000200 */
        /* <DEDUP_REMOVED lines=37> */
[C---:B------:R-:W-:Y:S08]  /*12eb0*/  HMMA.16816.F32 R8, R156.reuse, R162, R8 ;  /* 0x000000a29c08723c */ /* 0x040ff00000001808 */
[C---:B------:R-:W-:Y:S08]  /*12ec0*/  HMMA.16816.F32 R12, R156.reuse, R144, R12 ;  /* 0x000000909c0c723c */ /* 0x040ff0000000180c */
[C---:B------:R-:W-:Y:S08]  /*12ed0*/  HMMA.16816.F32 R16, R156.reuse, R146, R16 ;  /* 0x000000929c10723c */ /* 0x040ff00000001810 */
[C---:B------:R-:W-:Y:S08]  /*12ee0*/  HMMA.16816.F32 R20, R156.reuse, R148, R20 ;  /* 0x000000949c14723c */ /* 0x040ff00000001814 */
[C---:B------:R-:W-:Y:S08]  /*12ef0*/  HMMA.16816.F32 R24, R156.reuse, R150, R24 ;  /* 0x000000969c18723c */ /* 0x040ff00000001818 */
[C---:B------:R-:W-:Y:S08]  /*12f00*/  HMMA.16816.F32 R28, R156.reuse, R152, R28 ;  /* 0x000000989c1c723c */ /* 0x040ff0000000181c */
[----:B------:R-:W-:Y:S08]  /*12f10*/  HMMA.16816.F32 R32, R156, R154, R32 ;  /* 0x0000009a9c20723c */ /* 0x000ff00000001820 */
[C---:B--2---:R-:W-:Y:S08]  /*12f20*/  HMMA.16816.F32 R4, R164.reuse, R168, R4 ;  /* 0x000000a8a404723c */ /* 0x044ff00000001804 */
[C---:B------:R-:W-:Y:S08]  /*12f30*/  HMMA.16816.F32 R8, R164.reuse, R170, R8 ;  /* 0x000000aaa408723c */ /* 0x040ff00000001808 */
[C---:B----4-:R-:W-:Y:S08]  /*12f40*/  HMMA.16816.F32 R12, R164.reuse, R132, R12 ;  /* 0x00000084a40c723c */ /* 0x050ff0000000180c */
[C---:B------:R-:W-:Y:S01]  /*12f50*/  HMMA.16816.F32 R16, R164.reuse, R134, R16 ;  /* 0x00000086a410723c */ /* 0x040fe20000001810 */
[----:B------:R-:W2:Y:S07]  /*12f60*/  LDSM.16.M88.4 R132, [R192+0x4800] ;  /* 0x00480000c084783b */ /* 0x000eae0000000200 */
[C---:B-----5:R-:W-:Y:S08]  /*12f70*/  HMMA.16816.F32 R20, R164.reuse, R136, R20 ;  /* 0x00000088a414723c */ /* 0x060ff00000001814 */
[C---:B------:R-:W-:Y:S01]  /*12f80*/  HMMA.16816.F32 R24, R164.reuse, R138, R24 ;  /* 0x0000008aa418723c */ /* 0x040fe20000001818 */
[----:B------:R-:W4:Y:S07]  /*12f90*/  LDSM.16.M88.4 R136, [R192+0x5000] ;  /* 0x00500000c088783b */ /* 0x000f2e0000000200 */
[C---:B-1----:R-:W-:Y:S08]  /*12fa0*/  HMMA.16816.F32 R28, R164.reuse, R140, R28 ;  /* 0x0000008ca41c723c */ /* 0x042ff0000000181c */
[----:B------:R-:W-:Y:S08]  /*12fb0*/  HMMA.16816.F32 R32, R164, R142, R32 ;  /* 0x0000008ea420723c */ /* 0x000ff00000001820 */
[C---:B------:R-:W-:Y:S08]  /*12fc0*/  HMMA.16816.F32 R4, R172.reuse, R176, R4 ;  /* 0x000000b0ac04723c */ /* 0x040ff00000001804 */
[C---:B------:R-:W-:Y:S08]  /*12fd0*/  HMMA.16816.F32 R8, R172.reuse, R178, R8 ;  /* 0x000000b2ac08723c */ /* 0x040ff00000001808 */
[C---:B--2---:R-:W-:Y:S08]  /*12fe0*/  HMMA.16816.F32 R12, R172.reuse, R132, R12 ;  /* 0x00000084ac0c723c */ /* 0x044ff0000000180c */
[C---:B------:R-:W-:Y:S04]  /*12ff0*/  HMMA.16816.F32 R16, R172.reuse, R134, R16 ;  /* 0x00000086ac10723c */ /* 0x040fe80000001810 */
[----:B------:R-:W-:Y:S02]  /*13000*/  FMUL.FTZ R178, R4, c[0x0][0x320] ;  /* 0x0000c80004b27a20 */ /* 0x000fe40000410000 */
[----:B------:R-:W-:Y:S02]  /*13010*/  FMUL.FTZ R181, R5, c[0x0][0x320] ;  /* 0x0000c80005b57a20 */ /* 0x000fe40000410000 */
[----:B------:R-:W-:Y:S01]  /*13020*/  FMUL.FTZ R9, R9, c[0x0][0x320] ;  /* 0x0000c80009097a20 */ /* 0x000fe20000410000 */
[C---:B----4-:R-:W-:Y:S01]  /*13030*/  HMMA.16816.F32 R20, R172.reuse, R136, R20 ;  /* 0x00000088ac14723c */ /* 0x050fe20000001814 */
[----:B------:R-:W1:Y:S02]  /*13040*/  MUFU.TANH R178, R178 ;  /* 0x000000b200b27308 */ /* 0x000e640000002400 */
[----:B------:R-:W-:Y:S02]  /*13050*/  FMUL.FTZ R10, R10, c[0x0][0x320] ;  /* 0x0000c8000a0a7a20 */ /* 0x000fe40000410000 */
[----:B------:R-:W-:Y:S02]  /*13060*/  FMUL.FTZ R11, R11, c[0x0][0x320] ;  /* 0x0000c8000b0b7a20 */ /* 0x000fe40000410000 */
[----:B------:R-:W-:Y:S01]  /*13070*/  FMUL.FTZ R229, R8, c[0x0][0x320] ;  /* 0x0000c80008e57a20 */ /* 0x000fe20000410000 */
[C---:B------:R-:W-:Y:S03]  /*13080*/  HMMA.16816.F32 R24, R172.reuse, R138, R24 ;  /* 0x0000008aac18723c */ /* 0x040fe60000001818 */
[----:B---3--:R-:W2:Y:S01]  /*13090*/  MUFU.TANH R230, R9 ;  /* 0x0000000900e67308 */ /* 0x008ea20000002400 */
[----:B------:R-:W-:Y:S02]  /*130a0*/  FMUL.FTZ R232, R12, c[0x0][0x320] ;  /* 0x0000c8000ce87a20 */ /* 0x000fe40000410000 */
[----:B------:R-:W-:Y:S02]  /*130b0*/  FMUL.FTZ R12, R15, c[0x0][0x320] ;  /* 0x0000c8000f0c7a20 */ /* 0x000fe40000410000 */
[----:B------:R-:W-:Y:S04]  /*130c0*/  FMUL.FTZ R17, R17, c[0x0][0x320] ;  /* 0x0000c80011117a20 */ /* 0x000fe80000410000 */
[----:B------:R-:W-:Y:S01]  /*130d0*/  FMUL.FTZ R15, R18, c[0x0][0x320] ;  /* 0x0000c800120f7a20 */ /* 0x000fe20000410000 */
[----:B------:R-:W3:Y:S01]  /*130e0*/  MUFU.TANH R177, R10 ;  /* 0x0000000a00b17308 */ /* 0x000ee20000002400 */
[----:B------:R-:W-:Y:S02]  /*130f0*/  FMUL.FTZ R231, R13, c[0x0][0x320] ;  /* 0x0000c8000de77a20 */ /* 0x000fe40000410000 */
[----:B------:R-:W-:Y:S02]  /*13100*/  FMUL.FTZ R18, R22, c[0x0][0x320] ;  /* 0x0000c80016127a20 */ /* 0x000fe40000410000 */
[----:B------:R-:W-:Y:S02]  /*13110*/  FMUL.FTZ R13, R14, c[0x0][0x320] ;  /* 0x0000c8000e0d7a20 */ /* 0x000fe40000410000 */
[----:B------:R-:W-:Y:S02]  /*13120*/  FMUL.FTZ R14, R19, c[0x0][0x320] ;  /* 0x0000c800130e7a20 */ /* 0x000fe40000410000 */
[----:B------:R-:W-:Y:S01]  /*13130*/  FMUL.FTZ R19, R21, c[0x0][0x320] ;  /* 0x0000c80015137a20 */ /* 0x000fe20000410000 */
[----:B------:R4:W1:Y:S01]  /*13140*/  MUFU.TANH R179, R11 ;  /* 0x0000000b00b37308 */ /* 0x0008620000002400 */
[----:B------:R-:W-:Y:S01]  /*13150*/  FMUL.FTZ R22, R24, c[0x0][0x320] ;  /* 0x0000c80018167a20 */ /* 0x000fe20000410000 */
[----:B------:R-:W-:Y:S01]  /*13160*/  @P6 IADD3 R24, R228, -0x1, RZ ;  /* 0xffffffffe4186810 */ /* 0x000fe20007ffe0ff */
[----:B------:R-:W-:Y:S02]  /*13170*/  FMUL.FTZ R21, R25, c[0x0][0x320] ;  /* 0x0000c80019157a20 */ /* 0x000fe40000410000 */
[----:B------:R-:W-:Y:S02]  /*13180*/  FMUL.FTZ R234, R20, c[0x0][0x320] ;  /* 0x0000c80014ea7a20 */ /* 0x000fe40000410000 */
[----:B------:R-:W-:Y:S02]  /*13190*/  FMUL.FTZ R0, R6, c[0x0][0x320] ;  /* 0x0000c80006007a20 */ /* 0x000fe40000410000 */
[----:B------:R-:W-:Y:S01]  /*131a0*/  FMUL.FTZ R176, R7, c[0x0][0x320] ;  /* 0x0000c80007b07a20 */ /* 0x000fe20000410000 */
[----:B------:R5:W1:Y:S01]  /*131b0*/  MUFU.TANH R233, R17 ;  /* 0x0000001100e97308 */ /* 0x000a620000002400 */
[----:B------:R-:W-:Y:S09]  /*131c0*/  FMUL.FTZ R235, R16, c[0x0][0x320] ;  /* 0x0000c80010eb7a20 */ /* 0x000ff20000410000 */
[----:B------:R1:W1:Y:S01]  /*131d0*/  MUFU.TANH R20, R234 ;  /* 0x000000ea00147308 */ /* 0x0002620000002400 */
[----:B----4-:R-:W4:Y:S01]  /*131e0*/  LDSM.16.M88.4 R8, [R192+0x5800] ;  /* 0x00580000c008783b */ /* 0x010f220000000200 */
[----:B------:R-:W-:Y:S08]  /*131f0*/  DEPBAR.LE SB0, 0x0 ;  /* 0x000080000000791a */ /* 0x000ff00000000000 */
[----:B------:R-:W2:Y:S01]  /*13200*/  MUFU.TANH R181, R181 ;  /* 0x000000b500b57308 */ /* 0x000ea20000002400 */
[----:B------:R-:W-:Y:S01]  /*13210*/  BAR.SYNC.DEFER_BLOCKING 0x0 ;  /* 0x0000000000007b1d */ /* 0x000fe20000010000 */
[----:B-----5:R-:W-:Y:S01]  /*13220*/  FMUL.FTZ R17, R23, c[0x0][0x320] ;  /* 0x0000c80017117a20 */ /* 0x020fe20000410000 */
[----:B------:R-:W-:Y:S07]  /*13230*/  @P6 SHF.R.S32.HI R23, RZ, 0x1f, R24 ;  /* 0x0000001fff176819 */ /* 0x000fee0000011418 */
[----:B------:R-:W2:Y:S01]  /*13240*/  MUFU.TANH R0, R0 ;  /* 0x0000000000007308 */ /* 0x000ea20000002400 */
[----:B------:R-:W-:Y:S01]  /*13250*/  @P6 IMAD R23, R23, c[0x0][0x1e0], RZ ;  /* 0x0000780017176a24 */ /* 0x000fe200078e02ff */
[----:B-1----:R-:W-:Y:S03]  /*13260*/  MOV R234, R212 ;  /* 0x000000d400ea7202 */ /* 0x002fe60000000f00 */
[----:B------:R-:W-:Y:S05]  /*13270*/  @P6 IMAD R23, R24, c[0x0][0x1e4], R23 ;  /* 0x0000790018176a24 */ /* 0x000fea00078e0217 */
[----:B------:R-:W1:Y:S10]  /*13280*/  MUFU.TANH R176, R176 ;  /* 0x000000b000b07308 */ /* 0x000e740000002400 */
[----:B------:R-:W1:Y:S01]  /*13290*/  MUFU.TANH R229, R229 ;  /* 0x000000e500e57308 */ /* 0x000e620000002400 */
[C---:B----4-:R-:W-:Y:S09]  /*132a0*/  HMMA.16816.F32 R28, R172.reuse, R8, R28 ;  /* 0x00000008ac1c723c */ /* 0x050ff2000000181c */
[----:B------:R-:W4:Y:S03]  /*132b0*/  MUFU.TANH R232, R232 ;  /* 0x000000e800e87308 */ /* 0x000f260000002400 */
[----:B------:R-:W-:Y:S01]  /*132c0*/  FMUL.FTZ R9, R26, c[0x0][0x320] ;  /* 0x0000c8001a097a20 */ /* 0x000fe20000410000 */
[----:B------:R-:W-:Y:S03]  /*132d0*/  HMMA.16816.F32 R32, R172, R10, R32 ;  /* 0x0000000aac20723c */ /* 0x000fe60000001820 */
[----:B------:R-:W-:Y:S02]  /*132e0*/  FMUL.FTZ R8, R27, c[0x0][0x320] ;  /* 0x0000c8001b087a20 */ /* 0x000fe40000410000 */
[----:B------:R-:W-:Y:S01]  /*132f0*/  @P6 IMAD.WIDE.U32 R26, R24, c[0x0][0x1e0], RZ ;  /* 0x00007800181a6a25 */ /* 0x000fe200078e00ff */
[----:B------:R-:W1:Y:S06]  /*13300*/  MUFU.TANH R231, R231 ;  /* 0x000000e700e77308 */ /* 0x000e6c0000002400 */
[C---:B------:R-:W-:Y:S01]  /*13310*/  @P6 SHF.L.U32 R25, R26.reuse, 0x6, RZ ;  /* 0x000000061a196819 */ /* 0x040fe200000006ff */
[----:B------:R-:W-:Y:S03]  /*13320*/  @P6 IMAD.IADD R23, R27, 0x1, R23 ;  /* 0x000000011b176824 */ /* 0x000fe600078e0217 */
[----:B------:R-:W-:Y:S01]  /*13330*/  @P6 IADD3 R24, P4, R25, R210, RZ ;  /* 0x000000d219186210 */ /* 0x000fe20007f9e0ff */
[----:B------:R-:W-:Y:S01]  /*13340*/  FMUL.FTZ R27, R29, c[0x0][0x320] ;  /* 0x0000c8001d1b7a20 */ /* 0x000fe20000410000 */
[----:B------:R-:W1:Y:S01]  /*13350*/  MUFU.TANH R13, R13 ;  /* 0x0000000d000d7308 */ /* 0x000e620000002400 */
[----:B------:R-:W-:Y:S01]  /*13360*/  @P6 SHF.L.U64.HI R23, R26, 0x6, R23 ;  /* 0x000000061a176819 */ /* 0x000fe20000010217 */
[----:B------:R-:W-:Y:S01]  /*13370*/  FMUL.FTZ R31, R31, c[0x0][0x320] ;  /* 0x0000c8001f1f7a20 */ /* 0x000fe20000410000 */
[----:B------:R-:W-:Y:S01]  /*13380*/  @P6 LEA R236, P0, R24, c[0x0][0x1c8], 0x1 ;  /* 0x0000720018ec6a11 */ /* 0x000fe200078008ff */
[----:B------:R-:W-:Y:S02]  /*13390*/  FMUL.FTZ R28, R28, c[0x0][0x320] ;  /* 0x0000c8001c1c7a20 */ /* 0x000fe40000410000 */
[----:B------:R-:W-:Y:S01]  /*133a0*/  @P6 IMAD.X R29, R23, 0x1, R217, P4 ;  /* 0x00000001171d6824 */ /* 0x000fe200020e06d9 */
[----:B------:R-:W-:Y:S01]  /*133b0*/  @P6 IADD3 R26, P4, R25, R182, RZ ;  /* 0x000000b6191a6210 */ /* 0x000fe20007f9e0ff */
[----:B------:R-:W-:Y:S02]  /*133c0*/  FMUL.FTZ R32, R32, c[0x0][0x320] ;  /* 0x0000c80020207a20 */ /* 0x000fe40000410000 */
[----:B------:R-:W1:Y:S01]  /*133d0*/  MUFU.TANH R12, R12 ;  /* 0x0000000c000c7308 */ /* 0x000e620000002400 */
[----:B------:R-:W-:Y:S01]  /*133e0*/  @P6 LEA.HI.X R237, R24, c[0x0][0x1cc], R29, 0x1, P0 ;  /* 0x0000730018ed6a11 */ /* 0x000fe200000f0c1d */
[--C-:B------:R-:W-:Y:S01]  /*133f0*/  @P6 IMAD.X R29, R23, 0x1, R224.reuse, P4 ;  /* 0x00000001171d6824 */ /* 0x100fe200020e06e0 */
[----:B------:R-:W-:Y:S01]  /*13400*/  @P6 LEA R238, P5, R26, c[0x0][0x1c8], 0x1 ;  /* 0x000072001aee6a11 */ /* 0x000fe200078a08ff */
[----:B------:R-:W-:Y:S01]  /*13410*/  FMUL.FTZ R24, R30, c[0x0][0x320] ;  /* 0x0000c8001e187a20 */ /* 0x000fe20000410000 */
[----:B------:R-:W-:Y:S01]  /*13420*/  @P6 IADD3 R10, P0, R25, R180, RZ ;  /* 0x000000b4190a6210 */ /* 0x000fe20007f1e0ff */
[----:B------:R-:W-:Y:S01]  /*13430*/  @!PT LDS RZ, [RZ] ;  /* 0x00000000fffff984 */ /* 0x000fe20000000800 */
[----:B------:R-:W-:Y:S01]  /*13440*/  @!PT LDS RZ, [RZ] ;  /* 0x00000000fffff984 */ /* 0x000fe20000000800 */
[----:B------:R-:W-:Y:S01]  /*13450*/  @!PT LDS RZ, [RZ] ;  /* 0x00000000fffff984 */ /* 0x000fe20000000800 */
[----:B------:R1:W-:Y:S01]  /*13460*/  @P6 LDGSTS.E.BYPASS.LTC128B.128 [R207+0x6100], [R236.64], !P3 ;  /* 0x06100000eccf6fae */ /* 0x0003e2000d901d5c */
[----:B------:R-:W-:Y:S02]  /*13470*/  @P6 LEA.HI.X R239, R26, c[0x0][0x1cc], R29, 0x1, P5 ;  /* 0x000073001aef6a11 */ /* 0x000fe400028f0c1d */
[C---:B------:R-:W-:Y:S01]  /*13480*/  @P6 LEA R240, P4, R10.reuse, c[0x0][0x1c8], 0x1 ;  /* 0x000072000af06a11 */ /* 0x040fe200078808ff */
[----:B------:R-:W1:Y:S01]  /*13490*/  MUFU.TANH R16, R235 ;  /* 0x000000eb00107308 */ /* 0x000e620000002400 */
[----:B------:R-:W-:Y:S02]  /*134a0*/  @P6 IADD3.X R11, R23, R223, RZ, P0, !PT ;  /* 0x000000df170b6210 */ /* 0x000fe400007fe4ff */
[----:B------:R1:W-:Y:S01]  /*134b0*/  @P6 LDGSTS.E.BYPASS.LTC128B.128 [R207+0x8100], [R238.64], !P2 ;  /* 0x08100000eecf6fae */ /* 0x0003e2000d101d5c */
[----:B------:R-:W-:Y:S02]  /*134c0*/  @P6 IADD3 R25, P0, R25, UR6, RZ ;  /* 0x0000000619196c10 */ /* 0x000fe4000ff1e0ff */
[----:B------:R-:W-:Y:S02]  /*134d0*/  @P6 LEA.HI.X R241, R10, c[0x0][0x1cc], R11, 0x1, P4 ;  /* 0x000073000af16a11 */ /* 0x000fe400020f0c0b */
[C---:B------:R-:W-:Y:S02]  /*134e0*/  @P6 IADD3 R10, P5, R25.reuse, R210, RZ ;  /* 0x000000d2190a6210 */ /* 0x040fe40007fbe0ff */
[----:B------:R-:W1:Y:S01]  /*134f0*/  MUFU.TANH R15, R15 ;  /* 0x0000000f000f7308 */ /* 0x000e620000002400 */
[----:B------:R1:W-:Y:S01]  /*13500*/  @P6 LDGSTS.E.BYPASS.LTC128B.128 [R207+0xa100], [R240.64], !P1 ;  /* 0x0a100000f0cf6fae */ /* 0x0003e2000c901d5c */
[----:B------:R-:W-:Y:S02]  /*13510*/  @P6 IADD3 R30, P4, R25, R182, RZ ;  /* 0x000000b6191e6210 */ /* 0x000fe40007f9e0ff */
[----:B------:R-:W-:Y:S02]  /*13520*/  @P6 IADD3.X R11, R23, UR7, RZ, P0, !PT ;  /* 0x00000007170b6c10 */ /* 0x000fe400087fe4ff */
[----:B------:R-:W-:Y:S03]  /*13530*/  @P6 IADD3 R26, P0, R25, R180, RZ ;  /* 0x000000b4191a6210 */ /* 0x000fe60007f1e0ff */
[C---:B------:R-:W-:Y:S01]  /*13540*/  @P6 IMAD.X R25, R11.reuse, 0x1, R217, P5 ;  /* 0x000000010b196824 */ /* 0x040fe200028e06d9 */
[----:B------:R5:W1:Y:S01]  /*13550*/  MUFU.TANH R23, R31 ;  /* 0x0000001f00177308 */ /* 0x000a620000002400 */
[----:B------:R-:W-:Y:S01]  /*13560*/  @P6 LEA R244, P5, R10, c[0x0][0x1c8], 0x1 ;  /* 0x000072000af46a11 */ /* 0x000fe200078a08ff */
[C---:B------:R-:W-:Y:S01]  /*13570*/  @P6 IMAD.X R29, R11.reuse, 0x1, R224, P4 ;  /* 0x000000010b1d6824 */ /* 0x040fe200020e06e0 */
[----:B------:R-:W-:Y:S01]  /*13580*/  @P6 LEA R242, P4, R30, c[0x0][0x1c8], 0x1 ;  /* 0x000072001ef26a11 */ /* 0x000fe200078808ff */
[----:B------:R-:W-:Y:S01]  /*13590*/  @P6 IMAD.X R11, R11, 0x1, R223, P0 ;  /* 0x000000010b0b6824 */ /* 0x000fe200000e06df */
[----:B------:R-:W-:Y:S02]  /*135a0*/  @P6 LEA R246, P0, R26, c[0x0][0x1c8], 0x1 ;  /* 0x000072001af66a11 */ /* 0x000fe400078008ff */
[----:B------:R-:W-:Y:S01]  /*135b0*/  @P6 LEA.HI.X R245, R10, c[0x0][0x1cc], R25, 0x1, P5 ;  /* 0x000073000af56a11 */ /* 0x000fe200028f0c19 */
[----:B------:R-:W-:Y:S01]  /*135c0*/  FMUL.FTZ R25, R35, c[0x0][0x320] ;  /* 0x0000c80023197a20 */ /* 0x000fe20000410000 */
[----:B------:R-:W-:Y:S01]  /*135d0*/  @P6 LEA.HI.X R247, R26, c[0x0][0x1cc], R11, 0x1, P0 ;  /* 0x000073001af76a11 */ /* 0x000fe200000f0c0b */
[----:B------:R-:W1:Y:S01]  /*135e0*/  MUFU.TANH R14, R14 ;  /* 0x0000000e000e7308 */ /* 0x000e620000002400 */
[----:B------:R-:W-:Y:S01]  /*135f0*/  @P6 LEA.HI.X R243, R30, c[0x0][0x1cc], R29, 0x1, P4 ;  /* 0x000073001ef36a11 */ /* 0x000fe200020f0c1d */
[----:B------:R1:W-:Y:S01]  /*13600*/  @P6 LDGSTS.E.BYPASS.LTC128B.128 [R207+0x7100], [R244.64], !P3 ;  /* 0x07100000f4cf6fae */ /* 0x0003e2000d901d5c */
[----:B------:R-:W-:Y:S01]  /*13610*/  PLOP3.LUT P0, PT, PT, PT, UP3, 0x80, 0x0 ;  /* 0x000000000000781c */ /* 0x000fe20003f0f038 */
[----:B------:R-:W-:Y:S02]  /*13620*/  FMUL.FTZ R11, R33, c[0x0][0x320] ;  /* 0x0000c800210b7a20 */ /* 0x000fe40000410000 */
[----:B------:R-:W-:Y:S02]  /*13630*/  FMUL.FTZ R26, R34, c[0x0][0x320] ;  /* 0x0000c800221a7a20 */ /* 0x000fe40000410000 */
[----:B------:R-:W-:Y:S01]  /*13640*/  IMAD.SHL.U32 R30, R228, 0x40, RZ ;  /* 0x00000040e41e7824 */ /* 0x000fe200078e00ff */
[----:B------:R1:W-:Y:S01]  /*13650*/  @P6 LDGSTS.E.BYPASS.LTC128B.128 [R207+0x9100], [R242.64], !P2 ;  /* 0x09100000f2cf6fae */ /* 0x0003e2000d101d5c */
[----:B------:R2:W1:Y:S01]  /*13660*/  MUFU.TANH R29, R32 ;  /* 0x00000020001d7308 */ /* 0x0004620000002400 */
[----:B-----5:R-:W-:Y:S05]  /*13670*/  IMAD.U32 R31, RZ, RZ, UR23 ;  /* 0x00000017ff1f7e24 */ /* 0x020fea000f8e00ff */
[----:B------:R1:W-:Y:S01]  /*13680*/  @P6 LDGSTS.E.BYPASS.LTC128B.128 [R207+0xb100], [R246.64], !P1 ;  /* 0x0b100000f6cf6fae */ /* 0x0003e2000c901d5c */
[----:B------:R-:W-:Y:S01]  /*13690*/  @P0 IMAD.MOV.U32 R234, RZ, RZ, R221 ;  /* 0x000000ffffea0224 */ /* 0x000fe200078e00dd */
[----:B------:R-:W-:Y:S02]  /*136a0*/  PLOP3.LUT P0, PT, PT, PT, UP2, 0x40, 0x0 ;  /* 0x000000000000781c */ /* 0x000fe40003f0e828 */
[----:B------:R-:W1:Y:S03]  /*136b0*/  MUFU.TANH R19, R19 ;  /* 0x0000001300137308 */ /* 0x000e660000002400 */
[----:B------:R-:W0:Y:S07]  /*136c0*/  LDGDEPBAR ;  /* 0x00000000000079af */ /* 0x000e2e0000000000 */
[----:B------:R-:W1:Y:S01]  /*136d0*/  MUFU.TANH R18, R18 ;  /* 0x0000001200127308 */ /* 0x000e620000002400 */
[----:B------:R-:W5:Y:S01]  /*136e0*/  SHFL.IDX PT, R10, R234, RZ, 0x1c1f ;  /* 0x001c1fffea0a7589 */ /* 0x000f6200000e0000 */
[----:B--2---:R-:W-:Y:S04]  /*136f0*/  IADD3 R32, -R213, 0x1, -R30 ;  /* 0x00000001d5207810 */ /* 0x004fe80007ffe91e */
[----:B------:R-:W-:Y:S04]  /*13700*/  IADD3 R31, -R31, UR12, R32 ;  /* 0x0000000c1f1f7c10 */ /* 0x000fe8000fffe120 */
[----:B------:R-:W2:Y:S01]  /*13710*/  MUFU.TANH R17, R17 ;  /* 0x0000001100117308 */ /* 0x000ea20000002400 */
[C---:B------:R-:W-:Y:S02]  /*13720*/  IADD3 R32, R31.reuse, c[0x0][0x328], RZ ;  /* 0x0000ca001f207a10 */ /* 0x040fe40007ffe0ff */
[----:B------:R-:W-:Y:S07]  /*13730*/  IADD3 R31, R31, UR4, RZ ;  /* 0x000000041f1f7c10 */ /* 0x000fee000fffe0ff */
[----:B------:R-:W1:Y:S01]  /*13740*/  MUFU.TANH R22, R22 ;  /* 0x0000001600167308 */ /* 0x000e620000002400 */
[----:B-----5:R-:W-:Y:S01]  /*13750*/  IADD3 R34, R32, R10, RZ ;  /* 0x0000000a20227210 */ /* 0x020fe20007ffe0ff */
[----:B------:R-:W-:Y:S08]  /*13760*/  IMAD.IADD R33, R31, 0x1, R10 ;  /* 0x000000011f217824 */ /* 0x000ff000078e020a */
        /* <DEDUP_REMOVED lines=24> */
.L_x_399:
[----:B------:R-:W-:Y:S04]  /*138f0*/  MOV R4, c[0x0][0x32c] ;  /* 0x0000cb0000047a02 */ /* 0x000fe80000000f00 */
[----:B------:R-:W-:Y:S11]  /*13900*/  ISETP.NE.AND P0, PT, R4, 0x1, PT ;  /* 0x000000010400780c */ /* 0x000ff60003f05270 */
[----:B------:R-:W-:Y:S02]  /*13910*/  @!UPT UIADD3 URZ, URZ, URZ, URZ ;  /* 0x0000003f3f3ff290 */ /* 0x000fe4000fffe03f */
[----:B------:R-:W-:Y:S05]  /*13920*/  @P0 IMAD.HI.U32 R4, R5, c[0x0][0x330], RZ ;  /* 0x0000cc0005040a27 */ /* 0x000fea00078e00ff */
[----:B------:R-:W-:Y:S02]  /*13930*/  @P0 SHF.R.U32.HI R5, RZ, c[0x0][0x334], R4 ;  /* 0x0000cd00ff050a19 */ /* 0x000fe40000011604 */
.L_x_400:
[----:B------:R-:W-:Y:S05]  /*13940*/  BSYNC B0 ;  /* 0x0000000000007941 */ /* 0x000fea0003800000 */
.L_x_398:
[----:B------:R-:W-:Y:S04]  /*13950*/  IMAD R4, R5, c[0x0][0x32c], -R30 ;  /* 0x0000cb0005047a24 */ /* 0x000fe800078e0a1e */
[----:B------:R-:W-:Y:S05]  /*13960*/  IMAD.IADD R4, R4, 0x1, -R213 ;  /* 0x0000000104047824 */ /* 0x000fea00078e0ad5 */
[----:B------:R-:W-:Y:S02]  /*13970*/  IADD3 R5, R4, c[0x0][0x32c], RZ ;  /* 0x0000cb0004057a10 */ /* 0x000fe40007ffe0ff */
[----:B------:R-:W-:Y:S02]  /*13980*/  IMNMX R33, R33, R4, !PT ;  /* 0x0000000421217217 */ /* 0x000fe40007800200 */
[----:B------:R-:W-:Y:S02]  /*13990*/  IMNMX R34, R34, R5, PT ;  /* 0x0000000522227217 */ /* 0x000fe40003800200 */
.L_x_397:
[----:B--234-:R-:W-:Y:S01]  /*139a0*/  ISETP.GT.AND P0, PT, R228, -0x1, PT ;  /* 0xffffffffe400780c */ /* 0x01cfe20003f04270 */
[----:B------:R-:W2:Y:S03]  /*139b0*/  SHFL.IDX PT, R7, R234, 0x1, 0x1c1f ;  /* 0x003c1f00ea077f89 */ /* 0x000ea600000e0000 */
[C---:B------:R-:W-:Y:S02]  /*139c0*/  ISETP.GT.AND P4, PT, R33.reuse, 0x1, P0 ;  /* 0x000000012100780c */ /* 0x040fe40000784270 */
[----:B------:R-:W-:Y:S02]  /*139d0*/  ISETP.GT.AND P5, PT, R33, RZ, P0 ;  /* 0x000000ff2100720c */ /* 0x000fe400007a4270 */
[C---:B------:R-:W-:Y:S02]  /*139e0*/  ISETP.LT.OR P4, PT, R34.reuse, 0x2, P4 ;  /* 0x000000022200780c */ /* 0x040fe40002781670 */
[C---:B------:R-:W-:Y:S02]  /*139f0*/  ISETP.LT.OR P5, PT, R34.reuse, 0x1, P5 ;  /* 0x000000012200780c */ /* 0x040fe40002fa1670 */
[----:B------:R-:W-:Y:S02]  /*13a00*/  FSEL R10, R181, -INF , !P4 ;  /* 0xff800000b50a7808 */ /* 0x000fe40006000000 */
[C---:B------:R-:W-:Y:S02]  /*13a10*/  ISETP.GT.AND P4, PT, R33.reuse, 0x10, P0 ;  /* 0x000000102100780c */ /* 0x040fe40000784270 */
[C---:B------:R-:W-:Y:S02]  /*13a20*/  ISETP.GT.AND P6, PT, R33.reuse, 0x8, P0 ;  /* 0x000000082100780c */ /* 0x040fe400007c4270 */
[----:B------:R-:W-:Y:S02]  /*13a30*/  ISETP.LT.OR P4, PT, R34, 0x11, P4 ;  /* 0x000000112200780c */ /* 0x000fe40002781670 */
[----:B------:R-:W-:Y:S02]  /*13a40*/  FSEL R178, R178, -INF , !P5 ;  /* 0xff800000b2b27808 */ /* 0x000fe40006800000 */
[C---:B------:R-:W-:Y:S02]  /*13a50*/  ISETP.GT.AND P5, PT, R33.reuse, 0x9, P0 ;  /* 0x000000092100780c */ /* 0x040fe400007a4270 */
[----:B------:R-:W-:Y:S01]  /*13a60*/  FSEL R164, R232, -INF , !P4 ;  /* 0xff800000e8a47808 */ /* 0x000fe20006000000 */
[--C-:B--2---:R-:W-:Y:S01]  /*13a70*/  IMAD.IADD R4, R32, 0x1, R7.reuse ;  /* 0x0000000120047824 */ /* 0x104fe200078e0207 */
[----:B------:R-:W-:Y:S01]  /*13a80*/  ISETP.GT.AND P4, PT, R33, 0x19, P0 ;  /* 0x000000192100780c */ /* 0x000fe20000784270 */
[----:B------:R-:W-:Y:S01]  /*13a90*/  IMAD.IADD R5, R31, 0x1, R7 ;  /* 0x000000011f057824 */ /* 0x000fe200078e0207 */
        /* <DEDUP_REMOVED lines=52> */
.L_x_403:
[----:B------:R-:W-:Y:S04]  /*13de0*/  MOV R7, c[0x0][0x32c] ;  /* 0x0000cb0000077a02 */ /* 0x000fe80000000f00 */
[----:B------:R-:W-:Y:S11]  /*13df0*/  ISETP.NE.AND P4, PT, R7, 0x1, PT ;  /* 0x000000010700780c */ /* 0x000ff60003f85270 */
[----:B------:R-:W-:Y:S02]  /*13e00*/  @!UPT UIADD3 URZ, URZ, URZ, URZ ;  /* 0x0000003f3f3ff290 */ /* 0x000fe4000fffe03f */
[----:B------:R-:W-:Y:S05]  /*13e10*/  @P4 IMAD.HI.U32 R7, R11, c[0x0][0x330], RZ ;  /* 0x0000cc000b074a27 */ /* 0x000fea00078e00ff */
[----:B------:R-:W-:Y:S02]  /*13e20*/  @P4 SHF.R.U32.HI R11, RZ, c[0x0][0x334], R7 ;  /* 0x0000cd00ff0b4a19 */ /* 0x000fe40000011607 */
.L_x_404:
[----:B------:R-:W-:Y:S05]  /*13e30*/  BSYNC B0 ;  /* 0x0000000000007941 */ /* 0x000fea0003800000 */
.L_x_402:
[----:B------:R-:W-:Y:S04]  /*13e40*/  IMAD R30, R11, c[0x0][0x32c], -R30 ;  /* 0x0000cb000b1e7a24 */ /* 0x000fe800078e0a1e */
[----:B------:R-:W-:Y:S05]  /*13e50*/  IMAD.IADD R30, R30, 0x1, -R213 ;  /* 0x000000011e1e7824 */ /* 0x000fea00078e0ad5 */
[----:B------:R-:W-:Y:S02]  /*13e60*/  IADD3 R7, R30, c[0x0][0x32c], RZ ;  /* 0x0000cb001e077a10 */ /* 0x000fe40007ffe0ff */
[----:B------:R-:W-:Y:S02]  /*13e70*/  IMNMX R5, R5, R30, !PT ;  /* 0x0000001e05057217 */ /* 0x000fe40007800200 */
[----:B------:R-:W-:Y:S02]  /*13e80*/  IMNMX R4, R4, R7, PT ;  /* 0x0000000704047217 */ /* 0x000fe40003800200 */
.L_x_401:
[----:B------:R-:W-:Y:S01]  /*13e90*/  FMNMX.FTZ R7, R178, R3, !PT ;  /* 0x00000003b2077209 */ /* 0x000fe20007810000 */
[----:B------:R-:W-:Y:S01]  /*13ea0*/  LDSM.16.MT88.4 R28, [R197+0x100] ;  /* 0x00010000c51c783b */ /* 0x000fe20000004200 */
[C---:B------:R-:W-:Y:S02]  /*13eb0*/  ISETP.GT.AND P6, PT, R5.reuse, RZ, P0 ;  /* 0x000000ff0500720c */ /* 0x040fe400007c4270 */
[----:B------:R-:W-:Y:S02]  /*13ec0*/  FMNMX.FTZ R7, R10, R7, !PT ;  /* 0x000000070a077209 */ /* 0x000fe40007810000 */
[C---:B------:R-:W-:Y:S02]  /*13ed0*/  ISETP.GT.AND P5, PT, R5.reuse, 0x1, P0 ;  /* 0x000000010500780c */ /* 0x040fe400007a4270 */
[----:B------:R-:W-:Y:S02]  /*13ee0*/  FMNMX.FTZ R7, R6, R7, !PT ;  /* 0x0000000706077209 */ /* 0x000fe40007810000 */
        /* <DEDUP_REMOVED lines=67> */
[----:B------:R-:W-:Y:S01]  /*14320*/  FMNMX.FTZ R12, R149, R12, !PT ;  /* 0x0000000c950c7209 */ /* 0x000fe20007810000 */
[----:B------:R-:W-:Y:S01]  /*14330*/  LDSM.16.MT88.4 R20, [R198+0x100] ;  /* 0x00010000c614783b */ /* 0x000fe20000004200 */
[----:B------:R-:W-:Y:S02]  /*14340*/  ISETP.LT.OR P4, PT, R4, 0x39, P4 ;  /* 0x000000390400780c */ /* 0x000fe40002781670 */
[----:B------:R-:W-:Y:S02]  /*14350*/  ISETP.GT.AND P0, PT, R5, 0x39, P0 ;  /* 0x000000390500780c */ /* 0x000fe40000704270 */
[----:B------:R-:W-:Y:S02]  /*14360*/  FSEL R145, R26, -INF , !P4 ;  /* 0xff8000001a917808 */ /* 0x000fe40006000000 */
[----:B------:R-:W-:Y:S04]  /*14370*/  ISETP.LT.OR P0, PT, R4, 0x3a, P0 ;  /* 0x0000003a0400780c */ /* 0x000fe80000701670 */
[----:B------:R-:W-:Y:S02]  /*14380*/  FSEL R133, R25, -INF , !P0 ;  /* 0xff80000019857808 */ /* 0x000fe40004000000 */
[----:B-1----:R-:W-:Y:S02]  /*14390*/  FMNMX.FTZ R8, R7, R0, !PT ;  /* 0x0000000007087209 */ /* 0x002fe40007810000 */
[----:B------:R-:W-:Y:S02]  /*143a0*/  FMNMX.FTZ R0, R147, R12, !PT ;  /* 0x0000000c93007209 */ /* 0x000fe40007810000 */
[----:B------:R-:W-:Y:S02]  /*143b0*/  LDSM.16.MT88.4 R12, [R203+0x100] ;  /* 0x00010000cb0c783b */ /* 0x000fe40000004200 */
[----:B------:R-:W-:Y:S04]  /*143c0*/  FMNMX.FTZ R0, R145, R0, !PT ;  /* 0x0000000091007209 */ /* 0x000fe80007810000 */
[----:B------:R-:W-:Y:S02]  /*143d0*/  FMNMX.FTZ R7, R133, R0, !PT ;  /* 0x0000000085077209 */ /* 0x000fe40007810000 */
[----:B------:R-:W1:Y:S08]  /*143e0*/  SHFL.BFLY PT, R9, R8, 0x1, 0x1f ;  /* 0x0c201f0008097f89 */ /* 0x000e7000000e0000 */
[----:B------:R-:W2:Y:S01]  /*143f0*/  SHFL.BFLY PT, R4, R7, 0x2, 0x1f ;  /* 0x0c401f0007047f89 */ /* 0x000ea200000e0000 */
[----:B-1----:R-:W-:Y:S04]  /*14400*/  FMNMX.FTZ R0, R8, R9, !PT ;  /* 0x0000000908007209 */ /* 0x002fe80007810000 */
[C---:B------:R-:W-:Y:S01]  /*14410*/  FSETP.NEU.FTZ.AND P0, PT, R0.reuse, -INF , PT ;  /* 0xff8000000000780b */ /* 0x040fe20003f1d000 */
[C---:B------:R-:W-:Y:S01]  /*14420*/  FMUL.FTZ R151, R0.reuse, c[0x0][0x2d0] ;  /* 0x0000b40000977a20 */ /* 0x040fe20000410000 */
[----:B--2---:R-:W-:Y:S04]  /*14430*/  FMNMX.FTZ R5, R7, R4, !PT ;  /* 0x0000000407057209 */ /* 0x004fe80007810000 */
[----:B------:R-:W-:Y:S02]  /*14440*/  FSEL R151, R151, RZ, P0 ;  /* 0x000000ff97977208 */ /* 0x000fe40000000000 */
[----:B------:R-:W-:Y:S01]  /*14450*/  FSEL R4, R0, RZ, P0 ;  /* 0x000000ff00047208 */ /* 0x000fe20000000000 */
[----:B------:R-:W1:Y:S02]  /*14460*/  SHFL.BFLY PT, R132, R5, 0x1, 0x1f ;  /* 0x0c201f0005847f89 */ /* 0x000e6400000e0000 */
[----:B------:R-:W-:Y:S02]  /*14470*/  FFMA.FTZ R168, R178, c[0x0][0x2d0], -R151 ;  /* 0x0000b400b2a87a23 */ /* 0x000fe40000010897 */
[----:B------:R-:W-:Y:S02]  /*14480*/  FADD.FTZ R3, -R4, R3 ;  /* 0x0000000304037221 */ /* 0x000fe40000010100 */
[--C-:B------:R-:W-:Y:S02]  /*14490*/  FFMA.FTZ R135, R10, c[0x0][0x2d0], -R151.reuse ;  /* 0x0000b4000a877a23 */ /* 0x100fe40000010897 */
[--C-:B------:R-:W-:Y:S01]  /*144a0*/  FFMA.FTZ R134, R6, c[0x0][0x2d0], -R151.reuse ;  /* 0x0000b40006867a23 */ /* 0x100fe20000010897 */
[----:B------:R-:W-:Y:S01]  /*144b0*/  MUFU.EX2 R168, R168 ;  /* 0x000000a800a87308 */ /* 0x000fe20000000800 */
[--C-:B------:R-:W-:Y:S02]  /*144c0*/  FFMA.FTZ R169, R230, c[0x0][0x2d0], -R151.reuse ;  /* 0x0000b400e6a97a23 */ /* 0x100fe40000010897 */
[----:B------:R-:W-:Y:S02]  /*144d0*/  FMUL.FTZ R6, R3, c[0x0][0x2d0] ;  /* 0x0000b40003067a20 */ /* 0x000fe40000410000 */
[--C-:B------:R-:W-:Y:S02]  /*144e0*/  FFMA.FTZ R174, R164, c[0x0][0x2d0], -R151.reuse ;  /* 0x0000b400a4ae7a23 */ /* 0x100fe40000010897 */
[----:B------:R-:W-:Y:S01]  /*144f0*/  LDSM.16.MT88.4 R164, [R203+0x5900] ;  /* 0x00590000cba4783b */ /* 0x000fe20000004200 */
[--C-:B------:R-:W-:Y:S02]  /*14500*/  FFMA.FTZ R175, R162, c[0x0][0x2d0], -R151.reuse ;  /* 0x0000b400a2af7a23 */ /* 0x100fe40000010897 */
[----:B------:R-:W2:Y:S01]  /*14510*/  MUFU.EX2 R135, R135 ;  /* 0x0000008700877308 */ /* 0x000ea20000000800 */
[--C-:B------:R-:W-:Y:S02]  /*14520*/  FFMA.FTZ R176, R142, c[0x0][0x2d0], -R151.reuse ;  /* 0x0000b4008eb07a23 */ /* 0x100fe40000010897 */
[--C-:B------:R-:W-:Y:S01]  /*14530*/  FFMA.FTZ R229, R160, c[0x0][0x2d0], -R151.reuse ;  /* 0x0000b400a0e57a23 */ /* 0x100fe20000010897 */
[----:B-1----:R-:W-:Y:S01]  /*14540*/  FMNMX.FTZ R132, R5, R132, !PT ;  /* 0x0000008405847209 */ /* 0x002fe20007810000 */
[--C-:B------:R-:W-:Y:S02]  /*14550*/  FFMA.FTZ R232, R158, c[0x0][0x2d0], -R151.reuse ;  /* 0x0000b4009ee87a23 */ /* 0x100fe40000010897 */
[--C-:B------:R-:W-:Y:S01]  /*14560*/  FFMA.FTZ R231, R156, c[0x0][0x2d0], -R151.reuse ;  /* 0x0000b4009ce77a23 */ /* 0x100fe20000010897 */
[C---:B------:R-:W-:Y:S01]  /*14570*/  FSETP.NEU.FTZ.AND P0, PT, R132.reuse, -INF , PT ;  /* 0xff8000008400780b */ /* 0x040fe20003f1d000 */
[----:B------:R-:W-:Y:S01]  /*14580*/  FMUL.FTZ R144, R132, c[0x0][0x2d0] ;  /* 0x0000b40084907a20 */ /* 0x000fe20000410000 */
[----:B------:R-:W-:Y:S01]  /*14590*/  MUFU.EX2 R134, R134 ;  /* 0x0000008600867308 */ /* 0x000fe20000000800 */
[--C-:B------:R-:W-:Y:S01]  /*145a0*/  FFMA.FTZ R234, R154, c[0x0][0x2d0], -R151.reuse ;  /* 0x0000b4009aea7a23 */ /* 0x100fe20000010897 */
[----:B------:R-:W-:Y:S01]  /*145b0*/  FSEL R5, R132, RZ, P0 ;  /* 0x000000ff84057208 */ /* 0x000fe20000000000 */
[--C-:B------:R-:W-:Y:S01]  /*145c0*/  FFMA.FTZ R237, R152, c[0x0][0x2d0], -R151.reuse ;  /* 0x0000b40098ed7a23 */ /* 0x100fe20000010897 */
[----:B------:R-:W-:Y:S01]  /*145d0*/  FSEL R144, R144, RZ, P0 ;  /* 0x000000ff90907208 */ /* 0x000fe20000000000 */
[--C-:B------:R-:W-:Y:S01]  /*145e0*/  FFMA.FTZ R240, R150, c[0x0][0x2d0], -R151.reuse ;  /* 0x0000b40096f07a23 */ /* 0x100fe20000010897 */
[----:B------:R-:W-:Y:S01]  /*145f0*/  ISETP.GT.AND P0, PT, R228, UR5, PT ;  /* 0x00000005e4007c0c */ /* 0x000fe2000bf04270 */
[----:B------:R-:W-:Y:S02]  /*14600*/  FADD.FTZ R5, -R5, R2 ;  /* 0x0000000205057221 */ /* 0x000fe40000010100 */
[--C-:B------:R-:W-:Y:S01]  /*14610*/  FFMA.FTZ R173, R19, c[0x0][0x2d0], -R144.reuse ;  /* 0x0000b40013ad7a23 */ /* 0x100fe20000010890 */
[----:B------:R-:W1:Y:S01]  /*14620*/  MUFU.EX2 R169, R169 ;  /* 0x000000a900a97308 */ /* 0x000e620000000800 */
[--C-:B------:R-:W-:Y:S02]  /*14630*/  FFMA.FTZ R172, R11, c[0x0][0x2d0], -R144.reuse ;  /* 0x0000b4000bac7a23 */ /* 0x100fe40000010890 */
[--C-:B------:R-:W-:Y:S01]  /*14640*/  FFMA.FTZ R171, R177, c[0x0][0x2d0], -R144.reuse ;  /* 0x0000b400b1ab7a23 */ /* 0x100fe20000010890 */
[----:B--2---:R-:W-:Y:S01]  /*14650*/  F2FP.PACK_AB R136, R135, R168 ;  /* 0x000000a88788723e */ /* 0x004fe200000000ff */
[--C-:B------:R-:W-:Y:S02]  /*14660*/  FFMA.FTZ R170, R179, c[0x0][0x2d0], -R144.reuse ;  /* 0x0000b400b3aa7a23 */ /* 0x100fe40000010890 */
[----:B------:R-:W-:Y:S02]  /*14670*/  FMUL.FTZ R2, R5, c[0x0][0x2d0] ;  /* 0x0000b40005027a20 */ /* 0x000fe40000410000 */
[--C-:B------:R-:W-:Y:S01]  /*14680*/  FFMA.FTZ R177, R140, c[0x0][0x2d0], -R151.reuse ;  /* 0x0000b4008cb17a23 */ /* 0x100fe20000010897 */
[----:B------:R-:W2:Y:S01]  /*14690*/  MUFU.EX2 R3, R6 ;  /* 0x0000000600037308 */ /* 0x000ea20000000800 */
[--C-:B------:R-:W-:Y:S02]  /*146a0*/  FFMA.FTZ R178, R163, c[0x0][0x2d0], -R144.reuse ;  /* 0x0000b400a3b27a23 */ /* 0x100fe40000010890 */
[--C-:B------:R-:W-:Y:S02]  /*146b0*/  FFMA.FTZ R179, R161, c[0x0][0x2d0], -R144.reuse ;  /* 0x0000b400a1b37a23 */ /* 0x100fe40000010890 */
[----:B------:R-:W-:Y:S01]  /*146c0*/  LDSM.16.MT88.4 R160, [R196+0x3900] ;  /* 0x00390000c4a0783b */ /* 0x000fe20000004200 */
[--C-:B------:R-:W-:Y:S02]  /*146d0*/  FFMA.FTZ R181, R143, c[0x0][0x2d0], -R144.reuse ;  /* 0x0000b4008fb57a23 */ /* 0x100fe40000010890 */
[--C-:B------:R-:W-:Y:S02]  /*146e0*/  FFMA.FTZ R230, R141, c[0x0][0x2d0], -R144.reuse ;  /* 0x0000b4008de67a23 */ /* 0x100fe40000010890 */
[----:B------:R-:W-:Y:S01]  /*146f0*/  MUFU.EX2 R173, R173 ;  /* 0x000000ad00ad7308 */ /* 0x000fe20000000800 */
[--C-:B------:R-:W-:Y:S02]  /*14700*/  FFMA.FTZ R233, R159, c[0x0][0x2d0], -R144.reuse ;  /* 0x0000b4009fe97a23 */ /* 0x100fe40000010890 */
[----:B------:R-:W-:Y:S01]  /*14710*/  LDSM.16.MT88.4 R140, [R197+0x2900] ;  /* 0x00290000c58c783b */ /* 0x000fe20000004200 */
[----:B-1----:R-:W-:Y:S01]  /*14720*/  F2FP.PACK_AB R138, R169, R134 ;  /* 0x00000086a98a723e */ /* 0x002fe200000000ff */
[--C-:B------:R-:W-:Y:S02]  /*14730*/  FFMA.FTZ R236, R157, c[0x0][0x2d0], -R144.reuse ;  /* 0x0000b4009dec7a23 */ /* 0x100fe40000010890 */
[--C-:B------:R-:W-:Y:S02]  /*14740*/  FFMA.FTZ R235, R155, c[0x0][0x2d0], -R144.reuse ;  /* 0x0000b4009beb7a23 */ /* 0x100fe40000010890 */
[--C-:B------:R-:W-:Y:S01]  /*14750*/  FFMA.FTZ R238, R153, c[0x0][0x2d0], -R144.reuse ;  /* 0x0000b40099ee7a23 */ /* 0x100fe20000010890 */
[----:B------:R-:W1:Y:S01]  /*14760*/  MUFU.EX2 R172, R172 ;  /* 0x000000ac00ac7308 */ /* 0x000e620000000800 */
[----:B------:R-:W-:Y:S01]  /*14770*/  LDSM.16.MT88.4 R152, [R198+0x3900] ;  /* 0x00390000c698783b */ /* 0x000fe20000004200 */
[--C-:B------:R-:W-:Y:S02]  /*14780*/  FFMA.FTZ R239, R148, c[0x0][0x2d0], -R151.reuse ;  /* 0x0000b40094ef7a23 */ /* 0x100fe40000010897 */
[C---:B--2---:R-:W-:Y:S02]  /*14790*/  FMUL.FTZ R4, R3.reuse, R128 ;  /* 0x0000008003047220 */ /* 0x044fe40000410000 */
[C---:B------:R-:W-:Y:S02]  /*147a0*/  FMUL.FTZ R5, R3.reuse, R129 ;  /* 0x0000008103057220 */ /* 0x040fe40000410000 */
[C---:B------:R-:W-:Y:S01]  /*147b0*/  FMUL.FTZ R8, R3.reuse, R124 ;  /* 0x0000007c03087220 */ /* 0x040fe20000410000 */
[----:B------:R-:W-:Y:S01]  /*147c0*/  LDSM.16.MT88.4 R156, [R197+0x3900] ;  /* 0x00390000c59c783b */ /* 0x000fe20000004200 */
        /* <DEDUP_REMOVED lines=11> */
[--C-:B------:R-:W-:Y:S02]  /*14880*/  FFMA.FTZ R244, R147, c[0x0][0x2d0], -R144.reuse ;  /* 0x0000b40093f47a23 */ /* 0x100fe40000010890 */
[--C-:B------:R-:W-:Y:S01]  /*14890*/  FFMA.FTZ R243, R145, c[0x0][0x2d0], -R144.reuse ;  /* 0x0000b40091f37a23 */ /* 0x100fe20000010890 */
[----:B------:R-:W1:Y:S01]  /*148a0*/  MUFU.EX2 R2, R2 ;  /* 0x0000000200027308 */ /* 0x000e620000000800 */
[----:B------:R-:W-:Y:S02]  /*148b0*/  FFMA.FTZ R151, R146, c[0x0][0x2d0], -R151 ;  /* 0x0000b40092977a23 */ /* 0x000fe40000010897 */
[----:B------:R-:W-:Y:S02]  /*148c0*/  FFMA.FTZ R144, R133, c[0x0][0x2d0], -R144 ;  /* 0x0000b40085907a23 */ /* 0x000fe40000010890 */
[C---:B------:R-:W-:Y:S02]  /*148d0*/  FMUL.FTZ R36, R3.reuse, R36 ;  /* 0x0000002403247220 */ /* 0x040fe40000410000 */
[C---:B------:R-:W-:Y:S02]  /*148e0*/  FMUL.FTZ R37, R3.reuse, R37 ;  /* 0x0000002503257220 */ /* 0x040fe40000410000 */
        /* <DEDUP_REMOVED lines=125> */
[----:B------:R-:W-:Y:S02]  /*150c0*/  FMUL.FTZ R85, R3, R85 ;  /* 0x0000005503557220 */ /* 0x000fe40000410000 */
[C---:B------:R-:W-:Y:S01]  /*150d0*/  FMUL.FTZ R86, R2.reuse, R86 ;  /* 0x0000005602567220 */ /* 0x040fe20000410000 */
[----:B------:R-:W-:Y:S01]  /*150e0*/  F2FP.PACK_AB R100, R175, R174 ;  /* 0x000000aeaf64723e */ /* 0x000fe200000000ff */
[C---:B------:R-:W-:Y:S01]  /*150f0*/  HMMA.16816.F32 R80, R136.reuse, R102, R80 ;  /* 0x000000668850723c */ /* 0x040fe20000001850 */
[----:B------:R-:W-:Y:S03]  /*15100*/  MUFU.EX2 R239, R239 ;  /* 0x000000ef00ef7308 */ /* 0x000fe60000000800 */
[----:B------:R-:W-:Y:S01]  /*15110*/  FMUL.FTZ R87, R2, R87 ;  /* 0x0000005702577220 */ /* 0x000fe20000410000 */
[----:B----4-:R-:W-:Y:S01]  /*15120*/  F2FP.PACK_AB R101, R179, R178 ;  /* 0x000000b2b365723e */ /* 0x010fe200000000ff */
[----:B------:R-:W-:Y:S01]  /*15130*/  FMUL.FTZ R88, R3, R88 ;  /* 0x0000005803587220 */ /* 0x000fe20000410000 */
[----:B------:R-:W-:Y:S01]  /*15140*/  F2FP.PACK_AB R102, R177, R176 ;  /* 0x000000b0b166723e */ /* 0x000fe200000000ff */
[C---:B------:R-:W-:Y:S01]  /*15150*/  FMUL.FTZ R89, R3.reuse, R89 ;  /* 0x0000005903597220 */ /* 0x040fe20000410000 */
[----:B-----5:R-:W-:Y:S02]  /*15160*/  F2FP.PACK_AB R103, R230, R181 ;  /* 0x000000b5e667723e */ /* 0x020fe400000000ff */
[C---:B--2---:R-:W-:Y:S01]  /*15170*/  HMMA.16816.F32 R84, R136.reuse, R108, R84 ;  /* 0x0000006c8854723c */ /* 0x044fe20000001854 */
[----:B------:R-:W-:Y:S02]  /*15180*/  MUFU.EX2 R241, R241 ;  /* 0x000000f100f17308 */ /* 0x000fe40000000800 */
[C---:B------:R-:W-:Y:S02]  /*15190*/  FMUL.FTZ R90, R2.reuse, R90 ;  /* 0x0000005a025a7220 */ /* 0x040fe40000410000 */
[C---:B------:R-:W-:Y:S02]  /*151a0*/  FMUL.FTZ R91, R2.reuse, R91 ;  /* 0x0000005b025b7220 */ /* 0x040fe40000410000 */
[C---:B------:R-:W-:Y:S02]  /*151b0*/  FMUL.FTZ R92, R3.reuse, R92 ;  /* 0x0000005c035c7220 */ /* 0x040fe40000410000 */
[C---:B------:R-:W-:Y:S02]  /*151c0*/  FMUL.FTZ R93, R3.reuse, R93 ;  /* 0x0000005d035d7220 */ /* 0x040fe40000410000 */
[----:B------:R-:W1:Y:S01]  /*151d0*/  MUFU.EX2 R244, R244 ;  /* 0x000000f400f47308 */ /* 0x000e620000000800 */
[C---:B------:R-:W-:Y:S01]  /*151e0*/  HMMA.16816.F32 R88, R136.reuse, R110, R88 ;  /* 0x0000006e8858723c */ /* 0x040fe20000001858 */
[----:B------:R-:W2:Y:S02]  /*151f0*/  LDSM.16.MT88.4 R108, [R197+0x900] ;  /* 0x00090000c56c783b */ /* 0x000ea40000004200 */
[C---:B------:R-:W-:Y:S02]  /*15200*/  FMUL.FTZ R94, R2.reuse, R94 ;  /* 0x0000005e025e7220 */ /* 0x040fe40000410000 */
[C---:B------:R-:W-:Y:S02]  /*15210*/  FMUL.FTZ R95, R2.reuse, R95 ;  /* 0x0000005f025f7220 */ /* 0x040fe40000410000 */
[C---:B------:R-:W-:Y:S02]  /*15220*/  FMUL.FTZ R96, R3.reuse, R96 ;  /* 0x0000006003607220 */ /* 0x040fe40000410000 */
[C---:B------:R-:W-:Y:S01]  /*15230*/  FMUL.FTZ R97, R3.reuse, R97 ;  /* 0x0000006103617220 */ /* 0x040fe20000410000 */
[----:B------:R-:W4:Y:S02]  /*15240*/  MUFU.EX2 R243, R243 ;  /* 0x000000f300f37308 */ /* 0x000f240000000800 */
        /* <DEDUP_REMOVED lines=131> */
[----:B------:R-:W-:Y:S01]  /*15a80*/  FADD.FTZ R230, R230, R181 ;  /* 0x000000b5e6e67221 */ /* 0x000fe20000010000 */
[----:B------:R-:W-:Y:S03]  /*15a90*/  IADD3 R181, R228, -0x1, RZ ;  /* 0xffffffffe4b57810 */ /* 0x000fe60007ffe0ff */
[----:B------:R-:W-:Y:S01]  /*15aa0*/  FADD.FTZ R233, R233, R230 ;  /* 0x000000e6e9e97221 */ /* 0x000fe20000010000 */
[----:B------:R-:W-:Y:S04]  /*15ab0*/  HMMA.16816.F32 R96, R136, R14, R96 ;  /* 0x0000000e8860723c */ /* 0x000fe80000001860 */
[----:B------:R-:W-:Y:S01]  /*15ac0*/  FADD.FTZ R236, R236, R233 ;  /* 0x000000e9ecec7221 */ /* 0x000fe20000010000 */
[----:B------:R-:W-:Y:S03]  /*15ad0*/  MOV R228, R181 ;  /* 0x000000b500e47202 */ /* 0x000fe60000000f00 */
[----:B------:R-:W-:Y:S04]  /*15ae0*/  FADD.FTZ R235, R235, R236 ;  /* 0x000000ecebeb7221 */ /* 0x000fe80000010000 */
[----:B------:R-:W-:Y:S04]  /*15af0*/  FADD.FTZ R238, R238, R235 ;  /* 0x000000ebeeee7221 */ /* 0x000fe80000010000 */
[----:B------:R-:W-:Y:S04]  /*15b00*/  FADD.FTZ R241, R241, R238 ;  /* 0x000000eef1f17221 */ /* 0x000fe80000010000 */
[----:B------:R-:W-:Y:S04]  /*15b10*/  FADD.FTZ R244, R244, R241 ;  /* 0x000000f1f4f47221 */ /* 0x000fe80000010000 */
[----:B------:R-:W-:Y:S04]  /*15b20*/  FADD.FTZ R219, R243, R244 ;  /* 0x000000f4f3db7221 */ /* 0x000fe80000010000 */
[----:B------:R-:W-:Y:S01]  /*15b30*/  FADD.FTZ R219, R246, R219 ;  /* 0x000000dbf6db7221 */ /* 0x000fe20000010000 */
[----:B------:R-:W-:-:S05]  /*15b40*/  @P0 BRA `(.L_x_405) ;  /* 0xffffc84000000947 */ /* 0x000fca000383ffff */
.L_x_396:
        /* <DEDUP_REMOVED lines=23> */
.L_x_407:
[----:B------:R-:W-:Y:S02]  /*15cc0*/  ULDC UR4, c[0x0][0x32c] ;  /* 0x0000cb0000047ab9 */ /* 0x000fe40000000800 */
[----:B------:R-:W-:-:S03]  /*15cd0*/  UISETP.NE.AND UP0, UPT, UR4, 0x1, UPT ;  /* 0x000000010400788c */ /* 0x000fc6000bf05270 */
[----:B------:R-:W-:Y:S02]  /*15ce0*/  ULDC.64 UR4, c[0x0][0x330] ;  /* 0x0000cc0000047ab9 */ /* 0x000fe40000000a00 */
[----:B------:R-:W-:-:S07]  /*15cf0*/  UIMAD.WIDE.U32 UR16, UR10, UR4, URZ ;  /* 0x000000040a1072a5 */ /* 0x000fce000f8e003f */
[----:B------:R-:W-:Y:S02]  /*15d00*/  @UP0 UMOV UR13, UR17 ;  /* 0x00000011000d0c82 */ /* 0x000fe40008000000 */
[----:B------:R-:W-:Y:S02]  /*15d10*/  @UP0 USHF.R.U32.HI UR10, URZ, UR5, UR13 ;  /* 0x000000053f0a0299 */ /* 0x000fe4000801160d */
.L_x_408:
[----:B------:R-:W-:Y:S02]  /*15d20*/  ULDC UR4, c[0x0][0x32c] ;  /* 0x0000cb0000047ab9 */ /* 0x000fe40000000800 */
[----:B------:R-:W-:-:S04]  /*15d30*/  UIMAD UR4, UR10, UR4, URZ ;  /* 0x000000040a0472a4 */ /* 0x000fc8000f8e023f */
[----:B------:R-:W-:-:S04]  /*15d40*/  UISETP.LT.AND UP0, UPT, UR9, UR4, UPT ;  /* 0x000000040900728c */ /* 0x000fc8000bf01270 */
[----:B------:R-:W-:-:S04]  /*15d50*/  USEL UR9, UR9, UR4, !UP0 ;  /* 0x0000000409097287 */ /* 0x000fc8000c000000 */
.L_x_406:
[----:B------:R-:W-:-:S04]  /*15d60*/  UIADD3 UR9, UR9, 0x3f, URZ ;  /* 0x0000003f09097890 */ /* 0x000fc8000fffe03f */
[----:B------:R-:W-:-:S04]  /*15d70*/  USHF.R.S32.HI UR4, URZ, 0x1f, UR9 ;  /* 0x0000001f3f047899 */ /* 0x000fc80008011409 */
[----:B------:R-:W-:-:S04]  /*15d80*/  ULEA.HI UR4, UR4, UR9, URZ, 0x6 ;  /* 0x0000000904047291 */ /* 0x000fc8000f8f303f */
[----:B------:R-:W-:-:S04]  /*15d90*/  USHF.R.S32.HI UR4, URZ, 0x6, UR4 ;  /* 0x000000063f047899 */ /* 0x000fc80008011404 */
[----:B------:R-:W-:-:S04]  /*15da0*/  UISETP.LT.AND UP0, UPT, UR8, UR4, UPT ;  /* 0x000000040800728c */ /* 0x000fc8000bf01270 */
[----:B------:R-:W-:-:S06]  /*15db0*/  USEL UR4, UR8, UR4, !UP0 ;  /* 0x0000000408047287 */ /* 0x000fcc000c000000 */
[----:B------:R-:W-:-:S13]  /*15dc0*/  ISETP.GE.AND P0, PT, R181, UR4, PT ;  /* 0x00000004b5007c0c */ /* 0x000fda000bf06270 */
[----:B------:R-:W-:Y:S05]  /*15dd0*/  @!P0 BRA `(.L_x_409) ;  /* 0x00002dd000008947 */ /* 0x000fea0003800000 */
[----:B------:R-:W-:Y:S01]  /*15de0*/  IADD3 RZ, P6, R208, 0x40, RZ ;  /* 0x00000040d0ff7810 */ /* 0x000fe20007fde0ff */
[----:B------:R-:W-:Y:S01]  /*15df0*/  IMAD.MOV.U32 R135, RZ, RZ, R132 ;  /* 0x000000ffff877224 */ /* 0x000fe200078e0084 */
[C---:B------:R-:W-:Y:S01]  /*15e00*/  IADD3 RZ, P4, R210.reuse, 0x40, RZ ;  /* 0x00000040d2ff7810 */ /* 0x040fe20007f9e0ff */
[----:B------:R-:W-:Y:S01]  /*15e10*/  IMAD.MOV.U32 R3, RZ, RZ, R0 ;  /* 0x000000ffff037224 */ /* 0x000fe200078e0000 */
[----:B------:R-:W-:Y:S01]  /*15e20*/  IADD3 RZ, P0, R210, 0x80, RZ ;  /* 0x00000080d2ff7810 */ /* 0x000fe20007f1e0ff */
[----:B------:R-:W-:Y:S01]  /*15e30*/  IMAD.MOV.U32 R230, RZ, RZ, R181 ;  /* 0x000000ffffe67224 */ /* 0x000fe200078e00b5 */
[C---:B------:R-:W-:Y:S01]  /*15e40*/  IADD3 RZ, P5, R208.reuse, 0x80, RZ ;  /* 0x00000080d0ff7810 */ /* 0x040fe20007fbe0ff */
[----:B------:R-:W-:Y:S01]  /*15e50*/  IMAD.X R229, RZ, RZ, R215, P6 ;  /* 0x000000ffffe57224 */ /* 0x000fe200030e06d7 */
[C---:B------:R-:W-:Y:S01]  /*15e60*/  IADD3 R223, R208.reuse, 0x40, RZ ;  /* 0x00000040d0df7810 */ /* 0x040fe20007ffe0ff */
[--C-:B------:R-:W-:Y:S01]  /*15e70*/  IMAD.X R227, RZ, RZ, R217.reuse, P4 ;  /* 0x000000ffffe37224 */ /* 0x100fe200020e06d9 */
[----:B------:R-:W-:Y:S01]  /*15e80*/  IADD3.X R228, RZ, R215, RZ, P5, !PT ;  /* 0x000000d7ffe47210 */ /* 0x000fe20002ffe4ff */
[----:B------:R-:W-:Y:S01]  /*15e90*/  IMAD.X R226, RZ, RZ, R217, P0 ;  /* 0x000000ffffe27224 */ /* 0x000fe200000e06d9 */
[----:B------:R-:W-:Y:S01]  /*15ea0*/  IADD3 R222, R208, 0x80, RZ ;  /* 0x00000080d0de7810 */ /* 0x000fe20007ffe0ff */
[----:B------:R-:W-:Y:S01]  /*15eb0*/  IMAD.MOV.U32 R224, RZ, RZ, c[0x0][0x20c] ;  /* 0x00008300ffe07624 */ /* 0x000fe200078e00ff */
[----:B------:R-:W-:-:S02]  /*15ec0*/  IADD3 R221, R210, 0x40, RZ ;  /* 0x00000040d2dd7810 */ /* 0x000fc40007ffe0ff */
[----:B------:R-:W-:Y:S02]  /*15ed0*/  IADD3 R220, R210, 0x80, RZ ;  /* 0x00000080d2dc7810 */ /* 0x000fe40007ffe0ff */
[----:B------:R-:W-:Y:S02]  /*15ee0*/  MOV R225, c[0x0][0x208] ;  /* 0x0000820000e17a02 */ /* 0x000fe40000000f00 */
.L_x_410:
[C---:B------:R-:W-:Y:S01]  /*15ef0*/  ISETP.LT.AND P6, PT, R230.reuse, UR8, PT ;  /* 0x00000008e6007c0c */ /* 0x040fe2000bfc1270 */
[----:B------:R-:W-:Y:S04]  /*15f00*/  DEPBAR.LE SB0, 0x0 ;  /* 0x000080000000791a */ /* 0x000fe80000000000 */
[----:B------:R-:W-:Y:S08]  /*15f10*/  BAR.SYNC.DEFER_BLOCKING 0x0 ;  /* 0x0000000000007b1d */ /* 0x000ff00000010000 */
[----:B------:R-:W-:Y:S01]  /*15f20*/  @!P6 SHF.R.S32.HI R15, RZ, 0x1f, R230 ;  /* 0x0000001fff0fe819 */ /* 0x000fe200000114e6 */
[----:B------:R-:W-:Y:S04]  /*15f30*/  @!P6 IMAD.WIDE.U32 R4, R230, c[0x0][0x208], RZ ;  /* 0x00008200e604ea25 */ /* 0x000fe800078e00ff */
[----:B------:R-:W-:Y:S01]  /*15f40*/  @!P6 IMAD R15, R15, c[0x0][0x208], RZ ;  /* 0x000082000f0fea24 */ /* 0x000fe200078e02ff */
[----:B------:R-:W-:Y:S03]  /*15f50*/  @!P6 SHF.L.U32 R13, R4, 0x6, RZ ;  /* 0x00000006040de819 */ /* 0x000fe600000006ff */
[----:B------:R-:W-:Y:S01]  /*15f60*/  @!P6 IMAD R15, R230, c[0x0][0x20c], R15 ;  /* 0x00008300e60fea24 */ /* 0x000fe200078e020f */
[C---:B------:R-:W-:Y:S02]  /*15f70*/  @!P6 IADD3 R17, P0, R13.reuse, R222, RZ ;  /* 0x000000de0d11e210 */ /* 0x040fe40007f1e0ff */
[----:B------:R-:W-:Y:S02]  /*15f80*/  @!P6 IADD3 R7, P4, R13, R223, RZ ;  /* 0x000000df0d07e210 */ /* 0x000fe40007f9e0ff */
[----:B------:R-:W-:Y:S01]  /*15f90*/  @!P6 IADD3 R15, R5, R15, RZ ;  /* 0x0000000f050fe210 */ /* 0x000fe20007ffe0ff */
[----:B------:R-:W-:Y:S01]  /*15fa0*/  LDSM.16.M88.4 R32, [R206+0xc100] ;  /* 0x00c10000ce20783b */ /* 0x000fe20000000200 */
[----:B------:R-:W-:Y:S02]  /*15fb0*/  @!P6 IADD3 R5, P5, R13, R208, RZ ;  /* 0x000000d00d05e210 */ /* 0x000fe40007fbe0ff */
[----:B------:R-:W-:Y:S04]  /*15fc0*/  @!P6 SHF.L.U64.HI R15, R4, 0x6, R15 ;  /* 0x00000006040fe819 */ /* 0x000fe8000001020f */
[----:B------:R-:W-:Y:S01]  /*15fd0*/  @!P6 IADD3.X R4, R15, R228, RZ, P0, !PT ;  /* 0x000000e40f04e210 */ /* 0x000fe200007fe4ff */
[----:B------:R-:W1:Y:S01]  /*15fe0*/  LDSM.16.M88.4 R8, [R205+0x6100] ;  /* 0x00610000cd08783b */ /* 0x000e620000000200 */
[----:B------:R-:W-:Y:S02]  /*15ff0*/  @!P6 LEA R28, P0, R17, c[0x0][0x1f8], 0x1 ;  /* 0x00007e00111cea11 */ /* 0x000fe400078008ff */
[----:B------:R-:W-:Y:S02]  /*16000*/  @!P6 IADD3.X R0, R15, R215, RZ, P5, !PT ;  /* 0x000000d70f00e210 */ /* 0x000fe40002ffe4ff */
[----:B------:R-:W-:Y:S02]  /*16010*/  @!P6 LEA.HI.X R29, R17, c[0x0][0x1fc], R4, 0x1, P0 ;  /* 0x00007f00111dea11 */ /* 0x000fe400000f0c04 */
[----:B------:R-:W-:Y:S01]  /*16020*/  @!P6 LEA R22, P5, R5, c[0x0][0x1f8], 0x1 ;  /* 0x00007e000516ea11 */ /* 0x000fe200078a08ff */
[----:B------:R-:W2:Y:S01]  /*16030*/  LDSM.16.M88.4 R16, [R205+0x6900] ;  /* 0x00690000cd10783b */ /* 0x000ea20000000200 */
[----:B------:R-:W-:Y:S02]  /*16040*/  @!P6 IADD3.X R2, R15, R229, RZ, P4, !PT ;  /* 0x000000e50f02e210 */ /* 0x000fe400027fe4ff */
[----:B------:R-:W-:Y:S02]  /*16050*/  @!P6 LEA R20, P4, R7, c[0x0][0x1f8], 0x1 ;  /* 0x00007e000714ea11 */ /* 0x000fe400078808ff */
[----:B------:R-:W-:Y:S02]  /*16060*/  @!P6 LEA R13, P0, R225, R13, 0x5 ;  /* 0x0000000de10de211 */ /* 0x000fe400078028ff */
[----:B------:R-:W-:Y:S01]  /*16070*/  @!P6 LEA.HI.X R23, R5, c[0x0][0x1fc], R0, 0x1, P5 ;  /* 0x00007f000517ea11 */ /* 0x000fe200028f0c00 */
[----:B------:R-:W3:Y:S01]  /*16080*/  LDSM.16.M88.4 R24, [R205+0x7100] ;  /* 0x00710000cd18783b */ /* 0x000ee20000000200 */
[----:B------:R-:W-:Y:S02]  /*16090*/  @!P6 LEA.HI.X R21, R7, c[0x0][0x1fc], R2, 0x1, P4 ;  /* 0x00007f000715ea11 */ /* 0x000fe400020f0c02 */
[----:B------:R-:W-:Y:S02]  /*160a0*/  @!P6 IADD3 R5, P5, R13, R208, RZ ;  /* 0x000000d00d05e210 */ /* 0x000fe40007fbe0ff */
[----:B------:R-:W-:Y:S02]  /*160b0*/  @!P6 LEA.HI.X R15, R225, R15, R224, 0x5, P0 ;  /* 0x0000000fe10fe211 */ /* 0x000fe400000f2ce0 */
[C---:B------:R-:W-:Y:S01]  /*160c0*/  @!P6 IADD3 R7, P4, R13.reuse, R223, RZ ;  /* 0x000000df0d07e210 */ /* 0x040fe20007f9e0ff */
[----:B------:R-:W4:Y:S01]  /*160d0*/  LDSM.16.M88.4 R136, [R205+0x7900] ;  /* 0x00790000cd88783b */ /* 0x000f220000000200 */
[----:B------:R-:W-:Y:S02]  /*160e0*/  @!P6 IADD3 R13, P0, R13, R222, RZ ;  /* 0x000000de0d0de210 */ /* 0x000fe40007f1e0ff */
[----:B------:R-:W-:Y:S02]  /*160f0*/  @!P6 IADD3.X R0, R15, R215, RZ, P5, !PT ;  /* 0x000000d70f00e210 */ /* 0x000fe40002ffe4ff */
[----:B------:R-:W-:Y:S02]  /*16100*/  @!P6 LEA R170, P5, R5, c[0x0][0x1f8], 0x1 ;  /* 0x00007e0005aaea11 */ /* 0x000fe400078a08ff */
[----:B------:R-:W-:Y:S01]  /*16110*/  @!P6 IADD3.X R2, R15, R229, RZ, P4, !PT ;  /* 0x000000e50f02e210 */ /* 0x000fe200027fe4ff */
[----:B------:R-:W-:Y:S01]  /*16120*/  LDSM.16.M88.4 R140, [R202+0xc100] ;  /* 0x00c10000ca8c783b */ /* 0x000fe20000000200 */
[----:B------:R-:W-:Y:S02]  /*16130*/  @!P6 LEA R168, P4, R7, c[0x0][0x1f8], 0x1 ;  /* 0x00007e0007a8ea11 */ /* 0x000fe400078808ff */
[----:B------:R-:W-:Y:S02]  /*16140*/  @!P6 IADD3.X R4, R15, R228, RZ, P0, !PT ;  /* 0x000000e40f04e210 */ /* 0x000fe400007fe4ff */
[----:B------:R-:W-:Y:S02]  /*16150*/  @!P6 LEA R132, P0, R13, c[0x0][0x1f8], 0x1 ;  /* 0x00007e000d84ea11 */ /* 0x000fe400078008ff */
[----:B------:R-:W-:Y:S01]  /*16160*/  @!P6 LEA.HI.X R171, R5, c[0x0][0x1fc], R0, 0x1, P5 ;  /* 0x00007f0005abea11 */ /* 0x000fe200028f0c00 */
[----:B------:R-:W5:Y:S01]  /*16170*/  LDSM.16.M88.4 R144, [R204] ;  /* 0x00000000cc90783b */ /* 0x000f620000000200 */
[----:B------:R-:W-:Y:S02]  /*16180*/  @!P6 LEA.HI.X R169, R7, c[0x0][0x1fc], R2, 0x1, P4 ;  /* 0x00007f0007a9ea11 */ /* 0x000fe400020f0c02 */
[----:B------:R-:W-:Y:S02]  /*16190*/  @!P6 LEA.HI.X R133, R13, c[0x0][0x1fc], R4, 0x1, P0 ;  /* 0x00007f000d85ea11 */ /* 0x000fe400000f0c04 */
[C---:B-1----:R-:W-:Y:S03]  /*161a0*/  HMMA.16816.F32 R4, R32.reuse, R8, RZ ;  /* 0x000000082004723c */ /* 0x042fe600000018ff */
[----:B------:R-:W1:Y:S05]  /*161b0*/  LDSM.16.M88.4 R148, [R195] ;  /* 0x00000000c394783b */ /* 0x000e6a0000000200 */
[C---:B------:R-:W-:Y:S03]  /*161c0*/  HMMA.16816.F32 R8, R32.reuse, R10, RZ ;  /* 0x0000000a2008723c */ /* 0x040fe600000018ff */
[----:B------:R-:W1:Y:S05]  /*161d0*/  LDSM.16.M88.4 R152, [R194] ;  /* 0x00000000c298783b */ /* 0x000e6a0000000200 */
[C---:B--2---:R-:W-:Y:S03]  /*161e0*/  HMMA.16816.F32 R12, R32.reuse, R16, RZ ;  /* 0x00000010200c723c */ /* 0x044fe600000018ff */
        /* <DEDUP_REMOVED lines=12> */
[C---:B------:R-:W-:Y:S01]  /*162b0*/  ISETP.GT.AND P6, PT, R230.reuse, UR8, PT ;  /* 0x00000008e6007c0c */ /* 0x040fe2000bfc4270 */
        /* <DEDUP_REMOVED lines=115> */
[----:B------:R-:W1:Y:S06]  /*169f0*/  LDSM.16.M88.4 R168, [R199+0x14100] ;  /* 0x01410000c7a8783b */ /* 0x000e6c0000000200 */
[----:B------:R-:W-:Y:S01]  /*16a00*/  IADD3 R181, R230, -0x1, RZ ;  /* 0xffffffffe6b57810 */ /* 0x000fe20007ffe0ff */
        /* <DEDUP_REMOVED lines=49> */
[----:B-1----:R-:W-:Y:S02]  /*16d20*/  FMNMX.FTZ R5, R174, R3, !PT ;  /* 0x00000003ae057209 */ /* 0x002fe40007810000 */
[----:B------:R-:W-:Y:S09]  /*16d30*/  @P6 SHF.R.S32.HI R6, RZ, 0x1f, R181 ;  /* 0x0000001fff066819 */ /* 0x000ff200000114b5 */
[----:B------:R-:W-:Y:S02]  /*16d40*/  FMUL.FTZ R22, R22, c[0x0][0x320] ;  /* 0x0000c80016167a20 */ /* 0x000fe40000410000 */
[----:B------:R-:W-:Y:S02]  /*16d50*/  FMUL.FTZ R23, R23, c[0x0][0x320] ;  /* 0x0000c80017177a20 */ /* 0x000fe40000410000 */
[----:B------:R-:W-:Y:S02]  /*16d60*/  FMUL.FTZ R20, R20, c[0x0][0x320] ;  /* 0x0000c80014147a20 */ /* 0x000fe40000410000 */
[----:B------:R-:W-:Y:S02]  /*16d70*/  FMUL.FTZ R21, R21, c[0x0][0x320] ;  /* 0x0000c80015157a20 */ /* 0x000fe40000410000 */
[----:B------:R-:W-:Y:S02]  /*16d80*/  FMUL.FTZ R24, R24, c[0x0][0x320] ;  /* 0x0000c80018187a20 */ /* 0x000fe40000410000 */
[----:B------:R-:W-:Y:S01]  /*16d90*/  FMUL.FTZ R25, R25, c[0x0][0x320] ;  /* 0x0000c80019197a20 */ /* 0x000fe20000410000 */
[----:B------:R-:W1:Y:S01]  /*16da0*/  MUFU.TANH R172, R172 ;  /* 0x000000ac00ac7308 */ /* 0x000e620000002400 */
[----:B------:R-:W-:Y:S02]  /*16db0*/  FMUL.FTZ R26, R26, c[0x0][0x320] ;  /* 0x0000c8001a1a7a20 */ /* 0x000fe40000410000 */
[----:B------:R-:W-:Y:S01]  /*16dc0*/  FMUL.FTZ R27, R27, c[0x0][0x320] ;  /* 0x0000c8001b1b7a20 */ /* 0x000fe20000410000 */
[C---:B--2---:R-:W-:Y:S06]  /*16dd0*/  HMMA.16816.F32 R28, R168.reuse, R8, R28 ;  /* 0x00000008a81c723c */ /* 0x044fec000000181c */
[----:B------:R-:W2:Y:S01]  /*16de0*/  MUFU.TANH R232, R232 ;  /* 0x000000e800e87308 */ /* 0x000ea20000002400 */
[----:B----4-:R-:W-:Y:S01]  /*16df0*/  FMNMX.FTZ R9, R234, R135, !PT ;  /* 0x00000087ea097209 */ /* 0x010fe20007810000 */
        /* <DEDUP_REMOVED lines=64> */
[----:B--2---:R-:W-:Y:S01]  /*17200*/  FMNMX.FTZ R11, R4, R9, !PT ;  /* 0x00000009040b7209 */ /* 0x004fe20007810000 */
[----:B------:R-:W-:Y:S06]  /*17210*/  @P6 IMAD.WIDE.U32 R8, R181, c[0x0][0x1e0], RZ ;  /* 0x00007800b5086a25 */ /* 0x000fec00078e00ff */
[----:B------:R-:W2:Y:S01]  /*17220*/  SHFL.BFLY PT, R2, R11, 0x1, 0x1f ;  /* 0x0c201f000b027f89 */ /* 0x000ea200000e0000 */
[----:B-1----:R-:W-:Y:S02]  /*17230*/  FMNMX.FTZ R5, R7, R0, !PT ;  /* 0x0000000007057209 */ /* 0x002fe40007810000 */
[----:B------:R-:W-:Y:S05]  /*17240*/  @P6 SHF.L.U32 R7, R8, 0x6, RZ ;  /* 0x0000000608076819 */ /* 0x000fea00000006ff */
[----:B------:R-:W1:Y:S01]  /*17250*/  SHFL.BFLY PT, R132, R5, 0x1, 0x1f ;  /* 0x0c201f0005847f89 */ /* 0x000e6200000e0000 */
[----:B--2---:R-:W-:Y:S05]  /*17260*/  FMNMX.FTZ R0, R11, R2, !PT ;  /* 0x000000020b007209 */ /* 0x004fea0007810000 */
[C---:B------:R-:W-:Y:S02]  /*17270*/  FADD.FTZ R2, -R0.reuse, R3 ;  /* 0x0000000300027221 */ /* 0x040fe40000010100 */
[----:B------:R-:W-:Y:S02]  /*17280*/  FMUL.FTZ R151, R0, c[0x0][0x2d0] ;  /* 0x0000b40000977a20 */ /* 0x000fe40000410000 */
[----:B------:R-:W-:Y:S02]  /*17290*/  FMUL.FTZ R3, R2, c[0x0][0x2d0] ;  /* 0x0000b40002037a20 */ /* 0x000fe40000410000 */
[--C-:B------:R-:W-:Y:S01]  /*172a0*/  FFMA.FTZ R174, R174, c[0x0][0x2d0], -R151.reuse ;  /* 0x0000b400aeae7a23 */ /* 0x100fe20000010897 */
[----:B-1----:R-:W-:Y:S01]  /*172b0*/  FMNMX.FTZ R132, R5, R132, !PT ;  /* 0x0000008405847209 */ /* 0x002fe20007810000 */
[----:B------:R-:W-:Y:S01]  /*172c0*/  @P6 IMAD R5, R6, c[0x0][0x1e0], RZ ;  /* 0x0000780006056a24 */ /* 0x000fe200078e02ff */
[----:B------:R-:W-:Y:S01]  /*172d0*/  @P6 IADD3 R6, P4, R7, R210, RZ ;  /* 0x000000d207066210 */ /* 0x000fe20007f9e0ff */
[----:B------:R-:W-:Y:S01]  /*172e0*/  FFMA.FTZ R173, R172, c[0x0][0x2d0], -R151 ;  /* 0x0000b400acad7a23 */ /* 0x000fe20000010897 */
[----:B------:R-:W1:Y:S01]  /*172f0*/  MUFU.EX2 R3, R3 ;  /* 0x0000000300037308 */ /* 0x000e620000000800 */
[----:B------:R-:W-:Y:S01]  /*17300*/  FADD.FTZ R2, -R132, R135 ;  /* 0x0000008784027221 */ /* 0x000fe20000010100 */
[----:B------:R-:W-:Y:S01]  /*17310*/  @P6 LEA R18, P5, R6, c[0x0][0x1c8], 0x1 ;  /* 0x0000720006126a11 */ /* 0x000fe200078a08ff */
[----:B------:R-:W-:Y:S02]  /*17320*/  @P6 IMAD R5, R181, c[0x0][0x1e4], R5 ;  /* 0x00007900b5056a24 */ /* 0x000fe400078e0205 */
[----:B------:R-:W-:Y:S02]  /*17330*/  FMUL.FTZ R4, R2, c[0x0][0x2d0] ;  /* 0x0000b40002047a20 */ /* 0x000fe40000410000 */
[----:B------:R-:W-:Y:S01]  /*17340*/  FMUL.FTZ R145, R132, c[0x0][0x2d0] ;  /* 0x0000b40084917a20 */ /* 0x000fe20000410000 */
[----:B------:R-:W-:Y:S01]  /*17350*/  @P6 IADD3 R5, R9, R5, RZ ;  /* 0x0000000509056210 */ /* 0x000fe20007ffe0ff */
[--C-:B------:R-:W-:Y:S01]  /*17360*/  FFMA.FTZ R172, R238, c[0x0][0x2d0], -R151.reuse ;  /* 0x0000b400eeac7a23 */ /* 0x100fe20000010897 */
[----:B------:R2:W3:Y:S01]  /*17370*/  MUFU.EX2 R2, R4 ;  /* 0x0000000400027308 */ /* 0x0004e20000000800 */
[----:B------:R-:W-:Y:S01]  /*17380*/  FFMA.FTZ R171, R242, c[0x0][0x2d0], -R151 ;  /* 0x0000b400f2ab7a23 */ /* 0x000fe20000010897 */
[----:B------:R-:W-:Y:S01]  /*17390*/  @P6 SHF.L.U64.HI R5, R8, 0x6, R5 ;  /* 0x0000000608056819 */ /* 0x000fe20000010205 */
[--C-:B------:R-:W-:Y:S01]  /*173a0*/  FFMA.FTZ R170, R234, c[0x0][0x2d0], -R145.reuse ;  /* 0x0000b400eaaa7a23 */ /* 0x100fe20000010891 */
[----:B------:R-:W-:Y:S01]  /*173b0*/  @P6 IADD3 R8, P0, R7, R221, RZ ;  /* 0x000000dd07086210 */ /* 0x000fe20007f1e0ff */
[--C-:B------:R-:W-:Y:S01]  /*173c0*/  FFMA.FTZ R169, R232, c[0x0][0x2d0], -R145.reuse ;  /* 0x0000b400e8a97a23 */ /* 0x100fe20000010891 */
[C---:B------:R-:W-:Y:S01]  /*173d0*/  @P6 IADD3.X R9, R5.reuse, R217, RZ, P4, !PT ;  /* 0x000000d905096210 */ /* 0x040fe200027fe4ff */
[--C-:B------:R-:W-:Y:S01]  /*173e0*/  FFMA.FTZ R168, R240, c[0x0][0x2d0], -R145.reuse ;  /* 0x0000b400f0a87a23 */ /* 0x100fe20000010891 */
[----:B------:R-:W-:Y:S01]  /*173f0*/  @P6 LEA R20, P4, R8, c[0x0][0x1c8], 0x1 ;  /* 0x0000720008146a11 */ /* 0x000fe200078808ff */
[----:B------:R-:W-:Y:S01]  /*17400*/  FFMA.FTZ R135, R236, c[0x0][0x2d0], -R145 ;  /* 0x0000b400ec877a23 */ /* 0x000fe20000010891 */
[----:B------:R-:W-:Y:S01]  /*17410*/  @P6 LEA.HI.X R19, R6, c[0x0][0x1cc], R9, 0x1, P5 ;  /* 0x0000730006136a11 */ /* 0x000fe200028f0c09 */
[----:B------:R-:W-:Y:S01]  /*17420*/  MUFU.EX2 R174, R174 ;  /* 0x000000ae00ae7308 */ /* 0x000fe20000000800 */
[----:B------:R-:W-:Y:S01]  /*17430*/  @P6 IADD3.X R11, R5, R227, RZ, P0, !PT ;  /* 0x000000e3050b6210 */ /* 0x000fe200007fe4ff */
[----:B------:R-:W-:Y:S02]  /*17440*/  FFMA.FTZ R179, R142, c[0x0][0x2d0], -R145 ;  /* 0x0000b4008eb37a23 */ /* 0x000fe40000010891 */
[----:B------:R4:W-:Y:S01]  /*17450*/  @P6 LDGSTS.E.BYPASS.LTC128B.128 [R207+0x6100], [R18.64], !P3 ;  /* 0x0610000012cf6fae */ /* 0x0009e2000d901d5c */
[----:B------:R-:W-:Y:S01]  /*17460*/  @P6 LEA.HI.X R21, R8, c[0x0][0x1cc], R11, 0x1, P4 ;  /* 0x0000730008156a11 */ /* 0x000fe200020f0c0b */
[C---:B-1----:R-:W-:Y:S02]  /*17470*/  FMUL.FTZ R32, R3.reuse, R100 ;  /* 0x0000006403207220 */ /* 0x042fe40000410000 */
[----:B------:R-:W-:Y:S02]  /*17480*/  FMUL.FTZ R33, R3, R101 ;  /* 0x0000006503217220 */ /* 0x000fe40000410000 */
[----:B------:R-:W1:Y:S01]  /*17490*/  MUFU.EX2 R173, R173 ;  /* 0x000000ad00ad7308 */ /* 0x000e620000000800 */
[----:B------:R-:W-:Y:S01]  /*174a0*/  FFMA.FTZ R183, R136, c[0x0][0x2d0], -R145 ;  /* 0x0000b40088b77a23 */ /* 0x000fe20000010891 */
[----:B------:R5:W-:Y:S01]  /*174b0*/  @P6 LDGSTS.E.BYPASS.LTC128B.128 [R207+0x8100], [R20.64], !P2 ;  /* 0x0810000014cf6fae */ /* 0x000be2000d101d5c */
[----:B--2---:R-:W-:Y:S01]  /*174c0*/  @P6 IADD3 R4, P0, R7, R220, RZ ;  /* 0x000000dc07046210 */ /* 0x004fe20007f1e0ff */
[C---:B---3--:R-:W-:Y:S02]  /*174d0*/  FMUL.FTZ R34, R2.reuse, R102 ;  /* 0x0000006602227220 */ /* 0x048fe40000410000 */
[----:B------:R-:W-:Y:S01]  /*174e0*/  FMUL.FTZ R35, R2, R103 ;  /* 0x0000006702237220 */ /* 0x000fe20000410000 */
[----:B------:R-:W-:Y:S01]  /*174f0*/  @P6 LEA R16, P4, R4, c[0x0][0x1c8], 0x1 ;  /* 0x0000720004106a11 */ /* 0x000fe200078808ff */
[--C-:B------:R-:W-:Y:S01]  /*17500*/  FFMA.FTZ R231, R166, c[0x0][0x2d0], -R151.reuse ;  /* 0x0000b400a6e77a23 */ /* 0x100fe20000010897 */
[----:B------:R-:W-:Y:S01]  /*17510*/  @P6 IADD3.X R9, R5, R226, RZ, P0, !PT ;  /* 0x000000e205096210 */ /* 0x000fe200007fe4ff */
[----:B------:R-:W-:Y:S01]  /*17520*/  MUFU.EX2 R172, R172 ;  /* 0x000000ac00ac7308 */ /* 0x000fe20000000800 */
[----:B------:R-:W-:Y:S01]  /*17530*/  @P6 IADD3 R7, P0, R7, UR6, RZ ;  /* 0x0000000607076c10 */ /* 0x000fe2000ff1e0ff */
[----:B------:R-:W-:Y:S01]  /*17540*/  FFMA.FTZ R232, R162, c[0x0][0x2d0], -R151 ;  /* 0x0000b400a2e87a23 */ /* 0x000fe20000010897 */
[----:B------:R-:W-:Y:S01]  /*17550*/  @P6 LEA.HI.X R17, R4, c[0x0][0x1cc], R9, 0x1, P4 ;  /* 0x0000730004116a11 */ /* 0x000fe200020f0c09 */
[--C-:B------:R-:W-:Y:S01]  /*17560*/  FFMA.FTZ R233, R164, c[0x0][0x2d0], -R151.reuse ;  /* 0x0000b400a4e97a23 */ /* 0x100fe20000010897 */
[----:B------:R-:W-:Y:S01]  /*17570*/  @P6 IADD3 R4, P5, R7, R210, RZ ;  /* 0x000000d207046210 */ /* 0x000fe20007fbe0ff */
[----:B------:R-:W-:Y:S01]  /*17580*/  FFMA.FTZ R234, R160, c[0x0][0x2d0], -R151 ;  /* 0x0000b400a0ea7a23 */ /* 0x000fe20000010897 */
[----:B------:R-:W-:Y:S01]  /*17590*/  @P6 IADD3.X R5, R5, UR7, RZ, P0, !PT ;  /* 0x0000000705056c10 */ /* 0x000fe200087fe4ff */
[----:B------:R2:W-:Y:S01]  /*175a0*/  @P6 LDGSTS.E.BYPASS.LTC128B.128 [R207+0xa100], [R16.64], !P1 ;  /* 0x0a10000010cf6fae */ /* 0x0005e2000c901d5c */
[----:B------:R-:W-:Y:S01]  /*175b0*/  @P6 IADD3 R6, P4, R7, R221, RZ ;  /* 0x000000dd07066210 */ /* 0x000fe20007f9e0ff */
[----:B------:R-:W3:Y:S01]  /*175c0*/  MUFU.EX2 R171, R171 ;  /* 0x000000ab00ab7308 */ /* 0x000ee20000000800 */
[C---:B------:R-:W-:Y:S01]  /*175d0*/  @P6 IADD3.X R9, R5.reuse, R217, RZ, P5, !PT ;  /* 0x000000d905096210 */ /* 0x040fe20002ffe4ff */
[----:B----4-:R-:W-:Y:S01]  /*175e0*/  FMUL.FTZ R18, R2, R118 ;  /* 0x0000007602127220 */ /* 0x010fe20000410000 */
[----:B------:R-:W-:Y:S01]  /*175f0*/  @P6 LEA R24, P5, R4, c[0x0][0x1c8], 0x1 ;  /* 0x0000720004186a11 */ /* 0x000fe200078a08ff */
[----:B------:R-:W-:Y:S01]  /*17600*/  FMUL.FTZ R19, R2, R119 ;  /* 0x0000007702137220 */ /* 0x000fe20000410000 */
[----:B------:R-:W-:Y:S01]  /*17610*/  @P6 IADD3.X R11, R5, R227, RZ, P4, !PT ;  /* 0x000000e3050b6210 */ /* 0x000fe200027fe4ff */
[----:B------:R-:W-:Y:S01]  /*17620*/  FFMA.FTZ R235, R156, c[0x0][0x2d0], -R145 ;  /* 0x0000b4009ceb7a23 */ /* 0x000fe20000010891 */
[----:B------:R-:W-:Y:S01]  /*17630*/  @P6 LEA.HI.X R25, R4, c[0x0][0x1cc], R9, 0x1, P5 ;  /* 0x0000730004196a11 */ /* 0x000fe200028f0c09 */
[----:B------:R-:W-:Y:S01]  /*17640*/  FMUL.FTZ R4, R3, R128 ;  /* 0x0000008003047220 */ /* 0x000fe20000410000 */
[C---:B------:R-:W-:Y:S01]  /*17650*/  @P6 LEA R10, P4, R6.reuse, c[0x0][0x1c8], 0x1 ;  /* 0x00007200060a6a11 */ /* 0x040fe200078808ff */
[----:B------:R-:W-:Y:S01]  /*17660*/  MUFU.EX2 R170, R170 ;  /* 0x000000aa00aa7308 */ /* 0x000fe20000000800 */
[----:B------:R-:W-:Y:S01]  /*17670*/  @P6 IADD3 R7, P0, R7, R220, RZ ;  /* 0x000000dc07076210 */ /* 0x000fe20007f1e0ff */
[----:B------:R4:W-:Y:S01]  /*17680*/  @P6 LDGSTS.E.BYPASS.LTC128B.128 [R207+0x7100], [R24.64], !P3 ;  /* 0x0710000018cf6fae */ /* 0x0009e2000d901d5c */
[----:B------:R-:W-:Y:S01]  /*17690*/  @P6 LEA.HI.X R11, R6, c[0x0][0x1cc], R11, 0x1, P4 ;  /* 0x00007300060b6a11 */ /* 0x000fe200020f0c0b */
[C---:B------:R-:W-:Y:S01]  /*176a0*/  FMUL.FTZ R6, R2.reuse, R130 ;  /* 0x0000008202067220 */ /* 0x040fe20000410000 */
[----:B------:R-:W-:Y:S01]  /*176b0*/  @P6 IADD3.X R8, R5, R226, RZ, P0, !PT ;  /* 0x000000e205086210 */ /* 0x000fe200007fe4ff */
[----:B------:R-:W-:Y:S01]  /*176c0*/  FMUL.FTZ R5, R3, R129 ;  /* 0x0000008103057220 */ /* 0x000fe20000410000 */
[----:B------:R-:W-:Y:S01]  /*176d0*/  @P6 LEA R26, P0, R7, c[0x0][0x1c8], 0x1 ;  /* 0x00007200071a6a11 */ /* 0x000fe200078008ff */
[----:B------:R-:W-:Y:S01]  /*176e0*/  FMUL.FTZ R9, R3, R125 ;  /* 0x0000007d03097220 */ /* 0x000fe20000410000 */
[----:B-1----:R-:W-:Y:S01]  /*176f0*/  F2FP.PACK_AB R128, R173, R174 ;  /* 0x000000aead80723e */ /* 0x002fe200000000ff */
[----:B------:R1:W-:Y:S01]  /*17700*/  @P6 LDGSTS.E.BYPASS.LTC128B.128 [R207+0x9100], [R10.64], !P2 ;  /* 0x091000000acf6fae */ /* 0x0003e2000d101d5c */
[----:B------:R-:W-:Y:S01]  /*17710*/  @P6 LEA.HI.X R27, R7, c[0x0][0x1cc], R8, 0x1, P0 ;  /* 0x00007300071b6a11 */ /* 0x000fe200000f0c08 */
[----:B------:R-:W1:Y:S01]  /*17720*/  MUFU.EX2 R169, R169 ;  /* 0x000000a900a97308 */ /* 0x000e620000000800 */
[----:B------:R-:W-:Y:S01]  /*17730*/  FMUL.FTZ R7, R2, R131 ;  /* 0x0000008302077220 */ /* 0x000fe20000410000 */
[----:B---3--:R-:W-:Y:S01]  /*17740*/  F2FP.PACK_AB R130, R171, R172 ;  /* 0x000000acab82723e */ /* 0x008fe200000000ff */
[C---:B------:R-:W-:Y:S01]  /*17750*/  FMUL.FTZ R8, R3.reuse, R124 ;  /* 0x0000007c03087220 */ /* 0x040fe20000410000 */
[----:B------:R-:W-:Y:S01]  /*17760*/  ISETP.GT.AND P0, PT, R230, UR4, PT ;  /* 0x00000004e6007c0c */ /* 0x000fe2000bf04270 */
[C---:B--2---:R-:W-:Y:S01]  /*17770*/  FMUL.FTZ R16, R3.reuse, R116 ;  /* 0x0000007403107220 */ /* 0x044fe20000410000 */
[----:B------:R2:W-:Y:S01]  /*17780*/  @P6 LDGSTS.E.BYPASS.LTC128B.128 [R207+0xb100], [R26.64], !P1 ;  /* 0x0b1000001acf6fae */ /* 0x0005e2000c901d5c */
[C---:B------:R-:W-:Y:S02]  /*17790*/  FMUL.FTZ R17, R3.reuse, R117 ;  /* 0x0000007503117220 */ /* 0x040fe40000410000 */
[--C-:B------:R-:W-:Y:S01]  /*177a0*/  FFMA.FTZ R236, R154, c[0x0][0x2d0], -R145.reuse ;  /* 0x0000b4009aec7a23 */ /* 0x100fe20000010891 */
[----:B------:R-:W-:Y:S01]  /*177b0*/  MUFU.EX2 R168, R168 ;  /* 0x000000a800a87308 */ /* 0x000fe20000000800 */
[--C-:B------:R-:W-:Y:S02]  /*177c0*/  FFMA.FTZ R237, R158, c[0x0][0x2d0], -R145.reuse ;  /* 0x0000b4009eed7a23 */ /* 0x100fe40000010891 */
[----:B------:R-:W-:Y:S01]  /*177d0*/  FFMA.FTZ R238, R152, c[0x0][0x2d0], -R145 ;  /* 0x0000b40098ee7a23 */ /* 0x000fe20000010891 */
[----:B------:R-:W3:Y:S01]  /*177e0*/  LDSM.16.MT88.4 R12, [R203+0x100] ;  /* 0x00010000cb0c783b */ /* 0x000ee20000004200 */
[--C-:B------:R-:W-:Y:S02]  /*177f0*/  FFMA.FTZ R239, R150, c[0x0][0x2d0], -R151.reuse ;  /* 0x0000b40096ef7a23 */ /* 0x100fe40000010897 */
[C---:B----4-:R-:W-:Y:S02]  /*17800*/  FMUL.FTZ R24, R3.reuse, R108 ;  /* 0x0000006c03187220 */ /* 0x050fe40000410000 */
[----:B------:R-:W-:Y:S01]  /*17810*/  FMUL.FTZ R25, R3, R109 ;  /* 0x0000006d03197220 */ /* 0x000fe20000410000 */
[----:B------:R-:W4:Y:S01]  /*17820*/  MUFU.EX2 R135, R135 ;  /* 0x0000008700877308 */ /* 0x000f220000000800 */
[--C-:B------:R-:W-:Y:S01]  /*17830*/  FFMA.FTZ R240, R149, c[0x0][0x2d0], -R151.reuse ;  /* 0x0000b40095f07a23 */ /* 0x100fe20000010897 */
[----:B-----5:R-:W5:Y:S01]  /*17840*/  LDSM.16.MT88.4 R20, [R198+0x100] ;  /* 0x00010000c614783b */ /* 0x020f620000004200 */
[----:B------:R-:W-:Y:S01]  /*17850*/  FFMA.FTZ R241, R148, c[0x0][0x2d0], -R151 ;  /* 0x0000b40094f17a23 */ /* 0x000fe20000010897 */
[----:B-1----:R-:W-:Y:S01]  /*17860*/  F2FP.PACK_AB R129, R169, R170 ;  /* 0x000000aaa981723e */ /* 0x002fe200000000ff */
[C---:B------:R-:W-:Y:S02]  /*17870*/  FMUL.FTZ R10, R2.reuse, R126 ;  /* 0x0000007e020a7220 */ /* 0x040fe40000410000 */
[----:B------:R-:W-:Y:S02]  /*17880*/  FMUL.FTZ R11, R2, R127 ;  /* 0x0000007f020b7220 */ /* 0x000fe40000410000 */
[--C-:B------:R-:W-:Y:S01]  /*17890*/  FFMA.FTZ R243, R146, c[0x0][0x2d0], -R145.reuse ;  /* 0x0000b40092f37a23 */ /* 0x100fe20000010891 */
[----:B------:R-:W1:Y:S01]  /*178a0*/  LDSM.16.MT88.4 R28, [R197+0x100] ;  /* 0x00010000c51c783b */ /* 0x000e620000004200 */
[----:B------:R-:W-:Y:S01]  /*178b0*/  FFMA.FTZ R244, R144, c[0x0][0x2d0], -R145 ;  /* 0x0000b40090f47a23 */ /* 0x000fe20000010891 */
[----:B------:R-:W-:Y:S01]  /*178c0*/  MUFU.EX2 R179, R179 ;  /* 0x000000b300b37308 */ /* 0x000fe20000000800 */
[C---:B--2---:R-:W-:Y:S02]  /*178d0*/  FMUL.FTZ R26, R2.reuse, R110 ;  /* 0x0000006e021a7220 */ /* 0x044fe40000410000 */
[C---:B------:R-:W-:Y:S02]  /*178e0*/  FMUL.FTZ R27, R2.reuse, R111 ;  /* 0x0000006f021b7220 */ /* 0x040fe40000410000 */
[C---:B------:R-:W-:Y:S01]  /*178f0*/  FMUL.FTZ R36, R3.reuse, R36 ;  /* 0x0000002403247220 */ /* 0x040fe20000410000 */
[----:B------:R-:W-:Y:S01]  /*17900*/  LDSM.16.MT88.4 R100, [R197+0x2100] ;  /* 0x00210000c564783b */ /* 0x000fe20000004200 */
[----:B------:R-:W-:Y:S02]  /*17910*/  FMUL.FTZ R37, R3, R37 ;  /* 0x0000002503257220 */ /* 0x000fe40000410000 */
[C---:B------:R-:W-:Y:S01]  /*17920*/  FMUL.FTZ R38, R2.reuse, R38 ;  /* 0x0000002602267220 */ /* 0x040fe20000410000 */
[----:B------:R-:W-:Y:S01]  /*17930*/  MUFU.EX2 R183, R183 ;  /* 0x000000b700b77308 */ /* 0x000fe20000000800 */
[C---:B------:R-:W-:Y:S01]  /*17940*/  FMUL.FTZ R39, R2.reuse, R39 ;  /* 0x0000002702277220 */ /* 0x040fe20000410000 */
[----:B----4-:R-:W-:Y:S01]  /*17950*/  F2FP.PACK_AB R131, R135, R168 ;  /* 0x000000a88783723e */ /* 0x010fe200000000ff */
[C---:B------:R-:W-:Y:S01]  /*17960*/  FMUL.FTZ R40, R3.reuse, R40 ;  /* 0x0000002803287220 */ /* 0x040fe20000410000 */
[----:B------:R-:W-:Y:S01]  /*17970*/  LDSM.16.MT88.4 R108, [R196+0x2100] ;  /* 0x00210000c46c783b */ /* 0x000fe20000004200 */
[C---:B------:R-:W-:Y:S02]  /*17980*/  FMUL.FTZ R41, R3.reuse, R41 ;  /* 0x0000002903297220 */ /* 0x040fe40000410000 */
[C---:B------:R-:W-:Y:S02]  /*17990*/  FMUL.FTZ R42, R2.reuse, R42 ;  /* 0x0000002a022a7220 */ /* 0x040fe40000410000 */
[C---:B------:R-:W-:Y:S01]  /*179a0*/  FMUL.FTZ R43, R2.reuse, R43 ;  /* 0x0000002b022b7220 */ /* 0x040fe20000410000 */
[----:B------:R-:W-:Y:S01]  /*179b0*/  MUFU.EX2 R231, R231 ;  /* 0x000000e700e77308 */ /* 0x000fe20000000800 */
[C---:B------:R-:W-:Y:S01]  /*179c0*/  FMUL.FTZ R44, R3.reuse, R44 ;  /* 0x0000002c032c7220 */ /* 0x040fe20000410000 */
[C---:B---3--:R-:W-:Y:S01]  /*179d0*/  HMMA.16816.F32 R4, R128.reuse, R12, R4 ;  /* 0x0000000c8004723c */ /* 0x048fe20000001804 */
[----:B------:R-:W-:Y:S04]  /*179e0*/  LDSM.16.MT88.4 R116, [R198+0x900] ;  /* 0x00090000c674783b */ /* 0x000fe80000004200 */
[C---:B------:R-:W-:Y:S02]  /*179f0*/  FMUL.FTZ R45, R3.reuse, R45 ;  /* 0x0000002d032d7220 */ /* 0x040fe40000410000 */
[C---:B------:R-:W-:Y:S01]  /*17a00*/  FMUL.FTZ R12, R3.reuse, R120 ;  /* 0x00000078030c7220 */ /* 0x040fe20000410000 */
[C---:B------:R-:W-:Y:S01]  /*17a10*/  HMMA.16816.F32 R8, R128.reuse, R14, R8 ;  /* 0x0000000e8008723c */ /* 0x040fe20000001808 */
[----:B------:R-:W-:Y:S01]  /*17a20*/  LDSM.16.MT88.4 R124, [R203+0x2900] ;  /* 0x00290000cb7c783b */ /* 0x000fe20000004200 */
[----:B------:R-:W-:Y:S02]  /*17a30*/  MUFU.EX2 R232, R232 ;  /* 0x000000e800e87308 */ /* 0x000fe40000000800 */
[C---:B------:R-:W-:Y:S02]  /*17a40*/  FMUL.FTZ R13, R3.reuse, R121 ;  /* 0x00000079030d7220 */ /* 0x040fe40000410000 */
[C---:B------:R-:W-:Y:S02]  /*17a50*/  FMUL.FTZ R46, R2.reuse, R46 ;  /* 0x0000002e022e7220 */ /* 0x040fe40000410000 */
[C---:B------:R-:W-:Y:S01]  /*17a60*/  FMUL.FTZ R14, R2.reuse, R122 ;  /* 0x0000007a020e7220 */ /* 0x040fe20000410000 */
[----:B------:R-:W-:Y:S03]  /*17a70*/  LDSM.16.MT88.4 R152, [R198+0x3900] ;  /* 0x00390000c698783b */ /* 0x000fe60000004200 */
[C---:B------:R-:W-:Y:S01]  /*17a80*/  FMUL.FTZ R15, R2.reuse, R123 ;  /* 0x0000007b020f7220 */ /* 0x040fe20000410000 */
[----:B------:R-:W-:Y:S01]  /*17a90*/  MUFU.EX2 R233, R233 ;  /* 0x000000e900e97308 */ /* 0x000fe20000000800 */
[C---:B------:R-:W-:Y:S02]  /*17aa0*/  FMUL.FTZ R47, R2.reuse, R47 ;  /* 0x0000002f022f7220 */ /* 0x040fe40000410000 */
[C---:B------:R-:W-:Y:S01]  /*17ab0*/  FMUL.FTZ R48, R3.reuse, R48 ;  /* 0x0000003003307220 */ /* 0x040fe20000410000 */
[----:B------:R-:W2:Y:S01]  /*17ac0*/  LDSM.16.MT88.4 R120, [R196+0x100] ;  /* 0x00010000c478783b */ /* 0x000ea20000004200 */
[C---:B------:R-:W-:Y:S01]  /*17ad0*/  FMUL.FTZ R49, R3.reuse, R49 ;  /* 0x0000003103317220 */ /* 0x040fe20000410000 */
[C---:B-----5:R-:W-:Y:S03]  /*17ae0*/  HMMA.16816.F32 R12, R128.reuse, R20, R12 ;  /* 0x00000014800c723c */ /* 0x060fe6000000180c */
[C---:B------:R-:W-:Y:S01]  /*17af0*/  FMUL.FTZ R50, R2.reuse, R50 ;  /* 0x0000003202327220 */ /* 0x040fe20000410000 */
[----:B------:R-:W-:Y:S01]  /*17b00*/  MUFU.EX2 R234, R234 ;  /* 0x000000ea00ea7308 */ /* 0x000fe20000000800 */
[C---:B------:R-:W-:Y:S01]  /*17b10*/  FMUL.FTZ R51, R2.reuse, R51 ;  /* 0x0000003302337220 */ /* 0x040fe20000410000 */
[----:B------:R-:W-:Y:S01]  /*17b20*/  LDSM.16.MT88.4 R156, [R197+0x3900] ;  /* 0x00390000c59c783b */ /* 0x000fe20000004200 */
[C---:B------:R-:W-:Y:S01]  /*17b30*/  FMUL.FTZ R20, R3.reuse, R112 ;  /* 0x0000007003147220 */ /* 0x040fe20000410000 */
[C---:B------:R-:W-:Y:S04]  /*17b40*/  HMMA.16816.F32 R16, R128.reuse, R22, R16 ;  /* 0x000000168010723c */ /* 0x040fe80000001810 */
[C---:B------:R-:W-:Y:S02]  /*17b50*/  FMUL.FTZ R21, R3.reuse, R113 ;  /* 0x0000007103157220 */ /* 0x040fe40000410000 */
[----:B------:R-:W-:Y:S01]  /*17b60*/  LDSM.16.MT88.4 R160, [R196+0x3900] ;  /* 0x00390000c4a0783b */ /* 0x000fe20000004200 */
[C---:B------:R-:W-:Y:S01]  /*17b70*/  FMUL.FTZ R22, R2.reuse, R114 ;  /* 0x0000007202167220 */ /* 0x040fe20000410000 */
[----:B------:R-:W-:Y:S01]  /*17b80*/  MUFU.EX2 R235, R235 ;  /* 0x000000eb00eb7308 */ /* 0x000fe20000000800 */
[C---:B------:R-:W-:Y:S03]  /*17b90*/  FMUL.FTZ R23, R2.reuse, R115 ;  /* 0x0000007302177220 */ /* 0x040fe60000410000 */
[C---:B------:R-:W-:Y:S02]  /*17ba0*/  FMUL.FTZ R52, R3.reuse, R52 ;  /* 0x0000003403347220 */ /* 0x040fe40000410000 */
[----:B------:R-:W3:Y:S01]  /*17bb0*/  LDSM.16.MT88.4 R112, [R203+0x2100] ;  /* 0x00210000cb70783b */ /* 0x000ee20000004200 */
[C---:B------:R-:W-:Y:S01]  /*17bc0*/  FMUL.FTZ R53, R3.reuse, R53 ;  /* 0x0000003503357220 */ /* 0x040fe20000410000 */
[C---:B-1----:R-:W-:Y:S02]  /*17bd0*/  HMMA.16816.F32 R20, R128.reuse, R28, R20 ;  /* 0x0000001c8014723c */ /* 0x042fe40000001814 */
[----:B------:R-:W-:Y:S01]  /*17be0*/  MUFU.EX2 R236, R236 ;  /* 0x000000ec00ec7308 */ /* 0x000fe20000000800 */
[C---:B------:R-:W-:Y:S02]  /*17bf0*/  FMUL.FTZ R54, R2.reuse, R54 ;  /* 0x0000003602367220 */ /* 0x040fe40000410000 */
[C---:B------:R-:W-:Y:S01]  /*17c00*/  FMUL.FTZ R55, R2.reuse, R55 ;  /* 0x0000003702377220 */ /* 0x040fe20000410000 */
[----:B------:R-:W-:Y:S01]  /*17c10*/  LDSM.16.MT88.4 R164, [R203+0x5900] ;  /* 0x00590000cba4783b */ /* 0x000fe20000004200 */
[C---:B------:R-:W-:Y:S01]  /*17c20*/  FMUL.FTZ R28, R3.reuse, R104 ;  /* 0x00000068031c7220 */ /* 0x040fe20000410000 */
[C---:B------:R-:W-:Y:S04]  /*17c30*/  HMMA.16816.F32 R24, R128.reuse, R30, R24 ;  /* 0x0000001e8018723c */ /* 0x040fe80000001818 */
[C---:B------:R-:W-:Y:S01]  /*17c40*/  FMUL.FTZ R29, R3.reuse, R105 ;  /* 0x00000069031d7220 */ /* 0x040fe20000410000 */
[----:B------:R-:W-:Y:S01]  /*17c50*/  MUFU.EX2 R237, R237 ;  /* 0x000000ed00ed7308 */ /* 0x000fe20000000800 */
[----:B------:R-:W0:Y:S01]  /*17c60*/  LDGDEPBAR ;  /* 0x00000000000079af */ /* 0x000e220000000000 */
[C---:B------:R-:W-:Y:S02]  /*17c70*/  FMUL.FTZ R30, R2.reuse, R106 ;  /* 0x0000006a021e7220 */ /* 0x040fe40000410000 */
[C---:B------:R-:W-:Y:S03]  /*17c80*/  FMUL.FTZ R31, R2.reuse, R107 ;  /* 0x0000006b021f7220 */ /* 0x040fe60000410000 */
[C---:B------:R-:W-:Y:S02]  /*17c90*/  FMUL.FTZ R56, R3.reuse, R56 ;  /* 0x0000003803387220 */ /* 0x040fe40000410000 */
[----:B------:R-:W1:Y:S01]  /*17ca0*/  LDSM.16.MT88.4 R104, [R198+0x2100] ;  /* 0x00210000c668783b */ /* 0x000e620000004200 */
[C---:B------:R-:W-:Y:S01]  /*17cb0*/  FMUL.FTZ R57, R3.reuse, R57 ;  /* 0x0000003903397220 */ /* 0x040fe20000410000 */
[C---:B--2---:R-:W-:Y:S01]  /*17cc0*/  HMMA.16816.F32 R28, R128.reuse, R120, R28 ;  /* 0x00000078801c723c */ /* 0x044fe2000000181c */
[----:B------:R-:W-:Y:S02]  /*17cd0*/  MUFU.EX2 R238, R238 ;  /* 0x000000ee00ee7308 */ /* 0x000fe40000000800 */
[C---:B------:R-:W-:Y:S02]  /*17ce0*/  FMUL.FTZ R58, R2.reuse, R58 ;  /* 0x0000003a023a7220 */ /* 0x040fe40000410000 */
[C---:B------:R-:W-:Y:S02]  /*17cf0*/  FMUL.FTZ R59, R2.reuse, R59 ;  /* 0x0000003b023b7220 */ /* 0x040fe40000410000 */
[C---:B------:R-:W-:Y:S01]  /*17d00*/  FMUL.FTZ R60, R3.reuse, R60 ;  /* 0x0000003c033c7220 */ /* 0x040fe20000410000 */
[C---:B------:R-:W-:Y:S01]  /*17d10*/  HMMA.16816.F32 R32, R128.reuse, R122, R32 ;  /* 0x0000007a8020723c */ /* 0x040fe20000001820 */
[----:B------:R-:W-:Y:S02]  /*17d20*/  LDSM.16.MT88.4 R120, [R196+0x900] ;  /* 0x00090000c478783b */ /* 0x000fe40000004200 */
[----:B------:R-:W-:Y:S01]  /*17d30*/  MUFU.EX2 R239, R239 ;  /* 0x000000ef00ef7308 */ /* 0x000fe20000000800 */
[C---:B------:R-:W-:Y:S02]  /*17d40*/  FMUL.FTZ R61, R3.reuse, R61 ;  /* 0x0000003d033d7220 */ /* 0x040fe40000410000 */
[C---:B------:R-:W-:Y:S02]  /*17d50*/  FMUL.FTZ R62, R2.reuse, R62 ;  /* 0x0000003e023e7220 */ /* 0x040fe40000410000 */
[C---:B---3--:R-:W-:Y:S04]  /*17d60*/  HMMA.16816.F32 R36, R128.reuse, R112, R36 ;  /* 0x000000708024723c */ /* 0x048fe80000001824 */
[C---:B------:R-:W-:Y:S01]  /*17d70*/  FMUL.FTZ R63, R2.reuse, R63 ;  /* 0x0000003f023f7220 */ /* 0x040fe20000410000 */
[----:B------:R-:W-:Y:S01]  /*17d80*/  MUFU.EX2 R240, R240 ;  /* 0x000000f000f07308 */ /* 0x000fe20000000800 */
[C---:B------:R-:W-:Y:S02]  /*17d90*/  FMUL.FTZ R64, R3.reuse, R64 ;  /* 0x0000004003407220 */ /* 0x040fe40000410000 */
[C---:B------:R-:W-:Y:S01]  /*17da0*/  HMMA.16816.F32 R40, R128.reuse, R114, R40 ;  /* 0x000000728028723c */ /* 0x040fe20000001828 */
[----:B------:R-:W-:Y:S03]  /*17db0*/  LDSM.16.MT88.4 R112, [R203+0x900] ;  /* 0x00090000cb70783b */ /* 0x000fe60000004200 */
[C---:B------:R-:W-:Y:S02]  /*17dc0*/  FMUL.FTZ R65, R3.reuse, R65 ;  /* 0x0000004103417220 */ /* 0x040fe40000410000 */
[C---:B------:R-:W-:Y:S01]  /*17dd0*/  FMUL.FTZ R66, R2.reuse, R66 ;  /* 0x0000004202427220 */ /* 0x040fe20000410000 */
[----:B------:R-:W-:Y:S01]  /*17de0*/  MUFU.EX2 R241, R241 ;  /* 0x000000f100f17308 */ /* 0x000fe20000000800 */
[C---:B------:R-:W-:Y:S04]  /*17df0*/  FMUL.FTZ R67, R2.reuse, R67 ;  /* 0x0000004302437220 */ /* 0x040fe80000410000 */
[C---:B------:R-:W-:Y:S01]  /*17e00*/  FMUL.FTZ R68, R3.reuse, R68 ;  /* 0x0000004403447220 */ /* 0x040fe20000410000 */
[C---:B-1----:R-:W-:Y:S03]  /*17e10*/  HMMA.16816.F32 R44, R128.reuse, R104, R44 ;  /* 0x00000068802c723c */ /* 0x042fe6000000182c */
[C---:B------:R-:W-:Y:S01]  /*17e20*/  FMUL.FTZ R69, R3.reuse, R69 ;  /* 0x0000004503457220 */ /* 0x040fe20000410000 */
[----:B------:R-:W-:Y:S01]  /*17e30*/  MUFU.EX2 R243, R243 ;  /* 0x000000f300f37308 */ /* 0x000fe20000000800 */
[C---:B------:R-:W-:Y:S02]  /*17e40*/  FMUL.FTZ R70, R2.reuse, R70 ;  /* 0x0000004602467220 */ /* 0x040fe40000410000 */
[C---:B------:R-:W-:Y:S01]  /*17e50*/  FMUL.FTZ R71, R2.reuse, R71 ;  /* 0x0000004702477220 */ /* 0x040fe20000410000 */
[C---:B------:R-:W-:Y:S01]  /*17e60*/  HMMA.16816.F32 R48, R128.reuse, R106, R48 ;  /* 0x0000006a8030723c */ /* 0x040fe20000001830 */
[----:B------:R-:W1:Y:S03]  /*17e70*/  LDSM.16.MT88.4 R104, [R203+0x4100] ;  /* 0x00410000cb68783b */ /* 0x000e660000004200 */
[C---:B------:R-:W-:Y:S02]  /*17e80*/  FMUL.FTZ R72, R3.reuse, R72 ;  /* 0x0000004803487220 */ /* 0x040fe40000410000 */
[C---:B------:R-:W-:Y:S01]  /*17e90*/  FMUL.FTZ R73, R3.reuse, R73 ;  /* 0x0000004903497220 */ /* 0x040fe20000410000 */
[----:B------:R-:W-:Y:S01]  /*17ea0*/  MUFU.EX2 R244, R244 ;  /* 0x000000f400f47308 */ /* 0x000fe20000000800 */
[C---:B------:R-:W-:Y:S04]  /*17eb0*/  HMMA.16816.F32 R52, R128.reuse, R100, R52 ;  /* 0x000000648034723c */ /* 0x040fe80000001834 */
[C---:B------:R-:W-:Y:S02]  /*17ec0*/  FMUL.FTZ R74, R2.reuse, R74 ;  /* 0x0000004a024a7220 */ /* 0x040fe40000410000 */
        /* <DEDUP_REMOVED lines=20> */
[----:B------:R-:W-:Y:S02]  /*18010*/  FMUL.FTZ R87, R2, R87 ;  /* 0x0000005702577220 */ /* 0x000fe40000410000 */
[C---:B--2---:R-:W-:Y:S04]  /*18020*/  HMMA.16816.F32 R76, R128.reuse, R100, R76 ;  /* 0x00000064804c723c */ /* 0x044fe8000000184c */
[----:B------:R-:W-:Y:S02]  /*18030*/  FFMA.FTZ R175, R182, c[0x0][0x2d0], -R151 ;  /* 0x0000b400b6af7a23 */ /* 0x000fe40000010897 */
[----:B------:R-:W-:Y:S02]  /*18040*/  FFMA.FTZ R182, R138, c[0x0][0x2d0], -R145 ;  /* 0x0000b4008ab67a23 */ /* 0x000fe40000010891 */
[C---:B------:R-:W-:Y:S01]  /*18050*/  HMMA.16816.F32 R80, R128.reuse, R102, R80 ;  /* 0x000000668050723c */ /* 0x040fe20000001850 */
[----:B------:R-:W-:Y:S01]  /*18060*/  LDSM.16.MT88.4 R136, [R198+0x2900] ;  /* 0x00290000c688783b */ /* 0x000fe20000004200 */
[----:B------:R-:W-:Y:S02]  /*18070*/  MUFU.EX2 R175, R175 ;  /* 0x000000af00af7308 */ /* 0x000fe40000000800 */
[--C-:B------:R-:W-:Y:S02]  /*18080*/  FFMA.FTZ R176, R176, c[0x0][0x2d0], -R151.reuse ;  /* 0x0000b400b0b07a23 */ /* 0x100fe40000010897 */
[----:B------:R-:W-:Y:S02]  /*18090*/  FFMA.FTZ R177, R180, c[0x0][0x2d0], -R151 ;  /* 0x0000b400b4b17a23 */ /* 0x000fe40000010897 */
[C---:B---3--:R-:W-:Y:S04]  /*180a0*/  HMMA.16816.F32 R84, R128.reuse, R108, R84 ;  /* 0x0000006c8054723c */ /* 0x048fe80000001854 */
[----:B------:R-:W-:Y:S01]  /*180b0*/  FFMA.FTZ R180, R140, c[0x0][0x2d0], -R145 ;  /* 0x0000b4008cb47a23 */ /* 0x000fe20000010891 */
[----:B------:R-:W2:Y:S01]  /*180c0*/  MUFU.EX2 R176, R176 ;  /* 0x000000b000b07308 */ /* 0x000ea20000000800 */
[--C-:B------:R-:W-:Y:S01]  /*180d0*/  FFMA.FTZ R178, R178, c[0x0][0x2d0], -R151.reuse ;  /* 0x0000b400b2b27a23 */ /* 0x100fe20000010897 */
[----:B------:R-:W-:Y:S01]  /*180e0*/  LDSM.16.MT88.4 R140, [R197+0x2900] ;  /* 0x00290000c58c783b */ /* 0x000fe20000004200 */
[C---:B------:R-:W-:Y:S04]  /*180f0*/  FMUL.FTZ R88, R3.reuse, R88 ;  /* 0x0000005803587220 */ /* 0x040fe80000410000 */
[----:B------:R-:W-:Y:S02]  /*18100*/  FMUL.FTZ R89, R3, R89 ;  /* 0x0000005903597220 */ /* 0x000fe40000410000 */
[C---:B------:R-:W-:Y:S01]  /*18110*/  FMUL.FTZ R90, R2.reuse, R90 ;  /* 0x0000005a025a7220 */ /* 0x040fe20000410000 */
[----:B------:R-:W-:Y:S01]  /*18120*/  MUFU.EX2 R177, R177 ;  /* 0x000000b100b17308 */ /* 0x000fe20000000800 */
[C---:B------:R-:W-:Y:S02]  /*18130*/  FMUL.FTZ R91, R2.reuse, R91 ;  /* 0x0000005b025b7220 */ /* 0x040fe40000410000 */
[----:B------:R-:W-:Y:S02]  /*18140*/  FFMA.FTZ R151, R147, c[0x0][0x2d0], -R151 ;  /* 0x0000b40093977a23 */ /* 0x000fe40000010897 */
[C---:B------:R-:W-:Y:S02]  /*18150*/  FMUL.FTZ R92, R3.reuse, R92 ;  /* 0x0000005c035c7220 */ /* 0x040fe40000410000 */
[C---:B------:R-:W-:Y:S01]  /*18160*/  FMUL.FTZ R93, R3.reuse, R93 ;  /* 0x0000005d035d7220 */ /* 0x040fe20000410000 */
[C---:B------:R-:W-:Y:S01]  /*18170*/  HMMA.16816.F32 R88, R128.reuse, R110, R88 ;  /* 0x0000006e8058723c */ /* 0x040fe20000001858 */
[----:B------:R-:W3:Y:S01]  /*18180*/  LDSM.16.MT88.4 R108, [R197+0x900] ;  /* 0x00090000c56c783b */ /* 0x000ee20000004200 */
[----:B------:R-:W4:Y:S01]  /*18190*/  MUFU.EX2 R178, R178 ;  /* 0x000000b200b27308 */ /* 0x000f220000000800 */
[C---:B------:R-:W-:Y:S02]  /*181a0*/  FMUL.FTZ R94, R2.reuse, R94 ;  /* 0x0000005e025e7220 */ /* 0x040fe40000410000 */
[----:B------:R-:W-:Y:S01]  /*181b0*/  FMUL.FTZ R95, R2, R95 ;  /* 0x0000005f025f7220 */ /* 0x000fe20000410000 */
[----:B--2---:R-:W-:Y:S01]  /*181c0*/  F2FP.PACK_AB R100, R176, R175 ;  /* 0x000000afb064723e */ /* 0x004fe200000000ff */
[C---:B------:R-:W-:Y:S02]  /*181d0*/  FMUL.FTZ R96, R3.reuse, R96 ;  /* 0x0000006003607220 */ /* 0x040fe40000410000 */
[----:B------:R-:W-:Y:S03]  /*181e0*/  FMUL.FTZ R97, R3, R97 ;  /* 0x0000006103617220 */ /* 0x000fe60000410000 */
[C---:B-1----:R-:W-:Y:S01]  /*181f0*/  HMMA.16816.F32 R92, R128.reuse, R104, R92 ;  /* 0x00000068805c723c */ /* 0x042fe2000000185c */
[----:B------:R-:W1:Y:S02]  /*18200*/  MUFU.EX2 R180, R180 ;  /* 0x000000b400b47308 */ /* 0x000e640000000800 */
[C---:B------:R-:W-:Y:S02]  /*18210*/  FMUL.FTZ R98, R2.reuse, R98 ;  /* 0x0000006202627220 */ /* 0x040fe40000410000 */
[----:B------:R-:W-:Y:S02]  /*18220*/  FMUL.FTZ R99, R2, R99 ;  /* 0x0000006302637220 */ /* 0x000fe40000410000 */
[--C-:B------:R-:W-:Y:S02]  /*18230*/  FFMA.FTZ R134, R134, c[0x0][0x2d0], -R145.reuse ;  /* 0x0000b40086867a23 */ /* 0x100fe40000010891 */
[----:B------:R-:W-:Y:S02]  /*18240*/  FFMA.FTZ R145, R133, c[0x0][0x2d0], -R145 ;  /* 0x0000b40085917a23 */ /* 0x000fe40000010891 */
[----:B------:R-:W2:Y:S01]  /*18250*/  MUFU.EX2 R182, R182 ;  /* 0x000000b600b67308 */ /* 0x000ea20000000800 */
[----:B------:R-:W-:Y:S01]  /*18260*/  HMMA.16816.F32 R96, R128, R106, R96 ;  /* 0x0000006a8060723c */ /* 0x000fe20000001860 */
[----:B------:R-:W5:Y:S02]  /*18270*/  LDSM.16.MT88.4 R104, [R196+0x2900] ;  /* 0x00290000c468783b */ /* 0x000f640000004200 */
[----:B----4-:R-:W-:Y:S01]  /*18280*/  F2FP.PACK_AB R102, R178, R177 ;  /* 0x000000b1b266723e */ /* 0x010fe200000000ff */
[----:B------:R-:W-:Y:S02]  /*18290*/  FFMA.FTZ R174, R3, R218, R174 ;  /* 0x000000da03ae7223 */ /* 0x000fe400000100ae */
[----:B------:R-:W-:Y:S02]  /*182a0*/  FFMA.FTZ R170, R2, R219, R170 ;  /* 0x000000db02aa7223 */ /* 0x000fe400000100aa */
[----:B------:R-:W-:Y:S01]  /*182b0*/  FADD.FTZ R173, R173, R174 ;  /* 0x000000aeadad7221 */ /* 0x000fe20000010000 */
[----:B------:R-:W-:Y:S01]  /*182c0*/  LDSM.16.MT88.4 R128, [R198+0x3100] ;  /* 0x00310000c680783b */ /* 0x000fe20000004200 */
[----:B------:R4:W3:Y:S02]  /*182d0*/  MUFU.EX2 R242, R151 ;  /* 0x0000009700f27308 */ /* 0x0008e40000000800 */
[----:B------:R-:W-:Y:S01]  /*182e0*/  FADD.FTZ R169, R169, R170 ;  /* 0x000000aaa9a97221 */ /* 0x000fe20000010000 */
[----:B-1----:R-:W-:Y:S01]  /*182f0*/  F2FP.PACK_AB R101, R180, R179 ;  /* 0x000000b3b465723e */ /* 0x002fe200000000ff */
[----:B------:R-:W-:Y:S02]  /*18300*/  FADD.FTZ R172, R172, R173 ;  /* 0x000000adacac7221 */ /* 0x000fe40000010000 */
[----:B------:R-:W-:Y:S02]  /*18310*/  FADD.FTZ R2, R168, R169 ;  /* 0x000000a9a8027221 */ /* 0x000fe40000010000 */
[----:B------:R-:W-:Y:S02]  /*18320*/  FADD.FTZ R172, R171, R172 ;  /* 0x000000acabac7221 */ /* 0x000fe40000010000 */
[----:B------:R1:W-:Y:S01]  /*18330*/  MUFU.EX2 R133, R145 ;  /* 0x0000009100857308 */ /* 0x0003e20000000800 */
[----:B------:R-:W-:Y:S01]  /*18340*/  FADD.FTZ R2, R135, R2 ;  /* 0x0000000287027221 */ /* 0x000fe20000010000 */
[----:B------:R-:W-:Y:S01]  /*18350*/  MOV R135, R132 ;  /* 0x0000008400877202 */ /* 0x000fe20000000f00 */
[----:B------:R-:W-:Y:S01]  /*18360*/  FADD.FTZ R175, R175, R172 ;  /* 0x000000acafaf7221 */ /* 0x000fe20000010000 */
[----:B--2---:R-:W-:Y:S01]  /*18370*/  F2FP.PACK_AB R103, R183, R182 ;  /* 0x000000b6b767723e */ /* 0x004fe200000000ff */
[----:B------:R-:W-:Y:S02]  /*18380*/  FADD.FTZ R3, R179, R2 ;  /* 0x00000002b3037221 */ /* 0x000fe40000010000 */
[----:B------:R-:W-:Y:S02]  /*18390*/  FADD.FTZ R176, R176, R175 ;  /* 0x000000afb0b07221 */ /* 0x000fe40000010000 */
[----:B------:R-:W-:Y:S01]  /*183a0*/  FADD.FTZ R3, R180, R3 ;  /* 0x00000003b4037221 */ /* 0x000fe20000010000 */
[----:B------:R-:W2:Y:S01]  /*183b0*/  MUFU.EX2 R134, R134 ;  /* 0x0000008600867308 */ /* 0x000ea20000000800 */
[C---:B------:R-:W-:Y:S01]  /*183c0*/  HMMA.16816.F32 R4, R100.reuse, R112, R4 ;  /* 0x000000706404723c */ /* 0x040fe20000001804 */
[----:B----4-:R-:W-:Y:S04]  /*183d0*/  LDSM.16.MT88.4 R148, [R203+0x3900] ;  /* 0x00390000cb94783b */ /* 0x010fe80000004200 */
[----:B------:R-:W-:Y:S02]  /*183e0*/  FADD.FTZ R177, R177, R176 ;  /* 0x000000b0b1b17221 */ /* 0x000fe40000010000 */
[----:B------:R-:W-:Y:S01]  /*183f0*/  FADD.FTZ R2, R182, R3 ;  /* 0x00000003b6027221 */ /* 0x000fe20000010000 */
[C---:B------:R-:W-:Y:S01]  /*18400*/  HMMA.16816.F32 R8, R100.reuse, R114, R8 ;  /* 0x000000726408723c */ /* 0x040fe20000001808 */
[----:B------:R-:W-:Y:S03]  /*18410*/  LDSM.16.MT88.4 R112, [R198+0x4900] ;  /* 0x00490000c670783b */ /* 0x000fe60000004200 */
[----:B------:R-:W-:Y:S01]  /*18420*/  MOV R3, R0 ;  /* 0x0000000000037202 */ /* 0x000fe20000000f00 */
[----:B------:R-:W-:Y:S02]  /*18430*/  FADD.FTZ R178, R178, R177 ;  /* 0x000000b1b2b27221 */ /* 0x000fe40000010000 */
[----:B------:R-:W-:Y:S01]  /*18440*/  FADD.FTZ R2, R183, R2 ;  /* 0x00000002b7027221 */ /* 0x000fe20000010000 */
        /* <DEDUP_REMOVED lines=19> */
[C---:B-----5:R-:W-:Y:S08]  /*18580*/  HMMA.16816.F32 R60, R100.reuse, R104, R60 ;  /* 0x00000068643c723c */ /* 0x060ff0000000183c */
[C---:B------:R-:W-:Y:S01]  /*18590*/  HMMA.16816.F32 R64, R100.reuse, R106, R64 ;  /* 0x0000006a6440723c */ /* 0x040fe20000001840 */
[----:B------:R-:W3:Y:S07]  /*185a0*/  LDSM.16.MT88.4 R104, [R196+0x4900] ;  /* 0x00490000c468783b */ /* 0x000eee0000004200 */
[C---:B-1----:R-:W-:Y:S08]  /*185b0*/  HMMA.16816.F32 R68, R100.reuse, R108, R68 ;  /* 0x0000006c6444723c */ /* 0x042ff00000001844 */
[C---:B------:R-:W-:Y:S01]  /*185c0*/  HMMA.16816.F32 R72, R100.reuse, R110, R72 ;  /* 0x0000006e6448723c */ /* 0x040fe20000001848 */
[----:B------:R-:W1:Y:S07]  /*185d0*/  LDSM.16.MT88.4 R108, [R203+0x1100] ;  /* 0x00110000cb6c783b */ /* 0x000e6e0000004200 */
[C---:B------:R-:W-:Y:S08]  /*185e0*/  HMMA.16816.F32 R76, R100.reuse, R112, R76 ;  /* 0x00000070644c723c */ /* 0x040ff0000000184c */
[C---:B------:R-:W-:Y:S01]  /*185f0*/  HMMA.16816.F32 R80, R100.reuse, R114, R80 ;  /* 0x000000726450723c */ /* 0x040fe20000001850 */
[----:B------:R-:W4:Y:S07]  /*18600*/  LDSM.16.MT88.4 R112, [R197+0x1100] ;  /* 0x00110000c570783b */ /* 0x000f2e0000004200 */
[C---:B------:R-:W-:Y:S08]  /*18610*/  HMMA.16816.F32 R84, R100.reuse, R116, R84 ;  /* 0x000000746454723c */ /* 0x040ff00000001854 */
[C---:B------:R-:W-:Y:S01]  /*18620*/  HMMA.16816.F32 R88, R100.reuse, R118, R88 ;  /* 0x000000766458723c */ /* 0x040fe20000001858 */
[----:B------:R-:W5:Y:S07]  /*18630*/  LDSM.16.MT88.4 R116, [R203+0x3100] ;  /* 0x00310000cb74783b */ /* 0x000f6e0000004200 */
        /* <DEDUP_REMOVED lines=8> */
[----:B------:R-:W-:Y:S01]  /*186c0*/  F2FP.PACK_AB R103, R238, R237 ;  /* 0x000000edee67723e */ /* 0x000fe200000000ff */
[----:B------:R-:W-:Y:S01]  /*186d0*/  FADD.FTZ R232, R232, R231 ;  /* 0x000000e7e8e87221 */ /* 0x000fe20000010000 */
[----:B------:R-:W-:Y:S01]  /*186e0*/  IADD3 R2, R230, -0x1, RZ ;  /* 0xffffffffe6027810 */ /* 0x000fe20007ffe0ff */
[----:B------:R-:W-:Y:S02]  /*186f0*/  FADD.FTZ R236, R236, R235 ;  /* 0x000000ebecec7221 */ /* 0x000fe40000010000 */
[----:B------:R-:W-:Y:S01]  /*18700*/  FADD.FTZ R233, R233, R232 ;  /* 0x000000e8e9e97221 */ /* 0x000fe20000010000 */
[----:B------:R-:W-:Y:S01]  /*18710*/  MOV R230, R2 ;  /* 0x0000000200e67202 */ /* 0x000fe20000000f00 */
        /* <DEDUP_REMOVED lines=8> */
[C---:B----4-:R-:W-:Y:S08]  /*187a0*/  HMMA.16816.F32 R20, R100.reuse, R112, R20 ;  /* 0x000000706414723c */ /* 0x050ff00000001814 */
[C---:B------:R-:W-:Y:S01]  /*187b0*/  HMMA.16816.F32 R24, R100.reuse, R114, R24 ;  /* 0x000000726418723c */ /* 0x040fe20000001818 */
[----:B------:R-:W4:Y:S07]  /*187c0*/  LDSM.16.MT88.4 R112, [R198+0x5100] ;  /* 0x00510000c670783b */ /* 0x000f2e0000004200 */
[C---:B------:R-:W-:Y:S08]  /*187d0*/  HMMA.16816.F32 R28, R100.reuse, R124, R28 ;  /* 0x0000007c641c723c */ /* 0x040ff0000000181c */
[C---:B------:R-:W-:Y:S01]  /*187e0*/  HMMA.16816.F32 R32, R100.reuse, R126, R32 ;  /* 0x0000007e6420723c */ /* 0x040fe20000001820 */
[----:B------:R-:W-:Y:S07]  /*187f0*/  LDSM.16.MT88.4 R124, [R203+0x1900] ;  /* 0x00190000cb7c783b */ /* 0x000fee0000004200 */
[C---:B-----5:R-:W-:Y:S08]  /*18800*/  HMMA.16816.F32 R36, R100.reuse, R116, R36 ;  /* 0x000000746424723c */ /* 0x060ff00000001824 */
[C---:B------:R-:W-:Y:S01]  /*18810*/  HMMA.16816.F32 R40, R100.reuse, R118, R40 ;  /* 0x000000766428723c */ /* 0x040fe20000001828 */
[----:B------:R-:W5:Y:S07]  /*18820*/  LDSM.16.MT88.4 R116, [R197+0x5100] ;  /* 0x00510000c574783b */ /* 0x000f6e0000004200 */
        /* <DEDUP_REMOVED lines=9> */
[----:B--2---:R-:W-:Y:S01]  /*188c0*/  F2FP.PACK_AB R139, R133, R134 ;  /* 0x00000086858b723e */ /* 0x004fe200000000ff */
        /* <DEDUP_REMOVED lines=12> */
[C---:B----4-:R-:W-:Y:S08]  /*18990*/  HMMA.16816.F32 R76, R100.reuse, R112, R76 ;  /* 0x00000070644c723c */ /* 0x050ff0000000184c */
[C---:B------:R-:W-:Y:S08]  /*189a0*/  HMMA.16816.F32 R80, R100.reuse, R114, R80 ;  /* 0x000000726450723c */ /* 0x040ff00000001850 */
[C---:B-----5:R-:W-:Y:S08]  /*189b0*/  HMMA.16816.F32 R84, R100.reuse, R116, R84 ;  /* 0x000000746454723c */ /* 0x060ff00000001854 */
        /* <DEDUP_REMOVED lines=31> */
.L_x_409:
[----:B------:R-:W-:-:S13]  /*18bb0*/  ISETP.GE.AND P0, PT, R181, UR8, PT ;  /* 0x00000008b5007c0c */ /* 0x000fda000bf06270 */
[----:B------:R-:W-:Y:S05]  /*18bc0*/  @!P0 BRA `(.L_x_411) ;  /* 0x0000390000008947 */ /* 0x000fea0003800000 */
[C---:B------:R-:W-:Y:S01]  /*18bd0*/  IADD3 RZ, P6, R208.reuse, 0x40, RZ ;  /* 0x00000040d0ff7810 */ /* 0x040fe20007fde0ff */
[----:B------:R-:W-:Y:S01]  /*18be0*/  ULDC.64 UR4, c[0x0][0x208] ;  /* 0x0000820000047ab9 */ /* 0x000fe20000000a00 */
[----:B------:R-:W-:Y:S01]  /*18bf0*/  IADD3 RZ, P5, R208, 0x80, RZ ;  /* 0x00000080d0ff7810 */ /* 0x000fe20007fbe0ff */
[----:B------:R-:W-:Y:S01]  /*18c00*/  USHF.L.U64.HI UR5, UR4, 0x5, UR5 ;  /* 0x0000000504057899 */ /* 0x000fe20008010205 */
[C---:B------:R-:W-:Y:S01]  /*18c10*/  IADD3 RZ, P4, R210.reuse, 0x40, RZ ;  /* 0x00000040d2ff7810 */ /* 0x040fe20007f9e0ff */
[----:B------:R-:W-:Y:S01]  /*18c20*/  USHF.L.U32 UR10, UR4, 0x5, URZ ;  /* 0x00000005040a7899 */ /* 0x000fe2000800063f */
[C---:B------:R-:W-:Y:S01]  /*18c30*/  IADD3 RZ, P0, R210.reuse, 0x80, RZ ;  /* 0x00000080d2ff7810 */ /* 0x040fe20007f1e0ff */
[----:B------:R-:W-:Y:S01]  /*18c40*/  IMAD.MOV.U32 R2, RZ, RZ, R132 ;  /* 0x000000ffff027224 */ /* 0x000fe200078e0084 */
[C---:B------:R-:W-:Y:S01]  /*18c50*/  IADD3 R182, R210.reuse, 0x40, RZ ;  /* 0x00000040d2b67810 */ /* 0x040fe20007ffe0ff */
[----:B------:R-:W-:Y:S01]  /*18c60*/  IMAD.MOV.U32 R3, RZ, RZ, R0 ;  /* 0x000000ffff037224 */ /* 0x000fe200078e0000 */
[----:B------:R-:W-:Y:S01]  /*18c70*/  IADD3 R180, R210, 0x80, RZ ;  /* 0x00000080d2b47810 */ /* 0x000fe20007ffe0ff */
[--C-:B------:R-:W-:Y:S01]  /*18c80*/  IMAD.X R225, RZ, RZ, R215.reuse, P6 ;  /* 0x000000ffffe17224 */ /* 0x100fe200030e06d7 */
[C---:B------:R-:W-:Y:S01]  /*18c90*/  IADD3 R222, R208.reuse, 0x80, RZ ;  /* 0x00000080d0de7810 */ /* 0x040fe20007ffe0ff */
[----:B------:R-:W-:Y:S01]  /*18ca0*/  IMAD.X R223, RZ, RZ, R215, P5 ;  /* 0x000000ffffdf7224 */ /* 0x000fe200028e06d7 */
[----:B------:R-:W-:Y:S01]  /*18cb0*/  IADD3 R224, R208, 0x40, RZ ;  /* 0x00000040d0e07810 */ /* 0x000fe20007ffe0ff */
[--C-:B------:R-:W-:Y:S01]  /*18cc0*/  IMAD.X R220, RZ, RZ, R217.reuse, P4 ;  /* 0x000000ffffdc7224 */ /* 0x100fe200020e06d9 */
[----:B------:R-:W-:Y:S01]  /*18cd0*/  ULDC UR9, c[0x0][0x208] ;  /* 0x0000820000097ab9 */ /* 0x000fe20000000800 */
[----:B------:R-:W-:Y:S01]  /*18ce0*/  IMAD.X R183, RZ, RZ, R217, P0 ;  /* 0x000000ffffb77224 */ /* 0x000fe200000e06d9 */
[----:B------:R-:W-:Y:S01]  /*18cf0*/  ULDC UR4, c[0x0][0x324] ;  /* 0x0000c90000047ab9 */ /* 0x000fe20000000800 */
[----:B------:R-:W-:Y:S01]  /*18d00*/  IMAD.MOV.U32 R214, RZ, RZ, R208 ;  /* 0x000000ffffd67224 */ /* 0x000fe200078e00d0 */
[----:B------:R-:W-:-:S02]  /*18d10*/  USHF.L.U32 UR9, UR9, 0x6, URZ ;  /* 0x0000000609097899 */ /* 0x000fc4000800063f */
[----:B------:R-:W-:Y:S02]  /*18d20*/  ULOP3.LUT UR4, URZ, UR4, URZ, 0x33, !UPT ;  /* 0x000000043f047292 */ /* 0x000fe4000f8e333f */
.L_x_420:
[----:B------:R-:W-:Y:S04]  /*18d30*/  DEPBAR.LE SB0, 0x0 ;  /* 0x000080000000791a */ /* 0x000fe80000000000 */
[----:B------:R-:W-:Y:S01]  /*18d40*/  BAR.SYNC.DEFER_BLOCKING 0x0 ;  /* 0x0000000000007b1d */ /* 0x000fe20000010000 */
[----:B------:R-:W-:Y:S01]  /*18d50*/  SHF.R.S32.HI R0, RZ, 0x1f, R181 ;  /* 0x0000001fff007819 */ /* 0x000fe200000114b5 */
[C---:B------:R-:W-:Y:S01]  /*18d60*/  IMAD R15, R181.reuse, UR11, RZ ;  /* 0x0000000bb50f7c24 */ /* 0x040fe2000f8e02ff */
[C---:B------:R-:W-:Y:S01]  /*18d70*/  ISETP.GT.AND P6, PT, R181.reuse, UR8, PT ;  /* 0x00000008b5007c0c */ /* 0x040fe2000bfc4270 */
[C---:B------:R-:W-:Y:S04]  /*18d80*/  IMAD.WIDE.U32 R18, R181.reuse, UR9, R214 ;  /* 0x00000009b5127c25 */ /* 0x040fe8000f8e00d6 */
[C---:B------:R-:W-:Y:S01]  /*18d90*/  IMAD.WIDE.U32 R16, R181.reuse, UR9, R224 ;  /* 0x00000009b5107c25 */ /* 0x040fe2000f8e00e0 */
[----:B------:R-:W-:Y:S03]  /*18da0*/  LEA R22, P5, R18, c[0x0][0x1f8], 0x1 ;  /* 0x00007e0012167a11 */ /* 0x000fe600078a08ff */
[----:B------:R-:W-:Y:S01]  /*18db0*/  IMAD R15, R0, UR9, R15 ;  /* 0x00000009000f7c24 */ /* 0x000fe2000f8e020f */
[----:B------:R-:W-:Y:S01]  /*18dc0*/  LEA R20, P4, R16, c[0x0][0x1f8], 0x1 ;  /* 0x00007e0010147a11 */ /* 0x000fe200078808ff */
[----:B------:R-:W-:Y:S03]  /*18dd0*/  IMAD.WIDE.U32 R12, R181, UR9, R222 ;  /* 0x00000009b50c7c25 */ /* 0x000fe6000f8e00de */
[----:B------:R-:W-:Y:S01]  /*18de0*/  IADD3 R0, R19, R15, RZ ;  /* 0x0000000f13007210 */ /* 0x000fe20007ffe0ff */
[C---:B------:R-:W-:Y:S01]  /*18df0*/  IMAD.IADD R4, R15.reuse, 0x1, R17 ;  /* 0x000000010f047824 */ /* 0x040fe200078e0211 */
[----:B------:R-:W-:Y:S01]  /*18e00*/  LEA R28, P0, R12, c[0x0][0x1f8], 0x1 ;  /* 0x00007e000c1c7a11 */ /* 0x000fe200078008ff */
[----:B------:R-:W-:Y:S01]  /*18e10*/  IMAD.U32 R6, RZ, RZ, UR10 ;  /* 0x0000000aff067e24 */ /* 0x000fe2000f8e00ff */
[----:B------:R-:W-:Y:S01]  /*18e20*/  LEA.HI.X R23, R18, c[0x0][0x1fc], R0, 0x1, P5 ;  /* 0x00007f0012177a11 */ /* 0x000fe200028f0c00 */
[----:B------:R-:W-:Y:S01]  /*18e30*/  IMAD.U32 R7, RZ, RZ, UR5 ;  /* 0x00000005ff077e24 */ /* 0x000fe2000f8e00ff */
[----:B------:R-:W-:Y:S01]  /*18e40*/  LEA.HI.X R21, R16, c[0x0][0x1fc], R4, 0x1, P4 ;  /* 0x00007f0010157a11 */ /* 0x000fe200020f0c04 */
[----:B------:R-:W-:Y:S01]  /*18e50*/  LDSM.16.M88.4 R32, [R206+0xc100] ;  /* 0x00c10000ce20783b */ /* 0x000fe20000000200 */
[----:B------:R-:W-:Y:S02]  /*18e60*/  IMAD.IADD R5, R15, 0x1, R13 ;  /* 0x000000010f057824 */ /* 0x000fe400078e020d */
[----:B------:R-:W-:Y:S03]  /*18e70*/  IMAD.WIDE.U32 R6, R181, UR9, R6 ;  /* 0x00000009b5067c25 */ /* 0x000fe6000f8e0006 */
[----:B------:R-:W-:Y:S01]  /*18e80*/  LEA.HI.X R29, R12, c[0x0][0x1fc], R5, 0x1, P0 ;  /* 0x00007f000c1d7a11 */ /* 0x000fe200000f0c05 */
[----:B------:R-:W1:Y:S01]  /*18e90*/  LDSM.16.M88.4 R8, [R205+0x6100] ;  /* 0x00610000cd08783b */ /* 0x000e620000000200 */
[-C--:B------:R-:W-:Y:S02]  /*18ea0*/  IADD3 R5, P5, R208, R6.reuse, RZ ;  /* 0x00000006d0057210 */ /* 0x080fe40007fbe0ff */
[----:B------:R-:W-:Y:S02]  /*18eb0*/  IADD3 R15, R15, R7, RZ ;  /* 0x000000070f0f7210 */ /* 0x000fe40007ffe0ff */
[-C--:B------:R-:W-:Y:S02]  /*18ec0*/  IADD3 R7, P4, R224, R6.reuse, RZ ;  /* 0x00000006e0077210 */ /* 0x080fe40007f9e0ff */
[----:B------:R-:W2:Y:S01]  /*18ed0*/  LDSM.16.M88.4 R16, [R205+0x6900] ;  /* 0x00690000cd10783b */ /* 0x000ea20000000200 */
[----:B------:R-:W-:Y:S01]  /*18ee0*/  IADD3 R13, P0, R222, R6, RZ ;  /* 0x00000006de0d7210 */ /* 0x000fe20007f1e0ff */
[----:B------:R-:W-:Y:S01]  /*18ef0*/  IMAD.X R0, R15, 0x1, R215, P5 ;  /* 0x000000010f007824 */ /* 0x000fe200028e06d7 */
[----:B------:R-:W-:Y:S01]  /*18f00*/  LEA R168, P5, R5, c[0x0][0x1f8], 0x1 ;  /* 0x00007e0005a87a11 */ /* 0x000fe200078a08ff */
[----:B------:R-:W-:Y:S01]  /*18f10*/  IMAD.X R4, R15, 0x1, R225, P4 ;  /* 0x000000010f047824 */ /* 0x000fe200020e06e1 */
[----:B------:R-:W-:Y:S02]  /*18f20*/  LEA R166, P4, R7, c[0x0][0x1f8], 0x1 ;  /* 0x00007e0007a67a11 */ /* 0x000fe400078808ff */
[----:B------:R-:W3:Y:S01]  /*18f30*/  LDSM.16.M88.4 R24, [R205+0x7100] ;  /* 0x00710000cd18783b */ /* 0x000ee20000000200 */
[----:B------:R-:W-:Y:S02]  /*18f40*/  IADD3.X R6, R15, R223, RZ, P0, !PT ;  /* 0x000000df0f067210 */ /* 0x000fe400007fe4ff */
[----:B------:R-:W-:Y:S02]  /*18f50*/  LEA R164, P0, R13, c[0x0][0x1f8], 0x1 ;  /* 0x00007e000da47a11 */ /* 0x000fe400078008ff */
[----:B------:R-:W-:Y:S02]  /*18f60*/  LEA.HI.X R169, R5, c[0x0][0x1fc], R0, 0x1, P5 ;  /* 0x00007f0005a97a11 */ /* 0x000fe400028f0c00 */
[----:B------:R-:W4:Y:S01]  /*18f70*/  LDSM.16.M88.4 R132, [R205+0x7900] ;  /* 0x00790000cd84783b */ /* 0x000f220000000200 */
[----:B------:R-:W-:Y:S02]  /*18f80*/  LEA.HI.X R167, R7, c[0x0][0x1fc], R4, 0x1, P4 ;  /* 0x00007f0007a77a11 */ /* 0x000fe400020f0c04 */
[----:B------:R-:W-:Y:S02]  /*18f90*/  LEA.HI.X R165, R13, c[0x0][0x1fc], R6, 0x1, P0 ;  /* 0x00007f000da57a11 */ /* 0x000fe400000f0c06 */
[----:B------:R-:W-:Y:S02]  /*18fa0*/  PLOP3.LUT P4, PT, PT, PT, UP3, 0x80, 0x0 ;  /* 0x000000000000781c */ /* 0x000fe40003f8f038 */
[----:B------:R-:W-:Y:S01]  /*18fb0*/  LDSM.16.M88.4 R136, [R202+0xc100] ;  /* 0x00c10000ca88783b */ /* 0x000fe20000000200 */
[----:B------:R-:W-:Y:S06]  /*18fc0*/  PLOP3.LUT P0, PT, PT, PT, UP3, 0x80, 0x0 ;  /* 0x000000000000781c */ /* 0x000fec0003f0f038 */
[----:B------:R-:W5:Y:S01]  /*18fd0*/  LDSM.16.M88.4 R140, [R204] ;  /* 0x00000000cc8c783b */ /* 0x000f620000000200 */
[C---:B-1----:R-:W-:Y:S06]  /*18fe0*/  HMMA.16816.F32 R4, R32.reuse, R8, RZ ;  /* 0x000000082004723c */ /* 0x042fec00000018ff */
[----:B------:R-:W1:Y:S02]  /*18ff0*/  LDSM.16.M88.4 R144, [R195] ;  /* 0x00000000c390783b */ /* 0x000e640000000200 */
[C---:B------:R-:W-:Y:S05]  /*19000*/  HMMA.16816.F32 R8, R32.reuse, R10, RZ ;  /* 0x0000000a2008723c */ /* 0x040fea00000018ff */
[----:B------:R-:W1:Y:S03]  /*19010*/  LDSM.16.M88.4 R148, [R194] ;  /* 0x00000000c294783b */ /* 0x000e660000000200 */
[C---:B--2---:R-:W-:Y:S04]  /*19020*/  HMMA.16816.F32 R12, R32.reuse, R16, RZ ;  /* 0x00000010200c723c */ /* 0x044fe800000018ff */
[----:B------:R-:W2:Y:S04]  /*19030*/  LDSM.16.M88.4 R152, [R193] ;  /* 0x00000000c198783b */ /* 0x000ea80000000200 */
[C---:B------:R-:W-:Y:S03]  /*19040*/  HMMA.16816.F32 R16, R32.reuse, R18, RZ ;  /* 0x000000122010723c */ /* 0x040fe600000018ff */
        /* <DEDUP_REMOVED lines=164> */
[----:B------:R-:W-:Y:S03]  /*19a90*/  FMUL.FTZ R13, R13, c[0x0][0x320] ;  /* 0x0000c8000d0d7a20 */ /* 0x000fe60000410000 */
[----:B------:R-:W1:Y:S10]  /*19aa0*/  MUFU.TANH R132, R10 ;  /* 0x0000000a00847308 */ /* 0x000e740000002400 */
[----:B------:R-:W1:Y:S01]  /*19ab0*/  MUFU.TANH R133, R11 ;  /* 0x0000000b00857308 */ /* 0x000e620000002400 */
[C---:B--2---:R-:W-:Y:S09]  /*19ac0*/  HMMA.16816.F32 R20, R164.reuse, R4, R20 ;  /* 0x00000004a414723c */ /* 0x044ff20000001814 */
[----:B------:R2:W1:Y:S03]  /*19ad0*/  MUFU.TANH R12, R8 ;  /* 0x00000008000c7308 */ /* 0x0004660000002400 */
[----:B------:R-:W-:Y:S01]  /*19ae0*/  FMUL.FTZ R4, R17, c[0x0][0x320] ;  /* 0x0000c80011047a20 */ /* 0x000fe20000410000 */
[C---:B------:R-:W-:Y:S06]  /*19af0*/  HMMA.16816.F32 R24, R164.reuse, R6, R24 ;  /* 0x00000006a418723c */ /* 0x040fec0000001818 */
[----:B------:R5:W1:Y:S01]  /*19b00*/  MUFU.TANH R161, R15 ;  /* 0x0000000f00a17308 */ /* 0x000a620000002400 */
[----:B------:R-:W-:Y:S05]  /*19b10*/  @P6 IADD3 R6, R181, -0x1, RZ ;  /* 0xffffffffb5066810 */ /* 0x000fea0007ffe0ff */
[----:B------:R-:W-:Y:S01]  /*19b20*/  @P6 SHF.R.S32.HI R5, RZ, 0x1f, R6 ;  /* 0x0000001fff056819 */ /* 0x000fe20000011406 */
[----:B------:R-:W-:Y:S03]  /*19b30*/  FMUL.FTZ R21, R21, c[0x0][0x320] ;  /* 0x0000c80015157a20 */ /* 0x000fe60000410000 */
[----:B------:R1:W1:Y:S01]  /*19b40*/  MUFU.TANH R143, R18 ;  /* 0x00000012008f7308 */ /* 0x0002620000002400 */
[----:B------:R-:W-:Y:S02]  /*19b50*/  FMUL.FTZ R22, R22, c[0x0][0x320] ;  /* 0x0000c80016167a20 */ /* 0x000fe40000410000 */
[----:B------:R-:W-:Y:S01]  /*19b60*/  FMUL.FTZ R23, R23, c[0x0][0x320] ;  /* 0x0000c80017177a20 */ /* 0x000fe20000410000 */
[----:B--2---:R-:W2:Y:S01]  /*19b70*/  LDSM.16.M88.4 R8, [R192+0x5800] ;  /* 0x00580000c008783b */ /* 0x004ea20000000200 */
[----:B------:R-:W-:Y:S04]  /*19b80*/  DEPBAR.LE SB0, 0x0 ;  /* 0x000080000000791a */ /* 0x000fe80000000000 */
[----:B------:R-:W-:Y:S01]  /*19b90*/  FMUL.FTZ R25, R25, c[0x0][0x320] ;  /* 0x0000c80019197a20 */ /* 0x000fe20000410000 */
[----:B------:R1:W1:Y:S01]  /*19ba0*/  MUFU.TANH R158, R21 ;  /* 0x00000015009e7308 */ /* 0x0002620000002400 */
[----:B------:R-:W-:Y:S01]  /*19bb0*/  BAR.SYNC.DEFER_BLOCKING 0x0 ;  /* 0x0000000000007b1d */ /* 0x000fe20000010000 */
[----:B------:R-:W-:Y:S02]  /*19bc0*/  FMUL.FTZ R160, R20, c[0x0][0x320] ;  /* 0x0000c80014a07a20 */ /* 0x000fe40000410000 */
[----:B------:R-:W-:Y:S01]  /*19bd0*/  FMUL.FTZ R26, R26, c[0x0][0x320] ;  /* 0x0000c8001a1a7a20 */ /* 0x000fe20000410000 */
[----:B-----5:R-:W-:Y:S01]  /*19be0*/  MOV R15, R212 ;  /* 0x000000d4000f7202 */ /* 0x020fe20000000f00 */
[----:B------:R-:W-:Y:S02]  /*19bf0*/  FMUL.FTZ R27, R27, c[0x0][0x320] ;  /* 0x0000c8001b1b7a20 */ /* 0x000fe40000410000 */
[----:B------:R-:W-:Y:S02]  /*19c00*/  FMUL.FTZ R156, R24, c[0x0][0x320] ;  /* 0x0000c800189c7a20 */ /* 0x000fe40000410000 */
[----:B------:R5:W1:Y:S01]  /*19c10*/  MUFU.TANH R141, R19 ;  /* 0x00000013008d7308 */ /* 0x000a620000002400 */
[----:B------:R-:W-:Y:S04]  /*19c20*/  @P6 IMAD R5, R5, c[0x0][0x1e0], RZ ;  /* 0x0000780005056a24 */ /* 0x000fe800078e02ff */
[C---:B------:R-:W-:Y:S02]  /*19c30*/  @P6 IMAD R5, R6.reuse, c[0x0][0x1e4], R5 ;  /* 0x0000790006056a24 */ /* 0x040fe400078e0205 */
[----:B------:R-:W-:Y:S03]  /*19c40*/  @P6 IMAD.WIDE.U32 R6, R6, c[0x0][0x1e0], RZ ;  /* 0x0000780006066a25 */ /* 0x000fe600078e00ff */
[----:B------:R1:W1:Y:S01]  /*19c50*/  MUFU.TANH R159, R22 ;  /* 0x00000016009f7308 */ /* 0x0002620000002400 */
[----:B------:R-:W-:Y:S02]  /*19c60*/  @P6 IMAD.IADD R5, R7, 0x1, R5 ;  /* 0x0000000107056824 */ /* 0x000fe400078e0205 */
[C---:B------:R-:W-:Y:S03]  /*19c70*/  @P6 IMAD.SHL.U32 R7, R6.reuse, 0x40, RZ ;  /* 0x0000004006076824 */ /* 0x040fe600078e00ff */
[----:B------:R-:W-:Y:S02]  /*19c80*/  @P6 SHF.L.U64.HI R5, R6, 0x6, R5 ;  /* 0x0000000606056819 */ /* 0x000fe40000010205 */
[----:B------:R-:W-:Y:S02]  /*19c90*/  @P6 IADD3 R6, P5, R7, R210, RZ ;  /* 0x000000d207066210 */ /* 0x000fe40007fbe0ff */
[----:B------:R1:W1:Y:S01]  /*19ca0*/  MUFU.TANH R157, R23 ;  /* 0x00000017009d7308 */ /* 0x0002620000002400 */
[C---:B--2---:R-:W-:Y:S09]  /*19cb0*/  HMMA.16816.F32 R28, R164.reuse, R8, R28 ;  /* 0x00000008a41c723c */ /* 0x044ff2000000181c */
[----:B------:R2:W1:Y:S03]  /*19cc0*/  MUFU.TANH R154, R25 ;  /* 0x00000019009a7308 */ /* 0x0004660000002400 */
[----:B------:R-:W-:Y:S01]  /*19cd0*/  @P6 IMAD.X R9, R5, 0x1, R217, P5 ;  /* 0x0000000105096824 */ /* 0x000fe200028e06d9 */
[----:B------:R-:W-:Y:S03]  /*19ce0*/  HMMA.16816.F32 R32, R164, R10, R32 ;  /* 0x0000000aa420723c */ /* 0x000fe60000001820 */
[----:B------:R-:W-:Y:S01]  /*19cf0*/  @P4 IMAD.HI.U32 R8, R212, c[0x0][0x2c8], RZ ;  /* 0x0000b200d4084a27 */ /* 0x000fe200078e00ff */
[C---:B------:R-:W-:Y:S02]  /*19d00*/  @P6 LEA R16, P4, R6.reuse, c[0x0][0x1c8], 0x1 ;  /* 0x0000720006106a11 */ /* 0x040fe400078808ff */
[----:B------:R2:W2:Y:S02]  /*19d10*/  MUFU.TANH R155, R26 ;  /* 0x0000001a009b7308 */ /* 0x0004a40000002400 */
[----:B------:R-:W-:Y:S04]  /*19d20*/  @P6 LEA.HI.X R17, R6, c[0x0][0x1cc], R9, 0x1, P4 ;  /* 0x0000730006116a11 */ /* 0x000fe800020f0c09 */
[C---:B------:R-:W-:Y:S01]  /*19d30*/  @P6 IADD3 R6, P5, R7.reuse, R182, RZ ;  /* 0x000000b607066210 */ /* 0x040fe20007fbe0ff */
[----:B------:R-:W-:Y:S01]  /*19d40*/  @!PT LDS RZ, [RZ] ;  /* 0x00000000fffff984 */ /* 0x000fe20000000800 */
[----:B------:R-:W-:Y:S01]  /*19d50*/  @!PT LDS RZ, [RZ] ;  /* 0x00000000fffff984 */ /* 0x000fe20000000800 */
[----:B------:R-:W-:Y:S01]  /*19d60*/  @!PT LDS RZ, [RZ] ;  /* 0x00000000fffff984 */ /* 0x000fe20000000800 */
[----:B------:R2:W-:Y:S01]  /*19d70*/  @P6 LDGSTS.E.BYPASS.LTC128B.128 [R207+0x6100], [R16.64], !P3 ;  /* 0x0610000010cf6fae */ /* 0x0005e2000d901d5c */
[----:B------:R-:W-:Y:S01]  /*19d80*/  @P0 SHF.R.U32.HI R15, RZ, c[0x0][0x2cc], R8 ;  /* 0x0000b300ff0f0a19 */ /* 0x000fe20000011608 */
[----:B------:R-:W-:Y:S01]  /*19d90*/  FMUL.FTZ R28, R28, c[0x0][0x320] ;  /* 0x0000c8001c1c7a20 */ /* 0x000fe20000410000 */
[C---:B------:R-:W-:Y:S01]  /*19da0*/  @P6 IADD3 R8, P4, R7.reuse, R180, RZ ;  /* 0x000000b407086210 */ /* 0x040fe20007f9e0ff */
[----:B------:R-:W2:Y:S01]  /*19db0*/  MUFU.TANH R153, R27 ;  /* 0x0000001b00997308 */ /* 0x000ea20000002400 */
[----:B------:R-:W-:Y:S01]  /*19dc0*/  @P6 IADD3 R11, P0, R7, UR6, RZ ;  /* 0x00000006070b6c10 */ /* 0x000fe2000ff1e0ff */
[----:B------:R-:W-:Y:S01]  /*19dd0*/  FMUL.FTZ R29, R29, c[0x0][0x320] ;  /* 0x0000c8001d1d7a20 */ /* 0x000fe20000410000 */
[C---:B------:R-:W-:Y:S01]  /*19de0*/  @P6 IADD3.X R7, R5.reuse, R220, RZ, P5, !PT ;  /* 0x000000dc05076210 */ /* 0x040fe20002ffe4ff */
[----:B------:R-:W-:Y:S01]  /*19df0*/  @P6 IMAD.X R9, R5, 0x1, R183, P4 ;  /* 0x0000000105096824 */ /* 0x000fe200020e06b7 */
[----:B------:R-:W-:Y:S01]  /*19e00*/  @P6 LEA R20, P5, R6, c[0x0][0x1c8], 0x1 ;  /* 0x0000720006146a11 */ /* 0x000fe200078a08ff */
[----:B------:R-:W-:Y:S01]  /*19e10*/  FMUL.FTZ R30, R30, c[0x0][0x320] ;  /* 0x0000c8001e1e7a20 */ /* 0x000fe20000410000 */
[----:B-1----:R-:W-:Y:S01]  /*19e20*/  @P6 LEA R18, P4, R8, c[0x0][0x1c8], 0x1 ;  /* 0x0000720008126a11 */ /* 0x002fe200078808ff */
[----:B------:R-:W-:Y:S01]  /*19e30*/  FMUL.FTZ R31, R31, c[0x0][0x320] ;  /* 0x0000c8001f1f7a20 */ /* 0x000fe20000410000 */
[----:B------:R-:W-:Y:S01]  /*19e40*/  @P6 LEA.HI.X R21, R6, c[0x0][0x1cc], R7, 0x1, P5 ;  /* 0x0000730006156a11 */ /* 0x000fe200028f0c07 */
[----:B------:R1:W1:Y:S01]  /*19e50*/  MUFU.TANH R163, R14 ;  /* 0x0000000e00a37308 */ /* 0x0002620000002400 */
[----:B-----5:R-:W-:Y:S01]  /*19e60*/  @P6 LEA.HI.X R19, R8, c[0x0][0x1cc], R9, 0x1, P4 ;  /* 0x0000730008136a11 */ /* 0x020fe200020f0c09 */
[----:B------:R-:W-:Y:S01]  /*19e70*/  FMUL.FTZ R32, R32, c[0x0][0x320] ;  /* 0x0000c80020207a20 */ /* 0x000fe20000410000 */
[C---:B------:R-:W-:Y:S01]  /*19e80*/  @P6 IADD3 R6, P5, R11.reuse, R210, RZ ;  /* 0x000000d20b066210 */ /* 0x040fe20007fbe0ff */
[----:B------:R3:W-:Y:S01]  /*19e90*/  @P6 LDGSTS.E.BYPASS.LTC128B.128 [R207+0x8100], [R20.64], !P2 ;  /* 0x0810000014cf6fae */ /* 0x0007e2000d101d5c */
[----:B------:R-:W-:Y:S01]  /*19ea0*/  @P6 IADD3 R7, P4, R11, R182, RZ ;  /* 0x000000b60b076210 */ /* 0x000fe20007f9e0ff */
[----:B------:R-:W-:Y:S01]  /*19eb0*/  FMUL.FTZ R33, R33, c[0x0][0x320] ;  /* 0x0000c80021217a20 */ /* 0x000fe20000410000 */
[----:B------:R-:W-:Y:S01]  /*19ec0*/  @P6 IADD3.X R5, R5, UR7, RZ, P0, !PT ;  /* 0x0000000705056c10 */ /* 0x000fe200087fe4ff */
[----:B------:R-:W-:Y:S01]  /*19ed0*/  FMUL.FTZ R34, R34, c[0x0][0x320] ;  /* 0x0000c80022227a20 */ /* 0x000fe20000410000 */
[----:B------:R-:W-:Y:S01]  /*19ee0*/  @P6 IADD3 R11, P0, R11, R180, RZ ;  /* 0x000000b40b0b6210 */ /* 0x000fe20007f1e0ff */
[----:B------:R5:W3:Y:S01]  /*19ef0*/  MUFU.TANH R162, R13 ;  /* 0x0000000d00a27308 */ /* 0x000ae20000002400 */
[----:B------:R3:W-:Y:S01]  /*19f00*/  @P6 LDGSTS.E.BYPASS.LTC128B.128 [R207+0xa100], [R18.64], !P1 ;  /* 0x0a10000012cf6fae */ /* 0x0007e2000c901d5c */
[C---:B------:R-:W-:Y:S01]  /*19f10*/  @P6 IADD3.X R9, R5.reuse, R217, RZ, P5, !PT ;  /* 0x000000d905096210 */ /* 0x040fe20002ffe4ff */
[----:B------:R-:W-:Y:S01]  /*19f20*/  @P6 IMAD.X R8, R5, 0x1, R220, P4 ;  /* 0x0000000105086824 */ /* 0x000fe200020e06dc */
[C---:B------:R-:W-:Y:S02]  /*19f30*/  @P6 LEA R22, P5, R6.reuse, c[0x0][0x1c8], 0x1 ;  /* 0x0000720006166a11 */ /* 0x040fe400078a08ff */
[C---:B------:R-:W-:Y:S02]  /*19f40*/  @P6 LEA R24, P4, R7.reuse, c[0x0][0x1c8], 0x1 ;  /* 0x0000720007186a11 */ /* 0x040fe400078808ff */
[----:B------:R-:W-:Y:S02]  /*19f50*/  @P6 LEA.HI.X R23, R6, c[0x0][0x1cc], R9, 0x1, P5 ;  /* 0x0000730006176a11 */ /* 0x000fe400028f0c09 */
[----:B------:R-:W3:Y:S01]  /*19f60*/  MUFU.TANH R0, R0 ;  /* 0x0000000000007308 */ /* 0x000ee20000002400 */
[----:B--2---:R-:W-:Y:S01]  /*19f70*/  @P6 LEA.HI.X R25, R7, c[0x0][0x1cc], R8, 0x1, P4 ;  /* 0x0000730007196a11 */ /* 0x004fe200020f0c08 */
[----:B------:R-:W5:Y:S01]  /*19f80*/  SHFL.IDX PT, R6, R15, RZ, 0x1c1f ;  /* 0x001c1fff0f067589 */ /* 0x000f6200000e0000 */
[----:B------:R-:W-:Y:S01]  /*19f90*/  @P6 IADD3.X R10, R5, R183, RZ, P0, !PT ;  /* 0x000000b7050a6210 */ /* 0x000fe200007fe4ff */
[----:B------:R-:W-:Y:S01]  /*19fa0*/  FMUL.FTZ R5, R35, c[0x0][0x320] ;  /* 0x0000c80023057a20 */ /* 0x000fe20000410000 */
[----:B------:R-:W-:Y:S01]  /*19fb0*/  @P6 LEA R26, P0, R11, c[0x0][0x1c8], 0x1 ;  /* 0x000072000b1a6a11 */ /* 0x000fe200078008ff */
[----:B-1----:R-:W-:Y:S01]  /*19fc0*/  IMAD.SHL.U32 R14, R181, 0x40, RZ ;  /* 0x00000040b50e7824 */ /* 0x002fe200078e00ff */
[----:B------:R-:W-:Y:S02]  /*19fd0*/  MOV R7, UR23 ;  /* 0x0000001700077c02 */ /* 0x000fe40008000f00 */
[----:B------:R1:W-:Y:S01]  /*19fe0*/  @P6 LDGSTS.E.BYPASS.LTC128B.128 [R207+0x7100], [R22.64], !P3 ;  /* 0x0710000016cf6fae */ /* 0x0003e2000d901d5c */
[----:B------:R-:W2:Y:S01]  /*19ff0*/  MUFU.TANH R136, R136 ;  /* 0x0000008800887308 */ /* 0x000ea20000002400 */
[----:B------:R-:W-:Y:S02]  /*1a000*/  @P6 LEA.HI.X R27, R11, c[0x0][0x1cc], R10, 0x1, P0 ;  /* 0x000073000b1b6a11 */ /* 0x000fe400000f0c0a */
[----:B------:R-:W-:Y:S02]  /*1a010*/  PLOP3.LUT P0, PT, PT, PT, UP2, 0x40, 0x0 ;  /* 0x000000000000781c */ /* 0x000fe40003f0e828 */
[----:B------:R-:W-:Y:S01]  /*1a020*/  IADD3 R8, -R213, 0x1, -R14 ;  /* 0x00000001d5087810 */ /* 0x000fe20007ffe90e */
[----:B------:R1:W-:Y:S03]  /*1a030*/  @P6 LDGSTS.E.BYPASS.LTC128B.128 [R207+0x9100], [R24.64], !P2 ;  /* 0x0910000018cf6fae */ /* 0x0003e6000d101d5c */
[----:B------:R-:W-:Y:S01]  /*1a040*/  IADD3 R7, -R7, UR12, R8 ;  /* 0x0000000c07077c10 */ /* 0x000fe2000fffe108 */
[----:B------:R-:W1:Y:S03]  /*1a050*/  MUFU.TANH R139, R139 ;  /* 0x0000008b008b7308 */ /* 0x000e660000002400 */
[----:B------:R1:W-:Y:S01]  /*1a060*/  @P6 LDGSTS.E.BYPASS.LTC128B.128 [R207+0xb100], [R26.64], !P1 ;  /* 0x0b1000001acf6fae */ /* 0x0003e2000c901d5c */
[C---:B------:R-:W-:Y:S02]  /*1a070*/  IADD3 R9, R7.reuse, c[0x0][0x328], RZ ;  /* 0x0000ca0007097a10 */ /* 0x040fe40007ffe0ff */
[----:B------:R-:W-:Y:S03]  /*1a080*/  IADD3 R7, R7, UR4, RZ ;  /* 0x0000000407077c10 */ /* 0x000fe6000fffe0ff */
[----:B-----5:R-:W-:Y:S01]  /*1a090*/  IMAD.IADD R13, R9, 0x1, R6 ;  /* 0x00000001090d7824 */ /* 0x020fe200078e0206 */
[----:B------:R-:W1:Y:S01]  /*1a0a0*/  MUFU.TANH R142, R142 ;  /* 0x0000008e008e7308 */ /* 0x000e620000002400 */
[----:B------:R-:W0:Y:S01]  /*1a0b0*/  LDGDEPBAR ;  /* 0x00000000000079af */ /* 0x000e220000000000 */
[----:B------:R-:W-:Y:S08]  /*1a0c0*/  IADD3 R11, R7, R6, RZ ;  /* 0x00000006070b7210 */ /* 0x000ff00007ffe0ff */
[----:B------:R-:W1:Y:S10]  /*1a0d0*/  MUFU.TANH R4, R4 ;  /* 0x0000000400047308 */ /* 0x000e740000002400 */
[----:B------:R-:W1:Y:S10]  /*1a0e0*/  MUFU.TANH R160, R160 ;  /* 0x000000a000a07308 */ /* 0x000e740000002400 */
[----:B------:R-:W1:Y:S10]  /*1a0f0*/  MUFU.TANH R156, R156 ;  /* 0x0000009c009c7308 */ /* 0x000e740000002400 */
        /* <DEDUP_REMOVED lines=23> */
.L_x_414:
[----:B------:R-:W-:Y:S04]  /*1a270*/  MOV R6, c[0x0][0x32c] ;  /* 0x0000cb0000067a02 */ /* 0x000fe80000000f00 */
[----:B------:R-:W-:Y:S11]  /*1a280*/  ISETP.NE.AND P0, PT, R6, 0x1, PT ;  /* 0x000000010600780c */ /* 0x000ff60003f05270 */
[----:B------:R-:W-:Y:S02]  /*1a290*/  @!UPT UIADD3 URZ, URZ, URZ, URZ ;  /* 0x0000003f3f3ff290 */ /* 0x000fe4000fffe03f */
[----:B------:R-:W-:Y:S05]  /*1a2a0*/  @P0 IMAD.HI.U32 R6, R17, c[0x0][0x330], RZ ;  /* 0x0000cc0011060a27 */ /* 0x000fea00078e00ff */
[----:B------:R-:W-:Y:S02]  /*1a2b0*/  @P0 SHF.R.U32.HI R17, RZ, c[0x0][0x334], R6 ;  /* 0x0000cd00ff110a19 */ /* 0x000fe40000011606 */
.L_x_415:
[----:B------:R-:W-:Y:S05]  /*1a2c0*/  BSYNC B0 ;  /* 0x0000000000007941 */ /* 0x000fea0003800000 */
.L_x_413:
[----:B------:R-:W-:Y:S04]  /*1a2d0*/  IMAD R8, R17, c[0x0][0x32c], -R14 ;  /* 0x0000cb0011087a24 */ /* 0x000fe800078e0a0e */
[----:B------:R-:W-:Y:S05]  /*1a2e0*/  IMAD.IADD R8, R8, 0x1, -R213 ;  /* 0x0000000108087824 */ /* 0x000fea00078e0ad5 */
[----:B------:R-:W-:Y:S02]  /*1a2f0*/  IADD3 R6, R8, c[0x0][0x32c], RZ ;  /* 0x0000cb0008067a10 */ /* 0x000fe40007ffe0ff */
[----:B------:R-:W-:Y:S02]  /*1a300*/  IMNMX R11, R11, R8, !PT ;  /* 0x000000080b0b7217 */ /* 0x000fe40007800200 */
[----:B------:R-:W-:Y:S02]  /*1a310*/  IMNMX R13, R13, R6, PT ;  /* 0x000000060d0d7217 */ /* 0x000fe40003800200 */
.L_x_412:
[----:B--234-:R-:W-:Y:S04]  /*1a320*/  ISETP.GT.AND P0, PT, R181, -0x1, PT ;  /* 0xffffffffb500780c */ /* 0x01cfe80003f04270 */
[C---:B------:R-:W-:Y:S02]  /*1a330*/  ISETP.GT.AND P4, PT, R11.reuse, 0x1, P0 ;  /* 0x000000010b00780c */ /* 0x040fe40000784270 */
[----:B------:R-:W-:Y:S02]  /*1a340*/  ISETP.GT.AND P5, PT, R11, RZ, P0 ;  /* 0x000000ff0b00720c */ /* 0x000fe400007a4270 */
        /* <DEDUP_REMOVED lines=17> */
[C---:B------:R-:W-:Y:S02]  /*1a460*/  ISETP.GT.AND P5, PT, R11.reuse, 0x18, P0 ;  /* 0x000000180b00780c */ /* 0x040fe400007a4270 */
        /* <DEDUP_REMOVED lines=47> */
.L_x_418:
[----:B------:R-:W-:Y:S04]  /*1a760*/  MOV R9, c[0x0][0x32c] ;  /* 0x0000cb0000097a02 */ /* 0x000fe80000000f00 */
[----:B------:R-:W-:Y:S11]  /*1a770*/  ISETP.NE.AND P4, PT, R9, 0x1, PT ;  /* 0x000000010900780c */ /* 0x000ff60003f85270 */
[----:B------:R-:W-:Y:S02]  /*1a780*/  @!UPT UIADD3 URZ, URZ, URZ, URZ ;  /* 0x0000003f3f3ff290 */ /* 0x000fe4000fffe03f */
[----:B------:R-:W-:Y:S05]  /*1a790*/  @P4 IMAD.HI.U32 R9, R11, c[0x0][0x330], RZ ;  /* 0x0000cc000b094a27 */ /* 0x000fea00078e00ff */
[----:B------:R-:W-:Y:S02]  /*1a7a0*/  @P4 SHF.R.U32.HI R11, RZ, c[0x0][0x334], R9 ;  /* 0x0000cd00ff0b4a19 */ /* 0x000fe40000011609 */
.L_x_419:
[----:B------:R-:W-:Y:S05]  /*1a7b0*/  BSYNC B0 ;  /* 0x0000000000007941 */ /* 0x000fea0003800000 */
.L_x_417:
[----:B------:R-:W-:Y:S04]  /*1a7c0*/  IMAD R14, R11, c[0x0][0x32c], -R14 ;  /* 0x0000cb000b0e7a24 */ /* 0x000fe800078e0a0e */
[----:B------:R-:W-:Y:S05]  /*1a7d0*/  IMAD.IADD R14, R14, 0x1, -R213 ;  /* 0x000000010e0e7824 */ /* 0x000fea00078e0ad5 */
[----:B------:R-:W-:Y:S02]  /*1a7e0*/  IADD3 R9, R14, c[0x0][0x32c], RZ ;  /* 0x0000cb000e097a10 */ /* 0x000fe40007ffe0ff */
[----:B------:R-:W-:Y:S02]  /*1a7f0*/  IMNMX R7, R7, R14, !PT ;  /* 0x0000000e07077217 */ /* 0x000fe40007800200 */
[----:B------:R-:W-:Y:S02]  /*1a800*/  IMNMX R4, R4, R9, PT ;  /* 0x0000000904047217 */ /* 0x000fe40003800200 */
.L_x_416:
[----:B------:R-:W-:Y:S01]  /*1a810*/  FMNMX.FTZ R17, R10, R3, !PT ;  /* 0x000000030a117209 */ /* 0x000fe20007810000 */
[----:B------:R-:W-:Y:S01]  /*1a820*/  LDSM.16.MT88.4 R20, [R198+0x100] ;  /* 0x00010000c614783b */ /* 0x000fe20000004200 */
[C---:B------:R-:W-:Y:S02]  /*1a830*/  ISETP.GT.AND P6, PT, R7.reuse, RZ, P0 ;  /* 0x000000ff0700720c */ /* 0x040fe400007c4270 */
[----:B------:R-:W-:Y:S02]  /*1a840*/  FMNMX.FTZ R17, R138, R17, !PT ;  /* 0x000000118a117209 */ /* 0x000fe40007810000 */
[----:B------:R-:W-:Y:S02]  /*1a850*/  ISETP.LT.OR P6, PT, R4, 0x1, P6 ;  /* 0x000000010400780c */ /* 0x000fe400037c1670 */
[----:B------:R-:W-:Y:S01]  /*1a860*/  FMNMX.FTZ R17, R8, R17, !PT ;  /* 0x0000001108117209 */ /* 0x000fe20007810000 */
[----:B------:R-:W-:Y:S01]  /*1a870*/  LDSM.16.MT88.4 R28, [R197+0x100] ;  /* 0x00010000c51c783b */ /* 0x000fe20000004200 */
[C---:B------:R-:W-:Y:S02]  /*1a880*/  ISETP.GT.AND P5, PT, R7.reuse, 0x1, P0 ;  /* 0x000000010700780c */ /* 0x040fe400007a4270 */
        /* <DEDUP_REMOVED lines=111> */
[----:B------:R-:W-:Y:S01]  /*1af80*/  ISETP.GT.AND P0, PT, R181, UR8, PT ;  /* 0x00000008b5007c0c */ /* 0x000fe2000bf04270 */
        /* <DEDUP_REMOVED lines=325> */
[----:B------:R-:W-:Y:S01]  /*1c3e0*/  IADD3 R2, R181, -0x1, RZ ;  /* 0xffffffffb5027810 */ /* 0x000fe20007ffe0ff */
[C---:B--2---:R-:W-:Y:S03]  /*1c3f0*/  HMMA.16816.F32 R92, R136.reuse, R12, R92 ;  /* 0x0000000c885c723c */ /* 0x044fe6000000185c */
[----:B------:R-:W-:Y:S01]  /*1c400*/  FADD.FTZ R226, R226, R221 ;  /* 0x000000dde2e27221 */ /* 0x000fe20000010000 */
[----:B------:R-:W-:Y:S02]  /*1c410*/  MOV R181, R2 ;  /* 0x0000000200b57202 */ /* 0x000fe40000000f00 */
[----:B------:R-:W-:Y:S01]  /*1c420*/  MOV R2, R132 ;  /* 0x0000008400027202 */ /* 0x000fe20000000f00 */
        /* <DEDUP_REMOVED lines=10> */
.L_x_411:
[----:B------:R-:W1:Y:S01]  /*1c4d0*/  SHFL.BFLY PT, R3, R218, 0x2, 0x1f ;  /* 0x0c401f00da037f89 */ /* 0x000e6200000e0000 */
[----:B------:R-:W-:-:S02]  /*1c4e0*/  MOV R4, RZ ;  /* 0x000000ff00047202 */ /* 0x000fc40000000f00 */
[----:B------:R-:W-:Y:S01]  /*1c4f0*/  MOV R8, 0xff800000 ;  /* 0xff80000000087802 */ /* 0x000fe20000000f00 */
[----:B------:R-:W2:Y:S01]  /*1c500*/  SHFL.BFLY PT, R2, R219, 0x2, 0x1f ;  /* 0x0c401f00db027f89 */ /* 0x000ea200000e0000 */
[----:B------:R-:W-:Y:S01]  /*1c510*/  PLOP3.LUT P2, PT, PT, PT, PT, 0x8, 0x0 ;  /* 0x000000000000781c */ /* 0x000fe20003f4e170 */
[----:B-1----:R-:W-:Y:S01]  /*1c520*/  FADD.FTZ R6, R3, R218 ;  /* 0x000000da03067221 */ /* 0x002fe20000010000 */
[----:B------:R-:W-:Y:S01]  /*1c530*/  MOV R3, RZ ;  /* 0x000000ff00037202 */ /* 0x000fe20000000f00 */
[----:B--2---:R-:W-:-:S03]  /*1c540*/  FADD.FTZ R7, R2, R219 ;  /* 0x000000db02077221 */ /* 0x004fc60000010000 */
[----:B------:R-:W1:Y:S04]  /*1c550*/  SHFL.BFLY PT, R5, R6, 0x1, 0x1f ;  /* 0x0c201f0006057f89 */ /* 0x000e6800000e0000 */
[----:B------:R-:W2:Y:S01]  /*1c560*/  SHFL.BFLY PT, R2, R7, 0x1, 0x1f ;  /* 0x0c201f0007027f89 */ /* 0x000ea200000e0000 */
[----:B-1----:R-:W-:Y:S01]  /*1c570*/  FADD.FTZ R5, R6, R5 ;  /* 0x0000000506057221 */ /* 0x002fe20000010000 */
[----:B------:R-:W-:Y:S01]  /*1c580*/  MOV R6, 0xff800000 ;  /* 0xff80000000067802 */ /* 0x000fe20000000f00 */
[----:B--2---:R-:W-:-:S03]  /*1c590*/  FADD.FTZ R2, R2, R7 ;  /* 0x0000000702027221 */ /* 0x004fc60000010000 */
[----:B------:R-:W-:Y:S02]  /*1c5a0*/  FSETP.NE.FTZ.AND P1, PT, R5, RZ, PT ;  /* 0x000000ff0500720b */ /* 0x000fe40003f35000 */
[----:B------:R-:W-:-:S11]  /*1c5b0*/  FSETP.NE.FTZ.AND P0, PT, R2, RZ, PT ;  /* 0x000000ff0200720b */ /* 0x000fd60003f15000 */
[----:B------:R-:W1:Y:S01]  /*1c5c0*/  @P1 MUFU.RCP R4, R5 ;  /* 0x0000000500041308 */ /* 0x000e620000001000 */
[----:B------:R-:W-:Y:S02]  /*1c5d0*/  @P1 MOV R10, 0x3f317218 ;  /* 0x3f317218000a1802 */ /* 0x000fe40000000f00 */
[----:B------:R-:W-:-:S03]  /*1c5e0*/  @P0 MOV R9, 0x3f317218 ;  /* 0x3f31721800090802 */ /* 0x000fc60000000f00 */
        /* <DEDUP_REMOVED lines=105> */
.L_x_334:
[----:B------:R-:W-:Y:S01]  /*1cc80*/  USHF.R.S32.HI UR8, URZ, 0x1f, UR15 ;  /* 0x0000001f3f087899 */ /* 0x000fe2000801140f */
[----:B------:R-:W-:Y:S05]  /*1cc90*/  @P2 BRA `(.L_x_421) ;  /* 0x000017e000002947 */ /* 0x000fea0003800000 */
[----:B------:R-:W1:Y:S01]  /*1cca0*/  S2R R0, SR_TID.X ;  /* 0x0000000000007919 */ /* 0x000e620000002100 */
[----:B------:R-:W-:Y:S01]  /*1ccb0*/  F2FP.PACK_AB R4, R7, R4 ;  /* 0x000000040704723e */ /* 0x000fe200000000ff */
[----:B------:R-:W-:Y:S01]  /*1ccc0*/  ULDC.64 UR4, c[0x0][0x500] ;  /* 0x0001400000047ab9 */ /* 0x000fe20000000a00 */
[----:B------:R-:W-:Y:S01]  /*1ccd0*/  F2FP.PACK_AB R128, R129, R128 ;  /* 0x000000808180723e */ /* 0x000fe200000000ff */
[----:B------:R-:W-:Y:S01]  /*1cce0*/  UISETP.NE.U32.AND UP1, UPT, URZ, UR4, UPT ;  /* 0x000000043f00728c */ /* 0x000fe2000bf25070 */
[----:B------:R-:W-:Y:S01]  /*1ccf0*/  F2FP.PACK_AB R130, R131, R130 ;  /* 0x000000828382723e */ /* 0x000fe200000000ff */
[----:B------:R-:W-:Y:S01]  /*1cd00*/  UMOV UR6, 0x4 ;  /* 0x0000000400067882 */ /* 0x000fe20000000000 */
[----:B------:R-:W-:Y:S01]  /*1cd10*/  F2FP.PACK_AB R124, R125, R124 ;  /* 0x0000007c7d7c723e */ /* 0x000fe200000000ff */
[----:B------:R-:W-:Y:S01]  /*1cd20*/  UISETP.NE.AND.EX UP1, UPT, URZ, UR5, UPT, UP1 ;  /* 0x000000053f00728c */ /* 0x000fe2000bf25310 */
[----:B------:R-:W-:-:S02]  /*1cd30*/  F2FP.PACK_AB R126, R127, R126 ;  /* 0x0000007e7f7e723e */ /* 0x000fc400000000ff */
[----:B------:R-:W-:Y:S01]  /*1cd40*/  F2FP.PACK_AB R120, R121, R120 ;  /* 0x000000787978723e */ /* 0x000fe200000000ff */
[----:B------:R-:W-:Y:S01]  /*1cd50*/  ULDC.64 UR4, c[0x0][0x500] ;  /* 0x0001400000047ab9 */ /* 0x000fe20000000a00 */
[----:B------:R-:W-:Y:S01]  /*1cd60*/  F2FP.PACK_AB R122, R123, R122 ;  /* 0x0000007a7b7a723e */ /* 0x000fe200000000ff */
[----:B------:R-:W-:Y:S01]  /*1cd70*/  UIMAD.WIDE UR4, UR24, UR6, UR4 ;  /* 0x00000006180472a5 */ /* 0x000fe2000f8e0204 */
[----:B------:R-:W-:Y:S02]  /*1cd80*/  F2FP.PACK_AB R116, R117, R116 ;  /* 0x000000747574723e */ /* 0x000fe400000000ff */
[----:B------:R-:W-:Y:S02]  /*1cd90*/  F2FP.PACK_AB R118, R119, R118 ;  /* 0x000000767776723e */ /* 0x000fe400000000ff */
[----:B------:R-:W-:Y:S02]  /*1cda0*/  F2FP.PACK_AB R112, R113, R112 ;  /* 0x000000707170723e */ /* 0x000fe400000000ff */
[----:B------:R-:W-:-:S02]  /*1cdb0*/  F2FP.PACK_AB R114, R115, R114 ;  /* 0x000000727372723e */ /* 0x000fc400000000ff */
[----:B------:R-:W-:Y:S02]  /*1cdc0*/  F2FP.PACK_AB R108, R109, R108 ;  /* 0x0000006c6d6c723e */ /* 0x000fe400000000ff */
[----:B-1----:R-:W-:Y:S02]  /*1cdd0*/  SHF.R.S32.HI R5, RZ, 0x1f, R0 ;  /* 0x0000001fff057819 */ /* 0x002fe40000011400 */
[----:B------:R-:W-:Y:S02]  /*1cde0*/  F2FP.PACK_AB R110, R111, R110 ;  /* 0x0000006e6f6e723e */ /* 0x000fe400000000ff */
[----:B------:R-:W-:Y:S02]  /*1cdf0*/  LEA.HI R2, R5, R0, RZ, 0x2 ;  /* 0x0000000005027211 */ /* 0x000fe400078f10ff */
[----:B------:R-:W-:Y:S02]  /*1ce00*/  F2FP.PACK_AB R104, R105, R104 ;  /* 0x000000686968723e */ /* 0x000fe400000000ff */
[----:B------:R-:W-:-:S02]  /*1ce10*/  SHF.R.S32.HI R10, RZ, 0x2, R2 ;  /* 0x00000002ff0a7819 */ /* 0x000fc40000011402 */
[----:B------:R-:W-:Y:S02]  /*1ce20*/  SHF.R.S32.HI R9, RZ, 0x1f, R2 ;  /* 0x0000001fff097819 */ /* 0x000fe40000011402 */
[----:B------:R-:W-:Y:S02]  /*1ce30*/  LOP3.LUT R11, R2, 0xfffffffc, RZ, 0xc0, !PT ;  /* 0xfffffffc020b7812 */ /* 0x000fe400078ec0ff */
[----:B------:R-:W-:Y:S02]  /*1ce40*/  LEA.HI R9, R9, R10, RZ, 0x3 ;  /* 0x0000000a09097211 */ /* 0x000fe400078f18ff */
[----:B------:R-:W-:Y:S01]  /*1ce50*/  F2FP.PACK_AB R106, R107, R106 ;  /* 0x0000006a6b6a723e */ /* 0x000fe200000000ff */
[----:B------:R-:W-:Y:S01]  /*1ce60*/  IMAD.IADD R11, R0, 0x1, -R11 ;  /* 0x00000001000b7824 */ /* 0x000fe200078e0a0b */
[----:B------:R-:W-:Y:S02]  /*1ce70*/  LOP3.LUT R9, R9, 0xfffffff8, RZ, 0xc0, !PT ;  /* 0xfffffff809097812 */ /* 0x000fe400078ec0ff */
[----:B------:R-:W-:-:S02]  /*1ce80*/  F2FP.PACK_AB R100, R101, R100 ;  /* 0x000000646564723e */ /* 0x000fc400000000ff */
[----:B------:R-:W-:Y:S01]  /*1ce90*/  F2FP.PACK_AB R102, R103, R102 ;  /* 0x000000666766723e */ /* 0x000fe200000000ff */
[----:B------:R-:W-:Y:S01]  /*1cea0*/  IMAD.IADD R10, R10, 0x1, -R9 ;  /* 0x000000010a0a7824 */ /* 0x000fe200078e0a09 */
[----:B------:R-:W-:Y:S02]  /*1ceb0*/  LEA.HI R9, R5, R0, RZ, 0x5 ;  /* 0x0000000005097211 */ /* 0x000fe400078f28ff */
[----:B------:R-:W-:Y:S01]  /*1cec0*/  F2FP.PACK_AB R36, R37, R36 ;  /* 0x000000242524723e */ /* 0x000fe200000000ff */
[C---:B------:R-:W-:Y:S01]  /*1ced0*/  IMAD.SHL.U32 R12, R10.reuse, 0x40, RZ ;  /* 0x000000400a0c7824 */ /* 0x040fe200078e00ff */
[----:B------:R-:W-:Y:S02]  /*1cee0*/  SHF.R.S32.HI R2, RZ, 0x5, R9 ;  /* 0x00000005ff027819 */ /* 0x000fe40000011409 */
[----:B------:R-:W-:Y:S02]  /*1cef0*/  LOP3.LUT R13, R10, 0x1, RZ, 0xc0, !PT ;  /* 0x000000010a0d7812 */ /* 0x000fe400078ec0ff */
[----:B------:R-:W-:Y:S01]  /*1cf00*/  LOP3.LUT R12, R12, 0x1c0, RZ, 0xc0, !PT ;  /* 0x000001c00c0c7812 */ /* 0x000fe200078ec0ff */
[----:B------:R-:W-:Y:S01]  /*1cf10*/  IMAD R7, R2, 0x200, R11 ;  /* 0x0000020002077824 */ /* 0x000fe200078e020b */
[----:B------:R-:W-:-:S02]  /*1cf20*/  ISETP.NE.U32.AND P0, PT, R13, 0x1, PT ;  /* 0x000000010d00780c */ /* 0x000fc40003f05070 */
[----:B------:R-:W-:Y:S02]  /*1cf30*/  LEA.HI R12, R12, R12, RZ, 0x1d ;  /* 0x0000000c0c0c7211 */ /* 0x000fe400078fe8ff */
        /* <DEDUP_REMOVED lines=8> */
[----:B------:R-:W-:-:S02]  /*1cfc0*/  F2FP.PACK_AB R42, R43, R42 ;  /* 0x0000002a2b2a723e */ /* 0x000fc400000000ff */
[C---:B------:R-:W-:Y:S01]  /*1cfd0*/  IMAD.IADD R15, R7.reuse, 0x1, R10 ;  /* 0x00000001070f7824 */ /* 0x040fe200078e020a */
[C---:B------:R-:W-:Y:S02]  /*1cfe0*/  IADD3 R12, R7.reuse, 0x80, RZ ;  /* 0x00000080070c7810 */ /* 0x040fe40007ffe0ff */
[----:B------:R-:W-:Y:S02]  /*1cff0*/  IADD3 R13, R7, 0x70, RZ ;  /* 0x00000070070d7810 */ /* 0x000fe40007ffe0ff */
[----:B------:R-:W-:Y:S01]  /*1d000*/  @P0 IADD3 R13, R12, 0x10, RZ ;  /* 0x000000100c0d0810 */ /* 0x000fe20007ffe0ff */
[----:B------:R-:W-:Y:S01]  /*1d010*/  IMAD.MOV.U32 R12, RZ, RZ, 0x40 ;  /* 0x00000040ff0c7424 */ /* 0x000fe200078e00ff */
[----:B------:R-:W-:Y:S02]  /*1d020*/  F2FP.PACK_AB R44, R45, R44 ;  /* 0x0000002c2d2c723e */ /* 0x000fe400000000ff */
[----:B------:R-:W-:Y:S01]  /*1d030*/  F2FP.PACK_AB R46, R47, R46 ;  /* 0x0000002e2f2e723e */ /* 0x000fe200000000ff */
[----:B------:R-:W-:Y:S01]  /*1d040*/  IMAD.IADD R17, R10, 0x1, R13 ;  /* 0x000000010a117824 */ /* 0x000fe200078e020d */
[----:B------:R-:W-:-:S02]  /*1d050*/  SEL R12, R12, 0xffffffc0, !P2 ;  /* 0xffffffc00c0c7807 */ /* 0x000fc40005000000 */
[----:B------:R-:W-:Y:S02]  /*1d060*/  F2FP.PACK_AB R48, R49, R48 ;  /* 0x000000303130723e */ /* 0x000fe400000000ff */
[----:B------:R-:W-:Y:S01]  /*1d070*/  F2FP.PACK_AB R50, R51, R50 ;  /* 0x000000323332723e */ /* 0x000fe200000000ff */
[--C-:B------:R-:W-:Y:S01]  /*1d080*/  IMAD.IADD R19, R7, 0x1, R12.reuse ;  /* 0x0000000107137824 */ /* 0x100fe200078e020c */
[----:B------:R-:W-:Y:S01]  /*1d090*/  F2FP.PACK_AB R52, R53, R52 ;  /* 0x000000343534723e */ /* 0x000fe200000000ff */
[C---:B------:R-:W-:Y:S01]  /*1d0a0*/  IMAD.IADD R21, R12.reuse, 0x1, R13 ;  /* 0x000000010c157824 */ /* 0x040fe200078e020d */
[----:B------:R-:W-:Y:S01]  /*1d0b0*/  F2FP.PACK_AB R54, R55, R54 ;  /* 0x000000363736723e */ /* 0x000fe200000000ff */
[----:B------:R-:W-:Y:S01]  /*1d0c0*/  IMAD.IADD R23, R12, 0x1, R15 ;  /* 0x000000010c177824 */ /* 0x000fe200078e020f */
[----:B------:R-:W-:Y:S01]  /*1d0d0*/  STS [R7+0x80], R128 ;  /* 0x0000808007007388 */ /* 0x000fe20000000800 */
[----:B------:R-:W-:Y:S01]  /*1d0e0*/  IMAD.IADD R25, R17, 0x1, R12 ;  /* 0x0000000111197824 */ /* 0x000fe200078e020c */
[----:B------:R-:W-:Y:S01]  /*1d0f0*/  F2FP.PACK_AB R56, R57, R56 ;  /* 0x000000383938723e */ /* 0x000fe200000000ff */
[----:B------:R-:W-:Y:S01]  /*1d100*/  IMAD.U32 R12, RZ, RZ, UR4 ;  /* 0x00000004ff0c7e24 */ /* 0x000fe2000f8e00ff */
        /* <DEDUP_REMOVED lines=27> */
[----:B------:R-:W-:Y:S01]  /*1d2c0*/  STS [R21], R108 ;  /* 0x0000006c15007388 */ /* 0x000fe20000000800 */
[----:B------:R-:W-:-:S02]  /*1d2d0*/  F2FP.PACK_AB R96, R97, R96 ;  /* 0x000000606160723e */ /* 0x000fc400000000ff */
[----:B------:R-:W-:Y:S01]  /*1d2e0*/  F2FP.PACK_AB R3, R3, R98 ;  /* 0x000000620303723e */ /* 0x000fe200000000ff */
[----:B------:R-:W-:Y:S01]  /*1d2f0*/  STS [R21+0x400], R110 ;  /* 0x0004006e15007388 */ /* 0x000fe20000000800 */
[----:B------:R-:W-:-:S03]  /*1d300*/  PLOP3.LUT P1, PT, PT, PT, UP1, 0x80, 0x0 ;  /* 0x000000000000781c */ /* 0x000fc60003f2f018 */
        /* <DEDUP_REMOVED lines=26> */
[----:B------:R3:W-:Y:S04]  /*1d4b0*/  STS [R17+0x8000], R80 ;  /* 0x0080005011007388 */ /* 0x0007e80000000800 */
[----:B------:R3:W-:Y:S04]  /*1d4c0*/  STS [R17+0x8400], R82 ;  /* 0x0084005211007388 */ /* 0x0007e80000000800 */
[----:B------:R3:W-:Y:S04]  /*1d4d0*/  STS [R19+0x8080], R84 ;  /* 0x0080805413007388 */ /* 0x0007e80000000800 */
[----:B------:R3:W-:Y:S01]  /*1d4e0*/  STS [R19+0x8480], R86 ;  /* 0x0084805613007388 */ /* 0x0007e20000000800 */
[----:B-1----:R-:W-:Y:S01]  /*1d4f0*/  IMAD.U32 R13, RZ, RZ, UR5 ;  /* 0x00000005ff0d7e24 */ /* 0x002fe2000f8e00ff */
[----:B------:R-:W-:-:S02]  /*1d500*/  ULDC.64 UR4, c[0x0][0x508] ;  /* 0x0001420000047ab9 */ /* 0x000fc40000000a00 */
[----:B------:R3:W-:Y:S04]  /*1d510*/  STS [R21+0x8000], R88 ;  /* 0x0080005815007388 */ /* 0x0007e80000000800 */
[----:B------:R3:W-:Y:S04]  /*1d520*/  STS [R21+0x8400], R90 ;  /* 0x0084005a15007388 */ /* 0x0007e80000000800 */
[----:B------:R3:W-:Y:S04]  /*1d530*/  STS [R23+0x8080], R92 ;  /* 0x0080805c17007388 */ /* 0x0007e80000000800 */
[----:B------:R3:W-:Y:S04]  /*1d540*/  STS [R23+0x8480], R94 ;  /* 0x0084805e17007388 */ /* 0x0007e80000000800 */
[----:B------:R3:W-:Y:S04]  /*1d550*/  STS [R25+0x8000], R96 ;  /* 0x0080006019007388 */ /* 0x0007e80000000800 */
[----:B------:R3:W-:Y:S04]  /*1d560*/  STS [R25+0x8400], R3 ;  /* 0x0084000319007388 */ /* 0x0007e80000000800 */
[----:B------:R-:W-:Y:S01]  /*1d570*/  BAR.SYNC.DEFER_BLOCKING 0x1, 0x100 ;  /* 0x0044000000007b1d */ /* 0x000fe20000010000 */
[----:B------:R-:W-:-:S04]  /*1d580*/  UISETP.NE.U32.AND UP0, UPT, URZ, UR4, UPT ;  /* 0x000000043f00728c */ /* 0x000fc8000bf05070 */
[----:B------:R-:W-:Y:S01]  /*1d590*/  UISETP.NE.AND.EX UP0, UPT, URZ, UR5, UPT, UP0 ;  /* 0x000000053f00728c */ /* 0x000fe2000bf05300 */
[----:B--2---:R-:W2:Y:S02]  /*1d5a0*/  @P1 LDG.E R4, [R12.64] ;  /* 0x0000001c0c041981 */ /* 0x004ea4000c1e1900 */
[----:B------:R-:W-:-:S03]  /*1d5b0*/  ULDC.64 UR4, c[0x0][0x508] ;  /* 0x0001420000047ab9 */ /* 0x000fc60000000a00 */
[----:B------:R-:W-:-:S05]  /*1d5c0*/  PLOP3.LUT P0, PT, PT, PT, UP0, 0x80, 0x0 ;  /* 0x000000000000781c */ /* 0x000fca0003f0f008 */
[----:B------:R-:W-:Y:S01]  /*1d5d0*/  @UP0 UIMAD.WIDE UR4, UR24, UR6, UR4 ;  /* 0x00000006180402a5 */ /* 0x000fe2000f8e0204 */
[----:B------:R-:W-:-:S05]  /*1d5e0*/  IMAD.MOV.U32 R7, RZ, RZ, c[0x0][0x388] ;  /* 0x0000e200ff077624 */ /* 0x000fca00078e00ff */
[----:B------:R-:W-:Y:S02]  /*1d5f0*/  IMAD.U32 R14, RZ, RZ, UR4 ;  /* 0x00000004ff0e7e24 */ /* 0x000fe4000f8e00ff */
[----:B------:R-:W-:-:S05]  /*1d600*/  IMAD.U32 R15, RZ, RZ, UR5 ;  /* 0x00000005ff0f7e24 */ /* 0x000fca000f8e00ff */
[----:B------:R3:W5:Y:S01]  /*1d610*/  @P0 LDG.E R7, [R14.64] ;  /* 0x0000001c0e070981 */ /* 0x000762000c1e1900 */
[----:B------:R-:W-:Y:S02]  /*1d620*/  UMOV UR12, URZ ;  /* 0x0000003f000c7c82 */ /* 0x000fe40008000000 */
[----:B------:R-:W-:Y:S01]  /*1d630*/  UMOV UR13, URZ ;  /* 0x0000003f000d7c82 */ /* 0x000fe20008000000 */
[----:B--2---:R-:W1:Y:S02]  /*1d640*/  @P1 R2UR UR5, R4 ;  /* 0x00000000040513c2 */ /* 0x004e6400000e0000 */
[----:B-1----:R-:W-:Y:S02]  /*1d650*/  @UP1 USHF.R.S32.HI UR4, URZ, 0x1f, UR5 ;  /* 0x0000001f3f041899 */ /* 0x002fe40008011405 */
[----:B------:R-:W-:-:S05]  /*1d660*/  @UP1 UMOV UR12, UR5 ;  /* 0x00000005000c1c82 */ /* 0x000fca0008000000 */
[----:B------:R-:W-:Y:S01]  /*1d670*/  @UP1 UMOV UR13, UR4 ;  /* 0x00000004000d1c82 */ /* 0x000fe20008000000 */
[----:B------:R-:W-:Y:S05]  /*1d680*/  @P0 BRA `(.L_x_422) ;  /* 0x0000004000000947 */ /* 0x000fea0003800000 */
[----:B---3--:R-:W-:Y:S05]  /*1d690*/  @!P1 BRA `(.L_x_422) ;  /* 0x0000003000009947 */ /* 0x008fea0003800000 */
[----:B-----5:R-:W2:Y:S04]  /*1d6a0*/  LDG.E R7, [R12.64] ;  /* 0x0000001c0c077981 */ /* 0x020ea8000c1e1900 */
[----:B------:R-:W2:Y:S02]  /*1d6b0*/  LDG.E R4, [R12.64+0x4] ;  /* 0x0000041c0c047981 */ /* 0x000ea4000c1e1900 */
[----:B--2---:R-:W-:Y:S02]  /*1d6c0*/  IADD3 R7, -R7, R4, RZ ;  /* 0x0000000407077210 */ /* 0x004fe40007ffe1ff */
.L_x_422:
[----:B---3--:R-:W-:Y:S01]  /*1d6d0*/  SHF.R.S32.HI R3, RZ, 0x1f, R2 ;  /* 0x0000001fff037819 */ /* 0x008fe20000011402 */
[----:B------:R-:W1:Y:S01]  /*1d6e0*/  S2R R57, SR_CTAID.X ;  /* 0x0000000000397919 */ /* 0x000e620000002500 */
[----:B------:R-:W-:Y:S01]  /*1d6f0*/  LOP3.LUT R13, R9, 0xffffffe0, RZ, 0xc0, !PT ;  /* 0xffffffe0090d7812 */ /* 0x000fe200078ec0ff */
[----:B------:R-:W-:Y:S01]  /*1d700*/  IMAD.MOV.U32 R4, RZ, RZ, c[0x0][0x4e8] ;  /* 0x00013a00ff047624 */ /* 0x000fe200078e00ff */
[----:B------:R-:W-:Y:S01]  /*1d710*/  LEA.HI R3, R3, R2, RZ, 0x3 ;  /* 0x0000000203037211 */ /* 0x000fe200078f18ff */
[----:B------:R-:W-:Y:S01]  /*1d720*/  ULDC.64 UR4, c[0x0][0x3a0] ;  /* 0x0000e80000047ab9 */ /* 0x000fe20000000a00 */
[----:B------:R-:W-:Y:S01]  /*1d730*/  BSSY B0, `(.L_x_423) ;  /* 0x000008c000007945 */ /* 0x000fe20003800000 */
[----:B------:R-:W-:Y:S01]  /*1d740*/  UMOV UR11, UR13 ;  /* 0x0000000d000b7c82 */ /* 0x000fe20008000000 */
[----:B------:R-:W-:Y:S01]  /*1d750*/  LOP3.LUT R9, R3, 0xffffff8, RZ, 0xc0, !PT ;  /* 0x0ffffff803097812 */ /* 0x000fe200078ec0ff */
[----:B------:R-:W-:Y:S01]  /*1d760*/  IMAD.IADD R3, R0, 0x1, -R13 ;  /* 0x0000000100037824 */ /* 0x000fe200078e0a0d */
[----:B------:R-:W-:Y:S01]  /*1d770*/  ISETP.NE.AND P1, PT, R4, 0x1, PT ;  /* 0x000000010400780c */ /* 0x000fe20003f25270 */
[----:B------:R-:W-:Y:S01]  /*1d780*/  UIMAD UR13, UR13, UR4, URZ ;  /* 0x000000040d0d72a4 */ /* 0x000fe2000f8e023f */
[----:B------:R-:W-:Y:S01]  /*1d790*/  LEA.HI R4, R11, R11, RZ, 0x1 ;  /* 0x0000000b0b047211 */ /* 0x000fe200078f08ff */
[----:B------:R-:W-:Y:S01]  /*1d7a0*/  IMAD.IADD R2, R2, 0x1, -R9 ;  /* 0x0000000102027824 */ /* 0x000fe200078e0a09 */
[----:B------:R-:W-:Y:S01]  /*1d7b0*/  SHF.R.S32.HI R10, RZ, 0x1f, R3 ;  /* 0x0000001fff0a7819 */ /* 0x000fe20000011403 */
[----:B------:R-:W-:Y:S01]  /*1d7c0*/  UMOV UR10, UR12 ;  /* 0x0000000c000a7c82 */ /* 0x000fe20008000000 */
[----:B------:R-:W-:Y:S01]  /*1d7d0*/  LOP3.LUT R4, R4, 0x1ffffffe, RZ, 0xc0, !PT ;  /* 0x1ffffffe04047812 */ /* 0x000fe200078ec0ff */
[----:B------:R-:W-:Y:S01]  /*1d7e0*/  ULDC.64 UR6, c[0x0][0x490] ;  /* 0x0001240000067ab9 */ /* 0x000fe20000000a00 */
[----:B------:R-:W-:Y:S01]  /*1d7f0*/  LEA.HI R9, R10, R3, RZ, 0x2 ;  /* 0x000000030a097211 */ /* 0x000fe200078f10ff */
[----:B------:R-:W-:Y:S01]  /*1d800*/  UIMAD.WIDE.U32 UR16, UR12, UR4, URZ ;  /* 0x000000040c1072a5 */ /* 0x000fe2000f8e003f */
[----:B------:R-:W-:Y:S01]  /*1d810*/  LOP3.LUT P2, RZ, R3, 0x3, RZ, 0xc0, !PT ;  /* 0x0000000303ff7812 */ /* 0x000fe2000784c0ff */
[----:B------:R-:W-:Y:S01]  /*1d820*/  IMAD.IADD R11, R11, 0x1, -R4 ;  /* 0x000000010b0b7824 */ /* 0x000fe200078e0a04 */
[----:B------:R-:W-:Y:S01]  /*1d830*/  SHF.R.S32.HI R9, RZ, 0x2, R9 ;  /* 0x00000002ff097819 */ /* 0x000fe20000011409 */
[----:B------:R-:W-:-:S02]  /*1d840*/  UIMAD UR13, UR12, UR5, UR13 ;  /* 0x000000050c0d72a4 */ /* 0x000fc4000f8e020d */
[----:B------:R-:W-:Y:S02]  /*1d850*/  USHF.R.S32.HI UR12, URZ, 0x1f, UR24 ;  /* 0x0000001f3f0c7899 */ /* 0x000fe40008011418 */
[----:B------:R-:W-:Y:S01]  /*1d860*/  IMAD R2, R2, 0x10, R9 ;  /* 0x0000001002027824 */ /* 0x000fe200078e0209 */
[----:B------:R-:W-:Y:S02]  /*1d870*/  UIMAD UR9, UR8, UR6, URZ ;  /* 0x00000006080972a4 */ /* 0x000fe4000f8e023f */
[----:B------:R-:W-:Y:S01]  /*1d880*/  USEL UR12, UR12, URZ, !UP1 ;  /* 0x0000003f0c0c7287 */ /* 0x000fe2000c800000 */
[----:B------:R-:W-:Y:S01]  /*1d890*/  IMAD R4, R11, 0x8, R2 ;  /* 0x000000080b047824 */ /* 0x000fe200078e0202 */
[----:B------:R-:W-:Y:S02]  /*1d8a0*/  UIMAD.WIDE.U32 UR10, UR15, UR6, UR10 ;  /* 0x000000060f0a72a5 */ /* 0x000fe4000f8e000a */
[----:B------:R-:W-:Y:S02]  /*1d8b0*/  UIMAD UR9, UR15, UR7, UR9 ;  /* 0x000000070f0972a4 */ /* 0x000fe4000f8e0209 */
[----:B-1----:R-:W-:Y:S01]  /*1d8c0*/  LEA R9, R57, R4, 0x7 ;  /* 0x0000000439097211 */ /* 0x002fe200078e38ff */
[----:B------:R-:W-:Y:S01]  /*1d8d0*/  ULDC.64 UR6, c[0x0][0x498] ;  /* 0x0001260000067ab9 */ /* 0x000fe20000000a00 */
[CC--:B------:R-:W-:Y:S01]  /*1d8e0*/  LEA.HI R4, R5.reuse, R0.reuse, RZ, 0x3 ;  /* 0x0000000005047211 */ /* 0x0c0fe200078f18ff */
[----:B------:R-:W-:Y:S01]  /*1d8f0*/  USEL UR24, UR24, URZ, !UP1 ;  /* 0x0000003f18187287 */ /* 0x000fe2000c800000 */
[----:B------:R-:W-:Y:S01]  /*1d900*/  LEA.HI R5, R5, R0, RZ, 0x6 ;  /* 0x0000000005057211 */ /* 0x000fe200078f30ff */
[----:B------:R-:W-:Y:S01]  /*1d910*/  @P1 IMAD.HI.U32 R3, R9, c[0x0][0x4ec], RZ ;  /* 0x00013b0009031a27 */ /* 0x000fe200078e00ff */
[----:B------:R-:W-:-:S02]  /*1d920*/  UIMAD UR14, UR12, UR6, URZ ;  /* 0x000000060c0e72a4 */ /* 0x000fc4000f8e023f */
[----:B------:R-:W-:Y:S01]  /*1d930*/  UIADD3 UR11, UR11, UR9, URZ ;  /* 0x000000090b0b7290 */ /* 0x000fe2000fffe03f */
[----:B------:R-:W-:Y:S01]  /*1d940*/  IMAD.MOV.U32 R14, RZ, RZ, R9 ;  /* 0x000000ffff0e7224 */ /* 0x000fe200078e0009 */
[----:B------:R-:W-:Y:S01]  /*1d950*/  @P1 SHF.R.U32.HI R14, RZ, c[0x0][0x4f0], R3 ;  /* 0x00013c00ff0e1a19 */ /* 0x000fe20000011603 */
[----:B------:R-:W-:Y:S01]  /*1d960*/  UIMAD UR7, UR24, UR7, UR14 ;  /* 0x00000007180772a4 */ /* 0x000fe2000f8e020e */
[----:B------:R-:W-:Y:S01]  /*1d970*/  LOP3.LUT R3, R4, 0xfffffff8, RZ, 0xc0, !PT ;  /* 0xfffffff804037812 */ /* 0x000fe200078ec0ff */
[----:B------:R-:W-:Y:S01]  /*1d980*/  UIMAD.WIDE.U32 UR10, UR24, UR6, UR10 ;  /* 0x00000006180a72a5 */ /* 0x000fe2000f8e000a */
[----:B------:R-:W-:Y:S01]  /*1d990*/  SHF.R.S32.HI R4, RZ, 0x3, R4 ;  /* 0x00000003ff047819 */ /* 0x000fe20000011404 */
[--C-:B------:R-:W-:Y:S01]  /*1d9a0*/  IMAD.MOV R10, RZ, RZ, -R14.reuse ;  /* 0x000000ffff0a7224 */ /* 0x100fe200078e0a0e */
[----:B------:R-:W-:Y:S01]  /*1d9b0*/  ULDC.64 UR4, c[0x0][0x3e8] ;  /* 0x0000fa0000047ab9 */ /* 0x000fe20000000a00 */
[----:B------:R-:W-:Y:S01]  /*1d9c0*/  IMAD.IADD R3, R0, 0x1, -R3 ;  /* 0x0000000100037824 */ /* 0x000fe200078e0a03 */
[----:B------:R-:W-:Y:S01]  /*1d9d0*/  UIMAD UR8, UR8, UR4, URZ ;  /* 0x00000004080872a4 */ /* 0x000fe2000f8e023f */
[----:B------:R-:W-:Y:S01]  /*1d9e0*/  IMAD R10, R10, c[0x0][0x4e8], R9 ;  /* 0x00013a000a0a7a24 */ /* 0x000fe200078e0209 */
[----:B------:R-:W-:Y:S01]  /*1d9f0*/  SHF.R.S32.HI R9, RZ, 0x1f, R14 ;  /* 0x0000001fff097819 */ /* 0x000fe2000001140e */
[----:B------:R-:W-:Y:S01]  /*1da00*/  IMAD.U32 R0, RZ, RZ, UR7 ;  /* 0x00000007ff007e24 */ /* 0x000fe2000f8e00ff */
[----:B------:R-:W-:Y:S01]  /*1da10*/  IADD3 R14, P0, R14, UR10, RZ ;  /* 0x0000000a0e0e7c10 */ /* 0x000fe2000ff1e0ff */
[----:B------:R-:W-:Y:S01]  /*1da20*/  IMAD.SHL.U32 R19, R4, 0x40, RZ ;  /* 0x0000004004137824 */ /* 0x000fe200078e00ff */
[----:B------:R-:W-:Y:S01]  /*1da30*/  SHF.R.S32.HI R17, RZ, 0x1f, R10 ;  /* 0x0000001fff117819 */ /* 0x000fe2000001140a */
[----:B------:R-:W-:Y:S01]  /*1da40*/  UIADD3 UR17, UR17, UR13, URZ ;  /* 0x0000000d11117290 */ /* 0x000fe2000fffe03f */
[----:B------:R-:W-:Y:S01]  /*1da50*/  IADD3.X R15, R9, UR11, R0, P0, !PT ;  /* 0x0000000b090f7c10 */ /* 0x000fe200087fe400 */
[----:B------:R-:W-:Y:S01]  /*1da60*/  UIMAD UR5, UR15, UR5, UR8 ;  /* 0x000000050f0572a4 */ /* 0x000fe2000f8e0208 */
[----:B------:R-:W-:Y:S01]  /*1da70*/  LEA R0, R3, R4, 0x5 ;  /* 0x0000000403007211 */ /* 0x000fe200078e28ff */
[----:B------:R-:W-:Y:S01]  /*1da80*/  IMAD R17, R17, c[0x0][0x488], RZ ;  /* 0x0001220011117a24 */ /* 0x000fe200078e02ff */
[----:B------:R-:W-:Y:S01]  /*1da90*/  LOP3.LUT R19, R19, 0x1c0, RZ, 0xc0, !PT ;  /* 0x000001c013137812 */ /* 0x000fe200078ec0ff */
[----:B------:R-:W-:Y:S01]  /*1daa0*/  IMAD.WIDE.U32 R14, R10, c[0x0][0x488], R14 ;  /* 0x000122000a0e7a25 */ /* 0x000fe200078e000e */
[----:B------:R-:W-:-:S02]  /*1dab0*/  UIMAD.WIDE.U32 UR16, UR15, UR4, UR16 ;  /* 0x000000040f1072a5 */ /* 0x000fc4000f8e0010 */
[----:B------:R-:W-:Y:S01]  /*1dac0*/  ULDC.64 UR6, c[0x0][0x3f0] ;  /* 0x0000fc0000067ab9 */ /* 0x000fe20000000a00 */
[----:B------:R-:W-:Y:S01]  /*1dad0*/  IMAD R13, R57, 0x80, R0 ;  /* 0x00000080390d7824 */ /* 0x000fe200078e0200 */
[----:B------:R-:W-:Y:S01]  /*1dae0*/  LEA R16, P0, R14, c[0x0][0x450], 0x2 ;  /* 0x000114000e107a11 */ /* 0x000fe200078010ff */
[----:B------:R-:W-:Y:S01]  /*1daf0*/  IMAD R17, R10, c[0x0][0x48c], R17 ;  /* 0x000123000a117a24 */ /* 0x000fe200078e0211 */
[----:B------:R-:W-:Y:S01]  /*1db00*/  UIMAD UR12, UR12, UR6, URZ ;  /* 0x000000060c0c72a4 */ /* 0x000fe2000f8e023f */
[----:B------:R-:W-:Y:S01]  /*1db10*/  IMAD.SHL.U32 R0, R3, 0x8, RZ ;  /* 0x0000000803007824 */ /* 0x000fe200078e00ff */
[----:B------:R-:W-:Y:S01]  /*1db20*/  SHF.R.U32.HI R3, RZ, 0x3, R19 ;  /* 0x00000003ff037819 */ /* 0x000fe20000011613 */
[----:B------:R-:W-:Y:S01]  /*1db30*/  @P1 IMAD.HI.U32 R11, R13, c[0x0][0x4ec], RZ ;  /* 0x00013b000d0b1a27 */ /* 0x000fe200078e00ff */
[----:B------:R-:W-:Y:S01]  /*1db40*/  UIADD3 UR17, UR17, UR5, URZ ;  /* 0x0000000511117290 */ /* 0x000fe2000fffe03f */
[----:B------:R-:W-:Y:S01]  /*1db50*/  SHFL.IDX PT, R50, R16, RZ, 0x1c1f ;  /* 0x001c1fff10327589 */ /* 0x000fe200000e0000 */
[----:B------:R-:W-:Y:S01]  /*1db60*/  LOP3.LUT R10, R19, 0x38, R0, 0xf8, !PT ;  /* 0x00000038130a7812 */ /* 0x000fe200078ef800 */
[----:B------:R-:W-:Y:S01]  /*1db70*/  IMAD.IADD R12, R15, 0x1, R17 ;  /* 0x000000010f0c7824 */ /* 0x000fe200078e0211 */
[----:B------:R-:W-:Y:S01]  /*1db80*/  UIMAD UR7, UR24, UR7, UR12 ;  /* 0x00000007180772a4 */ /* 0x000fe2000f8e020c */
[----:B------:R-:W-:Y:S01]  /*1db90*/  IMAD.MOV.U32 R9, RZ, RZ, R13 ;  /* 0x000000ffff097224 */ /* 0x000fe200078e000d */
[----:B------:R-:W-:Y:S01]  /*1dba0*/  @P1 SHF.R.U32.HI R9, RZ, c[0x0][0x4f0], R11 ;  /* 0x00013c00ff091a19 */ /* 0x000fe2000001160b */
[----:B------:R-:W-:Y:S01]  /*1dbb0*/  UIMAD.WIDE.U32 UR16, UR24, UR6, UR16 ;  /* 0x00000006181072a5 */ /* 0x000fe2000f8e0010 */
[----:B------:R-:W-:Y:S01]  /*1dbc0*/  LEA.HI.X R12, R14, c[0x0][0x454], R12, 0x2, P0 ;  /* 0x000115000e0c7a11 */ /* 0x000fe200000f140c */
[----:B------:R-:W-:Y:S01]  /*1dbd0*/  SHFL.IDX PT, R48, R16, 0x1, 0x1c1f ;  /* 0x003c1f0010307f89 */ /* 0x000fe200000e0000 */
[----:B------:R-:W-:Y:S01]  /*1dbe0*/  LOP3.LUT R3, R10, R3, RZ, 0x3c, !PT ;  /* 0x000000030a037212 */ /* 0x000fe200078e3cff */
[--C-:B------:R-:W-:Y:S01]  /*1dbf0*/  IMAD.MOV R10, RZ, RZ, -R9.reuse ;  /* 0x000000ffff0a7224 */ /* 0x100fe200078e0a09 */
[----:B------:R-:W-:Y:S01]  /*1dc00*/  UIADD3 UR7, UR17, UR7, URZ ;  /* 0x0000000711077290 */ /* 0x000fe2000fffe03f */
[----:B------:R-:W1:Y:S01]  /*1dc10*/  SHFL.IDX PT, R51, R12, RZ, 0x1c1f ;  /* 0x001c1fff0c337589 */ /* 0x000e6200000e0000 */
[----:B------:R-:W-:Y:S01]  /*1dc20*/  SHF.R.S32.HI R11, RZ, 0x1f, R9 ;  /* 0x0000001fff0b7819 */ /* 0x000fe20000011409 */
[----:B------:R-:W-:Y:S01]  /*1dc30*/  IMAD R10, R10, c[0x0][0x4e8], R13 ;  /* 0x00013a000a0a7a24 */ /* 0x000fe200078e020d */
[----:B------:R-:W-:Y:S01]  /*1dc40*/  MOV R14, UR16 ;  /* 0x00000010000e7c02 */ /* 0x000fe20008000f00 */
[----:B------:R2:W3:Y:S01]  /*1dc50*/  SHFL.IDX PT, R49, R12, 0x1, 0x1c1f ;  /* 0x003c1f000c317f89 */ /* 0x0004e200000e0000 */
[----:B------:R-:W-:-:S02]  /*1dc60*/  IMAD R13, R57, 0x80, R2 ;  /* 0x00000080390d7824 */ /* 0x000fc400078e0202 */
[----:B-----5:R-:W-:Y:S02]  /*1dc70*/  IMAD R2, R7, c[0x0][0x4e8], RZ ;  /* 0x00013a0007027a24 */ /* 0x020fe400078e02ff */
[----:B------:R-:W-:Y:S01]  /*1dc80*/  IMAD.U32 R15, RZ, RZ, UR17 ;  /* 0x00000011ff0f7e24 */ /* 0x000fe2000f8e00ff */
[C---:B------:R-:W-:Y:S01]  /*1dc90*/  IADD3 R7, R13.reuse, 0x8, RZ ;  /* 0x000000080d077810 */ /* 0x040fe20007ffe0ff */
[----:B------:R-:W-:Y:S01]  /*1dca0*/  IMAD.U32 R15, RZ, RZ, UR7 ;  /* 0x00000007ff0f7e24 */ /* 0x000fe2000f8e00ff */
[-C--:B------:R-:W-:Y:S01]  /*1dcb0*/  ISETP.GE.OR P0, PT, R13, R2.reuse, P2 ;  /* 0x000000020d00720c */ /* 0x080fe20001706670 */
[----:B------:R-:W-:Y:S01]  /*1dcc0*/  IMAD R18, R11, c[0x0][0x3e0], RZ ;  /* 0x0000f8000b127a24 */ /* 0x000fe200078e02ff */
[----:B------:R-:W-:Y:S01]  /*1dcd0*/  ISETP.GE.OR P2, PT, R7, R2, P2 ;  /* 0x000000020700720c */ /* 0x000fe20001746670 */
[----:B------:R-:W-:-:S04]  /*1dce0*/  IMAD.WIDE.U32 R14, R9, c[0x0][0x3e0], R14 ;  /* 0x0000f800090e7a25 */ /* 0x000fc800078e000e */
[----:B------:R-:W-:Y:S01]  /*1dcf0*/  IMAD R18, R9, c[0x0][0x3e4], R18 ;  /* 0x0000f90009127a24 */ /* 0x000fe200078e0212 */
[----:B------:R-:W-:Y:S01]  /*1dd00*/  SHF.R.S32.HI R9, RZ, 0x1f, R10 ;  /* 0x0000001fff097819 */ /* 0x000fe2000001140a */
[----:B------:R-:W-:-:S03]  /*1dd10*/  IMAD R57, R57, 0x80, R4 ;  /* 0x0000008039397824 */ /* 0x000fc600078e0204 */
[----:B------:R-:W-:Y:S01]  /*1dd20*/  IADD3 R15, R15, R18, RZ ;  /* 0x000000120f0f7210 */ /* 0x000fe20007ffe0ff */
[----:B------:R-:W-:Y:S01]  /*1dd30*/  IMAD R9, R9, c[0x0][0x3d8], RZ ;  /* 0x0000f60009097a24 */ /* 0x000fe200078e02ff */
[----:B-1----:R1:W-:Y:S01]  /*1dd40*/  @!P0 ST.E [R50.64], R6 ;  /* 0x0000000632008985 */ /* 0x0023e2000c10191c */
[----:B--2---:R-:W-:-:S03]  /*1dd50*/  IMAD.SHL.U32 R12, R5, 0x8, RZ ;  /* 0x00000008050c7824 */ /* 0x004fc600078e00ff */
[----:B---3--:R1:W-:Y:S02]  /*1dd60*/  @!P2 ST.E [R48.64], R8 ;  /* 0x000000083000a985 */ /* 0x0083e4000c10191c */
[----:B------:R-:W-:Y:S01]  /*1dd70*/  LOP3.LUT R12, R3, 0x7ffffe00, R12, 0xf8, !PT ;  /* 0x7ffffe00030c7812 */ /* 0x000fe200078ef80c */
[C---:B------:R-:W-:Y:S02]  /*1dd80*/  IMAD R3, R10.reuse, c[0x0][0x3dc], R9 ;  /* 0x0000f7000a037a24 */ /* 0x040fe400078e0209 */
[----:B------:R-:W-:-:S04]  /*1dd90*/  IMAD.WIDE.U32 R10, R10, c[0x0][0x3d8], R14 ;  /* 0x0000f6000a0a7a25 */ /* 0x000fc800078e000e */
[----:B------:R-:W-:Y:S01]  /*1dda0*/  IMAD.SHL.U32 R58, R12, 0x2, RZ ;  /* 0x000000020c3a7824 */ /* 0x000fe200078e00ff */
[----:B------:R-:W-:Y:S01]  /*1ddb0*/  LEA R56, P0, R10, c[0x0][0x380], 0x1 ;  /* 0x0000e0000a387a11 */ /* 0x000fe200078008ff */
[----:B------:R-:W-:-:S03]  /*1ddc0*/  IMAD.IADD R3, R11, 0x1, R3 ;  /* 0x000000010b037824 */ /* 0x000fc600078e0203 */
[----:B------:R1:W2:Y:S02]  /*1ddd0*/  LDS.128 R44, [R58+0x1080] ;  /* 0x001080003a2c7984 */ /* 0x0002a40000000c00 */
[----:B------:R-:W-:Y:S02]  /*1dde0*/  LEA.HI.X R55, R10, c[0x0][0x384], R3, 0x1, P0 ;  /* 0x0000e1000a377a11 */ /* 0x000fe400000f0c03 */
        /* <DEDUP_REMOVED lines=32> */
.L_x_424:
[----:B--2---:R-:W-:Y:S05]  /*1dff0*/  BSYNC B0 ;  /* 0x0000000000007941 */ /* 0x004fea0003800000 */
.L_x_423:
        /* <DEDUP_REMOVED lines=23> */
.L_x_426:
[----:B------:R-:W-:Y:S05]  /*1e170*/  BSYNC B0 ;  /* 0x0000000000007941 */ /* 0x000fea0003800000 */
.L_x_425:
        /* <DEDUP_REMOVED lines=23> */
.L_x_428:
[----:B------:R-:W-:Y:S05]  /*1e2f0*/  BSYNC B0 ;  /* 0x0000000000007941 */ /* 0x000fea0003800000 */
.L_x_427:
        /* <DEDUP_REMOVED lines=24> */
.L_x_421:
[----:B------:R-:W-:Y:S02]  /*1e480*/  ULDC.64 UR4, c[0x0][0x500] ;  /* 0x0001400000047ab9 */ /* 0x000fe40000000a00 */
[----:B------:R-:W-:Y:S02]  /*1e490*/  UISETP.NE.U32.AND UP1, UPT, URZ, UR4, UPT ;  /* 0x000000043f00728c */ /* 0x000fe4000bf25070 */
[----:B------:R-:W-:Y:S02]  /*1e4a0*/  UMOV UR6, 0x4 ;  /* 0x0000000400067882 */ /* 0x000fe40000000000 */
[----:B------:R-:W-:-:S03]  /*1e4b0*/  UISETP.NE.AND.EX UP1, UPT, URZ, UR5, UPT, UP1 ;  /* 0x000000053f00728c */ /* 0x000fc6000bf25310 */
[----:B------:R-:W-:Y:S02]  /*1e4c0*/  ULDC.64 UR4, c[0x0][0x500] ;  /* 0x0001400000047ab9 */ /* 0x000fe40000000a00 */
[----:B------:R-:W-:Y:S01]  /*1e4d0*/  UIMAD.WIDE UR4, UR24, UR6, UR4 ;  /* 0x00000006180472a5 */ /* 0x000fe2000f8e0204 */
[----:B------:R-:W-:-:S05]  /*1e4e0*/  PLOP3.LUT P1, PT, PT, PT, UP1, 0x80, 0x0 ;  /* 0x000000000000781c */ /* 0x000fca0003f2f018 */
[----:B------:R-:W-:Y:S01]  /*1e4f0*/  IMAD.U32 R6, RZ, RZ, UR4 ;  /* 0x00000004ff067e24 */ /* 0x000fe2000f8e00ff */
[----:B------:R-:W-:Y:S01]  /*1e500*/  MOV R7, UR5 ;  /* 0x0000000500077c02 */ /* 0x000fe20008000f00 */
[----:B------:R-:W-:-:S06]  /*1e510*/  ULDC.64 UR4, c[0x0][0x508] ;  /* 0x0001420000047ab9 */ /* 0x000fcc0000000a00 */
[----:B------:R-:W2:Y:S01]  /*1e520*/  @P1 LDG.E R0, [R6.64] ;  /* 0x0000001c06001981 */ /* 0x000ea2000c1e1900 */
[----:B------:R-:W-:Y:S01]  /*1e530*/  UISETP.NE.U32.AND UP0, UPT, URZ, UR4, UPT ;  /* 0x000000043f00728c */ /* 0x000fe2000bf05070 */
[----:B------:R-:W-:-:S03]  /*1e540*/  IMAD.MOV.U32 R3, RZ, RZ, c[0x0][0x388] ;  /* 0x0000e200ff037624 */ /* 0x000fc600078e00ff */
[----:B------:R-:W-:-:S03]  /*1e550*/  UISETP.NE.AND.EX UP0, UPT, URZ, UR5, UPT, UP0 ;  /* 0x000000053f00728c */ /* 0x000fc6000bf05300 */
[----:B------:R-:W-:-:S03]  /*1e560*/  ULDC.64 UR4, c[0x0][0x508] ;  /* 0x0001420000047ab9 */ /* 0x000fc60000000a00 */
[----:B------:R-:W-:-:S05]  /*1e570*/  PLOP3.LUT P0, PT, PT, PT, UP0, 0x80, 0x0 ;  /* 0x000000000000781c */ /* 0x000fca0003f0f008 */
[----:B------:R-:W-:-:S06]  /*1e580*/  @UP0 UIMAD.WIDE UR4, UR24, UR6, UR4 ;  /* 0x00000006180402a5 */ /* 0x000fcc000f8e0204 */
[----:B------:R-:W-:Y:S01]  /*1e590*/  MOV R4, UR4 ;  /* 0x0000000400047c02 */ /* 0x000fe20008000f00 */
[----:B------:R-:W-:-:S05]  /*1e5a0*/  IMAD.U32 R5, RZ, RZ, UR5 ;  /* 0x00000005ff057e24 */ /* 0x000fca000f8e00ff */
[----:B------:R1:W5:Y:S01]  /*1e5b0*/  @P0 LDG.E R3, [R4.64] ;  /* 0x0000001c04030981 */ /* 0x000362000c1e1900 */
[----:B------:R-:W-:Y:S02]  /*1e5c0*/  UMOV UR10, URZ ;  /* 0x0000003f000a7c82 */ /* 0x000fe40008000000 */
[----:B------:R-:W-:Y:S01]  /*1e5d0*/  UMOV UR11, URZ ;  /* 0x0000003f000b7c82 */ /* 0x000fe20008000000 */
[----:B--2---:R-:W2:Y:S02]  /*1e5e0*/  @P1 R2UR UR5, R0 ;  /* 0x00000000000513c2 */ /* 0x004ea400000e0000 */
[----:B--2---:R-:W-:Y:S02]  /*1e5f0*/  @UP1 USHF.R.S32.HI UR4, URZ, 0x1f, UR5 ;  /* 0x0000001f3f041899 */ /* 0x004fe40008011405 */
[----:B------:R-:W-:-:S05]  /*1e600*/  @UP1 UMOV UR10, UR5 ;  /* 0x00000005000a1c82 */ /* 0x000fca0008000000 */
[----:B------:R-:W-:Y:S01]  /*1e610*/  @UP1 UMOV UR11, UR4 ;  /* 0x00000004000b1c82 */ /* 0x000fe20008000000 */
[----:B------:R-:W-:Y:S05]  /*1e620*/  @P0 BRA `(.L_x_429) ;  /* 0x0000004000000947 */ /* 0x000fea0003800000 */
[----:B-1----:R-:W-:Y:S05]  /*1e630*/  @!P1 BRA `(.L_x_429) ;  /* 0x0000003000009947 */ /* 0x002fea0003800000 */
[----:B-----5:R-:W2:Y:S04]  /*1e640*/  LDG.E R3, [R6.64] ;  /* 0x0000001c06037981 */ /* 0x020ea8000c1e1900 */
[----:B------:R-:W2:Y:S02]  /*1e650*/  LDG.E R0, [R6.64+0x4] ;  /* 0x0000041c06007981 */ /* 0x000ea4000c1e1900 */
[----:B--2---:R-:W-:Y:S02]  /*1e660*/  IADD3 R3, -R3, R0, RZ ;  /* 0x0000000003037210 */ /* 0x004fe40007ffe1ff */
.L_x_429:
[----:B-1----:R-:W1:Y:S01]  /*1e670*/  S2R R7, SR_TID.X ;  /* 0x0000000000077919 */ /* 0x002e620000002100 */
[----:B------:R-:W-:Y:S01]  /*1e680*/  USHF.R.S32.HI UR6, URZ, 0x1f, UR24 ;  /* 0x0000001f3f067899 */ /* 0x000fe20008011418 */
[----:B------:R-:W-:Y:S01]  /*1e690*/  BSSY B0, `(.L_x_430) ;  /* 0x0000029000007945 */ /* 0x000fe20003800000 */
[----:B------:R-:W-:-:S02]  /*1e6a0*/  USEL UR24, UR24, URZ, !UP1 ;  /* 0x0000003f18187287 */ /* 0x000fc4000c800000 */
[----:B------:R-:W-:Y:S01]  /*1e6b0*/  USEL UR6, UR6, URZ, !UP1 ;  /* 0x0000003f06067287 */ /* 0x000fe2000c800000 */
[----:B-1----:R-:W-:-:S13]  /*1e6c0*/  ISETP.GT.AND P0, PT, R7, 0x7f, PT ;  /* 0x0000007f0700780c */ /* 0x002fda0003f04270 */
[----:B------:R-:W-:Y:S05]  /*1e6d0*/  @P0 BRA `(.L_x_431) ;  /* 0x0000024000000947 */ /* 0x000fea0003800000 */
[----:B------:R-:W1:Y:S01]  /*1e6e0*/  S2R R2, SR_CTAID.X ;  /* 0x0000000000027919 */ /* 0x000e620000002500 */
[----:B-----5:R-:W-:Y:S01]  /*1e6f0*/  IMAD R0, R3, c[0x0][0x4e8], RZ ;  /* 0x00013a0003007a24 */ /* 0x020fe200078e02ff */
[----:B-1----:R-:W-:-:S04]  /*1e700*/  LEA R5, R2, R7, 0x7 ;  /* 0x0000000702057211 */ /* 0x002fc800078e38ff */
[----:B------:R-:W-:-:S13]  /*1e710*/  ISETP.GE.AND P0, PT, R5, R0, PT ;  /* 0x000000000500720c */ /* 0x000fda0003f06270 */
[----:B------:R-:W-:Y:S05]  /*1e720*/  @P0 BRA `(.L_x_431) ;  /* 0x000001f000000947 */ /* 0x000fea0003800000 */
[----:B------:R-:W-:Y:S01]  /*1e730*/  IMAD.MOV.U32 R0, RZ, RZ, c[0x0][0x4e8] ;  /* 0x00013a00ff007624 */ /* 0x000fe200078e00ff */
[----:B------:R-:W-:Y:S01]  /*1e740*/  ULDC.64 UR4, c[0x0][0x490] ;  /* 0x0001240000047ab9 */ /* 0x000fe20000000a00 */
[----:B------:R-:W-:Y:S01]  /*1e750*/  IMAD.MOV.U32 R8, RZ, RZ, R5 ;  /* 0x000000ffff087224 */ /* 0x000fe200078e0005 */
[----:B------:R-:W-:Y:S02]  /*1e760*/  UIMAD UR7, UR8, UR4, URZ ;  /* 0x00000004080772a4 */ /* 0x000fe4000f8e023f */
[----:B------:R-:W-:Y:S01]  /*1e770*/  ISETP.NE.AND P0, PT, R0, 0x1, PT ;  /* 0x000000010000780c */ /* 0x000fe20003f05270 */
[----:B------:R-:W-:Y:S02]  /*1e780*/  UMOV UR12, UR10 ;  /* 0x0000000a000c7c82 */ /* 0x000fe40008000000 */
[----:B------:R-:W-:Y:S02]  /*1e790*/  UMOV UR13, UR11 ;  /* 0x0000000b000d7c82 */ /* 0x000fe40008000000 */
[----:B------:R-:W-:-:S02]  /*1e7a0*/  UIMAD.WIDE.U32 UR12, UR15, UR4, UR12 ;  /* 0x000000040f0c72a5 */ /* 0x000fc4000f8e000c */
[----:B------:R-:W-:-:S03]  /*1e7b0*/  UIMAD UR7, UR15, UR5, UR7 ;  /* 0x000000050f0772a4 */ /* 0x000fc6000f8e0207 */
[----:B------:R-:W-:Y:S02]  /*1e7c0*/  ULDC.64 UR4, c[0x0][0x498] ;  /* 0x0001260000047ab9 */ /* 0x000fe40000000a00 */
[----:B------:R-:W-:Y:S01]  /*1e7d0*/  UIADD3 UR13, UR7, UR13, URZ ;  /* 0x0000000d070d7290 */ /* 0x000fe2000fffe03f */
[----:B------:R-:W-:Y:S01]  /*1e7e0*/  @P0 IMAD.HI.U32 R0, R5, c[0x0][0x4ec], RZ ;  /* 0x00013b0005000a27 */ /* 0x000fe200078e00ff */
[----:B------:R-:W-:Y:S02]  /*1e7f0*/  UIMAD UR7, UR6, UR4, URZ ;  /* 0x00000004060772a4 */ /* 0x000fe4000f8e023f */
[----:B------:R-:W-:Y:S02]  /*1e800*/  UIMAD.WIDE.U32 UR12, UR24, UR4, UR12 ;  /* 0x00000004180c72a5 */ /* 0x000fe4000f8e000c */
[----:B------:R-:W-:Y:S01]  /*1e810*/  @P0 SHF.R.U32.HI R8, RZ, c[0x0][0x4f0], R0 ;  /* 0x00013c00ff080a19 */ /* 0x000fe20000011600 */
[----:B------:R-:W-:-:S03]  /*1e820*/  UIMAD UR5, UR24, UR5, UR7 ;  /* 0x00000005180572a4 */ /* 0x000fc6000f8e0207 */
[----:B------:R-:W-:-:S03]  /*1e830*/  IADD3 R4, -R8, RZ, RZ ;  /* 0x000000ff08047210 */ /* 0x000fc60007ffe1ff */
[----:B------:R-:W-:Y:S02]  /*1e840*/  IMAD.U32 R0, RZ, RZ, UR5 ;  /* 0x00000005ff007e24 */ /* 0x000fe4000f8e00ff */
[----:B------:R-:W-:Y:S01]  /*1e850*/  IMAD R4, R4, c[0x0][0x4e8], R5 ;  /* 0x00013a0004047a24 */ /* 0x000fe200078e0205 */
[----:B------:R-:W-:Y:S02]  /*1e860*/  SHF.R.S32.HI R5, RZ, 0x1f, R8 ;  /* 0x0000001fff057819 */ /* 0x000fe40000011408 */
[----:B------:R-:W-:Y:S02]  /*1e870*/  IADD3 R8, P0, R8, UR12, RZ ;  /* 0x0000000c08087c10 */ /* 0x000fe4000ff1e0ff */
[----:B------:R-:W-:Y:S02]  /*1e880*/  SHF.R.S32.HI R2, RZ, 0x1f, R4 ;  /* 0x0000001fff027819 */ /* 0x000fe40000011404 */
[----:B------:R-:W-:-:S03]  /*1e890*/  IADD3.X R9, R5, UR13, R0, P0, !PT ;  /* 0x0000000d05097c10 */ /* 0x000fc600087fe400 */
[----:B------:R-:W-:Y:S02]  /*1e8a0*/  IMAD R5, R2, c[0x0][0x488], RZ ;  /* 0x0001220002057a24 */ /* 0x000fe400078e02ff */
[----:B------:R-:W-:-:S04]  /*1e8b0*/  IMAD.WIDE.U32 R8, R4, c[0x0][0x488], R8 ;  /* 0x0001220004087a25 */ /* 0x000fc800078e0008 */
[----:B------:R-:W-:Y:S01]  /*1e8c0*/  IMAD R0, R4, c[0x0][0x48c], R5 ;  /* 0x0001230004007a24 */ /* 0x000fe200078e0205 */
[----:B------:R-:W-:-:S04]  /*1e8d0*/  LEA R4, P0, R8, c[0x0][0x450], 0x2 ;  /* 0x0001140008047a11 */ /* 0x000fc800078010ff */
[----:B------:R-:W-:Y:S01]  /*1e8e0*/  IADD3 R5, R9, R0, RZ ;  /* 0x0000000009057210 */ /* 0x000fe20007ffe0ff */
[----:B------:R-:W-:-:S03]  /*1e8f0*/  IMAD.MOV.U32 R9, RZ, RZ, -0x800000 ;  /* 0xff800000ff097424 */ /* 0x000fc600078e00ff */
[----:B------:R-:W-:-:S05]  /*1e900*/  LEA.HI.X R5, R8, c[0x0][0x454], R5, 0x2, P0 ;  /* 0x0001150008057a11 */ /* 0x000fca00000f1405 */
[----:B------:R1:W-:Y:S02]  /*1e910*/  STG.E [R4.64], R9 ;  /* 0x0000000904007986 */ /* 0x0003e4000c10191c */
.L_x_431:
[----:B------:R-:W-:Y:S05]  /*1e920*/  BSYNC B0 ;  /* 0x0000000000007941 */ /* 0x000fea0003800000 */
.L_x_430:
[----:B-1----:R-:W1:Y:S01]  /*1e930*/  S2R R5, SR_CTAID.X ;  /* 0x0000000000057919 */ /* 0x002e620000002500 */
[----:B------:R-:W-:Y:S01]  /*1e940*/  SHF.R.S32.HI R4, RZ, 0x1f, R7 ;  /* 0x0000001fff047819 */ /* 0x000fe20000011407 */
[----:B------:R-:W-:Y:S01]  /*1e950*/  IMAD.MOV.U32 R0, RZ, RZ, c[0x0][0x4e8] ;  /* 0x00013a00ff007624 */ /* 0x000fe200078e00ff */
[----:B------:R-:W-:Y:S01]  /*1e960*/  ULDC.64 UR4, c[0x0][0x3a0] ;  /* 0x0000e80000047ab9 */ /* 0x000fe20000000a00 */
[----:B-----5:R-:W-:Y:S01]  /*1e970*/  IMAD R3, R3, c[0x0][0x4e8], RZ ;  /* 0x00013a0003037a24 */ /* 0x020fe200078e02ff */
[----:B------:R-:W-:Y:S01]  /*1e980*/  LEA.HI R4, R4, R7, RZ, 0x3 ;  /* 0x0000000704047211 */ /* 0x000fe200078f18ff */
[----:B------:R-:W-:Y:S01]  /*1e990*/  UIMAD UR7, UR11, UR4, URZ ;  /* 0x000000040b0772a4 */ /* 0x000fe2000f8e023f */
[----:B------:R-:W-:Y:S01]  /*1e9a0*/  ISETP.NE.AND P0, PT, R0, 0x1, PT ;  /* 0x000000010000780c */ /* 0x000fe20003f05270 */
[----:B------:R-:W-:Y:S01]  /*1e9b0*/  UIMAD.WIDE.U32 UR12, UR10, UR4, URZ ;  /* 0x000000040a0c72a5 */ /* 0x000fe2000f8e003f */
[----:B------:R-:W-:Y:S01]  /*1e9c0*/  LOP3.LUT R2, R4, 0xfffffff8, RZ, 0xc0, !PT ;  /* 0xfffffff804027812 */ /* 0x000fe200078ec0ff */
[----:B------:R-:W-:Y:S01]  /*1e9d0*/  UIMAD UR7, UR10, UR5, UR7 ;  /* 0x000000050a0772a4 */ /* 0x000fe2000f8e0207 */
[----:B------:R-:W-:Y:S01]  /*1e9e0*/  SHF.R.S32.HI R4, RZ, 0x3, R4 ;  /* 0x00000003ff047819 */ /* 0x000fe20000011404 */
[----:B------:R-:W-:Y:S01]  /*1e9f0*/  BSSY B0, `(.L_x_432) ;  /* 0x000003a000007945 */ /* 0x000fe20003800000 */
[----:B------:R-:W-:Y:S01]  /*1ea00*/  ULDC.64 UR4, c[0x0][0x3e8] ;  /* 0x0000fa0000047ab9 */ /* 0x000fe20000000a00 */
[----:B------:R-:W-:Y:S01]  /*1ea10*/  IMAD.IADD R7, R7, 0x1, -R2 ;  /* 0x0000000107077824 */ /* 0x000fe200078e0a02 */
[----:B------:R-:W-:-:S02]  /*1ea20*/  UIADD3 UR13, UR13, UR7, URZ ;  /* 0x000000070d0d7290 */ /* 0x000fc4000fffe03f */
[----:B------:R-:W-:Y:S02]  /*1ea30*/  UIMAD UR7, UR8, UR4, URZ ;  /* 0x00000004080772a4 */ /* 0x000fe4000f8e023f */
[C---:B------:R-:W-:Y:S01]  /*1ea40*/  LEA R0, R7.reuse, R4, 0x5 ;  /* 0x0000000407007211 */ /* 0x040fe200078e28ff */
[----:B------:R-:W-:Y:S01]  /*1ea50*/  UIMAD.WIDE.U32 UR12, UR15, UR4, UR12 ;  /* 0x000000040f0c72a5 */ /* 0x000fe2000f8e000c */
[----:B------:R-:W-:Y:S01]  /*1ea60*/  SHF.L.U32 R7, R7, 0x3, RZ ;  /* 0x0000000307077819 */ /* 0x000fe200000006ff */
[----:B------:R-:W-:Y:S02]  /*1ea70*/  UIMAD UR7, UR15, UR5, UR7 ;  /* 0x000000050f0772a4 */ /* 0x000fe4000f8e0207 */
[C---:B-1----:R-:W-:Y:S01]  /*1ea80*/  IMAD R0, R5.reuse, 0x80, R0 ;  /* 0x0000008005007824 */ /* 0x042fe200078e0200 */
[----:B------:R-:W-:Y:S01]  /*1ea90*/  ULDC.64 UR4, c[0x0][0x3f0] ;  /* 0x0000fc0000047ab9 */ /* 0x000fe20000000a00 */
[----:B------:R-:W-:Y:S01]  /*1eaa0*/  IMAD R4, R5, 0x80, R4 ;  /* 0x0000008005047824 */ /* 0x000fe200078e0204 */
[----:B------:R-:W-:Y:S01]  /*1eab0*/  UIMAD UR6, UR6, UR4, URZ ;  /* 0x00000004060672a4 */ /* 0x000fe2000f8e023f */
[----:B------:R-:W-:Y:S01]  /*1eac0*/  @P0 IMAD.HI.U32 R2, R0, c[0x0][0x4ec], RZ ;  /* 0x00013b0000020a27 */ /* 0x000fe200078e00ff */
[----:B------:R-:W-:Y:S01]  /*1ead0*/  UIADD3 UR13, UR7, UR13, URZ ;  /* 0x0000000d070d7290 */ /* 0x000fe2000fffe03f */
[----:B------:R-:W-:Y:S01]  /*1eae0*/  MOV R8, R0 ;  /* 0x0000000000087202 */ /* 0x000fe20000000f00 */
[----:B------:R-:W-:Y:S01]  /*1eaf0*/  UIMAD UR5, UR24, UR5, UR6 ;  /* 0x00000005180572a4 */ /* 0x000fe2000f8e0206 */
[----:B------:R-:W-:Y:S01]  /*1eb00*/  IADD3 R5, R7, 0x80, RZ ;  /* 0x0000008007057810 */ /* 0x000fe20007ffe0ff */
[----:B------:R-:W-:Y:S01]  /*1eb10*/  UIMAD.WIDE.U32 UR12, UR24, UR4, UR12 ;  /* 0x00000004180c72a5 */ /* 0x000fe2000f8e000c */
[----:B------:R-:W-:-:S03]  /*1eb20*/  @P0 SHF.R.U32.HI R8, RZ, c[0x0][0x4f0], R2 ;  /* 0x00013c00ff080a19 */ /* 0x000fc60000011602 */
[----:B------:R-:W-:Y:S01]  /*1eb30*/  UIADD3 UR5, UR13, UR5, URZ ;  /* 0x000000050d057290 */ /* 0x000fe2000fffe03f */
[--C-:B------:R-:W-:Y:S01]  /*1eb40*/  SHF.R.S32.HI R9, RZ, 0x1f, R8.reuse ;  /* 0x0000001fff097819 */ /* 0x100fe20000011408 */
[----:B------:R-:W-:Y:S01]  /*1eb50*/  IMAD.MOV R11, RZ, RZ, -R8 ;  /* 0x000000ffff0b7224 */ /* 0x000fe200078e0a08 */
[----:B------:R-:W-:-:S03]  /*1eb60*/  MOV R10, UR12 ;  /* 0x0000000c000a7c02 */ /* 0x000fc60008000f00 */
[----:B------:R-:W-:Y:S02]  /*1eb70*/  IMAD R6, R11, c[0x0][0x4e8], R0 ;  /* 0x00013a000b067a24 */ /* 0x000fe400078e0200 */
[----:B------:R-:W-:Y:S01]  /*1eb80*/  IMAD.U32 R11, RZ, RZ, UR13 ;  /* 0x0000000dff0b7e24 */ /* 0x000fe2000f8e00ff */
[----:B------:R-:W-:Y:S01]  /*1eb90*/  MOV R11, UR5 ;  /* 0x00000005000b7c02 */ /* 0x000fe20008000f00 */
[----:B------:R-:W-:Y:S01]  /*1eba0*/  IMAD R9, R9, c[0x0][0x3e0], RZ ;  /* 0x0000f80009097a24 */ /* 0x000fe200078e02ff */
[----:B------:R-:W-:-:S03]  /*1ebb0*/  SHF.R.S32.HI R2, RZ, 0x1f, R6 ;  /* 0x0000001fff027819 */ /* 0x000fc60000011406 */
[C---:B------:R-:W-:Y:S02]  /*1ebc0*/  IMAD R0, R8.reuse, c[0x0][0x3e4], R9 ;  /* 0x0000f90008007a24 */ /* 0x040fe400078e0209 */
[----:B------:R-:W-:-:S04]  /*1ebd0*/  IMAD.WIDE.U32 R10, R8, c[0x0][0x3e0], R10 ;  /* 0x0000f800080a7a25 */ /* 0x000fc800078e000a */
[----:B------:R-:W-:Y:S02]  /*1ebe0*/  IMAD R9, R2, c[0x0][0x3d8], RZ ;  /* 0x0000f60002097a24 */ /* 0x000fe400078e02ff */
[----:B------:R-:W-:Y:S02]  /*1ebf0*/  IMAD.IADD R11, R11, 0x1, R0 ;  /* 0x000000010b0b7824 */ /* 0x000fe400078e0200 */
[C---:B------:R-:W-:Y:S02]  /*1ec00*/  IMAD R9, R6.reuse, c[0x0][0x3dc], R9 ;  /* 0x0000f70006097a24 */ /* 0x040fe400078e0209 */
[----:B------:R-:W-:Y:S01]  /*1ec10*/  IMAD.WIDE.U32 R10, R6, c[0x0][0x3d8], R10 ;  /* 0x0000f600060a7a25 */ /* 0x000fe200078e000a */
[----:B------:R-:W-:-:S04]  /*1ec20*/  IADD3 R6, R7, 0x40, RZ ;  /* 0x0000004007067810 */ /* 0x000fc80007ffe0ff */
[----:B------:R-:W-:Y:S02]  /*1ec30*/  IADD3 R11, R11, R9, RZ ;  /* 0x000000090b0b7210 */ /* 0x000fe40007ffe0ff */
[----:B------:R-:W-:-:S04]  /*1ec40*/  LEA R9, P0, R10, c[0x0][0x380], 0x1 ;  /* 0x0000e0000a097a11 */ /* 0x000fc800078008ff */
[----:B------:R-:W-:Y:S02]  /*1ec50*/  LEA.HI.X R8, R10, c[0x0][0x384], R11, 0x1, P0 ;  /* 0x0000e1000a087a11 */ /* 0x000fe400000f0c0b */
[----:B------:R-:W-:Y:S01]  /*1ec60*/  ISETP.GE.AND P0, PT, R4, R3, PT ;  /* 0x000000030400720c */ /* 0x000fe20003f06270 */
[----:B------:R1:W2:Y:S04]  /*1ec70*/  SHFL.IDX PT, R10, R9, RZ, 0x181f ;  /* 0x00181fff090a7589 */ /* 0x0002a800000e0000 */
        /* <DEDUP_REMOVED lines=17> */
.L_x_433:
[----:B------:R-:W-:Y:S05]  /*1ed90*/  BSYNC B0 ;  /* 0x0000000000007941 */ /* 0x000fea0003800000 */
.L_x_432:
        /* <DEDUP_REMOVED lines=21> */
.L_x_435:
[----:B------:R-:W-:Y:S05]  /*1eef0*/  BSYNC B0 ;  /* 0x0000000000007941 */ /* 0x000fea0003800000 */
.L_x_434:
        /* <DEDUP_REMOVED lines=21> */
.L_x_437:
[----:B------:R-:W-:Y:S05]  /*1f050*/  BSYNC B0 ;  /* 0x0000000000007941 */ /* 0x000fea0003800000 */
.L_x_436:
        /* <DEDUP_REMOVED lines=22> */
.L_x_438:
        /* <DEDUP_REMOVED lines=12> */
.L_x_1288:


//--------------------- .text._ZN7cutlass13device_kernelIN5flash19enable_sm80_to_sm89INS1_16FlashAttnFwdSm80INS1_25CollectiveMainloopFwdSm80ILi8ELi1ELb1EN4cute5tupleIJNS5_1CILi128EEENS7_ILi96EEENS7_ILi192EEEEEELi192ENS_6half_tEfNS_4arch4Sm80ELb1ELb0ELb1ELb0ELb0ELb0ELb1ELb0EEENS1_21CollectiveEpilogueFwdINS6_IJS8_SA_S9_EEENS6_IJNS7_ILi1EEESI_SI_EEESC_SE_Li256ELb0ELb1ELb0ELb0EEENS1_30DynamicPersistentTileSchedulerILi256ELi256ELb0ELb1ELb0EEEEEEEEEvNT_6ParamsE --------------------------
	.section	.text._ZN7cutlass13device_kernelIN5flash19enable_sm80_to_sm89INS1_16FlashAttnFwdSm80INS1_25CollectiveMainloopFwdSm80ILi8ELi1ELb1EN4cute5tupleIJNS5_1CILi128EEENS7_ILi96EEENS7_ILi192EEEEEELi192ENS_6half_tEfNS_4arch4Sm80ELb1ELb0ELb1ELb0ELb0ELb0ELb1ELb0EEENS1_21CollectiveEpilogueFwdINS6_IJS8_SA_S9_EEENS6_IJNS7_ILi1EEESI_SI_EEESC_SE_Li256ELb0ELb1ELb0ELb0EEENS1_30DynamicPersistentTileSchedulerILi256ELi256ELb0ELb1ELb0EEEEEEEEEvNT_6ParamsE,"ax",@progbits
	.sectioninfo	@"SHI_REGISTERS=255"
	.align	128
.text._ZN7cutlass13device_kernelIN5flash19enable_sm80_to_sm89INS1_16FlashAttnFwdSm80INS1_25CollectiveMainloopFwdSm80ILi8ELi1ELb1EN4cute5tupleIJNS5_1CILi128EEENS7_ILi96EEENS7_ILi192EEEEEELi192ENS_6half_tEfNS_4arch4Sm80ELb1ELb0ELb1ELb0ELb0ELb0ELb1ELb0EEENS1_21CollectiveEpilogueFwdINS6_IJS8_SA_S9_EEENS6_IJNS7_ILi1EEESI_SI_EEESC_SE_Li256ELb0ELb1ELb0ELb0EEENS1_30DynamicPersistentTileSchedulerILi256ELi256ELb0ELb1ELb0EEEEEEEEEvNT_6ParamsE:
        .type           _ZN7cutlass13device_kernelIN5flash19enable_sm80_to_sm89INS1_16FlashAttnFwdSm80INS1_25CollectiveMainloopFwdSm80ILi8ELi1ELb1EN4cute5tupleIJNS5_1CILi128EEENS7_ILi96EEENS7_ILi192EEEEEELi192ENS_6half_tEfNS_4arch4Sm80ELb1ELb0ELb1ELb0ELb0ELb0ELb1ELb0EEENS1_21CollectiveEpilogueFwdINS6_IJS8_SA_S9_EEENS6_IJNS7_ILi1EEESI_SI_EEESC_SE_Li256ELb0ELb1ELb0ELb0EEENS1_30DynamicPersistentTileSchedulerILi256ELi256ELb0ELb1ELb0EEEEEEEEEvNT_6ParamsE,@function
        .size           _ZN7cutlass13device_kernelIN5flash19enable_sm80_to_sm89INS1_16FlashAttnFwdSm80INS1_25CollectiveMainloopFwdSm80ILi8ELi1ELb1EN4cute5tupleIJNS5_1CILi128EEENS7_ILi96EEENS7_ILi192EEEEEELi192ENS_6half_tEfNS_4arch4Sm80ELb1ELb0ELb1ELb0ELb0ELb0ELb1ELb0EEENS1_21CollectiveEpilogueFwdINS6_IJS8_SA_S9_EEENS6_IJNS7_ILi1EEESI_SI_EEESC_SE_Li256ELb0ELb1ELb0ELb0EEENS1_30DynamicPersistentTileSchedulerILi256ELi256ELb0ELb1ELb0EEEEEEEEEvNT_6ParamsE,(.L_x_1289 - _ZN7cutlass13device_kernelIN5flash19enable_sm80_to_sm89INS1_16FlashAttnFwdSm80INS1_25CollectiveMainloopFwdSm80ILi8ELi1ELb1EN4cute5tupleIJNS5_1CILi128EEENS7_ILi96EEENS7_ILi192EEEEEELi192ENS_6half_tEfNS_4arch4Sm80ELb1ELb0ELb1ELb0ELb0ELb0ELb1ELb0EEENS1_21CollectiveEpilogueFwdINS6_IJS8_SA_S9_EEENS6_IJNS7_ILi1EEESI_SI_EEESC_SE_Li256ELb0ELb1ELb0ELb0EEENS1_30DynamicPersistentTileSchedulerILi256ELi256ELb0ELb1ELb0EEEEEEEEEvNT_6ParamsE)
        .other          _ZN7cutlass13device_kernelIN5flash19enable_sm80_to_sm89INS1_16FlashAttnFwdSm80INS1_25CollectiveMainloopFwdSm80ILi8ELi1ELb1EN4cute5tupleIJNS5_1CILi128EEENS7_ILi96EEENS7_ILi192EEEEEELi192ENS_6half_tEfNS_4arch4Sm80ELb1ELb0ELb1ELb0ELb0ELb0ELb1ELb0EEENS1_21CollectiveEpilogueFwdINS6_IJS8_SA_S9_EEENS6_IJNS7_ILi1EEESI_SI_EEESC_SE_Li256ELb0ELb1ELb0ELb0EEENS1_30DynamicPersistentTileSchedulerILi256ELi256ELb0ELb1ELb0EEEEEEEEEvNT_6ParamsE,@"STO_CUDA_ENTRY STV_DEFAULT"
_ZN7cutlass13device_kernelIN5flash19enable_sm80_to_sm89INS1_16FlashAttnFwdSm80INS1_25CollectiveMainloopFwdSm80ILi8ELi1ELb1EN4cute5tupleIJNS5_1CILi128EEENS7_ILi96EEENS7_ILi192EEEEEELi192ENS_6half_tEfNS_4arch4Sm80ELb1ELb0ELb1ELb0ELb0ELb0ELb1ELb0EEENS1_21CollectiveEpilogueFwdINS6_IJS8_SA_S9_EEENS6_IJNS7_ILi1EEESI_SI_EEESC_SE_Li256ELb0ELb1ELb0ELb0EEENS1_30DynamicPersistentTileSchedulerILi256ELi256ELb0ELb1ELb0EEEEEEEEEvNT_6ParamsE:
[----:B------:R-:W-:-:S03]  /*0000*/  MOV R1, c[0x0][0x28] ;  /* 0x00000a0000017a02 */ /* 0x000fc60000000f00 */
[----:B------:R-:W1:Y:S01]  /*0010*/  S2R R20, SR_TID.X ;  /* 0x0000000000147919 */ /* 0x000e620000002100 */
[----:B------:R-:W-:-:S03]  /*0020*/  IADD3 R1, R1, -0xd0, RZ ;  /* 0xffffff3001017810 */ /* 0x000fc60007ffe0ff */
[----:B------:R-:W2:Y:S01]  /*0030*/  S2R R14, SR_CTAID.X ;  /* 0x00000000000e7919 */ /* 0x000ea20000002500 */
[----:B-1----:R-:W-:-:S05]  /*0040*/  SHF.R.U32.HI R2, RZ, 0x5, R20 ;  /* 0x00000005ff027819 */ /* 0x002fca0000011614 */
[----:B------:R-:W1:Y:S02]  /*0050*/  SHFL.IDX PT, R0, R2, RZ, 0x1f ;  /* 0x00001fff02007589 */ /* 0x000e6400000e0000 */
[----:B-1----:R-:W-:Y:S02]  /*0060*/  ISETP.GE.AND P0, PT, R0, 0x1, PT ;  /* 0x000000010000780c */ /* 0x002fe40003f06270 */
[----:B------:R1:W-:Y:S11]  /*0070*/  STL [R1+0x90], R0 ;  /* 0x0000900001007387 */ /* 0x0003f60000100800 */
[----:B------:R-:W-:Y:S06]  /*0080*/  @P0 BAR.ARV 0x4, 0x100 ;  /* 0x0104000000000b1d */ /* 0x000fec0000002000 */
[----:B--2---:R-:W-:-:S13]  /*0090*/  ISETP.GE.AND P0, PT, R14, c[0x0][0x538], PT ;  /* 0x00014e000e007a0c */ /* 0x004fda0003f06270 */
[----:B------:R-:W-:Y:S05]  /*00a0*/  @P0 EXIT ;  /* 0x000000000000094d */ /* 0x000fea0003800000 */
[----:B-1----:R-:W-:Y:S01]  /*00b0*/  SHF.R.S32.HI R11, RZ, 0x1f, R20 ;  /* 0x0000001fff0b7819 */ /* 0x002fe20000011414 */
[----:B------:R-:W-:-:S03]  /*00c0*/  ULDC.64 UR6, c[0x0][0x118] ;  /* 0x0000460000067ab9 */ /* 0x000fc60000000a00 */
[CC--:B------:R-:W-:Y:S02]  /*00d0*/  LEA.HI R12, R11.reuse, R20.reuse, RZ, 0x3 ;  /* 0x000000140b0c7211 */ /* 0x0c0fe400078f18ff */
[CC--:B------:R-:W-:Y:S02]  /*00e0*/  LEA.HI R2, R11.reuse, R20.reuse, RZ, 0x4 ;  /* 0x000000140b027211 */ /* 0x0c0fe400078f20ff */
[----:B------:R-:W-:Y:S02]  /*00f0*/  LEA.HI R13, R11, R20, RZ, 0x2 ;  /* 0x000000140b0d7211 */ /* 0x000fe400078f10ff */
[----:B------:R-:W-:Y:S02]  /*0100*/  SHF.R.S32.HI R17, RZ, 0x3, R12 ;  /* 0x00000003ff117819 */ /* 0x000fe4000001140c */
[----:B------:R-:W-:Y:S02]  /*0110*/  SHF.R.S32.HI R5, RZ, 0x4, R2 ;  /* 0x00000004ff057819 */ /* 0x000fe40000011402 */
[----:B------:R-:W-:Y:S01]  /*0120*/  LOP3.LUT R0, R2, 0xfffffff0, RZ, 0xc0, !PT ;  /* 0xfffffff002007812 */ /* 0x000fe200078ec0ff */
[----:B------:R-:W-:Y:S01]  /*0130*/  IMAD.SHL.U32 R6, R17, 0x40, RZ ;  /* 0x0000004011067824 */ /* 0x000fe200078e00ff */
[----:B------:R-:W-:-:S02]  /*0140*/  LOP3.LUT R3, R12, 0xfffffff8, RZ, 0xc0, !PT ;  /* 0xfffffff80c037812 */ /* 0x000fc400078ec0ff */
[--C-:B------:R-:W-:Y:S01]  /*0150*/  SHF.R.S32.HI R8, RZ, 0x2, R13.reuse ;  /* 0x00000002ff087819 */ /* 0x100fe2000001140d */
[C---:B------:R-:W-:Y:S01]  /*0160*/  IMAD.IADD R0, R20.reuse, 0x1, -R0 ;  /* 0x0000000114007824 */ /* 0x040fe200078e0a00 */
[----:B------:R-:W-:Y:S01]  /*0170*/  SHF.R.S32.HI R4, RZ, 0x1f, R13 ;  /* 0x0000001fff047819 */ /* 0x000fe2000001140d */
[----:B------:R-:W-:Y:S01]  /*0180*/  IMAD.IADD R7, R20, 0x1, -R3 ;  /* 0x0000000114077824 */ /* 0x000fe200078e0a03 */
[----:B------:R-:W-:Y:S02]  /*0190*/  LEA.HI R2, R2, R5, RZ, 0x1 ;  /* 0x0000000502027211 */ /* 0x000fe400078f08ff */
[----:B------:R-:W-:Y:S01]  /*01a0*/  LEA.HI R3, R4, R8, RZ, 0x3 ;  /* 0x0000000804037211 */ /* 0x000fe200078f18ff */
[C---:B------:R-:W-:Y:S01]  /*01b0*/  IMAD.SHL.U32 R18, R7.reuse, 0x8, RZ ;  /* 0x0000000807127824 */ /* 0x040fe200078e00ff */
[----:B------:R-:W-:Y:S01]  /*01c0*/  LOP3.LUT R4, R2, 0xfffffffe, RZ, 0xc0, !PT ;  /* 0xfffffffe02047812 */ /* 0x000fe200078ec0ff */
[----:B------:R-:W-:Y:S01]  /*01d0*/  IMAD.SHL.U32 R9, R7, 0x40, RZ ;  /* 0x0000004007097824 */ /* 0x000fe200078e00ff */
[----:B------:R-:W-:-:S02]  /*01e0*/  LOP3.LUT R2, R6, 0x1c0, RZ, 0xc0, !PT ;  /* 0x000001c006027812 */ /* 0x000fc400078ec0ff */
[----:B------:R-:W-:Y:S01]  /*01f0*/  SHF.R.S32.HI R6, RZ, 0x1f, R0 ;  /* 0x0000001fff067819 */ /* 0x000fe20000011400 */
[----:B------:R-:W-:Y:S01]  /*0200*/  IMAD.IADD R225, R5, 0x1, -R4 ;  /* 0x0000000105e17824 */ /* 0x000fe200078e0a04 */
[----:B------:R-:W-:Y:S02]  /*0210*/  LOP3.LUT R3, R3, 0xfffffff8, RZ, 0xc0, !PT ;  /* 0xfffffff803037812 */ /* 0x000fe400078ec0ff */
[----:B------:R-:W-:Y:S02]  /*0220*/  LEA.HI R224, R6, R0, RZ, 0x3 ;  /* 0x0000000006e07211 */ /* 0x000fe400078f18ff */
[----:B------:R-:W-:Y:S01]  /*0230*/  LOP3.LUT R4, R2, 0x38, R18, 0xf8, !PT ;  /* 0x0000003802047812 */ /* 0x000fe200078ef812 */
[----:B------:R-:W-:Y:S01]  /*0240*/  IMAD.IADD R6, R8, 0x1, -R3 ;  /* 0x0000000108067824 */ /* 0x000fe200078e0a03 */
[----:B------:R-:W-:Y:S02]  /*0250*/  SHF.R.U32.HI R3, RZ, 0x3, R2 ;  /* 0x00000003ff037819 */ /* 0x000fe40000011602 */
[C---:B------:R-:W-:Y:S01]  /*0260*/  LOP3.LUT R2, R224.reuse, 0xfffffff8, RZ, 0xc0, !PT ;  /* 0xfffffff8e0027812 */ /* 0x040fe200078ec0ff */
[----:B------:R-:W-:Y:S01]  /*0270*/  IMAD.SHL.U32 R224, R224, 0x40, RZ ;  /* 0x00000040e0e07824 */ /* 0x000fe200078e00ff */
[----:B------:R-:W-:-:S02]  /*0280*/  LEA.HI R10, R11, R20, RZ, 0x5 ;  /* 0x000000140b0a7211 */ /* 0x000fc400078f28ff */
[----:B------:R-:W-:Y:S01]  /*0290*/  LOP3.LUT R8, R4, R3, RZ, 0x3c, !PT ;  /* 0x0000000304087212 */ /* 0x000fe200078e3cff */
[----:B------:R-:W-:Y:S01]  /*02a0*/  IMAD.IADD R5, R0, 0x1, -R2 ;  /* 0x0000000100057824 */ /* 0x000fe200078e0a02 */
[----:B------:R-:W-:Y:S02]  /*02b0*/  LOP3.LUT R2, R10, 0xffffffe0, RZ, 0xc0, !PT ;  /* 0xffffffe00a027812 */ /* 0x000fe400078ec0ff */
[----:B------:R-:W-:Y:S02]  /*02c0*/  LOP3.LUT R0, R9, 0x1c0, RZ, 0xc0, !PT ;  /* 0x000001c009007812 */ /* 0x000fe400078ec0ff */
[----:B------:R-:W-:Y:S01]  /*02d0*/  SHF.R.S32.HI R250, RZ, 0x5, R10 ;  /* 0x00000005fffa7819 */ /* 0x000fe2000001140a */
[----:B------:R-:W-:Y:S01]  /*02e0*/  IMAD.IADD R16, R20, 0x1, -R2 ;  /* 0x0000000114107824 */ /* 0x000fe200078e0a02 */
[----:B------:R-:W-:Y:S02]  /*02f0*/  SHF.R.S32.HI R3, RZ, 0x1f, R10 ;  /* 0x0000001fff037819 */ /* 0x000fe4000001140a */
[----:B------:R-:W-:Y:S01]  /*0300*/  LOP3.LUT R4, R0, 0x8, R12, 0xf8, !PT ;  /* 0x0000000800047812 */ /* 0x000fe200078ef80c */
[----:B------:R-:W-:Y:S01]  /*0310*/  IMAD.MOV.U32 R12, RZ, RZ, 0x10 ;  /* 0x00000010ff0c7424 */ /* 0x000fe200078e00ff */
[----:B------:R-:W-:-:S02]  /*0320*/  SHF.R.U32.HI R2, RZ, 0x3, R0 ;  /* 0x00000003ff027819 */ /* 0x000fc40000011600 */
[----:B------:R-:W-:Y:S01]  /*0330*/  LEA.HI R9, R11, R20, RZ, 0x6 ;  /* 0x000000140b097211 */ /* 0x000fe200078f30ff */
[----:B------:R-:W-:Y:S01]  /*0340*/  IMAD.MOV.U32 R11, RZ, RZ, 0x20 ;  /* 0x00000020ff0b7424 */ /* 0x000fe200078e00ff */
[----:B------:R-:W-:Y:S02]  /*0350*/  LEA.HI R0, R3, R250, RZ, 0x3 ;  /* 0x000000fa03007211 */ /* 0x000fe400078f18ff */
[----:B------:R-:W-:Y:S02]  /*0360*/  SHF.R.S32.HI R3, RZ, 0x1f, R16 ;  /* 0x0000001fff037819 */ /* 0x000fe40000011410 */
[----:B------:R-:W-:Y:S01]  /*0370*/  LOP3.LUT R10, R4, R2, RZ, 0x3c, !PT ;  /* 0x00000002040a7212 */ /* 0x000fe200078e3cff */
[----:B------:R-:W-:Y:S01]  /*0380*/  IMAD.SHL.U32 R2, R9, 0x8, RZ ;  /* 0x0000000809027824 */ /* 0x000fe200078e00ff */
[----:B------:R-:W-:Y:S02]  /*0390*/  LOP3.LUT R0, R0, 0xffffff8, RZ, 0xc0, !PT ;  /* 0x0ffffff800007812 */ /* 0x000fe400078ec0ff */
[----:B------:R-:W-:-:S02]  /*03a0*/  LEA.HI R9, R3, R16, RZ, 0x2 ;  /* 0x0000001003097211 */ /* 0x000fc400078f10ff */
[----:B------:R-:W-:Y:S02]  /*03b0*/  LOP3.LUT R3, R6, 0x1, RZ, 0xc0, !PT ;  /* 0x0000000106037812 */ /* 0x000fe400078ec0ff */
[----:B------:R-:W-:Y:S01]  /*03c0*/  LOP3.LUT R8, R8, 0x7ffffe00, R2, 0xf8, !PT ;  /* 0x7ffffe0008087812 */ /* 0x000fe200078ef802 */
[----:B------:R-:W-:Y:S01]  /*03d0*/  IMAD.IADD R2, R250, 0x1, -R0 ;  /* 0x00000001fa027824 */ /* 0x000fe200078e0a00 */
[----:B------:R-:W-:Y:S02]  /*03e0*/  SHF.R.S32.HI R0, RZ, 0x2, R9 ;  /* 0x00000002ff007819 */ /* 0x000fe40000011409 */
[----:B------:R-:W-:Y:S01]  /*03f0*/  ISETP.NE.U32.AND P0, PT, R3, 0x1, PT ;  /* 0x000000010300780c */ /* 0x000fe20003f05070 */
[----:B------:R-:W-:Y:S01]  /*0400*/  IMAD.SHL.U32 R3, R5, 0x40, RZ ;  /* 0x0000004005037824 */ /* 0x000fe200078e00ff */
[----:B------:R-:W-:Y:S01]  /*0410*/  LOP3.LUT R4, R13, 0xfffffffc, RZ, 0xc0, !PT ;  /* 0xfffffffc0d047812 */ /* 0x000fe200078ec0ff */
[----:B------:R-:W-:Y:S01]  /*0420*/  IMAD R15, R2, 0x10, R0 ;  /* 0x00000010020f7824 */ /* 0x000fe200078e0200 */
[----:B------:R-:W-:Y:S01]  /*0430*/  LOP3.LUT P4, RZ, R5, 0x2, RZ, 0xc0, !PT ;  /* 0x0000000205ff7812 */ /* 0x000fe2000788c0ff */
[----:B------:R-:W-:Y:S01]  /*0440*/  IMAD.SHL.U32 R2, R225, 0x8, RZ ;  /* 0x00000008e1027824 */ /* 0x000fe200078e00ff */
[----:B------:R-:W-:Y:S01]  /*0450*/  LOP3.LUT R0, R3, 0x1c0, RZ, 0xc0, !PT ;  /* 0x000001c003007812 */ /* 0x000fe200078ec0ff */
[----:B------:R-:W-:Y:S01]  /*0460*/  IMAD.IADD R3, R20, 0x1, -R4 ;  /* 0x0000000114037824 */ /* 0x000fe200078e0a04 */
[----:B------:R-:W-:Y:S01]  /*0470*/  LOP3.LUT P3, RZ, R5, 0x4, RZ, 0xc0, !PT ;  /* 0x0000000405ff7812 */ /* 0x000fe2000786c0ff */
[----:B------:R-:W-:Y:S01]  /*0480*/  IMAD.SHL.U32 R4, R6, 0x40, RZ ;  /* 0x0000004006047824 */ /* 0x000fe200078e00ff */
[----:B------:R-:W-:Y:S01]  /*0490*/  LOP3.LUT R5, R0, 0x8, R2, 0xf8, !PT ;  /* 0x0000000800057812 */ /* 0x000fe200078ef802 */
[----:B------:R-:W-:Y:S01]  /*04a0*/  STL [R1+0x94], R15 ;  /* 0x0000940f01007387 */ /* 0x000fe20000100800 */
[----:B------:R-:W-:Y:S01]  /*04b0*/  SHF.R.U32.HI R2, RZ, 0x3, R0 ;  /* 0x00000003ff027819 */ /* 0x000fe20000011600 */
[----:B------:R-:W-:Y:S01]  /*04c0*/  IMAD R225, R225, 0x200, R10 ;  /* 0x00000200e1e17824 */ /* 0x000fe200078e020a */
[----:B------:R-:W-:Y:S01]  /*04d0*/  LEA.HI R0, R3, R3, RZ, 0x1 ;  /* 0x0000000303007211 */ /* 0x000fe200078f08ff */
[----:B------:R-:W-:Y:S01]  /*04e0*/  STL [R1+0x64], R14 ;  /* 0x0000640e01007387 */ /* 0x000fe20000100800 */
[----:B------:R-:W-:Y:S01]  /*04f0*/  LOP3.LUT R5, R5, R2, RZ, 0x3c, !PT ;  /* 0x0000000205057212 */ /* 0x000fe200078e3cff */
[----:B------:R-:W-:Y:S01]  /*0500*/  IMAD.MOV.U32 R10, RZ, RZ, 0x40 ;  /* 0x00000040ff0a7424 */ /* 0x000fe200078e00ff */
[----:B------:R-:W-:-:S02]  /*0510*/  LOP3.LUT R0, R0, 0x1ffffffe, RZ, 0xc0, !PT ;  /* 0x1ffffffe00007812 */ /* 0x000fc400078ec0ff */
[----:B------:R-:W-:Y:S02]  /*0520*/  LOP3.LUT R2, R4, 0x1c0, RZ, 0xc0, !PT ;  /* 0x000001c004027812 */ /* 0x000fe400078ec0ff */
[----:B------:R-:W-:Y:S01]  /*0530*/  R2P PR, R6, 0x6 ;  /* 0x0000000606007804 */ /* 0x000fe20000000000 */
[----:B------:R-:W-:Y:S01]  /*0540*/  IMAD.IADD R6, R3, 0x1, -R0 ;  /* 0x0000000103067824 */ /* 0x000fe200078e0a00 */
[----:B------:R-:W-:Y:S01]  /*0550*/  LEA.HI R0, R2, R2, RZ, 0x1d ;  /* 0x0000000202007211 */ /* 0x000fe200078fe8ff */
[----:B------:R-:W-:Y:S01]  /*0560*/  IMAD R3, R250, 0x200, R3 ;  /* 0x00000200fa037824 */ /* 0x000fe200078e0203 */
[----:B------:R-:W-:Y:S02]  /*0570*/  SEL R2, R12, 0xfffffff0, !P4 ;  /* 0xfffffff00c027807 */ /* 0x000fe40006000000 */
[----:B------:R-:W-:Y:S01]  /*0580*/  SEL R249, R11, 0xffffffe0, !P3 ;  /* 0xffffffe00bf97807 */ /* 0x000fe20005800000 */
[----:B------:R-:W-:Y:S01]  /*0590*/  IMAD.U32 R4, R3, 0x2, R0 ;  /* 0x0000000203047824 */ /* 0x000fe200078e0000 */
[----:B------:R-:W-:Y:S01]  /*05a0*/  IADD3 R3, R18, 0x40, RZ ;  /* 0x0000004012037810 */ /* 0x000fe20007ffe0ff */
[----:B------:R-:W-:Y:S01]  /*05b0*/  IMAD R0, R7, 0x20, R17 ;  /* 0x0000002007007824 */ /* 0x000fe200078e0211 */
[----:B------:R-:W-:Y:S01]  /*05c0*/  SHF.R.S32.HI R19, RZ, 0x1f, R18 ;  /* 0x0000001fff137819 */ /* 0x000fe20000011412 */
[----:B------:R-:W-:Y:S01]  /*05d0*/  IMAD.IADD R249, R2, 0x1, R249 ;  /* 0x0000000102f97824 */ /* 0x000fe200078e02f9 */
[----:B------:R-:W-:-:S02]  /*05e0*/  IADD3 R2, R18, 0x80, RZ ;  /* 0x0000008012027810 */ /* 0x000fc40007ffe0ff */
[----:B------:R1:W-:Y:S01]  /*05f0*/  STL [R1+0x8c], R0 ;  /* 0x00008c0001007387 */ /* 0x0003e20000100800 */
[----:B------:R-:W-:Y:S02]  /*0600*/  LOP3.LUT R224, R5, 0x7ffffe00, R224, 0xf8, !PT ;  /* 0x7ffffe0005e07812 */ /* 0x000fe400078ef8e0 */
[C---:B------:R-:W-:Y:S01]  /*0610*/  LOP3.LUT P5, RZ, R7.reuse, 0x4, RZ, 0xc0, !PT ;  /* 0x0000000407ff7812 */ /* 0x040fe200078ac0ff */
[----:B------:R2:W-:Y:S01]  /*0620*/  STL [R1+0x44], R3 ;  /* 0x0000440301007387 */ /* 0x0005e20000100800 */
[----:B------:R-:W-:Y:S02]  /*0630*/  LOP3.LUT P6, RZ, R7, 0x2, RZ, 0xc0, !PT ;  /* 0x0000000207ff7812 */ /* 0x000fe400078cc0ff */
[----:B------:R-:W-:Y:S01]  /*0640*/  SEL R5, R11, 0xffffffe0, !P1 ;  /* 0xffffffe00b057807 */ /* 0x000fe20004800000 */
[----:B------:R3:W-:Y:S01]  /*0650*/  STL [R1+0x48], R2 ;  /* 0x0000480201007387 */ /* 0x0007e20000100800 */
[----:B------:R-:W-:Y:S02]  /*0660*/  LEA R4, R4, 0x80, 0x1 ;  /* 0x0000008004047811 */ /* 0x000fe400078e08ff */
[----:B------:R-:W-:Y:S01]  /*0670*/  LEA R224, R224, 0x100, 0x1 ;  /* 0x00000100e0e07811 */ /* 0x000fe200078e08ff */
[----:B------:R-:W-:Y:S01]  /*0680*/  STL.64 [R1+0x38], R18 ;  /* 0x0000381201007387 */ /* 0x000fe20000100a00 */
[----:B------:R-:W-:-:S02]  /*0690*/  LEA R225, R225, 0xc100, 0x1 ;  /* 0x0000c100e1e17811 */ /* 0x000fc400078e08ff */
[----:B------:R-:W-:Y:S01]  /*06a0*/  SEL R226, R10, 0xffffffc0, !P5 ;  /* 0xffffffc00ae27807 */ /* 0x000fe20006800000 */
[--C-:B------:R-:W-:Y:S01]  /*06b0*/  IMAD R250, R250, 0x800, R224.reuse ;  /* 0x00000800fafa7824 */ /* 0x100fe200078e02e0 */
[----:B------:R-:W-:Y:S01]  /*06c0*/  IADD3 R231, R225, 0x20, RZ ;  /* 0x00000020e1e77810 */ /* 0x000fe20007ffe0ff */
[----:B------:R-:W-:Y:S01]  /*06d0*/  IMAD R249, R249, 0x2, R224 ;  /* 0x00000002f9f97824 */ /* 0x000fe200078e02e0 */
[C---:B------:R-:W-:Y:S01]  /*06e0*/  @P6 IADD3 R231, R225.reuse, -0x20, RZ ;  /* 0xffffffe0e1e76810 */ /* 0x040fe20007ffe0ff */
[----:B------:R-:W-:-:S03]  /*06f0*/  IMAD.IADD R229, R225, 0x1, R226 ;  /* 0x00000001e1e57824 */ /* 0x000fc600078e02e2 */
[----:B------:R-:W-:Y:S01]  /*0700*/  IADD3 R248, R231, 0x800, RZ ;  /* 0x00000800e7f87810 */ /* 0x000fe20007ffe0ff */
[----:B------:R-:W-:Y:S01]  /*0710*/  IMAD.IADD R226, R226, 0x1, R231 ;  /* 0x00000001e2e27824 */ /* 0x000fe200078e02e7 */
[----:B-1----:R-:W-:Y:S02]  /*0720*/  LOP3.LUT R0, R9, 0x7ffffffc, RZ, 0xc0, !PT ;  /* 0x7ffffffc09007812 */ /* 0x002fe400078ec0ff */
[C---:B------:R-:W-:Y:S02]  /*0730*/  IADD3 R247, R231.reuse, 0x1000, RZ ;  /* 0x00001000e7f77810 */ /* 0x040fe40007ffe0ff */
[----:B--2---:R-:W-:Y:S01]  /*0740*/  SHF.R.S32.HI R3, RZ, 0x1f, R3 ;  /* 0x0000001fff037819 */ /* 0x004fe20000011403 */
[----:B------:R-:W-:Y:S01]  /*0750*/  IMAD.IADD R0, R16, 0x1, -R0 ;  /* 0x0000000110007824 */ /* 0x000fe200078e0a00 */
[C---:B------:R-:W-:Y:S02]  /*0760*/  IADD3 R246, R231.reuse, 0x1800, RZ ;  /* 0x00001800e7f67810 */ /* 0x040fe40007ffe0ff */
[----:B---3--:R-:W-:Y:S01]  /*0770*/  SHF.R.S32.HI R2, RZ, 0x1f, R2 ;  /* 0x0000001fff027819 */ /* 0x008fe20000011402 */
[----:B------:R1:W-:Y:S01]  /*0780*/  STL [R1+0x60], R3 ;  /* 0x0000600301007387 */ /* 0x0003e20000100800 */
[----:B------:R-:W-:Y:S01]  /*0790*/  IMAD.SHL.U32 R7, R0, 0x2, RZ ;  /* 0x0000000200077824 */ /* 0x000fe200078e00ff */
[C---:B------:R-:W-:Y:S01]  /*07a0*/  IADD3 R245, R231.reuse, 0x2000, RZ ;  /* 0x00002000e7f57810 */ /* 0x040fe20007ffe0ff */
[----:B------:R-:W-:Y:S01]  /*07b0*/  IMAD R0, R6, 0x8, R15 ;  /* 0x0000000806007824 */ /* 0x000fe200078e020f */
[----:B------:R2:W-:Y:S01]  /*07c0*/  STL [R1+0x5c], R2 ;  /* 0x00005c0201007387 */ /* 0x0005e20000100800 */
[----:B------:R-:W-:-:S02]  /*07d0*/  IADD3 R244, R231, 0x2800, RZ ;  /* 0x00002800e7f47810 */ /* 0x000fc40007ffe0ff */
        /* <DEDUP_REMOVED lines=8> */
[C---:B------:R-:W-:Y:S02]  /*0860*/  IADD3 R235, R231.reuse, 0x7000, RZ ;  /* 0x00007000e7eb7810 */ /* 0x040fe40007ffe0ff */
[----:B-1----:R-:W-:Y:S02]  /*0870*/  SEL R3, R10, 0xffffffc0, !P2 ;  /* 0xffffffc00a037807 */ /* 0x002fe40005000000 */
[C---:B------:R-:W-:Y:S01]  /*0880*/  IADD3 R234, R231.reuse, 0x7800, RZ ;  /* 0x00007800e7ea7810 */ /* 0x040fe20007ffe0ff */
[----:B--2---:R-:W-:Y:S01]  /*0890*/  IMAD.SHL.U32 R2, R8, 0x2, RZ ;  /* 0x0000000208027824 */ /* 0x004fe200078e00ff */
[C---:B------:R-:W-:Y:S01]  /*08a0*/  IADD3 R233, R231.reuse, 0x8000, RZ ;  /* 0x00008000e7e97810 */ /* 0x040fe20007ffe0ff */
[C---:B------:R-:W-:Y:S01]  /*08b0*/  IMAD.IADD R8, R4.reuse, 0x1, R5 ;  /* 0x0000000104087824 */ /* 0x040fe200078e0205 */
[----:B------:R-:W-:Y:S01]  /*08c0*/  IADD3 R232, R231, 0x8800, RZ ;  /* 0x00008800e7e87810 */ /* 0x000fe20007ffe0ff */
[----:B------:R-:W-:Y:S01]  /*08d0*/  IMAD.IADD R6, R4, 0x1, R3 ;  /* 0x0000000104067824 */ /* 0x000fe200078e0203 */
[----:B------:R1:W-:Y:S04]  /*08e0*/  STL [R1+0x4], R2 ;  /* 0x0000040201007387 */ /* 0x0003e80000100800 */
[----:B------:R2:W-:Y:S04]  /*08f0*/  STL [R1+0x54], R7 ;  /* 0x0000540701007387 */ /* 0x0005e80000100800 */
[----:B------:R3:W-:Y:S04]  /*0900*/  STL [R1+0x88], R0 ;  /* 0x0000880001007387 */ /* 0x0007e80000100800 */
[----:B------:R4:W-:Y:S04]  /*0910*/  STL [R1+0x68], R4 ;  /* 0x0000680401007387 */ /* 0x0009e80000100800 */
[----:B------:R-:W-:Y:S04]  /*0920*/  STL [R1+0x84], R6 ;  /* 0x0000840601007387 */ /* 0x000fe80000100800 */
[----:B------:R-:W-:Y:S01]  /*0930*/  STL [R1+0x74], R8 ;  /* 0x0000740801007387 */ /* 0x000fe20000100800 */
[----:B-1----:R-:W-:-:S02]  /*0940*/  SEL R2, R11, 0xffffffe0, !P4 ;  /* 0xffffffe00b027807 */ /* 0x002fc40006000000 */
[----:B--2---:R-:W-:-:S03]  /*0950*/  IADD3 R7, R4, -0x10, RZ ;  /* 0xfffffff004077810 */ /* 0x004fc60007ffe0ff */
[----:B------:R-:W-:Y:S01]  /*0960*/  IMAD.IADD R228, R224, 0x1, R2 ;  /* 0x00000001e0e47824 */ /* 0x000fe200078e0202 */
[----:B------:R-:W-:Y:S01]  /*0970*/  @P0 IADD3 R7, R4, 0x10, RZ ;  /* 0x0000001004070810 */ /* 0x000fe20007ffe0ff */
[----:B------:R-:W-:Y:S01]  /*0980*/  IMAD.IADD R251, R2, 0x1, R250 ;  /* 0x0000000102fb7824 */ /* 0x000fe200078e02fa */
[----:B---3--:R-:W-:Y:S01]  /*0990*/  SEL R0, R10, 0xffffffc0, !P3 ;  /* 0xffffffc00a007807 */ /* 0x008fe20005800000 */
[----:B----4-:R-:W-:-:S03]  /*09a0*/  IMAD.IADD R4, R8, 0x1, R3 ;  /* 0x0000000108047824 */ /* 0x010fc600078e0203 */
[C---:B------:R-:W-:Y:S01]  /*09b0*/  IADD3 R230, R0.reuse, R224, R2 ;  /* 0x000000e000e67210 */ /* 0x040fe20007ffe002 */
[----:B------:R-:W-:Y:S02]  /*09c0*/  IMAD.IADD R2, R0, 0x1, R250 ;  /* 0x0000000100027824 */ /* 0x000fe400078e02fa */
[----:B------:R-:W-:Y:S01]  /*09d0*/  IMAD.IADD R227, R224, 0x1, R0 ;  /* 0x00000001e0e37824 */ /* 0x000fe200078e0200 */
[----:B------:R1:W-:Y:S01]  /*09e0*/  STL [R1+0x80], R4 ;  /* 0x0000800401007387 */ /* 0x0003e20000100800 */
[----:B------:R-:W-:-:S03]  /*09f0*/  IMAD.IADD R252, R0, 0x1, R251 ;  /* 0x0000000100fc7824 */ /* 0x000fc600078e02fb */
[----:B------:R2:W-:Y:S01]  /*0a00*/  STL [R1+0x6c], R7 ;  /* 0x00006c0701007387 */ /* 0x0005e20000100800 */
[--C-:B-1----:R-:W-:Y:S02]  /*0a10*/  IMAD.IADD R4, R5, 0x1, R7.reuse ;  /* 0x0000000105047824 */ /* 0x102fe400078e0207 */
[----:B------:R-:W-:Y:S02]  /*0a20*/  IMAD.IADD R5, R3, 0x1, R7 ;  /* 0x0000000103057824 */ /* 0x000fe400078e0207 */
[----:B------:R-:W-:-:S03]  /*0a30*/  IMAD.IADD R3, R4, 0x1, R3 ;  /* 0x0000000104037824 */ /* 0x000fc600078e0203 */
[----:B------:R2:W-:Y:S04]  /*0a40*/  STL [R1+0x7c], R5 ;  /* 0x00007c0501007387 */ /* 0x0005e80000100800 */
[----:B------:R2:W-:Y:S04]  /*0a50*/  STL [R1+0x70], R4 ;  /* 0x0000700401007387 */ /* 0x0005e80000100800 */
[----:B------:R2:W-:Y:S04]  /*0a60*/  STL [R1+0x78], R3 ;  /* 0x0000780301007387 */ /* 0x0005e80000100800 */
[----:B------:R2:W-:Y:S02]  /*0a70*/  STL [R1], R2 ;  /* 0x0000000201007387 */ /* 0x0005e40000100800 */
.L_x_480:
[----:B--2---:R-:W2:Y:S01]  /*0a80*/  LDL R4, [R1+0x64] ;  /* 0x0000640001047983 */ /* 0x004ea20000100800 */
[----:B------:R-:W-:Y:S01]  /*0a90*/  IMAD.MOV.U32 R0, RZ, RZ, c[0x0][0x560] ;  /* 0x00015800ff007624 */ /* 0x000fe200078e00ff */
[----:B------:R-:W-:Y:S01]  /*0aa0*/  YIELD ;  /* 0x0000000000007946 */ /* 0x000fe20003800000 */
[----:B------:R-:W-:Y:S03]  /*0ab0*/  BSSY B0, `(.L_x_439) ;  /* 0x0000016000007945 */ /* 0x000fe60003800000 */
[----:B------:R-:W-:-:S13]  /*0ac0*/  ISETP.NE.AND P0, PT, R0, 0x1, PT ;  /* 0x000000010000780c */ /* 0x000fda0003f05270 */
[----:B--2---:R-:W-:Y:S01]  /*0ad0*/  @P0 IMAD.HI.U32 R0, R4, c[0x0][0x564], RZ ;  /* 0x0001590004000a27 */ /* 0x004fe200078e00ff */
[----:B------:R-:W-:-:S04]  /*0ae0*/  MOV R3, R4 ;  /* 0x0000000400037202 */ /* 0x000fc80000000f00 */
[----:B------:R-:W-:-:S04]  /*0af0*/  @P0 SHF.R.U32.HI R3, RZ, c[0x0][0x568], R0 ;  /* 0x00015a00ff030a19 */ /* 0x000fc80000011600 */
[----:B------:R-:W-:Y:S01]  /*0b00*/  ISETP.GE.AND P0, PT, R3, c[0x0][0x578], PT ;  /* 0x00015e0003007a0c */ /* 0x000fe20003f06270 */
[----:B------:R-:W-:-:S04]  /*0b10*/  IMAD.MOV R2, RZ, RZ, -R3 ;  /* 0x000000ffff027224 */ /* 0x000fc800078e0a03 */
[----:B------:R-:W-:-:S08]  /*0b20*/  IMAD R2, R2, c[0x0][0x560], R4 ;  /* 0x0001580002027a24 */ /* 0x000fd000078e0204 */
[----:B------:R-:W-:Y:S05]  /*0b30*/  @!P0 BRA `(.L_x_440) ;  /* 0x0000007000008947 */ /* 0x000fea0003800000 */
[----:B------:R-:W-:-:S04]  /*0b40*/  MOV R0, c[0x0][0x56c] ;  /* 0x00015b0000007a02 */ /* 0x000fc80000000f00 */
[----:B------:R-:W-:Y:S02]  /*0b50*/  ISETP.NE.AND P0, PT, R0, 0x1, PT ;  /* 0x000000010000780c */ /* 0x000fe40003f05270 */
[----:B------:R-:W-:-:S11]  /*0b60*/  MOV R0, R2 ;  /* 0x0000000200007202 */ /* 0x000fd60000000f00 */
[----:B------:R-:W-:-:S05]  /*0b70*/  @P0 IMAD.HI.U32 R4, R2, c[0x0][0x570], RZ ;  /* 0x00015c0002040a27 */ /* 0x000fca00078e00ff */
[----:B------:R-:W-:-:S05]  /*0b80*/  @P0 SHF.R.U32.HI R0, RZ, c[0x0][0x574], R4 ;  /* 0x00015d00ff000a19 */ /* 0x000fca0000011604 */
[----:B------:R-:W-:Y:S01]  /*0b90*/  IMAD R4, R0, c[0x0][0x56c], RZ ;  /* 0x00015b0000047a24 */ /* 0x000fe200078e02ff */
[----:B------:R-:W-:Y:S05]  /*0ba0*/  BRA `(.L_x_441) ;  /* 0x0000006000007947 */ /* 0x000fea0003800000 */
.L_x_440:
[----:B------:R-:W-:-:S04]  /*0bb0*/  MOV R0, c[0x0][0x554] ;  /* 0x0001550000007a02 */ /* 0x000fc80000000f00 */
[----:B------:R-:W-:Y:S02]  /*0bc0*/  ISETP.NE.AND P0, PT, R0, 0x1, PT ;  /* 0x000000010000780c */ /* 0x000fe40003f05270 */
[----:B------:R-:W-:-:S11]  /*0bd0*/  MOV R0, R2 ;  /* 0x0000000200007202 */ /* 0x000fd60000000f00 */
[----:B------:R-:W-:-:S05]  /*0be0*/  @P0 IMAD.HI.U32 R4, R2, c[0x0][0x558], RZ ;  /* 0x0001560002040a27 */ /* 0x000fca00078e00ff */
[----:B------:R-:W-:-:S05]  /*0bf0*/  @P0 SHF.R.U32.HI R0, RZ, c[0x0][0x55c], R4 ;  /* 0x00015700ff000a19 */ /* 0x000fca0000011604 */
[----:B------:R-:W-:Y:S02]  /*0c00*/  IMAD R4, R0, c[0x0][0x554], RZ ;  /* 0x0001550000047a24 */ /* 0x000fe400078e02ff */
.L_x_441:
[----:B------:R-:W-:Y:S05]  /*0c10*/  BSYNC B0 ;  /* 0x0000000000007941 */ /* 0x000fea0003800000 */
.L_x_439:
[----:B------:R-:W-:Y:S01]  /*0c20*/  LOP3.LUT R0, RZ, R0, RZ, 0x33, !PT ;  /* 0x00000000ff007212 */ /* 0x000fe200078e33ff */
[----:B------:R-:W-:Y:S01]  /*0c30*/  IMAD.MOV.U32 R51, RZ, RZ, c[0x0][0x2c4] ;  /* 0x0000b100ff337624 */ /* 0x000fe200078e00ff */
[----:B------:R-:W-:Y:S01]  /*0c40*/  MOV R5, c[0x0][0x548] ;  /* 0x0001520000057a02 */ /* 0x000fe20000000f00 */
[----:B------:R-:W-:Y:S01]  /*0c50*/  IMAD.IADD R2, R2, 0x1, -R4 ;  /* 0x0000000102027824 */ /* 0x000fe200078e0a04 */
[----:B------:R-:W-:Y:S01]  /*0c60*/  IADD3 R0, R0, c[0x0][0x53c], RZ ;  /* 0x00014f0000007a10 */ /* 0x000fe20007ffe0ff */
[----:B------:R-:W-:Y:S01]  /*0c70*/  IMAD.MOV.U32 R6, RZ, RZ, c[0x0][0x168] ;  /* 0x00005a00ff067624 */ /* 0x000fe200078e00ff */
[----:B------:R-:W-:Y:S01]  /*0c80*/  ISETP.NE.AND P1, PT, R51, 0x1, PT ;  /* 0x000000013300780c */ /* 0x000fe20003f25270 */
[----:B------:R-:W-:Y:S01]  /*0c90*/  IMAD R2, R3, c[0x0][0x554], R2 ;  /* 0x0001550003027a24 */ /* 0x000fe200078e0202 */
[----:B------:R-:W-:Y:S01]  /*0ca0*/  ISETP.NE.AND P0, PT, R5, 0x1, PT ;  /* 0x000000010500780c */ /* 0x000fe20003f05270 */
[----:B------:R-:W-:Y:S01]  /*0cb0*/  IMAD.SHL.U32 R133, R0, 0x80, RZ ;  /* 0x0000008000857824 */ /* 0x000fe200078e00ff */
[----:B------:R-:W-:Y:S01]  /*0cc0*/  ULDC UR4, c[0x0][0x1d0] ;  /* 0x0000740000047ab9 */ /* 0x000fe20000000800 */
[----:B------:R-:W-:Y:S01]  /*0cd0*/  CS2R R98, SRZ ;  /* 0x0000000000627805 */ /* 0x000fe2000001ff00 */
[----:B------:R-:W-:Y:S01]  /*0ce0*/  UIADD3 UR4, UR4, 0x5f, URZ ;  /* 0x0000005f04047890 */ /* 0x000fe2000fffe03f */
[----:B------:R-:W-:Y:S01]  /*0cf0*/  MOV R59, R2 ;  /* 0x00000002003b7202 */ /* 0x000fe20000000f00 */
[----:B------:R1:W-:Y:S01]  /*0d00*/  STL [R1+0x58], R133 ;  /* 0x0000588501007387 */ /* 0x0003e20000100800 */
[----:B------:R-:W-:Y:S01]  /*0d10*/  IADD3 R0, R133, 0x7f, RZ ;  /* 0x0000007f85007810 */ /* 0x000fe20007ffe0ff */
[----:B------:R-:W-:Y:S01]  /*0d20*/  UIMAD.WIDE UR4, UR4, 0x2aaaaaab, URZ ;  /* 0x2aaaaaab040478a5 */ /* 0x000fe2000f8e023f */
[----:B------:R-:W-:Y:S01]  /*0d30*/  CS2R R96, SRZ ;  /* 0x0000000000607805 */ /* 0x000fe2000001ff00 */
[----:B------:R-:W-:Y:S01]  /*0d40*/  CS2R R94, SRZ ;  /* 0x00000000005e7805 */ /* 0x000fe2000001ff00 */
[----:B------:R-:W-:Y:S01]  /*0d50*/  IMAD.MOV.U32 R92, RZ, RZ, RZ ;  /* 0x000000ffff5c7224 */ /* 0x000fe200078e00ff */
[----:B------:R-:W-:Y:S01]  /*0d60*/  USHF.R.U32.HI UR4, URZ, 0x1f, UR5 ;  /* 0x0000001f3f047899 */ /* 0x000fe20008011605 */
[----:B------:R-:W-:Y:S01]  /*0d70*/  @P1 IMAD.HI.U32 R4, R0, c[0x0][0x2c8], RZ ;  /* 0x0000b20000041a27 */ /* 0x000fe200078e00ff */
[----:B------:R-:W-:Y:S01]  /*0d80*/  MOV R90, RZ ;  /* 0x000000ff005a7202 */ /* 0x000fe20000000f00 */
[----:B------:R-:W-:Y:S01]  /*0d90*/  CS2R R8, SRZ ;  /* 0x0000000000087805 */ /* 0x000fe2000001ff00 */
[----:B------:R-:W-:Y:S01]  /*0da0*/  ULEA.HI.SX32 UR4, UR5, UR4, 0x1c ;  /* 0x0000000405047291 */ /* 0x000fe2000f8fe23f */
[----:B------:R-:W-:Y:S01]  /*0db0*/  @P0 IMAD.HI.U32 R3, R2, c[0x0][0x54c], RZ ;  /* 0x0001530002030a27 */ /* 0x000fe200078e00ff */
[----:B------:R-:W-:Y:S01]  /*0dc0*/  @P1 SHF.R.U32.HI R0, RZ, c[0x0][0x2cc], R4 ;  /* 0x0000b300ff001a19 */ /* 0x000fe20000011604 */
[----:B------:R-:W-:Y:S01]  /*0dd0*/  CS2R R10, SRZ ;  /* 0x00000000000a7805 */ /* 0x000fe2000001ff00 */
[----:B------:R-:W-:Y:S01]  /*0de0*/  IADD3 R4, -R6, 0x60, RZ ;  /* 0x0000006006047810 */ /* 0x000fe20007ffe1ff */
[----:B------:R-:W-:Y:S01]  /*0df0*/  IMAD.MOV.U32 R88, RZ, RZ, RZ ;  /* 0x000000ffff587224 */ /* 0x000fe200078e00ff */
[----:B------:R-:W-:Y:S01]  /*0e00*/  @P0 SHF.R.U32.HI R59, RZ, c[0x0][0x550], R3 ;  /* 0x00015400ff3b0a19 */ /* 0x000fe20000011603 */
[----:B------:R-:W-:Y:S01]  /*0e10*/  CS2R R6, SRZ ;  /* 0x0000000000067805 */ /* 0x000fe2000001ff00 */
[----:B------:R-:W-:Y:S01]  /*0e20*/  IADD3 R0, R0, c[0x0][0x1d0], R4 ;  /* 0x0000740000007a10 */ /* 0x000fe20007ffe004 */
[----:B------:R-:W-:Y:S01]  /*0e30*/  IMAD.MOV.U32 R86, RZ, RZ, RZ ;  /* 0x000000ffff567224 */ /* 0x000fe200078e00ff */
[----:B------:R-:W-:Y:S01]  /*0e40*/  MOV R84, RZ ;  /* 0x000000ff00547202 */ /* 0x000fe20000000f00 */
[----:B------:R1:W-:Y:S01]  /*0e50*/  STL [R1+0x50], R59 ;  /* 0x0000503b01007387 */ /* 0x0003e20000100800 */
[----:B------:R-:W-:Y:S01]  /*0e60*/  IMAD.MOV.U32 R82, RZ, RZ, RZ ;  /* 0x000000ffff527224 */ /* 0x000fe200078e00ff */
[----:B------:R-:W-:Y:S01]  /*0e70*/  MOV R78, RZ ;  /* 0x000000ff004e7202 */ /* 0x000fe20000000f00 */
[----:B------:R-:W-:Y:S01]  /*0e80*/  IMAD.HI R3, R0, 0x2aaaaaab, RZ ;  /* 0x2aaaaaab00037827 */ /* 0x000fe200078e02ff */
[----:B------:R-:W-:Y:S01]  /*0e90*/  CS2R R12, SRZ ;  /* 0x00000000000c7805 */ /* 0x000fe2000001ff00 */
[----:B------:R-:W-:Y:S01]  /*0ea0*/  CS2R R14, SRZ ;  /* 0x00000000000e7805 */ /* 0x000fe2000001ff00 */
[----:B------:R-:W-:Y:S01]  /*0eb0*/  MOV R72, RZ ;  /* 0x000000ff00487202 */ /* 0x000fe20000000f00 */
[----:B------:R-:W-:Y:S01]  /*0ec0*/  IMAD.MOV R0, RZ, RZ, -R59 ;  /* 0x000000ffff007224 */ /* 0x000fe200078e0a3b */
[----:B------:R-:W-:Y:S01]  /*0ed0*/  SHF.R.U32.HI R4, RZ, 0x1f, R3 ;  /* 0x0000001fff047819 */ /* 0x000fe20000011603 */
[----:B------:R-:W-:Y:S01]  /*0ee0*/  IMAD.MOV.U32 R80, RZ, RZ, RZ ;  /* 0x000000ffff507224 */ /* 0x000fe200078e00ff */
[----:B------:R-:W-:Y:S01]  /*0ef0*/  CS2R R16, SRZ ;  /* 0x0000000000107805 */ /* 0x000fe2000001ff00 */
[----:B------:R-:W-:Y:S01]  /*0f00*/  IMAD R61, R0, c[0x0][0x548], R2 ;  /* 0x00015200003d7a24 */ /* 0x000fe200078e0202 */
[----:B------:R-:W-:Y:S01]  /*0f10*/  LEA.HI.SX32 R3, R3, R4, 0x1c ;  /* 0x0000000403037211 */ /* 0x000fe200078fe2ff */
[----:B------:R-:W-:Y:S01]  /*0f20*/  IMAD.MOV.U32 R76, RZ, RZ, RZ ;  /* 0x000000ffff4c7224 */ /* 0x000fe200078e00ff */
[----:B------:R-:W-:Y:S01]  /*0f30*/  PRMT R0, RZ, 0x7610, R0 ;  /* 0x00007610ff007816 */ /* 0x000fe20000000000 */
[----:B------:R-:W-:Y:S01]  /*0f40*/  CS2R R4, SRZ ;  /* 0x0000000000047805 */ /* 0x000fe2000001ff00 */
[----:B------:R1:W-:Y:S01]  /*0f50*/  STL [R1+0x4c], R61 ;  /* 0x00004c3d01007387 */ /* 0x0003e20000100800 */
[----:B------:R-:W-:Y:S01]  /*0f60*/  IMNMX R135, R3, UR4, PT ;  /* 0x0000000403877c17 */ /* 0x000fe2000b800200 */
[----:B------:R-:W-:Y:S01]  /*0f70*/  IMAD.MOV.U32 R74, RZ, RZ, RZ ;  /* 0x000000ffff4a7224 */ /* 0x000fe200078e00ff */
[----:B------:R-:W-:Y:S01]  /*0f80*/  MOV R66, RZ ;  /* 0x000000ff00427202 */ /* 0x000fe20000000f00 */
[----:B------:R-:W-:Y:S01]  /*0f90*/  IMAD.MOV.U32 R70, RZ, RZ, RZ ;  /* 0x000000ffff467224 */ /* 0x000fe200078e00ff */
[----:B------:R-:W-:Y:S01]  /*0fa0*/  ISETP.GE.AND P0, PT, R135, 0x1, PT ;  /* 0x000000018700780c */ /* 0x000fe20003f06270 */
[----:B------:R-:W-:Y:S01]  /*0fb0*/  IMAD.MOV.U32 R68, RZ, RZ, RZ ;  /* 0x000000ffff447224 */ /* 0x000fe200078e00ff */
[----:B------:R-:W-:Y:S01]  /*0fc0*/  CS2R R18, SRZ ;  /* 0x0000000000127805 */ /* 0x000fe2000001ff00 */
[----:B------:R-:W-:Y:S01]  /*0fd0*/  IMAD.MOV.U32 R64, RZ, RZ, RZ ;  /* 0x000000ffff407224 */ /* 0x000fe200078e00ff */
[----:B------:R-:W-:Y:S01]  /*0fe0*/  MOV R62, RZ ;  /* 0x000000ff003e7202 */ /* 0x000fe20000000f00 */
        /* <DEDUP_REMOVED lines=45> */
[----:B------:R-:W-:Y:S05]  /*12c0*/  @!P0 BRA `(.L_x_442) ;  /* 0x0000e3b000008947 */ /* 0x000fea0003800000 */
[----:B-1----:R-:W-:Y:S01]  /*12d0*/  ISETP.NE.U32.AND P0, PT, RZ, c[0x0][0x340], PT ;  /* 0x0000d000ff007a0c */ /* 0x002fe20003f05070 */
[----:B------:R-:W2:Y:S03]  /*12e0*/  LDL.64 R100, [R1+0x38] ;  /* 0x0000380001647983 */ /* 0x000ea60000100a00 */
[----:B------:R-:W-:Y:S01]  /*12f0*/  ISETP.NE.AND.EX P0, PT, RZ, c[0x0][0x344], PT, P0 ;  /* 0x0000d100ff007a0c */ /* 0x000fe20003f05300 */
[----:B------:R-:W3:Y:S04]  /*1300*/  LDL R57, [R1+0x44] ;  /* 0x0000440001397983 */ /* 0x000ee80000100800 */
[----:B------:R-:W4:Y:S08]  /*1310*/  LDL R53, [R1+0x48] ;  /* 0x0000480001357983 */ /* 0x000f300000100800 */
[----:B------:R-:W-:-:S05]  /*1320*/  @P0 MOV R2, 0x4 ;  /* 0x0000000400020802 */ /* 0x000fca0000000f00 */
[----:B------:R-:W-:-:S05]  /*1330*/  @P0 IMAD.WIDE R2, R59, R2, c[0x0][0x340] ;  /* 0x0000d0003b020625 */ /* 0x000fca00078e0202 */
[----:B------:R1:W5:Y:S04]  /*1340*/  @P0 LDG.E R0, [R2.64] ;  /* 0x0000000602000981 */ /* 0x000368000c1e1900 */
[----:B------:R-:W1:Y:S02]  /*1350*/  S2R R63, SR_TID.X ;  /* 0x00000000003f7919 */ /* 0x000e640000002100 */
[----:B-1----:R-:W-:-:S04]  /*1360*/  SHF.R.S32.HI R55, RZ, 0x1f, R63 ;  /* 0x0000001fff377819 */ /* 0x002fc8000001143f */
[----:B------:R-:W-:-:S04]  /*1370*/  LEA.HI R55, R55, R63, RZ, 0x3 ;  /* 0x0000003f37377211 */ /* 0x000fc800078f18ff */
[----:B------:R-:W-:-:S04]  /*1380*/  SHF.R.S32.HI R55, RZ, 0x3, R55 ;  /* 0x00000003ff377819 */ /* 0x000fc80000011437 */
[----:B------:R-:W-:-:S05]  /*1390*/  SHF.R.S32.HI R7, RZ, 0x1f, R55 ;  /* 0x0000001fff077819 */ /* 0x000fca0000011437 */
[C---:B------:R-:W-:Y:S02]  /*13a0*/  IMAD R6, R7.reuse, c[0x0][0x1e0], RZ ;  /* 0x0000780007067a24 */ /* 0x040fe400078e02ff */
[----:B------:R-:W-:Y:S02]  /*13b0*/  IMAD R7, R7, c[0x0][0x208], RZ ;  /* 0x0000820007077a24 */ /* 0x000fe400078e02ff */
[C---:B------:R-:W-:Y:S01]  /*13c0*/  IMAD R6, R55.reuse, c[0x0][0x1e4], R6 ;  /* 0x0000790037067a24 */ /* 0x040fe200078e0206 */
[----:B------:R-:W-:Y:S01]  /*13d0*/  SHF.R.S32.HI R10, RZ, 0x1f, R61 ;  /* 0x0000001fff0a7819 */ /* 0x000fe2000001143d */
[----:B------:R-:W-:-:S04]  /*13e0*/  IMAD R7, R55, c[0x0][0x20c], R7 ;  /* 0x0000830037077a24 */ /* 0x000fc800078e0207 */
[----:B------:R-:W-:-:S04]  /*13f0*/  IMAD R9, R10, c[0x0][0x210], RZ ;  /* 0x000084000a097a24 */ /* 0x000fc800078e02ff */
[----:B------:R-:W-:Y:S01]  /*1400*/  IMAD R9, R61, c[0x0][0x214], R9 ;  /* 0x000085003d097a24 */ /* 0x000fe200078e0209 */
[----:B------:R-:W-:Y:S01]  /*1410*/  WARPSYNC 0xffffffff ;  /* 0xffffffff00007948 */ /* 0x000fe20003800000 */
[----:B--2---:R-:W-:Y:S01]  /*1420*/  IMAD.WIDE.U32 R4, R55, c[0x0][0x1e0], R100 ;  /* 0x0000780037047a25 */ /* 0x004fe200078e0064 */
[----:B---3--:R-:W-:-:S03]  /*1430*/  ISETP.GE.AND P3, PT, R57, c[0x0][0x1d4], PT ;  /* 0x0000750039007a0c */ /* 0x008fc60003f66270 */
[----:B------:R-:W-:Y:S01]  /*1440*/  IMAD.WIDE.U32 R2, R55, c[0x0][0x208], R100 ;  /* 0x0000820037027a25 */ /* 0x000fe200078e0064 */
[----:B------:R-:W-:-:S03]  /*1450*/  ISETP.GE.AND P4, PT, R100, c[0x0][0x1d4], PT ;  /* 0x0000750064007a0c */ /* 0x000fc60003f86270 */
[----:B------:R-:W-:Y:S01]  /*1460*/  IMAD.IADD R5, R5, 0x1, R6 ;  /* 0x0000000105057824 */ /* 0x000fe200078e0206 */
[----:B------:R-:W-:Y:S02]  /*1470*/  SEL R6, RZ, 0xffffffff, P3 ;  /* 0xffffffffff067807 */ /* 0x000fe40001800000 */
[----:B------:R-:W-:Y:S01]  /*1480*/  IADD3 R3, R3, R7, RZ ;  /* 0x0000000703037210 */ /* 0x000fe20007ffe0ff */
[----:B------:R-:W-:Y:S01]  /*1490*/  IMAD R7, R10, c[0x0][0x1e8], RZ ;  /* 0x00007a000a077a24 */ /* 0x000fe200078e02ff */
[----:B------:R-:W-:Y:S01]  /*14a0*/  SEL R8, RZ, 0x1, P4 ;  /* 0x00000001ff087807 */ /* 0x000fe20002000000 */
[----:B------:R-:W-:Y:S02]  /*14b0*/  IMAD.SHL.U32 R6, R6, 0x2, RZ ;  /* 0x0000000206067824 */ /* 0x000fe400078e00ff */
[C---:B------:R-:W-:Y:S02]  /*14c0*/  IMAD R7, R61.reuse, c[0x0][0x1ec], R7 ;  /* 0x00007b003d077a24 */ /* 0x040fe400078e0207 */
[----:B------:R-:W-:Y:S01]  /*14d0*/  IMAD.WIDE.U32 R4, R61, c[0x0][0x1e8], R4 ;  /* 0x00007a003d047a25 */ /* 0x000fe200078e0004 */
[----:B------:R-:W-:-:S02]  /*14e0*/  LOP3.LUT R11, R6, 0x2, R8, 0xe2, !PT ;  /* 0x00000002060b7812 */ /* 0x000fc400078ee208 */
[----:B------:R-:W-:Y:S01]  /*14f0*/  SHF.R.S32.HI R8, RZ, 0x1f, R59 ;  /* 0x0000001fff087819 */ /* 0x000fe2000001143b */
[----:B------:R-:W-:Y:S01]  /*1500*/  IMAD.WIDE.U32 R2, R61, c[0x0][0x210], R2 ;  /* 0x000084003d027a25 */ /* 0x000fe200078e0002 */
[----:B------:R-:W-:-:S03]  /*1510*/  IADD3 R7, R5, R7, RZ ;  /* 0x0000000705077210 */ /* 0x000fc60007ffe0ff */
[----:B------:R-:W-:Y:S01]  /*1520*/  IMAD.IADD R5, R3, 0x1, R9 ;  /* 0x0000000103057824 */ /* 0x000fe200078e0209 */
[----:B-----5:R-:W-:Y:S01]  /*1530*/  @P0 SHF.R.S32.HI R3, RZ, 0x1f, R0 ;  /* 0x0000001fff030819 */ /* 0x020fe20000011400 */
[----:B------:R-:W-:Y:S01]  /*1540*/  @!P0 IMAD.MOV.U32 R3, RZ, RZ, R8 ;  /* 0x000000ffff038224 */ /* 0x000fe200078e0008 */
[----:B------:R-:W-:Y:S01]  /*1550*/  MOV R6, R4 ;  /* 0x0000000400067202 */ /* 0x000fe20000000f00 */
[----:B------:R-:W-:Y:S01]  /*1560*/  IMAD.MOV.U32 R4, RZ, RZ, R2 ;  /* 0x000000ffff047224 */ /* 0x000fe200078e0002 */
[----:B------:R-:W-:Y:S01]  /*1570*/  @P0 MOV R2, R0 ;  /* 0x0000000000020202 */ /* 0x000fe20000000f00 */
[C---:B------:R-:W-:Y:S01]  /*1580*/  IMAD R0, R3.reuse, c[0x0][0x1f0], RZ ;  /* 0x00007c0003007a24 */ /* 0x040fe200078e02ff */
[----:B------:R-:W-:Y:S01]  /*1590*/  @!P0 MOV R2, R59 ;  /* 0x0000003b00028202 */ /* 0x000fe20000000f00 */
[----:B------:R-:W-:-:S04]  /*15a0*/  IMAD R3, R3, c[0x0][0x218], RZ ;  /* 0x0000860003037a24 */ /* 0x000fc800078e02ff */
[----:B------:R-:W-:-:S04]  /*15b0*/  IMAD.WIDE.U32 R26, R2, c[0x0][0x1f0], R6 ;  /* 0x00007c00021a7a25 */ /* 0x000fc800078e0006 */
[----:B------:R-:W-:-:S04]  /*15c0*/  IMAD.WIDE.U32 R22, R2, c[0x0][0x218], R4 ;  /* 0x0000860002167a25 */ /* 0x000fc800078e0004 */
[C---:B------:R-:W-:Y:S02]  /*15d0*/  IMAD R0, R2.reuse, c[0x0][0x1f4], R0 ;  /* 0x00007d0002007a24 */ /* 0x040fe400078e0200 */
[----:B------:R-:W-:Y:S01]  /*15e0*/  IMAD R2, R2, c[0x0][0x21c], R3 ;  /* 0x0000870002027a24 */ /* 0x000fe200078e0203 */
[----:B------:R1:W-:Y:S02]  /*15f0*/  STL.64 [R1+0x28], R26 ;  /* 0x0000281a01007387 */ /* 0x0003e40000100a00 */
[----:B------:R-:W-:Y:S02]  /*1600*/  IADD3 R25, R27, R0, RZ ;  /* 0x000000001b197210 */ /* 0x000fe40007ffe0ff */
[----:B------:R-:W-:Y:S01]  /*1610*/  IADD3 R24, R23, R2, RZ ;  /* 0x0000000217187210 */ /* 0x000fe20007ffe0ff */
[----:B------:R1:W-:Y:S04]  /*1620*/  STL.64 [R1+0x30], R22 ;  /* 0x0000301601007387 */ /* 0x0003e80000100a00 */
[----:B------:R1:W-:Y:S04]  /*1630*/  STL [R1+0x40], R24 ;  /* 0x0000401801007387 */ /* 0x0003e80000100800 */
[----:B------:R1:W-:Y:S01]  /*1640*/  STL [R1+0x20], R25 ;  /* 0x0000201901007387 */ /* 0x0003e20000100800 */
[----:B----4-:R-:W-:-:S04]  /*1650*/  ISETP.GE.AND P2, PT, R53, c[0x0][0x1d4], PT ;  /* 0x0000750035007a0c */ /* 0x010fc80003f46270 */
[----:B------:R-:W-:-:S04]  /*1660*/  SEL R9, RZ, 0x4, P2 ;  /* 0x00000004ff097807 */ /* 0x000fc80001000000 */
[----:B------:R-:W-:Y:S02]  /*1670*/  LOP3.LUT R20, R11, R9, RZ, 0xfc, !PT ;  /* 0x000000090b147212 */ /* 0x000fe400078efcff */
[----:B------:R-:W2:Y:S01]  /*1680*/  LDL R12, [R1+0x8c] ;  /* 0x00008c00010c7983 */ /* 0x000ea20000100800 */
[----:B------:R-:W-:Y:S01]  /*1690*/  IMAD R5, R10, c[0x0][0x1b8], RZ ;  /* 0x00006e000a057a24 */ /* 0x000fe200078e02ff */
[----:B------:R-:W-:Y:S01]  /*16a0*/  P2R R19, PR, RZ, 0x8 ;  /* 0x00000008ff137803 */ /* 0x000fe20000000000 */
[C---:B------:R-:W-:Y:S01]  /*16b0*/  IMAD.WIDE.U32 R2, R61.reuse, c[0x0][0x1b8], RZ ;  /* 0x00006e003d027a25 */ /* 0x040fe200078e00ff */
[----:B------:R-:W3:Y:S01]  /*16c0*/  LDL R29, [R1+0x60] ;  /* 0x00006000011d7983 */ /* 0x000ee20000100800 */
[----:B------:R-:W-:Y:S02]  /*16d0*/  P2R R18, PR, RZ, 0x4 ;  /* 0x00000004ff127803 */ /* 0x000fe40000000000 */
[----:B------:R-:W-:Y:S01]  /*16e0*/  IMAD R5, R61, c[0x0][0x1bc], R5 ;  /* 0x00006f003d057a24 */ /* 0x000fe200078e0205 */
[----:B------:R-:W4:Y:S01]  /*16f0*/  LDL R134, [R1+0x4] ;  /* 0x0000040001867983 */ /* 0x000f220000100800 */
[----:B------:R-:W-:Y:S02]  /*1700*/  IMAD R8, R8, c[0x0][0x1c0], RZ ;  /* 0x0000700008087a24 */ /* 0x000fe400078e02ff */
[----:B------:R-:W-:Y:S01]  /*1710*/  IMAD.IADD R3, R3, 0x1, R5 ;  /* 0x0000000103037824 */ /* 0x000fe200078e0205 */
[----:B------:R-:W5:Y:S01]  /*1720*/  LDL R28, [R1+0x5c] ;  /* 0x00005c00011c7983 */ /* 0x000f620000100800 */
[----:B------:R-:W-:-:S02]  /*1730*/  IMAD R8, R59, c[0x0][0x1c4], R8 ;  /* 0x000071003b087a24 */ /* 0x000fc400078e0208 */
[----:B------:R-:W-:Y:S01]  /*1740*/  IMAD.WIDE.U32 R2, R59, c[0x0][0x1c0], R2 ;  /* 0x000070003b027a25 */ /* 0x000fe200078e0002 */
[----:B------:R-:W-:Y:S03]  /*1750*/  BAR.SYNC.DEFER_BLOCKING 0x0 ;  /* 0x0000000000007b1d */ /* 0x000fe60000010000 */
[----:B------:R-:W-:Y:S02]  /*1760*/  IMAD.IADD R3, R3, 0x1, R8 ;  /* 0x0000000103037824 */ /* 0x000fe400078e0208 */
[----:B------:R-:W-:Y:S02]  /*1770*/  IMAD R21, R51, c[0x0][0x168], RZ ;  /* 0x00005a0033157a24 */ /* 0x000fe400078e02ff */
[----:B------:R-:W-:Y:S01]  /*1780*/  IMAD.IADD R7, R55, 0x1, R133 ;  /* 0x0000000137077824 */ /* 0x000fe200078e0285 */
[----:B------:R-:W-:Y:S02]  /*1790*/  ISETP.GE.AND P3, PT, R100, c[0x0][0x198], PT ;  /* 0x0000660064007a0c */ /* 0x000fe40003f66270 */
[----:B------:R-:W-:-:S02]  /*17a0*/  ISETP.GE.AND P2, PT, R57, c[0x0][0x198], PT ;  /* 0x0000660039007a0c */ /* 0x000fc40003f46270 */
[----:B------:R-:W-:-:S04]  /*17b0*/  IADD3 R8, R7, 0x20, RZ ;  /* 0x0000002007087810 */ /* 0x000fc80007ffe0ff */
[----:B------:R-:W-:Y:S01]  /*17c0*/  ISETP.GE.AND P5, PT, R8, R21, PT ;  /* 0x000000150800720c */ /* 0x000fe20003fa6270 */
[----:B--2---:R-:W-:-:S04]  /*17d0*/  IMAD.IADD R4, R12, 0x1, R133 ;  /* 0x000000010c047824 */ /* 0x004fc800078e0285 */
[----:B------:R-:W-:-:S04]  /*17e0*/  @P1 IMAD.HI.U32 R6, R4, c[0x0][0x2c8], RZ ;  /* 0x0000b20004061a27 */ /* 0x000fc800078e00ff */
[----:B------:R-:W-:Y:S01]  /*17f0*/  IMAD.MOV.U32 R0, RZ, RZ, R4 ;  /* 0x000000ffff007224 */ /* 0x000fe200078e0004 */
[----:B------:R-:W-:-:S04]  /*1800*/  @P1 SHF.R.U32.HI R0, RZ, c[0x0][0x2cc], R6 ;  /* 0x0000b300ff001a19 */ /* 0x000fc80000011606 */
[----:B------:R-:W-:Y:S02]  /*1810*/  IADD3 R5, -R0, RZ, RZ ;  /* 0x000000ff00057210 */ /* 0x000fe40007ffe1ff */
[----:B------:R-:W-:-:S03]  /*1820*/  SHF.R.S32.HI R6, RZ, 0x1f, R0 ;  /* 0x0000001fff067819 */ /* 0x000fc60000011400 */
[----:B------:R-:W-:Y:S02]  /*1830*/  IMAD R4, R5, c[0x0][0x2c4], R4 ;  /* 0x0000b10005047a24 */ /* 0x000fe400078e0204 */
[----:B------:R-:W-:-:S04]  /*1840*/  IMAD R5, R6, c[0x0][0x1b0], RZ ;  /* 0x00006c0006057a24 */ /* 0x000fc800078e02ff */
[C---:B------:R-:W-:Y:S01]  /*1850*/  IMAD R6, R0.reuse, c[0x0][0x1b4], R5 ;  /* 0x00006d0000067a24 */ /* 0x040fe200078e0205 */
[----:B------:R-:W-:Y:S01]  /*1860*/  SHF.R.S32.HI R5, RZ, 0x1f, R4 ;  /* 0x0000001fff057819 */ /* 0x000fe20000011404 */
[----:B------:R-:W-:-:S04]  /*1870*/  IMAD.WIDE.U32 R2, R0, c[0x0][0x1b0], R2 ;  /* 0x00006c0000027a25 */ /* 0x000fc800078e0002 */
[----:B------:R-:W-:Y:S02]  /*1880*/  IMAD R0, R5, c[0x0][0x1a8], RZ ;  /* 0x00006a0005007a24 */ /* 0x000fe400078e02ff */
[----:B------:R-:W-:Y:S02]  /*1890*/  IMAD.IADD R3, R3, 0x1, R6 ;  /* 0x0000000103037824 */ /* 0x000fe400078e0206 */
[C---:B------:R-:W-:Y:S02]  /*18a0*/  IMAD R0, R4.reuse, c[0x0][0x1ac], R0 ;  /* 0x00006b0004007a24 */ /* 0x040fe400078e0200 */
[----:B------:R-:W-:-:S05]  /*18b0*/  IMAD.WIDE.U32 R4, R4, c[0x0][0x1a8], R2 ;  /* 0x00006a0004047a25 */ /* 0x000fca00078e0002 */
[----:B------:R-:W-:Y:S02]  /*18c0*/  IADD3 R0, R5, R0, RZ ;  /* 0x0000000005007210 */ /* 0x000fe40007ffe0ff */
[----:B------:R-:W-:-:S04]  /*18d0*/  LEA R2, P0, R4, c[0x0][0x160], 0x1 ;  /* 0x0000580004027a11 */ /* 0x000fc800078008ff */
[----:B------:R-:W-:Y:S01]  /*18e0*/  LEA.HI.X R0, R4, c[0x0][0x164], R0, 0x1, P0 ;  /* 0x0000590004007a11 */ /* 0x000fe200000f0c00 */
[----:B------:R-:W2:Y:S04]  /*18f0*/  SHFL.IDX PT, R5, R2, RZ, 0x181f ;  /* 0x00181fff02057589 */ /* 0x000ea800000e0000 */
[----:B------:R-:W1:Y:S01]  /*1900*/  SHFL.IDX PT, R6, R0, RZ, 0x181f ;  /* 0x00181fff00067589 */ /* 0x000e6200000e0000 */
[----:B------:R-:W-:-:S03]  /*1910*/  ISETP.GE.AND P0, PT, R7, R21, PT ;  /* 0x000000150700720c */ /* 0x000fc60003f06270 */
[----:B------:R-:W3:Y:S04]  /*1920*/  SHFL.IDX PT, R3, R2, 0x1, 0x181f ;  /* 0x00381f0002037f89 */ /* 0x000ee800000e0000 */
[----:B------:R-:W5:Y:S06]  /*1930*/  SHFL.IDX PT, R4, R0, 0x1, 0x181f ;  /* 0x00381f0000047f89 */ /* 0x000f6c00000e0000 */
[----:B--2---:R-:W-:-:S04]  /*1940*/  @!P0 LEA R12, P6, R100, R5, 0x1 ;  /* 0x00000005640c8211 */ /* 0x004fc800078c08ff */
[----:B-1----:R-:W-:Y:S02]  /*1950*/  @!P0 LEA.HI.X R13, R100, R6, R101, 0x1, P6 ;  /* 0x00000006640d8211 */ /* 0x002fe400030f0c65 */
[----:B------:R-:W-:-:S03]  /*1960*/  @!P0 LEA R10, P6, R57, R5, 0x1 ;  /* 0x00000005390a8211 */ /* 0x000fc600078c08ff */
[----:B----4-:R1:W-:Y:S01]  /*1970*/  @!P0 LDGSTS.E.BYPASS.LTC128B.128 [R134+0x100], [R12.64], !P3 ;  /* 0x001000000c868fae */ /* 0x0103e2000d901d46 */
[----:B---3--:R-:W-:-:S05]  /*1980*/  @!P0 LEA.HI.X R11, R57, R6, R29, 0x1, P6 ;  /* 0x00000006390b8211 */ /* 0x008fca00030f0c1d */
[----:B------:R2:W-:Y:S01]  /*1990*/  @!P0 LDGSTS.E.BYPASS.LTC128B.128 [R134+0x4100], [R10.64], !P2 ;  /* 0x041000000a868fae */ /* 0x0005e2000d101d46 */
[C---:B------:R-:W-:Y:S02]  /*19a0*/  ISETP.GE.AND P2, PT, R53.reuse, c[0x0][0x198], PT ;  /* 0x0000660035007a0c */ /* 0x040fe40003f46270 */
[----:B------:R-:W-:-:S04]  /*19b0*/  @!P0 LEA R8, P6, R53, R5, 0x1 ;  /* 0x0000000535088211 */ /* 0x000fc800078c08ff */
[----:B-----5:R-:W-:Y:S02]  /*19c0*/  @!P0 LEA.HI.X R9, R53, R6, R28, 0x1, P6 ;  /* 0x0000000635098211 */ /* 0x020fe400030f0c1c */
[----:B------:R-:W-:-:S04]  /*19d0*/  @!P5 LEA R16, P6, R100, R3, 0x1 ;  /* 0x000000036410d211 */ /* 0x000fc800078c08ff */
[-C--:B------:R-:W-:Y:S01]  /*19e0*/  @!P5 LEA.HI.X R17, R100, R4.reuse, R101, 0x1, P6 ;  /* 0x000000046411d211 */ /* 0x080fe200030f0c65 */
[----:B------:R3:W-:Y:S01]  /*19f0*/  @!P0 LDGSTS.E.BYPASS.LTC128B.128 [R134+0x8100], [R8.64], !P2 ;  /* 0x0810000008868fae */ /* 0x0007e2000d101d46 */
[----:B------:R-:W-:Y:S02]  /*1a00*/  @!P5 LEA R14, P6, R57, R3, 0x1 ;  /* 0x00000003390ed211 */ /* 0x000fe400078c08ff */
[----:B------:R-:W-:Y:S01]  /*1a10*/  IADD3 R5, R7, 0x40, RZ ;  /* 0x0000004007057810 */ /* 0x000fe20007ffe0ff */
[----:B------:R4:W-:Y:S01]  /*1a20*/  @!P5 LDGSTS.E.BYPASS.LTC128B.128 [R134+0x1100], [R16.64], !P3 ;  /* 0x011000001086dfae */ /* 0x0009e2000d901d46 */
[----:B------:R-:W-:Y:S02]  /*1a30*/  @!P5 LEA.HI.X R15, R57, R4, R29, 0x1, P6 ;  /* 0x00000004390fd211 */ /* 0x000fe400030f0c1d */
[----:B------:R-:W-:Y:S02]  /*1a40*/  ISETP.GE.AND P6, PT, R5, R21, PT ;  /* 0x000000150500720c */ /* 0x000fe40003fc6270 */
[----:B---3--:R-:W-:-:S02]  /*1a50*/  @!P5 LEA R8, P0, R53, R3, 0x1 ;  /* 0x000000033508d211 */ /* 0x008fc400078008ff */
[----:B------:R-:W1:Y:S02]  /*1a60*/  SHFL.IDX PT, R3, R2, 0x2, 0x181f ;  /* 0x00581f0002037f89 */ /* 0x000e6400000e0000 */
[----:B------:R-:W-:Y:S02]  /*1a70*/  @!P5 LEA.HI.X R9, R53, R4, R28, 0x1, P0 ;  /* 0x000000043509d211 */ /* 0x000fe400000f0c1c */
[----:B------:R-:W3:Y:S05]  /*1a80*/  SHFL.IDX PT, R4, R0, 0x2, 0x181f ;  /* 0x00581f0000047f89 */ /* 0x000eea00000e0000 */
[----:B-1----:R-:W-:-:S04]  /*1a90*/  @!P6 LEA R12, P0, R100, R3, 0x1 ;  /* 0x00000003640ce211 */ /* 0x002fc800078008ff */
[----:B---3--:R-:W-:Y:S02]  /*1aa0*/  @!P6 LEA.HI.X R13, R100, R4, R101, 0x1, P0 ;  /* 0x00000004640de211 */ /* 0x008fe400000f0c65 */
[----:B--2---:R-:W-:-:S04]  /*1ab0*/  @!P6 LEA R10, P0, R57, R3, 0x1 ;  /* 0x00000003390ae211 */ /* 0x004fc800078008ff */
[C---:B------:R-:W-:Y:S02]  /*1ac0*/  @!P6 LEA.HI.X R11, R57.reuse, R4, R29, 0x1, P0 ;  /* 0x00000004390be211 */ /* 0x040fe400000f0c1d */
[----:B------:R-:W-:-:S13]  /*1ad0*/  ISETP.GE.AND P0, PT, R57, c[0x0][0x198], PT ;  /* 0x0000660039007a0c */ /* 0x000fda0003f06270 */
[----:B------:R1:W-:Y:S04]  /*1ae0*/  @!P5 LDGSTS.E.BYPASS.LTC128B.128 [R134+0x5100], [R14.64], !P0 ;  /* 0x051000000e86dfae */ /* 0x0003e8000c101d46 */
[----:B------:R2:W-:Y:S04]  /*1af0*/  @!P5 LDGSTS.E.BYPASS.LTC128B.128 [R134+0x9100], [R8.64], !P2 ;  /* 0x091000000886dfae */ /* 0x0005e8000d101d46 */
[----:B------:R3:W-:Y:S04]  /*1b00*/  @!P6 LDGSTS.E.BYPASS.LTC128B.128 [R134+0x2100], [R12.64], !P3 ;  /* 0x021000000c86efae */ /* 0x0007e8000d901d46 */
[----:B---3--:R-:W3:Y:S04]  /*1b10*/  LDL R13, [R1] ;  /* 0x00000000010d7983 */ /* 0x008ee80000100800 */
[----:B------:R-:W5:Y:S01]  /*1b20*/  SHFL.IDX PT, R2, R2, 0x3, 0x181f ;  /* 0x00781f0002027f89 */ /* 0x000f6200000e0000 */
[----:B------:R-:W-:-:S03]  /*1b30*/  IADD3 R7, R7, 0x60, RZ ;  /* 0x0000006007077810 */ /* 0x000fc60007ffe0ff */
[----:B------:R-:W1:Y:S01]  /*1b40*/  SHFL.IDX PT, R0, R0, 0x3, 0x181f ;  /* 0x00781f0000007f89 */ /* 0x000e6200000e0000 */
[----:B------:R-:W-:Y:S02]  /*1b50*/  ISETP.GE.AND P5, PT, R7, R21, PT ;  /* 0x000000150700720c */ /* 0x000fe40003fa6270 */
[----:B--2---:R-:W-:-:S04]  /*1b60*/  @!P6 LEA R8, P0, R53, R3, 0x1 ;  /* 0x000000033508e211 */ /* 0x004fc800078008ff */
[----:B------:R-:W-:-:S07]  /*1b70*/  @!P6 LEA.HI.X R9, R53, R4, R28, 0x1, P0 ;  /* 0x000000043509e211 */ /* 0x000fce00000f0c1c */
[----:B-----5:R-:W-:-:S04]  /*1b80*/  @!P5 LEA R6, P0, R100, R2, 0x1 ;  /* 0x000000026406d211 */ /* 0x020fc800078008ff */
[----:B-1----:R-:W-:Y:S02]  /*1b90*/  @!P5 LEA.HI.X R7, R100, R0, R101, 0x1, P0 ;  /* 0x000000006407d211 */ /* 0x002fe400000f0c65 */
[----:B------:R-:W-:-:S04]  /*1ba0*/  @!P5 LEA R4, P0, R57, R2, 0x1 ;  /* 0x000000023904d211 */ /* 0x000fc800078008ff */
[C---:B------:R-:W-:Y:S02]  /*1bb0*/  @!P5 LEA.HI.X R5, R57.reuse, R0, R29, 0x1, P0 ;  /* 0x000000003905d211 */ /* 0x040fe400000f0c1d */
[----:B------:R-:W-:Y:S01]  /*1bc0*/  ISETP.GE.AND P0, PT, R57, c[0x0][0x198], PT ;  /* 0x0000660039007a0c */ /* 0x000fe20003f06270 */
[----:B------:R-:W-:-:S12]  /*1bd0*/  IMAD.MOV.U32 R128, RZ, RZ, -0x60 ;  /* 0xffffffa0ff807424 */ /* 0x000fd800078e00ff */
[----:B------:R1:W-:Y:S04]  /*1be0*/  @!P6 LDGSTS.E.BYPASS.LTC128B.128 [R134+0x6100], [R10.64], !P0 ;  /* 0x061000000a86efae */ /* 0x0003e8000c101d46 */
[----:B------:R2:W-:Y:S01]  /*1bf0*/  @!P6 LDGSTS.E.BYPASS.LTC128B.128 [R134+0xa100], [R8.64], !P2 ;  /* 0x0a1000000886efae */ /* 0x0005e2000d101d46 */
[----:B------:R-:W-:Y:S01]  /*1c00*/  ISETP.GE.AND P6, PT, R100, c[0x0][0x198], PT ;  /* 0x0000660064007a0c */ /* 0x000fe20003fc6270 */
[----:B------:R-:W-:-:S12]  /*1c10*/  IMAD R128, R135, R128, 0x60 ;  /* 0x0000006087807424 */ /* 0x000fd800078e0280 */
[----:B------:R5:W-:Y:S04]  /*1c20*/  @!P5 LDGSTS.E.BYPASS.LTC128B.128 [R134+0x3100], [R6.64], !P6 ;  /* 0x031000000686dfae */ /* 0x000be8000f101d46 */
[----:B------:R1:W-:Y:S01]  /*1c30*/  @!P5 LDGSTS.E.BYPASS.LTC128B.128 [R134+0x7100], [R4.64], !P0 ;  /* 0x071000000486dfae */ /* 0x0003e2000c101d46 */
[----:B--2---:R-:W-:-:S04]  /*1c40*/  IADD3 R9, R135, -0x1, RZ ;  /* 0xffffffff87097810 */ /* 0x004fc80007ffe0ff */
[----:B------:R-:W-:Y:S02]  /*1c50*/  SHF.R.S32.HI R12, RZ, 0x1f, R9 ;  /* 0x0000001fff0c7819 */ /* 0x000fe40000011409 */
[----:B------:R-:W-:-:S03]  /*1c60*/  IADD3 R8, R128, c[0x0][0x1d0], -R55 ;  /* 0x0000740080087a10 */ /* 0x000fc60007ffe837 */
[----:B------:R-:W-:Y:S01]  /*1c70*/  IMAD R3, R12, c[0x0][0x1e0], RZ ;  /* 0x000078000c037a24 */ /* 0x000fe200078e02ff */
[----:B------:R-:W-:Y:S01]  /*1c80*/  ISETP.GE.AND P6, PT, R53, c[0x0][0x198], PT ;  /* 0x0000660035007a0c */ /* 0x000fe20003fc6270 */
[----:B-----5:R-:W-:Y:S01]  /*1c90*/  IMAD.WIDE.U32 R6, R9, c[0x0][0x1e0], RZ ;  /* 0x0000780009067a25 */ /* 0x020fe200078e00ff */
[----:B-1----:R-:W-:-:S03]  /*1ca0*/  @!P5 LEA R4, P0, R53, R2, 0x1 ;  /* 0x000000023504d211 */ /* 0x002fc600078008ff */
[----:B------:R-:W-:Y:S01]  /*1cb0*/  IMAD R2, R9, c[0x0][0x1e4], R3 ;  /* 0x0000790009027a24 */ /* 0x000fe200078e0203 */
[----:B------:R-:W-:Y:S02]  /*1cc0*/  @!P5 LEA.HI.X R5, R53, R0, R28, 0x1, P0 ;  /* 0x000000003505d211 */ /* 0x000fe400000f0c1c */
[----:B------:R-:W-:Y:S01]  /*1cd0*/  ISETP.GE.AND P0, PT, R8, 0x1, PT ;  /* 0x000000010800780c */ /* 0x000fe20003f06270 */
[----:B------:R-:W-:Y:S01]  /*1ce0*/  IMAD.MOV.U32 R130, RZ, RZ, R26 ;  /* 0x000000ffff827224 */ /* 0x000fe200078e001a */
[----:B------:R-:W-:Y:S01]  /*1cf0*/  IADD3 R0, R7, R2, RZ ;  /* 0x0000000207007210 */ /* 0x000fe20007ffe0ff */
[----:B------:R-:W-:Y:S01]  /*1d00*/  IMAD.MOV.U32 R131, RZ, RZ, R25 ;  /* 0x000000ffff837224 */ /* 0x000fe200078e0019 */
[----:B------:R-:W-:Y:S01]  /*1d10*/  ISETP.NE.AND P3, PT, R19, RZ, PT ;  /* 0x000000ff1300720c */ /* 0x000fe20003f65270 */
[----:B------:R1:W-:Y:S02]  /*1d20*/  @!P5 LDGSTS.E.BYPASS.LTC128B.128 [R134+0xb100], [R4.64], !P6 ;  /* 0x0b1000000486dfae */ /* 0x0003e4000f101d46 */
[----:B------:R-:W-:Y:S01]  /*1d30*/  IMAD.WIDE.U32 R2, R6, 0x60, R130 ;  /* 0x0000006006027825 */ /* 0x000fe200078e0082 */
[----:B------:R-:W-:Y:S01]  /*1d40*/  ISETP.NE.AND P2, PT, R18, RZ, PT ;  /* 0x000000ff1200720c */ /* 0x000fe20003f45270 */
[----:B------:R-:W0:Y:S02]  /*1d50*/  LDGDEPBAR ;  /* 0x00000000000079af */ /* 0x000e240000000000 */
[----:B------:R-:W-:Y:S01]  /*1d60*/  IMAD R0, R0, 0x60, RZ ;  /* 0x0000006000007824 */ /* 0x000fe200078e02ff */
[----:B------:R-:W-:-:S04]  /*1d70*/  ISETP.GE.AND P6, PT, R8, 0x21, PT ;  /* 0x000000210800780c */ /* 0x000fc80003fc6270 */
[----:B------:R-:W-:Y:S01]  /*1d80*/  IADD3 R0, R3, R0, RZ ;  /* 0x0000000003007210 */ /* 0x000fe20007ffe0ff */
[----:B------:R-:W-:Y:S02]  /*1d90*/  IMAD.MOV.U32 R129, RZ, RZ, c[0x0][0x1e0] ;  /* 0x00007800ff817624 */ /* 0x000fe400078e00ff */
[----:B------:R-:W-:Y:S01]  /*1da0*/  IMAD.MOV.U32 R132, RZ, RZ, c[0x0][0x1e4] ;  /* 0x00007900ff847624 */ /* 0x000fe200078e00ff */
[----:B-1----:R-:W-:-:S04]  /*1db0*/  @P0 LEA R4, P5, R2, c[0x0][0x1c8], 0x1 ;  /* 0x0000720002040a11 */ /* 0x002fc800078a08ff */
[----:B------:R-:W-:Y:S02]  /*1dc0*/  @P0 LEA.HI.X R5, R2, c[0x0][0x1cc], R0, 0x1, P5 ;  /* 0x0000730002050a11 */ /* 0x000fe400028f0c00 */
[----:B------:R-:W-:-:S03]  /*1dd0*/  ISETP.GE.AND P5, PT, R8, 0x41, PT ;  /* 0x000000410800780c */ /* 0x000fc60003fa6270 */
[----:B------:R1:W-:Y:S04]  /*1de0*/  @P0 LDGSTS.E.BYPASS.LTC128B.128 [R134+0xc100], [R4.64], !P4 ;  /* 0x0c10000004860fae */ /* 0x0003e8000e101d46 */
[----:B------:R1:W-:Y:S04]  /*1df0*/  @P0 LDGSTS.E.BYPASS.LTC128B.128 [R134+0xf100], [R4.64+0x80], !P3 ;  /* 0x0f10008004860fae */ /* 0x0003e8000d901d46 */
[----:B------:R1:W-:Y:S01]  /*1e00*/  @P0 LDGSTS.E.BYPASS.LTC128B.128 [R134+0x12100], [R4.64+0x100], !P2 ;  /* 0x1210010004860fae */ /* 0x0003e2000d101d46 */
[C---:B------:R-:W-:Y:S01]  /*1e10*/  @P6 LEA R3, P0, R129.reuse, R2, 0x5 ;  /* 0x0000000281036211 */ /* 0x040fe200078028ff */
[----:B------:R-:W-:-:S04]  /*1e20*/  IMAD.WIDE.U32 R6, R129, 0x40, RZ ;  /* 0x0000004081067825 */ /* 0x000fc800078e00ff */
[----:B------:R-:W-:Y:S02]  /*1e30*/  IMAD R12, R12, c[0x0][0x208], RZ ;  /* 0x000082000c0c7a24 */ /* 0x000fe400078e02ff */
[----:B------:R-:W-:-:S04]  /*1e40*/  IMAD.WIDE.U32 R10, R9, c[0x0][0x208], RZ ;  /* 0x00008200090a7a25 */ /* 0x000fc800078e00ff */
[----:B------:R-:W-:Y:S01]  /*1e50*/  IMAD R12, R9, c[0x0][0x20c], R12 ;  /* 0x00008300090c7a24 */ /* 0x000fe200078e020c */
[----:B-1----:R-:W-:Y:S02]  /*1e60*/  @P6 LEA.HI.X R5, R129, R0, R132, 0x5, P0 ;  /* 0x0000000081056211 */ /* 0x002fe400000f2c84 */
[----:B------:R-:W-:-:S04]  /*1e70*/  @P6 LEA R4, P0, R3, c[0x0][0x1c8], 0x1 ;  /* 0x0000720003046a11 */ /* 0x000fc800078008ff */
[----:B------:R-:W-:Y:S02]  /*1e80*/  @P6 LEA.HI.X R5, R3, c[0x0][0x1cc], R5, 0x1, P0 ;  /* 0x0000730003056a11 */ /* 0x000fe400000f0c05 */
[----:B------:R-:W-:Y:S02]  /*1e90*/  @P5 IADD3 R3, P0, R2, R6, RZ ;  /* 0x0000000602035210 */ /* 0x000fe40007f1e0ff */
[----:B------:R-:W-:Y:S01]  /*1ea0*/  SHF.L.U32 R2, R132, 0x6, RZ ;  /* 0x0000000684027819 */ /* 0x000fe200000006ff */
[----:B------:R1:W-:Y:S03]  /*1eb0*/  @P6 LDGSTS.E.BYPASS.LTC128B.128 [R134+0xd100], [R4.64], !P4 ;  /* 0x0d10000004866fae */ /* 0x0003e6000e101d46 */
[----:B------:R-:W-:Y:S01]  /*1ec0*/  @P5 IADD3.X R9, R0, R7, R2, P0, !PT ;  /* 0x0000000700095210 */ /* 0x000fe200007fe402 */
[----:B------:R1:W-:Y:S01]  /*1ed0*/  @P6 LDGSTS.E.BYPASS.LTC128B.128 [R134+0x10100], [R4.64+0x80], !P3 ;  /* 0x1010008004866fae */ /* 0x0003e2000d901d46 */
[----:B------:R-:W-:-:S03]  /*1ee0*/  @P5 LEA R2, P0, R3, c[0x0][0x1c8], 0x1 ;  /* 0x0000720003025a11 */ /* 0x000fc600078008ff */
[----:B------:R1:W-:Y:S01]  /*1ef0*/  @P6 LDGSTS.E.BYPASS.LTC128B.128 [R134+0x13100], [R4.64+0x100], !P2 ;  /* 0x1310010004866fae */ /* 0x0003e2000d101d46 */
[----:B------:R-:W-:-:S05]  /*1f00*/  @P5 LEA.HI.X R3, R3, c[0x0][0x1cc], R9, 0x1, P0 ;  /* 0x0000730003035a11 */ /* 0x000fca00000f0c09 */
[----:B------:R2:W-:Y:S04]  /*1f10*/  @P5 LDGSTS.E.BYPASS.LTC128B.128 [R134+0xe100], [R2.64], !P4 ;  /* 0x0e10000002865fae */ /* 0x0005e8000e101d46 */
[----:B------:R2:W-:Y:S04]  /*1f20*/  @P5 LDGSTS.E.BYPASS.LTC128B.128 [R134+0x11100], [R2.64+0x80], !P3 ;  /* 0x1110008002865fae */ /* 0x0005e8000d901d46 */
[----:B------:R2:W-:Y:S04]  /*1f30*/  @P5 LDGSTS.E.BYPASS.LTC128B.128 [R134+0x14100], [R2.64+0x100], !P2 ;  /* 0x1410010002865fae */ /* 0x0005e8000d101d46 */
[----:B------:R-:W0:Y:S01]  /*1f40*/  LDGDEPBAR ;  /* 0x00000000000079af */ /* 0x000e220000000000 */
[----:B------:R-:W-:-:S04]  /*1f50*/  DEPBAR.LE SB0, 0x1 ;  /* 0x000080400000791a */ /* 0x000fc80000000000 */
[----:B------:R-:W-:Y:S01]  /*1f60*/  BAR.SYNC.DEFER_BLOCKING 0x0 ;  /* 0x0000000000007b1d */ /* 0x000fe20000010000 */
[----:B------:R-:W-:Y:S01]  /*1f70*/  IADD3 R0, R11, R12, RZ ;  /* 0x0000000c0b007210 */ /* 0x000fe20007ffe0ff */
[----:B------:R-:W-:Y:S02]  /*1f80*/  IMAD.MOV.U32 R6, RZ, RZ, R22 ;  /* 0x000000ffff067224 */ /* 0x000fe400078e0016 */
[----:B------:R-:W-:Y:S02]  /*1f90*/  IMAD.MOV.U32 R7, RZ, RZ, R24 ;  /* 0x000000ffff077224 */ /* 0x000fe400078e0018 */
[----:B------:R-:W-:Y:S02]  /*1fa0*/  IMAD R0, R0, 0x60, RZ ;  /* 0x0000006000007824 */ /* 0x000fe400078e02ff */
[----:B------:R-:W-:Y:S01]  /*1fb0*/  IMAD.WIDE.U32 R6, R10, 0x60, R6 ;  /* 0x000000600a067825 */ /* 0x000fe200078e0006 */
[----:B------:R-:W-:Y:S04]  /*1fc0*/  LDSM.16.M88.4 R156, [R250] ;  /* 0x00000000fa9c783b */ /* 0x000fe80000000200 */
[----:B------:R-:W-:Y:S04]  /*1fd0*/  LDSM.16.M88.4 R160, [R251] ;  /* 0x00000000fba0783b */ /* 0x000fe80000000200 */
[----:B------:R-:W-:Y:S04]  /*1fe0*/  LDSM.16.M88.4 R172, [R252] ;  /* 0x00000000fcac783b */ /* 0x000fe80000000200 */
[----:B------:R-:W-:Y:S04]  /*1ff0*/  LDSM.16.M88.4 R176, [R250+0x4000] ;  /* 0x00400000fab0783b */ /* 0x000fe80000000200 */
[----:B------:R-:W-:Y:S04]  /*2000*/  LDSM.16.M88.4 R180, [R251+0x4000] ;  /* 0x00400000fbb4783b */ /* 0x000fe80000000200 */
[----:B------:R-:W-:Y:S04]  /*2010*/  LDSM.16.M88.4 R188, [R252+0x4000] ;  /* 0x00400000fcbc783b */ /* 0x000fe80000000200 */
[----:B------:R-:W-:Y:S04]  /*2020*/  LDSM.16.M88.4 R192, [R250+0x8000] ;  /* 0x00800000fac0783b */ /* 0x000fe80000000200 */
[----:B---3--:R-:W-:Y:S04]  /*2030*/  LDSM.16.M88.4 R168, [R13] ;  /* 0x000000000da8783b */ /* 0x008fe80000000200 */
[----:B------:R-:W-:Y:S04]  /*2040*/  LDSM.16.M88.4 R184, [R13+0x4000] ;  /* 0x004000000db8783b */ /* 0x000fe80000000200 */
[----:B------:R-:W-:Y:S04]  /*2050*/  LDSM.16.M88.4 R196, [R251+0x8000] ;  /* 0x00800000fbc4783b */ /* 0x000fe80000000200 */
[----:B------:R-:W-:Y:S04]  /*2060*/  LDSM.16.M88.4 R200, [R13+0x8000] ;  /* 0x008000000dc8783b */ /* 0x000fe80000000200 */
[----:B------:R-:W-:Y:S04]  /*2070*/  LDSM.16.M88.4 R204, [R252+0x8000] ;  /* 0x00800000fccc783b */ /* 0x000fe80000000200 */
[----:B------:R-:W-:Y:S01]  /*2080*/  BAR.SYNC.DEFER_BLOCKING 0x0 ;  /* 0x0000000000007b1d */ /* 0x000fe20000010000 */
[----:B-1----:R-:W-:-:S02]  /*2090*/  IMAD.MOV.U32 R5, RZ, RZ, c[0x0][0x208] ;  /* 0x00008200ff057624 */ /* 0x002fc400078e00ff */
[----:B--2---:R-:W-:Y:S01]  /*20a0*/  IMAD.MOV.U32 R3, RZ, RZ, 0x6 ;  /* 0x00000006ff037424 */ /* 0x004fe200078e00ff */
[C---:B------:R-:W-:Y:S01]  /*20b0*/  LEA R2, P0, R6.reuse, c[0x0][0x1f8], 0x1 ;  /* 0x00007e0006027a11 */ /* 0x040fe200078008ff */
[----:B------:R-:W-:Y:S01]  /*20c0*/  IMAD.SHL.U32 R4, R5, 0x40, RZ ;  /* 0x0000004005047824 */ /* 0x000fe200078e00ff */
[----:B------:R-:W-:Y:S02]  /*20d0*/  IADD3 R0, R7, R0, RZ ;  /* 0x0000000007007210 */ /* 0x000fe40007ffe0ff */
[----:B------:R-:W-:Y:S02]  /*20e0*/  SHF.L.U64.HI R5, R5, R3, c[0x0][0x20c] ;  /* 0x0000830005057619 */ /* 0x000fe40000010203 */
[----:B------:R-:W-:Y:S02]  /*20f0*/  LEA.HI.X R3, R6, c[0x0][0x1fc], R0, 0x1, P0 ;  /* 0x00007f0006037a11 */ /* 0x000fe400000f0c00 */
[----:B------:R-:W-:Y:S02]  /*2100*/  IADD3 R10, P5, P0, R4, 0x80, R2 ;  /* 0x00000080040a7810 */ /* 0x000fe400078be002 */
[----:B------:R-:W-:-:S02]  /*2110*/  LOP3.LUT R0, R20, 0x1, RZ, 0xc0, !PT ;  /* 0x0000000114007812 */ /* 0x000fc400078ec0ff */
[----:B------:R-:W-:Y:S02]  /*2120*/  IADD3.X R11, R5, RZ, R3, P5, P0 ;  /* 0x000000ff050b7210 */ /* 0x000fe40002fe0403 */
[----:B------:R-:W-:Y:S01]  /*2130*/  IADD3 R6, P5, P0, R4, 0x100, R2 ;  /* 0x0000010004067810 */ /* 0x000fe200078be002 */
[----:B------:R-:W-:-:S04]  /*2140*/  DEPBAR.LE SB0, 0x0 ;  /* 0x000080000000791a */ /* 0x000fc80000000000 */
[----:B------:R-:W-:Y:S01]  /*2150*/  BAR.SYNC.DEFER_BLOCKING 0x0 ;  /* 0x0000000000007b1d */ /* 0x000fe20000010000 */
[----:B------:R-:W-:Y:S02]  /*2160*/  IADD3.X R7, R5, RZ, R3, P5, P0 ;  /* 0x000000ff05077210 */ /* 0x000fe40002fe0403 */
[----:B------:R-:W-:-:S04]  /*2170*/  ISETP.NE.U32.AND P0, PT, R0, 0x1, PT ;  /* 0x000000010000780c */ /* 0x000fc80003f05070 */
[----:B------:R-:W-:Y:S02]  /*2180*/  ISETP.LT.OR P0, PT, R8, 0x1, P0 ;  /* 0x000000010800780c */ /* 0x000fe40000701670 */
[C---:B------:R-:W-:Y:S02]  /*2190*/  LOP3.LUT P6, RZ, R20.reuse, 0x2, RZ, 0xc0, !PT ;  /* 0x0000000214ff7812 */ /* 0x040fe400078cc0ff */
[----:B------:R-:W-:Y:S01]  /*21a0*/  LOP3.LUT P5, RZ, R20, 0x4, RZ, 0xc0, !PT ;  /* 0x0000000414ff7812 */ /* 0x000fe200078ac0ff */
[----:B----4-:R-:W1:Y:S04]  /*21b0*/  LDSM.16.M88.4 R16, [R225] ;  /* 0x00000000e110783b */ /* 0x010e680000000200 */
[----:B------:R-:W2:Y:S04]  /*21c0*/  LDSM.16.M88.4 R12, [R225+0x800] ;  /* 0x00080000e10c783b */ /* 0x000ea80000000200 */
[----:B------:R-:W-:Y:S04]  /*21d0*/  LDSM.16.M88.4 R40, [R225+0x1000] ;  /* 0x00100000e128783b */ /* 0x000fe80000000200 */
[----:B------:R-:W3:Y:S04]  /*21e0*/  LDSM.16.M88.4 R56, [R225+0x1800] ;  /* 0x00180000e138783b */ /* 0x000ee80000000200 */
[----:B------:R-:W-:Y:S04]  /*21f0*/  LDSM.16.M88.4 R60, [R225+0x2000] ;  /* 0x00200000e13c783b */ /* 0x000fe80000000200 */
[----:B------:R-:W-:Y:S04]  /*2200*/  LDSM.16.M88.4 R72, [R225+0x2800] ;  /* 0x00280000e148783b */ /* 0x000fe80000000200 */
[----:B------:R-:W4:Y:S04]  /*2210*/  LDSM.16.M88.4 R48, [R231] ;  /* 0x00000000e730783b */ /* 0x000f280000000200 */
[----:B------:R-:W-:Y:S04]  /*2220*/  LDSM.16.M88.4 R44, [R248] ;  /* 0x00000000f82c783b */ /* 0x000fe80000000200 */
[----:B------:R-:W-:Y:S04]  /*2230*/  LDSM.16.M88.4 R52, [R247] ;  /* 0x00000000f734783b */ /* 0x000fe80000000200 */
[----:B------:R-:W5:Y:S04]  /*2240*/  LDSM.16.M88.4 R64, [R246] ;  /* 0x00000000f640783b */ /* 0x000f680000000200 */
[----:B------:R-:W-:Y:S04]  /*2250*/  LDSM.16.M88.4 R80, [R245] ;  /* 0x00000000f550783b */ /* 0x000fe80000000200 */
[----:B------:R-:W-:Y:S04]  /*2260*/  LDSM.16.M88.4 R108, [R244] ;  /* 0x00000000f46c783b */ /* 0x000fe80000000200 */
[----:B------:R-:W-:Y:S01]  /*2270*/  @!PT LDS RZ, [RZ] ;  /* 0x00000000fffff984 */ /* 0x000fe20000000800 */
[----:B------:R-:W-:Y:S01]  /*2280*/  @!PT LDS RZ, [RZ] ;  /* 0x00000000fffff984 */ /* 0x000fe20000000800 */
[----:B------:R-:W-:Y:S01]  /*2290*/  @!PT LDS RZ, [RZ] ;  /* 0x00000000fffff984 */ /* 0x000fe20000000800 */
[----:B------:R1:W-:Y:S01]  /*22a0*/  LDGSTS.E.BYPASS.LTC128B.128 [R134+0x100], [R2.64], !P0 ;  /* 0x0010000002867fae */ /* 0x0003e2000c101d46 */
[----:B------:R-:W-:-:S13]  /*22b0*/  ISETP.LT.OR P0, PT, R8, 0x1, !P6 ;  /* 0x000000010800780c */ /* 0x000fda0007701670 */
[----:B------:R1:W-:Y:S01]  /*22c0*/  LDGSTS.E.BYPASS.LTC128B.128 [R134+0x3100], [R2.64+0x80], !P0 ;  /* 0x0310008002867fae */ /* 0x0003e2000c101d46 */
[----:B------:R-:W-:-:S13]  /*22d0*/  ISETP.LT.OR P0, PT, R8, 0x1, !P5 ;  /* 0x000000010800780c */ /* 0x000fda0006f01670 */
[----:B------:R1:W-:Y:S02]  /*22e0*/  LDGSTS.E.BYPASS.LTC128B.128 [R134+0x6100], [R2.64+0x100], !P0 ;  /* 0x0610010002867fae */ /* 0x0003e4000c101d46 */
[----:B-1----:R-:W-:-:S05]  /*22f0*/  IADD3 R2, P0, R4, R2, RZ ;  /* 0x0000000204027210 */ /* 0x002fca0007f1e0ff */
[----:B------:R-:W-:Y:S01]  /*2300*/  IMAD.X R3, R5, 0x1, R3, P0 ;  /* 0x0000000105037824 */ /* 0x000fe200000e0603 */
[----:B------:R-:W-:-:S04]  /*2310*/  IADD3 R4, P0, R2, R4, RZ ;  /* 0x0000000402047210 */ /* 0x000fc80007f1e0ff */
[----:B------:R-:W-:Y:S02]  /*2320*/  IADD3.X R5, R3, R5, RZ, P0, !PT ;  /* 0x0000000503057210 */ /* 0x000fe400007fe4ff */
[----:B------:R-:W-:-:S04]  /*2330*/  ISETP.NE.U32.AND P0, PT, R0, 0x1, PT ;  /* 0x000000010000780c */ /* 0x000fc80003f05070 */
[----:B------:R-:W-:-:S13]  /*2340*/  ISETP.LT.OR P0, PT, R8, 0x21, P0 ;  /* 0x000000210800780c */ /* 0x000fda0000701670 */
[----:B------:R1:W-:Y:S01]  /*2350*/  LDGSTS.E.BYPASS.LTC128B.128 [R134+0x1100], [R2.64], !P0 ;  /* 0x0110000002867fae */ /* 0x0003e2000c101d46 */
[C---:B------:R-:W-:Y:S01]  /*2360*/  ISETP.LT.OR P0, PT, R8.reuse, 0x21, !P6 ;  /* 0x000000210800780c */ /* 0x040fe20007701670 */
[C---:B------:R-:W-:Y:S11]  /*2370*/  HMMA.16816.F32 R36, R156.reuse, R16, RZ ;  /* 0x000000109c24723c */ /* 0x040ff600000018ff */
[----:B------:R-:W-:Y:S01]  /*2380*/  @!UPT UIADD3 URZ, URZ, URZ, URZ ;  /* 0x0000003f3f3ff290 */ /* 0x000fe2000fffe03f */
[----:B------:R1:W-:Y:S01]  /*2390*/  LDGSTS.E.BYPASS.LTC128B.128 [R134+0x4100], [R10.64], !P0 ;  /* 0x041000000a867fae */ /* 0x0003e2000c101d46 */
[----:B------:R-:W-:Y:S01]  /*23a0*/  ISETP.LT.OR P0, PT, R8, 0x21, !P5 ;  /* 0x000000210800780c */ /* 0x000fe20006f01670 */
[C---:B------:R-:W-:Y:S08]  /*23b0*/  HMMA.16816.F32 R32, R156.reuse, R18, RZ ;  /* 0x000000129c20723c */ /* 0x040ff000000018ff */
[C---:B--2---:R-:W-:Y:S04]  /*23c0*/  HMMA.16816.F32 R28, R156.reuse, R12, RZ ;  /* 0x0000000c9c1c723c */ /* 0x044fe800000018ff */
[----:B------:R2:W-:Y:S04]  /*23d0*/  LDGSTS.E.BYPASS.LTC128B.128 [R134+0x7100], [R6.64], !P0 ;  /* 0x0710000006867fae */ /* 0x0005e8000c101d46 */
[----:B------:R-:W-:Y:S01]  /*23e0*/  HMMA.16816.F32 R24, R156, R14, RZ ;  /* 0x0000000e9c18723c */ /* 0x000fe200000018ff */
[----:B------:R-:W-:-:S07]  /*23f0*/  ISETP.NE.U32.AND P0, PT, R0, 0x1, PT ;  /* 0x000000010000780c */ /* 0x000fce0003f05070 */
[----:B---3--:R-:W-:Y:S01]  /*2400*/  HMMA.16816.F32 R12, R156, R56, RZ ;  /* 0x000000389c0c723c */ /* 0x008fe200000018ff */
[C---:B------:R-:W-:Y:S02]  /*2410*/  ISETP.LT.OR P0, PT, R8.reuse, 0x41, P0 ;  /* 0x000000410800780c */ /* 0x040fe40000701670 */
[C---:B------:R-:W-:Y:S02]  /*2420*/  ISETP.LT.OR P6, PT, R8.reuse, 0x41, !P6 ;  /* 0x000000410800780c */ /* 0x040fe400077c1670 */
[----:B------:R-:W-:-:S03]  /*2430*/  ISETP.LT.OR P5, PT, R8, 0x41, !P5 ;  /* 0x000000410800780c */ /* 0x000fc60006fa1670 */
[C---:B------:R-:W-:Y:S06]  /*2440*/  HMMA.16816.F32 R20, R156.reuse, R40, RZ ;  /* 0x000000289c14723c */ /* 0x040fec00000018ff */
[----:B------:R2:W-:Y:S02]  /*2450*/  LDGSTS.E.BYPASS.LTC128B.128 [R134+0x2100], [R4.64], !P0 ;  /* 0x0210000004867fae */ /* 0x0005e4000c101d46 */
[----:B------:R-:W-:Y:S02]  /*2460*/  HMMA.16816.F32 R16, R156, R42, RZ ;  /* 0x0000002a9c10723c */ /* 0x000fe400000018ff */
[----:B------:R2:W-:Y:S04]  /*2470*/  LDGSTS.E.BYPASS.LTC128B.128 [R134+0x5100], [R4.64+0x80], !P6 ;  /* 0x0510008004867fae */ /* 0x0005e8000f101d46 */
[----:B------:R2:W-:Y:S02]  /*2480*/  LDGSTS.E.BYPASS.LTC128B.128 [R134+0x8100], [R4.64+0x100], !P5 ;  /* 0x0810010004867fae */ /* 0x0005e4000e901d46 */
[C---:B----4-:R-:W-:Y:S02]  /*2490*/  HMMA.16816.F32 R104, R160.reuse, R48, R36 ;  /* 0x00000030a068723c */ /* 0x050fe40000001824 */
[----:B-1----:R-:W-:Y:S04]  /*24a0*/  LDSM.16.M88.4 R8, [R229+0x800] ;  /* 0x00080000e508783b */ /* 0x002fe80000000200 */
[----:B------:R-:W-:Y:S02]  /*24b0*/  LDSM.16.M88.4 R40, [R229+0x1800] ;  /* 0x00180000e528783b */ /* 0x000fe40000000200 */
[C---:B------:R-:W-:Y:S02]  /*24c0*/  HMMA.16816.F32 R96, R160.reuse, R50, R32 ;  /* 0x00000032a060723c */ /* 0x040fe40000001820 */
[----:B------:R-:W-:Y:S04]  /*24d0*/  LDSM.16.M88.4 R88, [R226] ;  /* 0x00000000e258783b */ /* 0x000fe80000000200 */
[----:B------:R-:W-:Y:S02]  /*24e0*/  LDSM.16.M88.4 R92, [R229+0x2800] ;  /* 0x00280000e55c783b */ /* 0x000fe40000000200 */
[----:B-----5:R-:W-:Y:S02]  /*24f0*/  HMMA.16816.F32 R36, R160, R64, R12 ;  /* 0x00000040a024723c */ /* 0x020fe4000000180c */
[----:B------:R-:W1:Y:S04]  /*2500*/  LDSM.16.M88.4 R12, [R229] ;  /* 0x00000000e50c783b */ /* 0x000e680000000200 */
[----:B------:R-:W-:Y:S02]  /*2510*/  LDSM.16.M88.4 R100, [R229+0x2000] ;  /* 0x00200000e564783b */ /* 0x000fe40000000200 */
[----:B------:R-:W-:Y:S02]  /*2520*/  HMMA.16816.F32 R32, R156, R58, RZ ;  /* 0x0000003a9c20723c */ /* 0x000fe400000018ff */
[----:B--2---:R-:W2:Y:S04]  /*2530*/  LDSM.16.M88.4 R4, [R229+0x1000] ;  /* 0x00100000e504783b */ /* 0x004ea80000000200 */
[----:B------:R-:W-:Y:S02]  /*2540*/  LDSM.16.M88.4 R112, [R242] ;  /* 0x00000000f270783b */ /* 0x000fe40000000200 */
[C---:B------:R-:W-:Y:S02]  /*2550*/  HMMA.16816.F32 R68, R160.reuse, R44, R28 ;  /* 0x0000002ca044723c */ /* 0x040fe4000000181c */
[----:B------:R-:W-:Y:S04]  /*2560*/  LDSM.16.M88.4 R120, [R226+0x3000] ;  /* 0x00300000e278783b */ /* 0x000fe80000000200 */
[----:B------:R-:W-:Y:S02]  /*2570*/  LDSM.16.M88.4 R116, [R225+0x6000] ;  /* 0x00600000e174783b */ /* 0x000fe40000000200 */
[C---:B------:R-:W-:Y:S02]  /*2580*/  HMMA.16816.F32 R84, R160.reuse, R46, R24 ;  /* 0x0000002ea054723c */ /* 0x040fe40000001818 */
[----:B------:R-:W-:Y:S04]  /*2590*/  LDSM.16.M88.4 R124, [R229+0x6000] ;  /* 0x00600000e57c783b */ /* 0x000fe80000000200 */
[----:B------:R-:W0:Y:S02]  /*25a0*/  LDGDEPBAR ;  /* 0x00000000000079af */ /* 0x000e240000000000 */
[C---:B------:R-:W-:Y:S08]  /*25b0*/  HMMA.16816.F32 R48, R160.reuse, R52, R20 ;  /* 0x00000034a030723c */ /* 0x040ff00000001814 */
[----:B------:R-:W-:Y:S08]  /*25c0*/  HMMA.16816.F32 R44, R160, R54, R16 ;  /* 0x00000036a02c723c */ /* 0x000ff00000001810 */
[C---:B------:R-:W-:Y:S08]  /*25d0*/  HMMA.16816.F32 R20, R156.reuse, R72, RZ ;  /* 0x000000489c14723c */ /* 0x040ff000000018ff */
[----:B------:R-:W-:Y:S08]  /*25e0*/  HMMA.16816.F32 R16, R156, R74, RZ ;  /* 0x0000004a9c10723c */ /* 0x000ff000000018ff */
[----:B------:R-:W-:Y:S08]  /*25f0*/  HMMA.16816.F32 R32, R160, R66, R32 ;  /* 0x00000042a020723c */ /* 0x000ff00000001820 */
[C---:B------:R-:W-:Y:S08]  /*2600*/  HMMA.16816.F32 R28, R156.reuse, R60, RZ ;  /* 0x0000003c9c1c723c */ /* 0x040ff000000018ff */
[----:B------:R-:W-:Y:S08]  /*2610*/  HMMA.16816.F32 R24, R156, R62, RZ ;  /* 0x0000003e9c18723c */ /* 0x000ff000000018ff */
[C---:B-1----:R-:W-:Y:S01]  /*2620*/  HMMA.16816.F32 R52, R168.reuse, R12, R104 ;  /* 0x0000000ca834723c */ /* 0x042fe20000001868 */
[----:B------:R-:W-:Y:S07]  /*2630*/  LDSM.16.M88.4 R104, [R229+0x3800] ;  /* 0x00380000e568783b */ /* 0x000fee0000000200 */
[C---:B------:R-:W-:Y:S08]  /*2640*/  HMMA.16816.F32 R68, R168.reuse, R8, R68 ;  /* 0x00000008a844723c */ /* 0x040ff00000001844 */
[----:B------:R-:W-:Y:S08]  /*2650*/  HMMA.16816.F32 R56, R168, R10, R84 ;  /* 0x0000000aa838723c */ /* 0x000ff00000001854 */
[C---:B------:R-:W-:Y:S01]  /*2660*/  HMMA.16816.F32 R76, R160.reuse, R108, R20 ;  /* 0x0000006ca04c723c */ /* 0x040fe20000001814 */
[----:B------:R-:W-:Y:S07]  /*2670*/  LDSM.16.M88.4 R20, [R226+0x1800] ;  /* 0x00180000e214783b */ /* 0x000fee0000000200 */
[----:B------:R-:W-:Y:S01]  /*2680*/  HMMA.16816.F32 R72, R160, R110, R16 ;  /* 0x0000006ea048723c */ /* 0x000fe20000001810 */
[----:B------:R-:W-:Y:S07]  /*2690*/  LDSM.16.M88.4 R108, [R226+0x3800] ;  /* 0x00380000e26c783b */ /* 0x000fee0000000200 */
[----:B------:R-:W-:Y:S01]  /*26a0*/  HMMA.16816.F32 R8, R168, R42, R32 ;  /* 0x0000002aa808723c */ /* 0x000fe20000001820 */
[----:B------:R-:W1:Y:S07]  /*26b0*/  LDSM.16.M88.4 R32, [R225+0x3000] ;  /* 0x00300000e120783b */ /* 0x000e6e0000000200 */
[C---:B------:R-:W-:Y:S01]  /*26c0*/  HMMA.16816.F32 R64, R160.reuse, R80, R28 ;  /* 0x00000050a040723c */ /* 0x040fe2000000181c */
[----:B------:R-:W3:Y:S07]  /*26d0*/  LDSM.16.M88.4 R28, [R226+0x800] ;  /* 0x00080000e21c783b */ /* 0x000eee0000000200 */
[----:B------:R-:W-:Y:S01]  /*26e0*/  HMMA.16816.F32 R80, R160, R82, R24 ;  /* 0x00000052a050723c */ /* 0x000fe20000001818 */
[----:B------:R-:W4:Y:S07]  /*26f0*/  LDSM.16.M88.4 R24, [R226+0x1000] ;  /* 0x00100000e218783b */ /* 0x000f2e0000000200 */
[C---:B--2---:R-:W-:Y:S08]  /*2700*/  HMMA.16816.F32 R48, R168.reuse, R4, R48 ;  /* 0x00000004a830723c */ /* 0x044ff00000001830 */
[----:B------:R-:W-:Y:S01]  /*2710*/  HMMA.16816.F32 R16, R168, R6, R44 ;  /* 0x00000006a810723c */ /* 0x000fe2000000182c */
[----:B------:R-:W-:Y:S07]  /*2720*/  LDSM.16.M88.4 R44, [R225+0x5000] ;  /* 0x00500000e12c783b */ /* 0x000fee0000000200 */
[----:B------:R-:W-:Y:S01]  /*2730*/  HMMA.16816.F32 R4, R172, R88, R52 ;  /* 0x00000058ac04723c */ /* 0x000fe20000001834 */
[----:B------:R-:W-:Y:S07]  /*2740*/  LDSM.16.M88.4 R52, [R225+0x5800] ;  /* 0x00580000e134783b */ /* 0x000fee0000000200 */
[C---:B------:R-:W-:Y:S08]  /*2750*/  HMMA.16816.F32 R60, R168.reuse, R14, R96 ;  /* 0x0000000ea83c723c */ /* 0x040ff00000001860 */
[C---:B------:R-:W-:Y:S08]  /*2760*/  HMMA.16816.F32 R12, R168.reuse, R40, R36 ;  /* 0x00000028a80c723c */ /* 0x040ff00000001824 */
[C---:B------:R-:W-:Y:S08]  /*2770*/  HMMA.16816.F32 R96, R168.reuse, R92, R76 ;  /* 0x0000005ca860723c */ /* 0x040ff0000000184c */
[C---:B------:R-:W-:Y:S01]  /*2780*/  HMMA.16816.F32 R72, R168.reuse, R94, R72 ;  /* 0x0000005ea848723c */ /* 0x040fe20000001848 */
[----:B------:R-:W2:Y:S07]  /*2790*/  LDSM.16.M88.4 R92, [R243] ;  /* 0x00000000f35c783b */ /* 0x000eae0000000200 */
[----:B------:R-:W-:Y:S01]  /*27a0*/  HMMA.16816.F32 R40, R168, R100, R64 ;  /* 0x00000064a828723c */ /* 0x000fe20000001840 */
[----:B------:R-:W-:Y:S07]  /*27b0*/  LDSM.16.M88.4 R64, [R226+0x2000] ;  /* 0x00200000e240783b */ /* 0x000fee0000000200 */
[----:B-1----:R-:W-:Y:S08]  /*27c0*/  HMMA.16816.F32 R4, R176, R32, R4 ;  /* 0x00000020b004723c */ /* 0x002ff00000001804 */
[----:B------:R-:W-:Y:S08]  /*27d0*/  HMMA.16816.F32 R100, R168, R102, R80 ;  /* 0x00000066a864723c */ /* 0x000ff00000001850 */
[C---:B------:R-:W-:Y:S01]  /*27e0*/  HMMA.16816.F32 R36, R172.reuse, R90, R60 ;  /* 0x0000005aac24723c */ /* 0x040fe2000000183c */
[----:B------:R-:W-:Y:S07]  /*27f0*/  LDSM.16.M88.4 R60, [R229+0x3000] ;  /* 0x00300000e53c783b */ /* 0x000fee0000000200 */
[C---:B---3--:R-:W-:Y:S08]  /*2800*/  HMMA.16816.F32 R80, R172.reuse, R30, R56 ;  /* 0x0000001eac50723c */ /* 0x048ff00000001838 */
[C---:B----4-:R-:W-:Y:S08]  /*2810*/  HMMA.16816.F32 R56, R172.reuse, R24, R48 ;  /* 0x00000018ac38723c */ /* 0x050ff00000001830 */
[C---:B------:R-:W-:Y:S01]  /*2820*/  HMMA.16816.F32 R24, R172.reuse, R26, R16 ;  /* 0x0000001aac18723c */ /* 0x040fe20000001810 */
[----:B------:R-:W1:Y:S07]  /*2830*/  LDSM.16.M88.4 R16, [R225+0x3800] ;  /* 0x00380000e110783b */ /* 0x000e6e0000000200 */
[C---:B------:R-:W-:Y:S01]  /*2840*/  HMMA.16816.F32 R88, R172.reuse, R20, R12 ;  /* 0x00000014ac58723c */ /* 0x040fe2000000180c */
[----:B------:R-:W-:Y:S07]  /*2850*/  LDSM.16.M88.4 R12, [R225+0x4000] ;  /* 0x00400000e10c783b */ /* 0x000fee0000000200 */
[C---:B------:R-:W-:Y:S01]  /*2860*/  HMMA.16816.F32 R84, R172.reuse, R22, R8 ;  /* 0x00000016ac54723c */ /* 0x040fe20000001808 */
[----:B------:R-:W3:Y:S07]  /*2870*/  LDSM.16.M88.4 R20, [R226+0x2800] ;  /* 0x00280000e214783b */ /* 0x000eee0000000200 */
[----:B------:R-:W-:Y:S08]  /*2880*/  HMMA.16816.F32 R68, R172, R28, R68 ;  /* 0x0000001cac44723c */ /* 0x000ff00000001844 */
[----:B--2---:R-:W-:Y:S08]  /*2890*/  HMMA.16816.F32 R4, R180, R92, R4 ;  /* 0x0000005cb404723c */ /* 0x004ff00000001804 */
[C---:B------:R-:W-:Y:S01]  /*28a0*/  HMMA.16816.F32 R8, R176.reuse, R34, R36 ;  /* 0x00000022b008723c */ /* 0x040fe20000001824 */
[----:B------:R-:W2:Y:S07]  /*28b0*/  LDSM.16.M88.4 R32, [R225+0x4800] ;  /* 0x00480000e120783b */ /* 0x000eae0000000200 */
[----:B-1----:R-:W-:Y:S08]  /*28c0*/  HMMA.16816.F32 R28, R176, R16, R68 ;  /* 0x00000010b01c723c */ /* 0x002ff00000001844 */
[----:B------:R-:W-:Y:S08]  /*28d0*/  HMMA.16816.F32 R4, R184, R60, R4 ;  /* 0x0000003cb804723c */ /* 0x000ff00000001804 */
[----:B---3--:R-:W-:Y:S08]  /*28e0*/  HMMA.16816.F32 R36, R172, R22, R72 ;  /* 0x00000016ac24723c */ /* 0x008ff00000001848 */
[----:B------:R-:W-:Y:S08]  /*28f0*/  HMMA.16816.F32 R8, R180, R94, R8 ;  /* 0x0000005eb408723c */ /* 0x000ff00000001808 */
[C---:B------:R-:W-:Y:S08]  /*2900*/  HMMA.16816.F32 R76, R172.reuse, R64, R40 ;  /* 0x00000040ac4c723c */ /* 0x040ff00000001828 */
[----:B------:R-:W-:Y:S01]  /*2910*/  HMMA.16816.F32 R40, R172, R20, R96 ;  /* 0x00000014ac28723c */ /* 0x000fe20000001860 */
[----:B------:R-:W-:Y:S07]  /*2920*/  LDSM.16.M88.4 R96, [R229+0x5800] ;  /* 0x00580000e560783b */ /* 0x000fee0000000200 */
[----:B------:R-:W-:Y:S08]  /*2930*/  HMMA.16816.F32 R80, R176, R18, R80 ;  /* 0x00000012b050723c */ /* 0x000ff00000001850 */
[----:B------:R-:W-:Y:S01]  /*2940*/  HMMA.16816.F32 R48, R172, R66, R100 ;  /* 0x00000042ac30723c */ /* 0x000fe20000001864 */
[----:B------:R-:W-:Y:S04]  /*2950*/  LDSM.16.M88.4 R64, [R240] ;  /* 0x00000000f040783b */ /* 0x000fe80000000200 */
[----:B------:R-:W-:Y:S03]  /*2960*/  LDSM.16.M88.4 R100, [R239] ;  /* 0x00000000ef64783b */ /* 0x000fe60000000200 */
[C---:B------:R-:W-:Y:S01]  /*2970*/  HMMA.16816.F32 R72, R176.reuse, R12, R56 ;  /* 0x0000000cb048723c */ /* 0x040fe20000001838 */
[----:B------:R-:W1:Y:S07]  /*2980*/  LDSM.16.M88.4 R56, [R241] ;  /* 0x00000000f138783b */ /* 0x000e6e0000000200 */
[----:B------:R-:W-:Y:S08]  /*2990*/  HMMA.16816.F32 R68, R176, R14, R24 ;  /* 0x0000000eb044723c */ /* 0x000ff00000001818 */
[----:B------:R-:W-:Y:S01]  /*29a0*/  HMMA.16816.F32 R12, R180, R112, R28 ;  /* 0x00000070b40c723c */ /* 0x000fe2000000181c */
[----:B------:R-:W-:Y:S07]  /*29b0*/  LDSM.16.M88.4 R28, [R229+0x5000] ;  /* 0x00500000e51c783b */ /* 0x000fee0000000200 */
[C---:B--2---:R-:W-:Y:S08]  /*29c0*/  HMMA.16816.F32 R20, R176.reuse, R34, R84 ;  /* 0x00000022b014723c */ /* 0x044ff00000001854 */
[----:B------:R-:W-:Y:S01]  /*29d0*/  HMMA.16816.F32 R84, R176, R54, R36 ;  /* 0x00000036b054723c */ /* 0x000fe20000001824 */
[----:B------:R-:W2:Y:S07]  /*29e0*/  LDSM.16.M88.4 R36, [R238] ;  /* 0x00000000ee24783b */ /* 0x000eae0000000200 */
[----:B------:R-:W-:Y:S08]  /*29f0*/  HMMA.16816.F32 R4, R188, R120, R4 ;  /* 0x00000078bc04723c */ /* 0x000ff00000001804 */
[----:B------:R-:W-:Y:S08]  /*2a00*/  HMMA.16816.F32 R8, R184, R62, R8 ;  /* 0x0000003eb808723c */ /* 0x000ff00000001808 */
[C---:B------:R-:W-:Y:S01]  /*2a10*/  HMMA.16816.F32 R24, R176.reuse, R32, R88 ;  /* 0x00000020b018723c */ /* 0x040fe20000001858 */
[----:B------:R-:W-:Y:S07]  /*2a20*/  LDSM.16.M88.4 R32, [R229+0x4800] ;  /* 0x00480000e520783b */ /* 0x000fee0000000200 */
[----:B------:R-:W-:Y:S08]  /*2a30*/  HMMA.16816.F32 R88, R176, R52, R40 ;  /* 0x00000034b058723c */ /* 0x000ff00000001828 */
[----:B------:R-:W-:Y:S01]  /*2a40*/  HMMA.16816.F32 R40, R180, R114, R80 ;  /* 0x00000072b428723c */ /* 0x000fe20000001850 */
[----:B------:R-:W3:Y:S07]  /*2a50*/  LDSM.16.M88.4 R112, [R237] ;  /* 0x00000000ed70783b */ /* 0x000eee0000000200 */
[C---:B------:R-:W-:Y:S01]  /*2a60*/  HMMA.16816.F32 R16, R176.reuse, R44, R76 ;  /* 0x0000002cb010723c */ /* 0x040fe2000000184c */
[----:B------:R-:W4:Y:S07]  /*2a70*/  LDSM.16.M88.4 R76, [R229+0x4000] ;  /* 0x00400000e54c783b */ /* 0x000f2e0000000200 */
[----:B------:R-:W-:Y:S08]  /*2a80*/  HMMA.16816.F32 R92, R176, R46, R48 ;  /* 0x0000002eb05c723c */ /* 0x000ff00000001830 */
[----:B------:R-:W-:Y:S08]  /*2a90*/  HMMA.16816.F32 R12, R184, R104, R12 ;  /* 0x00000068b80c723c */ /* 0x000ff0000000180c */
[----:B------:R-:W-:Y:S08]  /*2aa0*/  HMMA.16816.F32 R4, R192, R116, R4 ;  /* 0x00000074c004723c */ /* 0x000ff00000001804 */
[----:B------:R-:W-:Y:S01]  /*2ab0*/  HMMA.16816.F32 R8, R188, R122, R8 ;  /* 0x0000007abc08723c */ /* 0x000fe20000001808 */
[----:B------:R-:W5:Y:S07]  /*2ac0*/  LDSM.16.M88.4 R120, [R225+0x6800] ;  /* 0x00680000e178783b */ /* 0x000f6e0000000200 */
[C---:B-1----:R-:W-:Y:S01]  /*2ad0*/  HMMA.16816.F32 R48, R180.reuse, R56, R72 ;  /* 0x00000038b430723c */ /* 0x042fe20000001848 */
[----:B------:R-:W-:Y:S07]  /*2ae0*/  LDSM.16.M88.4 R72, [R226+0x4800] ;  /* 0x00480000e248783b */ /* 0x000fee0000000200 */
[C---:B------:R-:W-:Y:S08]  /*2af0*/  HMMA.16816.F32 R52, R180.reuse, R66, R20 ;  /* 0x00000042b434723c */ /* 0x040ff00000001814 */
[C---:B------:R-:W-:Y:S08]  /*2b00*/  HMMA.16816.F32 R44, R180.reuse, R100, R16 ;  /* 0x00000064b42c723c */ /* 0x040ff00000001810 */
[----:B--2---:R-:W-:Y:S08]  /*2b10*/  HMMA.16816.F32 R20, R180, R36, R88 ;  /* 0x00000024b414723c */ /* 0x004ff00000001858 */
[----:B------:R-:W-:Y:S01]  /*2b20*/  HMMA.16816.F32 R16, R184, R106, R40 ;  /* 0x0000006ab810723c */ /* 0x000fe20000001828 */
[----:B------:R-:W-:Y:S07]  /*2b30*/  LDSM.16.M88.4 R104, [R226+0x6000] ;  /* 0x00600000e268783b */ /* 0x000fee0000000200 */
[C---:B------:R-:W-:Y:S01]  /*2b40*/  HMMA.16816.F32 R60, R180.reuse, R58, R68 ;  /* 0x0000003ab43c723c */ /* 0x040fe20000001844 */
[----:B------:R-:W-:Y:S07]  /*2b50*/  LDSM.16.M88.4 R68, [R225+0x7800] ;  /* 0x00780000e144783b */ /* 0x000fee0000000200 */
[C---:B------:R-:W-:Y:S01]  /*2b60*/  HMMA.16816.F32 R56, R180.reuse, R64, R24 ;  /* 0x00000040b438723c */ /* 0x040fe20000001818 */
[----:B------:R-:W1:Y:S07]  /*2b70*/  LDSM.16.M88.4 R64, [R226+0x4000] ;  /* 0x00400000e240783b */ /* 0x000e6e0000000200 */
[----:B------:R-:W-:Y:S01]  /*2b80*/  HMMA.16816.F32 R24, R180, R102, R92 ;  /* 0x00000066b418723c */ /* 0x000fe2000000185c */
[----:B------:R-:W-:Y:S04]  /*2b90*/  LDSM.16.M88.4 R100, [R236] ;  /* 0x00000000ec64783b */ /* 0x000fe80000000200 */
[----:B------:R-:W-:Y:S03]  /*2ba0*/  LDSM.16.M88.4 R92, [R226+0x5800] ;  /* 0x00580000e25c783b */ /* 0x000fe60000000200 */
[----:B------:R-:W-:Y:S08]  /*2bb0*/  HMMA.16816.F32 R12, R188, R108, R12 ;  /* 0x0000006cbc0c723c */ /* 0x000ff0000000180c */
[----:B---3--:R-:W-:Y:S08]  /*2bc0*/  HMMA.16816.F32 R4, R196, R112, R4 ;  /* 0x00000070c404723c */ /* 0x008ff00000001804 */
[----:B------:R-:W-:Y:S08]  /*2bd0*/  HMMA.16816.F32 R8, R192, R118, R8 ;  /* 0x00000076c008723c */ /* 0x000ff00000001808 */
[----:B------:R-:W-:Y:S01]  /*2be0*/  HMMA.16816.F32 R88, R180, R38, R84 ;  /* 0x00000026b458723c */ /* 0x000fe20000001854 */
[----:B------:R-:W2:Y:S07]  /*2bf0*/  LDSM.16.M88.4 R84, [R226+0x5000] ;  /* 0x00500000e254783b */ /* 0x000eae0000000200 */
[C---:B----4-:R-:W-:Y:S08]  /*2c00*/  HMMA.16816.F32 R80, R184.reuse, R76, R48 ;  /* 0x0000004cb850723c */ /* 0x050ff00000001830 */
[----:B------:R-:W-:Y:S08]  /*2c10*/  HMMA.16816.F32 R36, R184, R96, R20 ;  /* 0x00000060b824723c */ /* 0x000ff00000001814 */
[----:B------:R-:W-:Y:S08]  /*2c20*/  HMMA.16816.F32 R20, R188, R110, R16 ;  /* 0x0000006ebc14723c */ /* 0x000ff00000001810 */
[C---:B------:R-:W-:Y:S01]  /*2c30*/  HMMA.16816.F32 R60, R184.reuse, R78, R60 ;  /* 0x0000004eb83c723c */ /* 0x040fe2000000183c */
[----:B------:R-:W-:Y:S07]  /*2c40*/  LDSM.16.M88.4 R76, [R229+0x6800] ;  /* 0x00680000e54c783b */ /* 0x000fee0000000200 */
[C---:B------:R-:W-:Y:S08]  /*2c50*/  HMMA.16816.F32 R48, R184.reuse, R28, R44 ;  /* 0x0000001cb830723c */ /* 0x040ff0000000182c */
[----:B------:R-:W-:Y:S01]  /*2c60*/  HMMA.16816.F32 R40, R184, R30, R24 ;  /* 0x0000001eb828723c */ /* 0x000fe20000001818 */
[----:B------:R-:W3:Y:S07]  /*2c70*/  LDSM.16.M88.4 R28, [R225+0x7000] ;  /* 0x00700000e11c783b */ /* 0x000eee0000000200 */
[----:B-----5:R-:W-:Y:S08]  /*2c80*/  HMMA.16816.F32 R16, R192, R120, R12 ;  /* 0x00000078c010723c */ /* 0x020ff0000000180c */
[C---:B------:R-:W-:Y:S08]  /*2c90*/  HMMA.16816.F32 R56, R184.reuse, R32, R56 ;  /* 0x00000020b838723c */ /* 0x040ff00000001838 */
[----:B------:R-:W-:Y:S08]  /*2ca0*/  HMMA.16816.F32 R52, R184, R34, R52 ;  /* 0x00000022b834723c */ /* 0x000ff00000001834 */
[----:B------:R-:W-:Y:S08]  /*2cb0*/  HMMA.16816.F32 R4, R200, R124, R4 ;  /* 0x0000007cc804723c */ /* 0x000ff00000001804 */
[----:B------:R-:W-:Y:S08]  /*2cc0*/  HMMA.16816.F32 R8, R196, R114, R8 ;  /* 0x00000072c408723c */ /* 0x000ff00000001808 */
[----:B-1----:R-:W-:Y:S08]  /*2cd0*/  HMMA.16816.F32 R12, R188, R64, R80 ;  /* 0x00000040bc0c723c */ /* 0x002ff00000001850 */
[----:B------:R-:W-:Y:S08]  /*2ce0*/  HMMA.16816.F32 R20, R192, R122, R20 ;  /* 0x0000007ac014723c */ /* 0x000ff00000001814 */
[C---:B------:R-:W-:Y:S08]  /*2cf0*/  HMMA.16816.F32 R32, R188.reuse, R66, R60 ;  /* 0x00000042bc20723c */ /* 0x040ff0000000183c */
[C---:B--2---:R-:W-:Y:S01]  /*2d00*/  HMMA.16816.F32 R64, R188.reuse, R84, R48 ;  /* 0x00000054bc40723c */ /* 0x044fe20000001830 */
[----:B------:R-:W-:Y:S07]  /*2d10*/  LDSM.16.M88.4 R48, [R225+0x8000] ;  /* 0x00800000e130783b */ /* 0x000fee0000000200 */
[----:B------:R-:W-:Y:S01]  /*2d20*/  HMMA.16816.F32 R84, R188, R86, R40 ;  /* 0x00000056bc54723c */ /* 0x000fe20000001828 */
[----:B------:R-:W1:Y:S07]  /*2d30*/  LDSM.16.M88.4 R40, [R235] ;  /* 0x00000000eb28783b */ /* 0x000e6e0000000200 */
[----:B------:R-:W-:Y:S08]  /*2d40*/  HMMA.16816.F32 R16, R196, R100, R16 ;  /* 0x00000064c410723c */ /* 0x000ff00000001810 */
[C---:B------:R-:W-:Y:S08]  /*2d50*/  HMMA.16816.F32 R44, R188.reuse, R72, R56 ;  /* 0x00000048bc2c723c */ /* 0x040ff00000001838 */
[C---:B------:R-:W-:Y:S01]  /*2d60*/  HMMA.16816.F32 R60, R188.reuse, R74, R52 ;  /* 0x0000004abc3c723c */ /* 0x040fe20000001834 */
[----:B------:R-:W2:Y:S07]  /*2d70*/  LDSM.16.M88.4 R52, [R226+0x6800] ;  /* 0x00680000e234783b */ /* 0x000eae0000000200 */
[----:B------:R-:W-:Y:S08]  /*2d80*/  HMMA.16816.F32 R72, R188, R92, R36 ;  /* 0x0000005cbc48723c */ /* 0x000ff00000001824 */
[----:B------:R-:W-:Y:S08]  /*2d90*/  HMMA.16816.F32 R36, R204, R104, R4 ;  /* 0x00000068cc24723c */ /* 0x000ff00000001804 */
[----:B------:R-:W-:Y:S08]  /*2da0*/  HMMA.16816.F32 R4, R200, R126, R8 ;  /* 0x0000007ec804723c */ /* 0x000ff00000001808 */
[----:B---3--:R-:W-:Y:S08]  /*2db0*/  HMMA.16816.F32 R8, R192, R28, R12 ;  /* 0x0000001cc008723c */ /* 0x008ff0000000180c */
[----:B------:R-:W-:Y:S08]  /*2dc0*/  HMMA.16816.F32 R20, R196, R102, R20 ;  /* 0x00000066c414723c */ /* 0x000ff00000001814 */
[----:B------:R-:W-:Y:S08]  /*2dd0*/  HMMA.16816.F32 R24, R184, R98, R88 ;  /* 0x00000062b818723c */ /* 0x000ff00000001858 */
[----:B------:R-:W-:Y:S01]  /*2de0*/  HMMA.16816.F32 R32, R192, R30, R32 ;  /* 0x0000001ec020723c */ /* 0x000fe20000001820 */
[----:B------:R-:W3:Y:S07]  /*2df0*/  LDSM.16.M88.4 R28, [R229+0x7000] ;  /* 0x00700000e51c783b */ /* 0x000eee0000000200 */
[----:B------:R-:W-:Y:S01]  /*2e00*/  HMMA.16816.F32 R16, R200, R76, R16 ;  /* 0x0000004cc810723c */ /* 0x000fe20000001810 */
[----:B------:R-:W-:-:S07]  /*2e10*/  FMUL.FTZ R0, R36, c[0x0][0x320] ;  /* 0x0000c80024007a20 */ /* 0x000fce0000410000 */
[----:B------:R-:W-:Y:S01]  /*2e20*/  HMMA.16816.F32 R12, R204, R106, R4 ;  /* 0x0000006acc0c723c */ /* 0x000fe20000001804 */
[----:B------:R4:W2:Y:S07]  /*2e30*/  MUFU.TANH R90, R0 ;  /* 0x00000000005a7308 */ /* 0x0008ae0000002400 */
[----:B-1----:R-:W-:Y:S01]  /*2e40*/  HMMA.16816.F32 R8, R196, R40, R8 ;  /* 0x00000028c408723c */ /* 0x002fe20000001808 */
[----:B----4-:R-:W-:-:S07]  /*2e50*/  FMUL.FTZ R0, R37, c[0x0][0x320] ;  /* 0x0000c80025007a20 */ /* 0x010fce0000410000 */
[----:B------:R-:W-:Y:S01]  /*2e60*/  HMMA.16816.F32 R4, R200, R78, R20 ;  /* 0x0000004ec804723c */ /* 0x000fe20000001814 */
[----:B------:R1:W4:Y:S07]  /*2e70*/  MUFU.TANH R88, R0 ;  /* 0x0000000000587308 */ /* 0x00032e0000002400 */
[----:B------:R-:W-:Y:S01]  /*2e80*/  HMMA.16816.F32 R92, R188, R94, R24 ;  /* 0x0000005ebc5c723c */ /* 0x000fe20000001818 */
[----:B-1----:R-:W-:-:S07]  /*2e90*/  FMUL.FTZ R0, R38, c[0x0][0x320] ;  /* 0x0000c80026007a20 */ /* 0x002fce0000410000 */
[----:B------:R-:W-:Y:S01]  /*2ea0*/  HMMA.16816.F32 R56, R192, R68, R44 ;  /* 0x00000044c038723c */ /* 0x000fe2000000182c */
[----:B------:R-:W-:Y:S01]  /*2eb0*/  LDSM.16.M88.4 R44, [R226+0x7000] ;  /* 0x00700000e22c783b */ /* 0x000fe20000000200 */
[----:B------:R1:W1:Y:S06]  /*2ec0*/  MUFU.TANH R96, R0 ;  /* 0x0000000000607308 */ /* 0x00026c0000002400 */
[----:B--2---:R-:W-:Y:S01]  /*2ed0*/  HMMA.16816.F32 R24, R204, R52, R16 ;  /* 0x00000034cc18723c */ /* 0x004fe20000001810 */
[----:B-1----:R-:W-:Y:S02]  /*2ee0*/  FMUL.FTZ R0, R39, c[0x0][0x320] ;  /* 0x0000c80027007a20 */ /* 0x002fe40000410000 */
[----:B------:R-:W1:Y:S02]  /*2ef0*/  LDSM.16.M88.4 R36, [R234] ;  /* 0x00000000ea24783b */ /* 0x000e640000000200 */
[----:B------:R2:W1:Y:S03]  /*2f00*/  MUFU.TANH R89, R0 ;  /* 0x0000000000597308 */ /* 0x0004660000002400 */
[----:B------:R-:W-:Y:S01]  /*2f10*/  HMMA.16816.F32 R20, R196, R42, R32 ;  /* 0x0000002ac414723c */ /* 0x000fe20000001820 */
[----:B------:R-:W5:Y:S01]  /*2f20*/  LDSM.16.M88.4 R40, [R229+0x7800] ;  /* 0x00780000e528783b */ /* 0x000f620000000200 */
[----:B--2---:R-:W-:-:S04]  /*2f30*/  FMUL.FTZ R0, R12, c[0x0][0x320] ;  /* 0x0000c8000c007a20 */ /* 0x004fc80000410000 */
[----:B------:R2:W1:Y:S02]  /*2f40*/  MUFU.TANH R82, R0 ;  /* 0x0000000000527308 */ /* 0x0004640000002400 */
[----:B---3--:R-:W-:Y:S01]  /*2f50*/  HMMA.16816.F32 R16, R200, R28, R8 ;  /* 0x0000001cc810723c */ /* 0x008fe20000001808 */
[----:B--2---:R-:W-:-:S05]  /*2f60*/  FMUL.FTZ R0, R13, c[0x0][0x320] ;  /* 0x0000c8000d007a20 */ /* 0x004fca0000410000 */
[----:B------:R2:W3:Y:S02]  /*2f70*/  MUFU.TANH R80, R0 ;  /* 0x0000000000507308 */ /* 0x0004e40000002400 */
[----:B------:R-:W-:Y:S01]  /*2f80*/  HMMA.16816.F32 R4, R204, R54, R4 ;  /* 0x00000036cc04723c */ /* 0x000fe20000001804 */
[----:B--2---:R-:W-:-:S05]  /*2f90*/  FMUL.FTZ R0, R14, c[0x0][0x320] ;  /* 0x0000c8000e007a20 */ /* 0x004fca0000410000 */
[----:B------:R2:W1:Y:S02]  /*2fa0*/  MUFU.TANH R83, R0 ;  /* 0x0000000000537308 */ /* 0x0004640000002400 */
[----:B--2---:R-:W-:-:S06]  /*2fb0*/  FMUL.FTZ R0, R15, c[0x0][0x320] ;  /* 0x0000c8000f007a20 */ /* 0x004fcc0000410000 */
[----:B------:R2:W1:Y:S01]  /*2fc0*/  MUFU.TANH R81, R0 ;  /* 0x0000000000517308 */ /* 0x0004620000002400 */
[----:B------:R-:W-:Y:S01]  /*2fd0*/  HMMA.16816.F32 R8, R200, R30, R20 ;  /* 0x0000001ec808723c */ /* 0x000fe20000001814 */
[----:B------:R-:W3:Y:S01]  /*2fe0*/  LDSM.16.M88.4 R28, [R233] ;  /* 0x00000000e91c783b */ /* 0x000ee20000000200 */
[----:B--2---:R-:W-:-:S05]  /*2ff0*/  FMUL.FTZ R0, R24, c[0x0][0x320] ;  /* 0x0000c80018007a20 */ /* 0x004fca0000410000 */
[----:B------:R2:W1:Y:S01]  /*3000*/  MUFU.TANH R77, R0 ;  /* 0x00000000004d7308 */ /* 0x0004620000002400 */
[----:B------:R-:W-:Y:S01]  /*3010*/  HMMA.16816.F32 R60, R192, R70, R60 ;  /* 0x00000046c03c723c */ /* 0x000fe2000000183c */
[----:B--2---:R-:W-:-:S06]  /*3020*/  FMUL.FTZ R0, R25, c[0x0][0x320] ;  /* 0x0000c80019007a20 */ /* 0x004fcc0000410000 */
[----:B------:R2:W2:Y:S01]  /*3030*/  MUFU.TANH R76, R0 ;  /* 0x00000000004c7308 */ /* 0x0004a20000002400 */
[----:B-1----:R-:W-:Y:S01]  /*3040*/  HMMA.16816.F32 R12, R196, R36, R56 ;  /* 0x00000024c40c723c */ /* 0x002fe20000001838 */
[----:B------:R-:W1:Y:S01]  /*3050*/  LDSM.16.M88.4 R56, [R225+0x8800] ;  /* 0x00880000e138783b */ /* 0x000e620000000200 */
[----:B--2---:R-:W-:-:S05]  /*3060*/  FMUL.FTZ R0, R26, c[0x0][0x320] ;  /* 0x0000c8001a007a20 */ /* 0x004fca0000410000 */
[----:B------:R2:W1:Y:S01]  /*3070*/  MUFU.TANH R79, R0 ;  /* 0x00000000004f7308 */ /* 0x0004620000002400 */
[----:B------:R-:W-:Y:S01]  /*3080*/  HMMA.16816.F32 R64, R192, R48, R64 ;  /* 0x00000030c040723c */ /* 0x000fe20000001840 */
[----:B--2---:R-:W-:-:S07]  /*3090*/  FMUL.FTZ R0, R27, c[0x0][0x320] ;  /* 0x0000c8001b007a20 */ /* 0x004fce0000410000 */
[----:B------:R-:W-:Y:S01]  /*30a0*/  HMMA.16816.F32 R24, R204, R44, R16 ;  /* 0x0000002ccc18723c */ /* 0x000fe20000001810 */
[----:B------:R2:W1:Y:S02]  /*30b0*/  MUFU.TANH R78, R0 ;  /* 0x00000000004e7308 */ /* 0x0004640000002400 */
[----:B--2---:R-:W-:-:S06]  /*30c0*/  FMUL.FTZ R0, R4, c[0x0][0x320] ;  /* 0x0000c80004007a20 */ /* 0x004fcc0000410000 */
[----:B------:R2:W1:Y:S02]  /*30d0*/  MUFU.TANH R69, R0 ;  /* 0x0000000000457308 */ /* 0x0004640000002400 */
[----:B--2---:R-:W-:-:S06]  /*30e0*/  FMUL.FTZ R0, R5, c[0x0][0x320] ;  /* 0x0000c80005007a20 */ /* 0x004fcc0000410000 */
[----:B------:R2:W1:Y:S01]  /*30f0*/  MUFU.TANH R68, R0 ;  /* 0x0000000000447308 */ /* 0x0004620000002400 */
[----:B------:R-:W-:Y:S01]  /*3100*/  HMMA.16816.F32 R20, R196, R38, R60 ;  /* 0x00000026c414723c */ /* 0x000fe2000000183c */
[----:B------:R-:W-:Y:S01]  /*3110*/  LDSM.16.M88.4 R36, [R226+0x7800] ;  /* 0x00780000e224783b */ /* 0x000fe20000000200 */
[----:B--2---:R-:W-:-:S05]  /*3120*/  FMUL.FTZ R0, R6, c[0x0][0x320] ;  /* 0x0000c80006007a20 */ /* 0x004fca0000410000 */
[----:B------:R2:W1:Y:S02]  /*3130*/  MUFU.TANH R71, R0 ;  /* 0x0000000000477308 */ /* 0x0004640000002400 */
[----:B--2---:R-:W-:Y:S02]  /*3140*/  FMUL.FTZ R0, R7, c[0x0][0x320] ;  /* 0x0000c80007007a20 */ /* 0x004fe40000410000 */
[----:B------:R-:W-:Y:S01]  /*3150*/  HMMA.16816.F32 R4, R204, R46, R8 ;  /* 0x0000002ecc04723c */ /* 0x000fe20000001808 */
[----:B------:R-:W2:Y:S03]  /*3160*/  LDSM.16.M88.4 R44, [R229+0x8000] ;  /* 0x00800000e52c783b */ /* 0x000ea60000000200 */
[----:B------:R1:W1:Y:S02]  /*3170*/  MUFU.TANH R70, R0 ;  /* 0x0000000000467308 */ /* 0x0002640000002400 */
[----:B-1----:R-:W-:-:S06]  /*3180*/  FMUL.FTZ R0, R24, c[0x0][0x320] ;  /* 0x0000c80018007a20 */ /* 0x002fcc0000410000 */
[----:B------:R1:W1:Y:S01]  /*3190*/  MUFU.TANH R63, R0 ;  /* 0x00000000003f7308 */ /* 0x0002620000002400 */
[----:B-----5:R-:W-:Y:S01]  /*31a0*/  HMMA.16816.F32 R16, R200, R40, R12 ;  /* 0x00000028c810723c */ /* 0x020fe2000000180c */
[----:B-1----:R-:W-:-:S06]  /*31b0*/  FMUL.FTZ R0, R25, c[0x0][0x320] ;  /* 0x0000c80019007a20 */ /* 0x002fcc0000410000 */
[----:B------:R1:W1:Y:S01]  /*31c0*/  MUFU.TANH R61, R0 ;  /* 0x00000000003d7308 */ /* 0x0002620000002400 */
[----:B---3--:R-:W-:Y:S01]  /*31d0*/  HMMA.16816.F32 R12, R196, R28, R64 ;  /* 0x0000001cc40c723c */ /* 0x008fe20000001840 */
[----:B-1----:R-:W-:-:S06]  /*31e0*/  FMUL.FTZ R0, R26, c[0x0][0x320] ;  /* 0x0000c8001a007a20 */ /* 0x002fcc0000410000 */
[----:B------:R1:W3:Y:S01]  /*31f0*/  MUFU.TANH R65, R0 ;  /* 0x0000000000417308 */ /* 0x0002e20000002400 */
[----:B------:R-:W-:Y:S01]  /*3200*/  HMMA.16816.F32 R32, R192, R50, R84 ;  /* 0x00000032c020723c */ /* 0x000fe20000001854 */
[----:B------:R-:W5:Y:S01]  /*3210*/  LDSM.16.M88.4 R48, [R232] ;  /* 0x00000000e830783b */ /* 0x000f620000000200 */
[----:B-1----:R-:W-:-:S05]  /*3220*/  FMUL.FTZ R0, R27, c[0x0][0x320] ;  /* 0x0000c8001b007a20 */ /* 0x002fca0000410000 */
[----:B------:R1:W1:Y:S01]  /*3230*/  MUFU.TANH R64, R0 ;  /* 0x0000000000407308 */ /* 0x0002620000002400 */
[----:B------:R-:W-:Y:S01]  /*3240*/  HMMA.16816.F32 R52, R192, R56, R72 ;  /* 0x00000038c034723c */ /* 0x000fe20000001848 */
[----:B-1----:R-:W-:-:S06]  /*3250*/  FMUL.FTZ R0, R4, c[0x0][0x320] ;  /* 0x0000c80004007a20 */ /* 0x002fcc0000410000 */
[----:B------:R1:W1:Y:S02]  /*3260*/  MUFU.TANH R57, R0 ;  /* 0x0000000000397308 */ /* 0x0002640000002400 */
[----:B-1----:R-:W-:-:S06]  /*3270*/  FMUL.FTZ R0, R5, c[0x0][0x320] ;  /* 0x0000c80005007a20 */ /* 0x002fcc0000410000 */
[----:B------:R1:W1:Y:S01]  /*3280*/  MUFU.TANH R56, R0 ;  /* 0x0000000000387308 */ /* 0x0002620000002400 */
[----:B------:R-:W-:Y:S01]  /*3290*/  HMMA.16816.F32 R24, R196, R30, R32 ;  /* 0x0000001ec418723c */ /* 0x000fe20000001820 */
[----:B------:R-:W2:Y:S04]  /*32a0*/  LDSM.16.M88.4 R32, [R229+0x8800] ;  /* 0x00880000e520783b */ /* 0x000ea80000000200 */
[----:B------:R-:W2:Y:S01]  /*32b0*/  LDSM.16.M88.4 R28, [R226+0x8800] ;  /* 0x00880000e21c783b */ /* 0x000ea20000000200 */
[----:B-1----:R-:W-:-:S04]  /*32c0*/  FMUL.FTZ R0, R6, c[0x0][0x320] ;  /* 0x0000c80006007a20 */ /* 0x002fc80000410000 */
[----:B------:R1:W1:Y:S02]  /*32d0*/  MUFU.TANH R62, R0 ;  /* 0x00000000003e7308 */ /* 0x0002640000002400 */
[----:B-1----:R-:W-:Y:S02]  /*32e0*/  FMUL.FTZ R0, R7, c[0x0][0x320] ;  /* 0x0000c80007007a20 */ /* 0x002fe40000410000 */
[----:B------:R-:W-:Y:S08]  /*32f0*/  HMMA.16816.F32 R4, R192, R58, R92 ;  /* 0x0000003ac004723c */ /* 0x000ff0000000185c */
[C---:B------:R-:W-:Y:S01]  /*3300*/  HMMA.16816.F32 R8, R200.reuse, R42, R20 ;  /* 0x0000002ac808723c */ /* 0x040fe20000001814 */
[----:B------:R-:W1:Y:S07]  /*3310*/  LDSM.16.M88.4 R40, [R226+0x8000] ;  /* 0x00800000e228783b */ /* 0x000e6e0000000200 */
[----:B--2---:R-:W-:Y:S01]  /*3320*/  HMMA.16816.F32 R24, R200, R46, R24 ;  /* 0x0000002ec818723c */ /* 0x004fe20000001818 */
[----:B------:R2:W1:Y:S01]  /*3330*/  MUFU.TANH R60, R0 ;  /* 0x00000000003c7308 */ /* 0x0004620000002400 */
[----:B------:R-:W-:Y:S01]  /*3340*/  IMAD.MOV.U32 R109, RZ, RZ, R135 ;  /* 0x000000ffff6d7224 */ /* 0x000fe200078e0087 */
[----:B------:R-:W-:-:S05]  /*3350*/  DEPBAR.LE SB0, 0x0 ;  /* 0x000080000000791a */ /* 0x000fca0000000000 */
[----:B------:R-:W-:Y:S08]  /*3360*/  HMMA.16816.F32 R20, R204, R36, R16 ;  /* 0x00000024cc14723c */ /* 0x000ff00000001810 */
[----:B------:R-:W-:Y:S08]  /*3370*/  HMMA.16816.F32 R16, R200, R44, R12 ;  /* 0x0000002cc810723c */ /* 0x000ff0000000180c */
[C---:B-----5:R-:W-:Y:S08]  /*3380*/  HMMA.16816.F32 R12, R196.reuse, R48, R52 ;  /* 0x00000030c40c723c */ /* 0x060ff00000001834 */
[----:B------:R-:W-:Y:S08]  /*3390*/  HMMA.16816.F32 R4, R196, R50, R4 ;  /* 0x00000032c404723c */ /* 0x000ff00000001804 */
[----:B------:R-:W-:Y:S08]  /*33a0*/  HMMA.16816.F32 R8, R204, R38, R8 ;  /* 0x00000026cc08723c */ /* 0x000ff00000001808 */
[C---:B------:R-:W-:Y:S08]  /*33b0*/  HMMA.16816.F32 R12, R200.reuse, R32, R12 ;  /* 0x00000020c80c723c */ /* 0x040ff0000000180c */
[----:B------:R-:W-:Y:S01]  /*33c0*/  HMMA.16816.F32 R4, R200, R34, R4 ;  /* 0x00000022c804723c */ /* 0x000fe20000001804 */
[----:B------:R-:W-:-:S02]  /*33d0*/  FMUL.FTZ R21, R21, c[0x0][0x320] ;  /* 0x0000c80015157a20 */ /* 0x000fc40000410000 */
[----:B------:R-:W-:Y:S02]  /*33e0*/  FMUL.FTZ R22, R22, c[0x0][0x320] ;  /* 0x0000c80016167a20 */ /* 0x000fe40000410000 */
[----:B------:R-:W-:Y:S01]  /*33f0*/  FMUL.FTZ R23, R23, c[0x0][0x320] ;  /* 0x0000c80017177a20 */ /* 0x000fe20000410000 */
[----:B------:R-:W1:Y:S01]  /*3400*/  MUFU.TANH R44, R21 ;  /* 0x00000015002c7308 */ /* 0x000e620000002400 */
[----:B--2---:R-:W-:Y:S02]  /*3410*/  FMUL.FTZ R0, R20, c[0x0][0x320] ;  /* 0x0000c80014007a20 */ /* 0x004fe40000410000 */
[----:B------:R-:W-:Y:S02]  /*3420*/  FMUL.FTZ R8, R8, c[0x0][0x320] ;  /* 0x0000c80008087a20 */ /* 0x000fe40000410000 */
[----:B------:R-:W-:Y:S02]  /*3430*/  FMUL.FTZ R9, R9, c[0x0][0x320] ;  /* 0x0000c80009097a20 */ /* 0x000fe40000410000 */
[----:B------:R-:W-:Y:S01]  /*3440*/  FMUL.FTZ R10, R10, c[0x0][0x320] ;  /* 0x0000c8000a0a7a20 */ /* 0x000fe20000410000 */
[----:B------:R-:W2:Y:S01]  /*3450*/  MUFU.TANH R48, R22 ;  /* 0x0000001600307308 */ /* 0x000ea20000002400 */
[----:B------:R-:W-:-:S07]  /*3460*/  FMUL.FTZ R11, R11, c[0x0][0x320] ;  /* 0x0000c8000b0b7a20 */ /* 0x000fce0000410000 */
[----:B------:R1:W1:Y:S02]  /*3470*/  MUFU.TANH R46, R23 ;  /* 0x00000017002e7308 */ /* 0x0002640000002400 */
[C---:B------:R-:W-:Y:S06]  /*3480*/  HMMA.16816.F32 R4, R204.reuse, R30, R4 ;  /* 0x0000001ecc04723c */ /* 0x040fec0000001804 */
[----:B------:R-:W2:Y:S02]  /*3490*/  MUFU.TANH R37, R8 ;  /* 0x0000000800257308 */ /* 0x000ea40000002400 */
[C---:B-1----:R-:W-:Y:S06]  /*34a0*/  HMMA.16816.F32 R20, R204.reuse, R40, R16 ;  /* 0x00000028cc14723c */ /* 0x042fec0000001810 */
[----:B------:R-:W1:Y:S02]  /*34b0*/  MUFU.TANH R36, R9 ;  /* 0x0000000900247308 */ /* 0x000e640000002400 */
[C---:B------:R-:W-:Y:S06]  /*34c0*/  HMMA.16816.F32 R16, R204.reuse, R42, R24 ;  /* 0x0000002acc10723c */ /* 0x040fec0000001818 */
[----:B------:R-:W1:Y:S08]  /*34d0*/  MUFU.TANH R40, R10 ;  /* 0x0000000a00287308 */ /* 0x000e700000002400 */
[----:B------:R5:W1:Y:S02]  /*34e0*/  MUFU.TANH R39, R11 ;  /* 0x0000000b00277308 */ /* 0x000a640000002400 */
[----:B-----5:R-:W-:Y:S01]  /*34f0*/  HMMA.16816.F32 R8, R204, R28, R12 ;  /* 0x0000001ccc08723c */ /* 0x020fe2000000180c */
[----:B------:R-:W-:-:S02]  /*3500*/  FMUL.FTZ R21, R21, c[0x0][0x320] ;  /* 0x0000c80015157a20 */ /* 0x000fc40000410000 */
[----:B------:R-:W-:Y:S02]  /*3510*/  FMUL.FTZ R22, R22, c[0x0][0x320] ;  /* 0x0000c80016167a20 */ /* 0x000fe40000410000 */
[----:B------:R-:W-:-:S03]  /*3520*/  FMUL.FTZ R23, R23, c[0x0][0x320] ;  /* 0x0000c80017177a20 */ /* 0x000fc60000410000 */
[----:B------:R-:W-:Y:S02]  /*3530*/  FMUL.FTZ R16, R16, c[0x0][0x320] ;  /* 0x0000c80010107a20 */ /* 0x000fe40000410000 */
[----:B------:R-:W-:Y:S02]  /*3540*/  FMUL.FTZ R17, R17, c[0x0][0x320] ;  /* 0x0000c80011117a20 */ /* 0x000fe40000410000 */
[----:B------:R-:W-:Y:S01]  /*3550*/  FMUL.FTZ R18, R18, c[0x0][0x320] ;  /* 0x0000c80012127a20 */ /* 0x000fe20000410000 */
[----:B------:R-:W-:Y:S01]  /*3560*/  ISETP.GE.AND P0, PT, R109, 0x2, PT ;  /* 0x000000026d00780c */ /* 0x000fe20003f06270 */
[----:B------:R-:W-:Y:S02]  /*3570*/  FMUL.FTZ R20, R20, c[0x0][0x320] ;  /* 0x0000c80014147a20 */ /* 0x000fe40000410000 */
[----:B------:R-:W-:Y:S02]  /*3580*/  FMUL.FTZ R19, R19, c[0x0][0x320] ;  /* 0x0000c80013137a20 */ /* 0x000fe40000410000 */
[----:B------:R-:W-:-:S02]  /*3590*/  FMUL.FTZ R4, R4, c[0x0][0x320] ;  /* 0x0000c80004047a20 */ /* 0x000fc40000410000 */
[----:B------:R-:W-:Y:S02]  /*35a0*/  FMUL.FTZ R5, R5, c[0x0][0x320] ;  /* 0x0000c80005057a20 */ /* 0x000fe40000410000 */
[----:B------:R-:W-:Y:S02]  /*35b0*/  FMUL.FTZ R6, R6, c[0x0][0x320] ;  /* 0x0000c80006067a20 */ /* 0x000fe40000410000 */
[----:B------:R-:W-:Y:S02]  /*35c0*/  FMUL.FTZ R7, R7, c[0x0][0x320] ;  /* 0x0000c80007077a20 */ /* 0x000fe40000410000 */
[----:B------:R-:W-:Y:S02]  /*35d0*/  FMUL.FTZ R8, R8, c[0x0][0x320] ;  /* 0x0000c80008087a20 */ /* 0x000fe40000410000 */
[----:B------:R-:W-:Y:S02]  /*35e0*/  FMUL.FTZ R9, R9, c[0x0][0x320] ;  /* 0x0000c80009097a20 */ /* 0x000fe40000410000 */
[----:B------:R-:W-:-:S02]  /*35f0*/  FMUL.FTZ R10, R10, c[0x0][0x320] ;  /* 0x0000c8000a0a7a20 */ /* 0x000fc40000410000 */
[----:B------:R-:W-:Y:S01]  /*3600*/  FMUL.FTZ R11, R11, c[0x0][0x320] ;  /* 0x0000c8000b0b7a20 */ /* 0x000fe20000410000 */
[----:B------:R1:W1:Y:S08]  /*3610*/  MUFU.TANH R24, R21 ;  /* 0x0000001500187308 */ /* 0x0002700000002400 */
        /* <DEDUP_REMOVED lines=16> */
[----:B------:R-:W-:Y:S01]  /*3720*/  BSSY B0, `(.L_x_443) ;  /* 0x0000024000007945 */ /* 0x000fe20003800000 */
[----:B------:R-:W-:Y:S06]  /*3730*/  BAR.SYNC.DEFER_BLOCKING 0x0 ;  /* 0x0000000000007b1d */ /* 0x000fec0000010000 */
[----:B------:R-:W-:Y:S05]  /*3740*/  @!P0 BRA `(.L_x_444) ;  /* 0x0000021000008947 */ /* 0x000fea0003800000 */
[----:B-1234-:R-:W-:Y:S01]  /*3750*/  IADD3 R0, R109, -0x2, RZ ;  /* 0xfffffffe6d007810 */ /* 0x01efe20007ffe0ff */
[C---:B------:R-:W-:Y:S01]  /*3760*/  IMAD.SHL.U32 R6, R129.reuse, 0x40, RZ ;  /* 0x0000004081067824 */ /* 0x040fe200078e00ff */
[----:B------:R-:W-:-:S02]  /*3770*/  SHF.L.U64.HI R7, R129, 0x6, R132 ;  /* 0x0000000681077819 */ /* 0x000fc40000010284 */
[----:B------:R-:W-:Y:S01]  /*3780*/  SHF.R.S32.HI R2, RZ, 0x1f, R0 ;  /* 0x0000001fff027819 */ /* 0x000fe20000011400 */
[----:B------:R-:W-:-:S04]  /*3790*/  IMAD.WIDE.U32 R4, R0, c[0x0][0x1e0], RZ ;  /* 0x0000780000047a25 */ /* 0x000fc800078e00ff */
[----:B------:R-:W-:-:S04]  /*37a0*/  IMAD R2, R2, c[0x0][0x1e0], RZ ;  /* 0x0000780002027a24 */ /* 0x000fc800078e02ff */
[----:B------:R-:W-:-:S04]  /*37b0*/  IMAD R0, R0, c[0x0][0x1e4], R2 ;  /* 0x0000790000007a24 */ /* 0x000fc800078e0202 */
[----:B------:R-:W-:Y:S02]  /*37c0*/  IMAD.IADD R0, R5, 0x1, R0 ;  /* 0x0000000105007824 */ /* 0x000fe400078e0200 */
[----:B------:R-:W-:-:S04]  /*37d0*/  IMAD.WIDE.U32 R4, R4, 0x60, R130 ;  /* 0x0000006004047825 */ /* 0x000fc800078e0082 */
[----:B------:R-:W-:Y:S01]  /*37e0*/  IMAD R0, R0, 0x60, RZ ;  /* 0x0000006000007824 */ /* 0x000fe200078e02ff */
        /* <DEDUP_REMOVED lines=23> */
.L_x_444:
[----:B--234-:R-:W-:Y:S05]  /*3960*/  BSYNC B0 ;  /* 0x0000000000007941 */ /* 0x01cfea0003800000 */
.L_x_443:
[----:B-1----:R-:W2:Y:S04]  /*3970*/  LDL R0, [R1+0x88] ;  /* 0x0000880001007983 */ /* 0x002ea80000100800 */
[----:B------:R-:W3:Y:S04]  /*3980*/  LDL R5, [R1+0x54] ;  /* 0x0000540001057983 */ /* 0x000ee80000100800 */
[----:B------:R-:W-:Y:S04]  /*3990*/  LDSM.16.MT88.4 R52, [R224+0x3000] ;  /* 0x00300000e034783b */ /* 0x000fe80000004200 */
[----:B------:R-:W-:Y:S04]  /*39a0*/  LDSM.16.MT88.4 R72, [R230+0x800] ;  /* 0x00080000e648783b */ /* 0x000fe80000004200 */
[----:B------:R-:W-:Y:S04]  /*39b0*/  LDSM.16.MT88.4 R84, [R228+0x3000] ;  /* 0x00300000e454783b */ /* 0x000fe80000004200 */
[----:B------:R-:W0:Y:S01]  /*39c0*/  LDGDEPBAR ;  /* 0x00000000000079af */ /* 0x000e220000000000 */
[----:B--2---:R-:W-:-:S04]  /*39d0*/  IMAD.IADD R0, R0, 0x1, R133 ;  /* 0x0000000100007824 */ /* 0x004fc800078e0285 */
[----:B------:R-:W-:-:S05]  /*39e0*/  @P1 IMAD.HI.U32 R2, R0, c[0x0][0x2c8], RZ ;  /* 0x0000b20000021a27 */ /* 0x000fca00078e00ff */
[----:B------:R-:W-:-:S05]  /*39f0*/  @P1 SHF.R.U32.HI R0, RZ, c[0x0][0x2cc], R2 ;  /* 0x0000b300ff001a19 */ /* 0x000fca0000011602 */
[----:B------:R-:W1:Y:S04]  /*3a00*/  SHFL.IDX PT, R2, R0, RZ, 0x1c1f ;  /* 0x001c1fff00027589 */ /* 0x000e6800000e0000 */
[----:B------:R2:W4:Y:S02]  /*3a10*/  SHFL.IDX PT, R4, R0, 0x1, 0x1c1f ;  /* 0x003c1f0000047f89 */ /* 0x00052400000e0000 */
[----:B--2---:R-:W-:-:S04]  /*3a20*/  IADD3 R0, R128, c[0x0][0x1d0], RZ ;  /* 0x0000740080007a10 */ /* 0x004fc80007ffe0ff */
[----:B---3--:R-:W-:Y:S01]  /*3a30*/  IADD3 R3, -R5, 0x1, R0 ;  /* 0x0000000105037810 */ /* 0x008fe20007ffe100 */
[----:B------:R-:W-:-:S03]  /*3a40*/  IMAD.IADD R0, R0, 0x1, -R5 ;  /* 0x0000000100007824 */ /* 0x000fc600078e0a05 */
[----:B------:R-:W-:-:S05]  /*3a50*/  IADD3 R3, R3, -c[0x0][0x168], RZ ;  /* 0x80005a0003037a10 */ /* 0x000fca0007ffe0ff */
[C---:B-1----:R-:W-:Y:S02]  /*3a60*/  IMAD.IADD R2, R3.reuse, 0x1, R2 ;  /* 0x0000000103027824 */ /* 0x042fe400078e0202 */
[----:B----4-:R-:W-:-:S03]  /*3a70*/  IMAD.IADD R3, R3, 0x1, R4 ;  /* 0x0000000103037824 */ /* 0x010fc600078e0204 */
[C---:B------:R-:W-:Y:S02]  /*3a80*/  IMNMX R2, R0.reuse, R2, PT ;  /* 0x0000000200027217 */ /* 0x040fe40003800200 */
[----:B------:R-:W-:Y:S02]  /*3a90*/  IMNMX R0, R0, R3, PT ;  /* 0x0000000300007217 */ /* 0x000fe40003800200 */
[C---:B------:R-:W-:Y:S02]  /*3aa0*/  ISETP.GT.AND P6, PT, R2.reuse, RZ, PT ;  /* 0x000000ff0200720c */ /* 0x040fe40003fc4270 */
[C---:B------:R-:W-:Y:S02]  /*3ab0*/  ISETP.GT.AND P5, PT, R2.reuse, 0x1, PT ;  /* 0x000000010200780c */ /* 0x040fe40003fa4270 */
[----:B------:R-:W-:Y:S02]  /*3ac0*/  ISETP.GT.AND P0, PT, R2, 0x8, PT ;  /* 0x000000080200780c */ /* 0x000fe40003f04270 */
[----:B------:R-:W-:-:S02]  /*3ad0*/  FSEL R4, R90, -INF , P6 ;  /* 0xff8000005a047808 */ /* 0x000fc40003000000 */
[----:B------:R-:W-:Y:S02]  /*3ae0*/  FSEL R5, R88, -INF , P5 ;  /* 0xff80000058057808 */ /* 0x000fe40002800000 */
[C---:B------:R-:W-:Y:S02]  /*3af0*/  ISETP.GT.AND P6, PT, R2.reuse, 0x9, PT ;  /* 0x000000090200780c */ /* 0x040fe40003fc4270 */
[----:B------:R-:W-:Y:S02]  /*3b00*/  ISETP.GT.AND P5, PT, R2, 0x10, PT ;  /* 0x000000100200780c */ /* 0x000fe40003fa4270 */
[----:B------:R-:W-:Y:S02]  /*3b10*/  FSEL R6, R82, -INF , P0 ;  /* 0xff80000052067808 */ /* 0x000fe40000000000 */
        /* <DEDUP_REMOVED lines=11> */
[----:B------:R-:W-:Y:S02]  /*3bd0*/  FMNMX.FTZ R101, R4, R5, !PT ;  /* 0x0000000504657209 */ /* 0x000fe40007810000 */
[----:B------:R-:W-:Y:S02]  /*3be0*/  FSEL R90, R63, -INF , P0 ;  /* 0xff8000003f5a7808 */ /* 0x000fe40000000000 */
[----:B------:R-:W-:-:S02]  /*3bf0*/  ISETP.GT.AND P0, PT, R2, 0x29, PT ;  /* 0x000000290200780c */ /* 0x000fc40003f04270 */
[----:B------:R-:W-:Y:S02]  /*3c00*/  FSEL R91, R61, -INF , P6 ;  /* 0xff8000003d5b7808 */ /* 0x000fe40003000000 */
[----:B------:R-:W-:Y:S02]  /*3c10*/  FSEL R102, R57, -INF , P5 ;  /* 0xff80000039667808 */ /* 0x000fe40002800000 */
[C---:B------:R-:W-:Y:S02]  /*3c20*/  ISETP.GT.AND P6, PT, R2.reuse, 0x30, PT ;  /* 0x000000300200780c */ /* 0x040fe40003fc4270 */
[----:B------:R-:W-:Y:S02]  /*3c30*/  ISETP.GT.AND P5, PT, R2, 0x31, PT ;  /* 0x000000310200780c */ /* 0x000fe40003fa4270 */
[----:B------:R-:W-:Y:S02]  /*3c40*/  FMNMX.FTZ R101, R6, R101, !PT ;  /* 0x0000006506657209 */ /* 0x000fe40007810000 */
[----:B------:R-:W-:-:S02]  /*3c50*/  FSEL R103, R56, -INF , P0 ;  /* 0xff80000038677808 */ /* 0x000fc40000000000 */
[----:B------:R-:W-:Y:S02]  /*3c60*/  ISETP.GT.AND P0, PT, R2, 0x38, PT ;  /* 0x000000380200780c */ /* 0x000fe40003f04270 */
[----:B------:R-:W-:Y:S02]  /*3c70*/  FSEL R222, R45, -INF , P6 ;  /* 0xff8000002dde7808 */ /* 0x000fe40003000000 */
[----:B------:R-:W-:Y:S02]  /*3c80*/  FSEL R223, R44, -INF , P5 ;  /* 0xff8000002cdf7808 */ /* 0x000fe40002800000 */
[----:B------:R-:W-:Y:S02]  /*3c90*/  FMNMX.FTZ R101, R8, R101, !PT ;  /* 0x0000006508657209 */ /* 0x000fe40007810000 */
[C---:B------:R-:W-:Y:S02]  /*3ca0*/  ISETP.GT.AND P6, PT, R2.reuse, 0x39, PT ;  /* 0x000000390200780c */ /* 0x040fe40003fc4270 */
[----:B------:R-:W-:-:S02]  /*3cb0*/  ISETP.GT.AND P5, PT, R2, 0x40, PT ;  /* 0x000000400200780c */ /* 0x000fc40003fa4270 */
[----:B------:R-:W-:Y:S02]  /*3cc0*/  FSEL R114, R37, -INF , P0 ;  /* 0xff80000025727808 */ /* 0x000fe40000000000 */
[----:B------:R-:W-:Y:S02]  /*3cd0*/  FMNMX.FTZ R101, R12, R101, !PT ;  /* 0x000000650c657209 */ /* 0x000fe40007810000 */
[----:B------:R-:W-:Y:S02]  /*3ce0*/  ISETP.GT.AND P0, PT, R2, 0x41, PT ;  /* 0x000000410200780c */ /* 0x000fe40003f04270 */
[----:B------:R-:W-:Y:S02]  /*3cf0*/  FSEL R115, R36, -INF , P6 ;  /* 0xff80000024737808 */ /* 0x000fe40003000000 */
[----:B------:R-:W-:Y:S02]  /*3d00*/  FSEL R112, R25, -INF , P5 ;  /* 0xff80000019707808 */ /* 0x000fe40002800000 */
[----:B------:R-:W-:-:S02]  /*3d10*/  ISETP.GT.AND P6, PT, R2, 0x48, PT ;  /* 0x000000480200780c */ /* 0x000fc40003fc4270 */
[----:B------:R-:W-:Y:S02]  /*3d20*/  ISETP.GT.AND P5, PT, R2, 0x49, PT ;  /* 0x000000490200780c */ /* 0x000fe40003fa4270 */
[----:B------:R-:W-:Y:S02]  /*3d30*/  FMNMX.FTZ R101, R13, R101, !PT ;  /* 0x000000650d657209 */ /* 0x000fe40007810000 */
[----:B------:R-:W-:Y:S02]  /*3d40*/  FSEL R107, R24, -INF , P0 ;  /* 0xff800000186b7808 */ /* 0x000fe40000000000 */
[----:B------:R-:W-:Y:S02]  /*3d50*/  ISETP.GT.AND P0, PT, R2, 0x50, PT ;  /* 0x000000500200780c */ /* 0x000fe40003f04270 */
[----:B------:R-:W-:Y:S02]  /*3d60*/  FSEL R106, R22, -INF , P6 ;  /* 0xff800000166a7808 */ /* 0x000fe40003000000 */
[----:B------:R-:W-:-:S02]  /*3d70*/  FSEL R105, R21, -INF , P5 ;  /* 0xff80000015697808 */ /* 0x000fc40002800000 */
[C---:B------:R-:W-:Y:S02]  /*3d80*/  ISETP.GT.AND P6, PT, R2.reuse, 0x51, PT ;  /* 0x000000510200780c */ /* 0x040fe40003fc4270 */
[----:B------:R-:W-:Y:S02]  /*3d90*/  ISETP.GT.AND P5, PT, R2, 0x58, PT ;  /* 0x000000580200780c */ /* 0x000fe40003fa4270 */
[----:B------:R-:W-:Y:S02]  /*3da0*/  FMNMX.FTZ R101, R14, R101, !PT ;  /* 0x000000650e657209 */ /* 0x000fe40007810000 */
[----:B------:R-:W-:Y:S02]  /*3db0*/  FSEL R104, R18, -INF , P0 ;  /* 0xff80000012687808 */ /* 0x000fe40000000000 */
[----:B------:R-:W-:Y:S02]  /*3dc0*/  ISETP.GT.AND P0, PT, R2, 0x59, PT ;  /* 0x000000590200780c */ /* 0x000fe40003f04270 */
[----:B------:R-:W-:-:S02]  /*3dd0*/  FSEL R111, R17, -INF , P6 ;  /* 0xff800000116f7808 */ /* 0x000fc40003000000 */
[----:B------:R-:W-:Y:S02]  /*3de0*/  FSEL R110, R16, -INF , P5 ;  /* 0xff800000106e7808 */ /* 0x000fe40002800000 */
[C---:B------:R-:W-:Y:S02]  /*3df0*/  ISETP.GT.AND P6, PT, R0.reuse, RZ, PT ;  /* 0x000000ff0000720c */ /* 0x040fe40003fc4270 */
[----:B------:R-:W-:Y:S02]  /*3e00*/  ISETP.GT.AND P5, PT, R0, 0x1, PT ;  /* 0x000000010000780c */ /* 0x000fe40003fa4270 */
[----:B------:R-:W-:Y:S02]  /*3e10*/  FMNMX.FTZ R101, R20, R101, !PT ;  /* 0x0000006514657209 */ /* 0x000fe40007810000 */
[----:B------:R-:W-:Y:S02]  /*3e20*/  FSEL R108, R15, -INF , P0 ;  /* 0xff8000000f6c7808 */ /* 0x000fe40000000000 */
[----:B------:R-:W-:-:S02]  /*3e30*/  ISETP.GT.AND P0, PT, R0, 0x8, PT ;  /* 0x000000080000780c */ /* 0x000fc40003f04270 */
[----:B------:R-:W-:Y:S02]  /*3e40*/  FSEL R7, R96, -INF , P6 ;  /* 0xff80000060077808 */ /* 0x000fe40003000000 */
[----:B------:R-:W-:Y:S02]  /*3e50*/  FSEL R11, R89, -INF , P5 ;  /* 0xff800000590b7808 */ /* 0x000fe40002800000 */
[----:B------:R-:W-:Y:S02]  /*3e60*/  FMNMX.FTZ R101, R90, R101, !PT ;  /* 0x000000655a657209 */ /* 0x000fe40007810000 */
[----:B------:R-:W-:Y:S02]  /*3e70*/  ISETP.GT.AND P5, PT, R0, 0x9, PT ;  /* 0x000000090000780c */ /* 0x000fe40003fa4270 */
[----:B------:R-:W-:Y:S02]  /*3e80*/  FSEL R10, R83, -INF , P0 ;  /* 0xff800000530a7808 */ /* 0x000fe40000000000 */
[----:B------:R-:W-:-:S02]  /*3e90*/  FMNMX.FTZ R2, R7, R11, !PT ;  /* 0x0000000b07027209 */ /* 0x000fc40007810000 */
[----:B------:R-:W-:Y:S02]  /*3ea0*/  FMNMX.FTZ R101, R91, R101, !PT ;  /* 0x000000655b657209 */ /* 0x000fe40007810000 */
[----:B------:R-:W-:Y:S02]  /*3eb0*/  ISETP.GT.AND P0, PT, R0, 0x10, PT ;  /* 0x000000100000780c */ /* 0x000fe40003f04270 */
[----:B------:R-:W-:Y:S02]  /*3ec0*/  FSEL R9, R81, -INF , P5 ;  /* 0xff80000051097808 */ /* 0x000fe40002800000 */
[----:B------:R-:W-:Y:S02]  /*3ed0*/  FMNMX.FTZ R2, R10, R2, !PT ;  /* 0x000000020a027209 */ /* 0x000fe40007810000 */
[----:B------:R-:W-:Y:S02]  /*3ee0*/  FMNMX.FTZ R101, R102, R101, !PT ;  /* 0x0000006566657209 */ /* 0x000fe40007810000 */
[----:B------:R-:W-:-:S02]  /*3ef0*/  ISETP.GT.AND P5, PT, R0, 0x11, PT ;  /* 0x000000110000780c */ /* 0x000fc40003fa4270 */
[----:B------:R-:W-:Y:S02]  /*3f00*/  FSEL R16, R79, -INF , P0 ;  /* 0xff8000004f107808 */ /* 0x000fe40000000000 */
[----:B------:R-:W-:Y:S02]  /*3f10*/  FMNMX.FTZ R2, R9, R2, !PT ;  /* 0x0000000209027209 */ /* 0x000fe40007810000 */
[----:B------:R-:W-:Y:S02]  /*3f20*/  FMNMX.FTZ R101, R103, R101, !PT ;  /* 0x0000006567657209 */ /* 0x000fe40007810000 */
[----:B------:R-:W-:Y:S02]  /*3f30*/  ISETP.GT.AND P0, PT, R0, 0x18, PT ;  /* 0x000000180000780c */ /* 0x000fe40003f04270 */
[----:B------:R-:W-:Y:S02]  /*3f40*/  FSEL R19, R78, -INF , P5 ;  /* 0xff8000004e137808 */ /* 0x000fe40002800000 */
[----:B------:R-:W-:-:S02]  /*3f50*/  FMNMX.FTZ R2, R16, R2, !PT ;  /* 0x0000000210027209 */ /* 0x000fc40007810000 */
[----:B------:R-:W-:Y:S02]  /*3f60*/  FMNMX.FTZ R101, R222, R101, !PT ;  /* 0x00000065de657209 */ /* 0x000fe40007810000 */
[C---:B------:R-:W-:Y:S02]  /*3f70*/  ISETP.GT.AND P5, PT, R0.reuse, 0x19, PT ;  /* 0x000000190000780c */ /* 0x040fe40003fa4270 */
        /* <DEDUP_REMOVED lines=11> */
[----:B------:R-:W-:Y:S02]  /*4030*/  ISETP.GT.AND P0, PT, R0, 0x28, PT ;  /* 0x000000280000780c */ /* 0x000fe40003f04270 */
[----:B------:R-:W-:Y:S02]  /*4040*/  FSEL R88, R64, -INF , P5 ;  /* 0xff80000040587808 */ /* 0x000fe40002800000 */
[----:B------:R-:W-:Y:S01]  /*4050*/  FMNMX.FTZ R2, R89, R2, !PT ;  /* 0x0000000259027209 */ /* 0x000fe20007810000 */
[----:B------:R-:W-:Y:S01]  /*4060*/  LDSM.16.MT88.4 R64, [R224+0x800] ;  /* 0x00080000e040783b */ /* 0x000fe20000004200 */
[----:B------:R-:W-:Y:S02]  /*4070*/  FMNMX.FTZ R101, R112, R101, !PT ;  /* 0x0000006570657209 */ /* 0x000fe40007810000 */
[----:B------:R-:W-:-:S02]  /*4080*/  ISETP.GT.AND P5, PT, R0, 0x29, PT ;  /* 0x000000290000780c */ /* 0x000fc40003fa4270 */
[----:B------:R-:W-:Y:S02]  /*4090*/  FSEL R83, R62, -INF , P0 ;  /* 0xff8000003e537808 */ /* 0x000fe40000000000 */
[----:B------:R-:W-:Y:S02]  /*40a0*/  FMNMX.FTZ R2, R88, R2, !PT ;  /* 0x0000000258027209 */ /* 0x000fe40007810000 */
[----:B------:R-:W-:Y:S02]  /*40b0*/  FMNMX.FTZ R101, R107, R101, !PT ;  /* 0x000000656b657209 */ /* 0x000fe40007810000 */
[----:B------:R-:W-:Y:S02]  /*40c0*/  ISETP.GT.AND P0, PT, R0, 0x30, PT ;  /* 0x000000300000780c */ /* 0x000fe40003f04270 */
[----:B------:R-:W-:Y:S02]  /*40d0*/  FSEL R82, R60, -INF , P5 ;  /* 0xff8000003c527808 */ /* 0x000fe40002800000 */
[----:B------:R-:W-:Y:S01]  /*40e0*/  FMNMX.FTZ R2, R83, R2, !PT ;  /* 0x0000000253027209 */ /* 0x000fe20007810000 */
[----:B------:R-:W-:Y:S01]  /*40f0*/  LDSM.16.MT88.4 R60, [R249] ;  /* 0x00000000f93c783b */ /* 0x000fe20000004200 */
[----:B------:R-:W-:-:S02]  /*4100*/  FMNMX.FTZ R101, R106, R101, !PT ;  /* 0x000000656a657209 */ /* 0x000fc40007810000 */
[----:B------:R-:W-:Y:S02]  /*4110*/  ISETP.GT.AND P5, PT, R0, 0x31, PT ;  /* 0x000000310000780c */ /* 0x000fe40003fa4270 */
[----:B------:R-:W-:Y:S02]  /*4120*/  FSEL R154, R48, -INF , P0 ;  /* 0xff800000309a7808 */ /* 0x000fe40000000000 */
[----:B------:R-:W-:Y:S02]  /*4130*/  FMNMX.FTZ R2, R82, R2, !PT ;  /* 0x0000000252027209 */ /* 0x000fe40007810000 */
[----:B------:R-:W-:Y:S02]  /*4140*/  FMNMX.FTZ R101, R105, R101, !PT ;  /* 0x0000006569657209 */ /* 0x000fe40007810000 */
[----:B------:R-:W-:Y:S02]  /*4150*/  ISETP.GT.AND P0, PT, R0, 0x38, PT ;  /* 0x000000380000780c */ /* 0x000fe40003f04270 */
[----:B------:R-:W-:-:S02]  /*4160*/  FSEL R155, R46, -INF , P5 ;  /* 0xff8000002e9b7808 */ /* 0x000fc40002800000 */
[----:B------:R-:W-:Y:S01]  /*4170*/  FMNMX.FTZ R2, R154, R2, !PT ;  /* 0x000000029a027209 */ /* 0x000fe20007810000 */
[----:B------:R-:W-:Y:S01]  /*4180*/  LDSM.16.MT88.4 R44, [R228+0x800] ;  /* 0x00080000e42c783b */ /* 0x000fe20000004200 */
[----:B------:R-:W-:Y:S02]  /*4190*/  FMNMX.FTZ R101, R104, R101, !PT ;  /* 0x0000006568657209 */ /* 0x000fe40007810000 */
[----:B------:R-:W-:Y:S02]  /*41a0*/  ISETP.GT.AND P5, PT, R0, 0x39, PT ;  /* 0x000000390000780c */ /* 0x000fe40003fa4270 */
[----:B------:R-:W-:Y:S02]  /*41b0*/  FSEL R221, R40, -INF , P0 ;  /* 0xff80000028dd7808 */ /* 0x000fe40000000000 */
[----:B------:R-:W-:Y:S01]  /*41c0*/  FMNMX.FTZ R2, R155, R2, !PT ;  /* 0x000000029b027209 */ /* 0x000fe20007810000 */
[----:B------:R-:W-:Y:S01]  /*41d0*/  LDSM.16.MT88.4 R40, [R227+0x800] ;  /* 0x00080000e328783b */ /* 0x000fe20000004200 */
[----:B------:R-:W-:-:S02]  /*41e0*/  FMNMX.FTZ R101, R111, R101, !PT ;  /* 0x000000656f657209 */ /* 0x000fc40007810000 */
[----:B------:R-:W-:Y:S02]  /*41f0*/  ISETP.GT.AND P0, PT, R0, 0x40, PT ;  /* 0x000000400000780c */ /* 0x000fe40003f04270 */
[----:B------:R-:W-:Y:S02]  /*4200*/  FSEL R220, R39, -INF , P5 ;  /* 0xff80000027dc7808 */ /* 0x000fe40002800000 */
[----:B------:R-:W-:Y:S02]  /*4210*/  FMNMX.FTZ R2, R221, R2, !PT ;  /* 0x00000002dd027209 */ /* 0x000fe40007810000 */
[----:B------:R-:W-:Y:S02]  /*4220*/  FMNMX.FTZ R101, R110, R101, !PT ;  /* 0x000000656e657209 */ /* 0x000fe40007810000 */
[----:B------:R-:W-:Y:S02]  /*4230*/  ISETP.GT.AND P5, PT, R0, 0x41, PT ;  /* 0x000000410000780c */ /* 0x000fe40003fa4270 */
[----:B------:R-:W-:-:S02]  /*4240*/  FSEL R93, R38, -INF , P0 ;  /* 0xff800000265d7808 */ /* 0x000fc40000000000 */
[----:B------:R-:W-:Y:S02]  /*4250*/  FMNMX.FTZ R2, R220, R2, !PT ;  /* 0x00000002dc027209 */ /* 0x000fe40007810000 */
[----:B------:R-:W-:Y:S02]  /*4260*/  FMNMX.FTZ R101, R108, R101, !PT ;  /* 0x000000656c657209 */ /* 0x000fe40007810000 */
[C---:B------:R-:W-:Y:S02]  /*4270*/  ISETP.GT.AND P0, PT, R0.reuse, 0x48, PT ;  /* 0x000000480000780c */ /* 0x040fe40003f04270 */
[----:B------:R-:W-:Y:S01]  /*4280*/  FSEL R99, R33, -INF , P5 ;  /* 0xff80000021637808 */ /* 0x000fe20002800000 */
[----:B------:R-:W1:Y:S01]  /*4290*/  SHFL.BFLY PT, R3, R101, 0x2, 0x1f ;  /* 0x0c401f0065037f89 */ /* 0x000e6200000e0000 */
[----:B------:R-:W-:Y:S02]  /*42a0*/  FMNMX.FTZ R2, R93, R2, !PT ;  /* 0x000000025d027209 */ /* 0x000fe40007810000 */
[----:B------:R-:W-:-:S02]  /*42b0*/  ISETP.GT.AND P5, PT, R0, 0x49, PT ;  /* 0x000000490000780c */ /* 0x000fc40003fa4270 */
[----:B------:R-:W-:Y:S02]  /*42c0*/  FSEL R97, R32, -INF , P0 ;  /* 0xff80000020617808 */ /* 0x000fe40000000000 */
[----:B------:R-:W-:Y:S01]  /*42d0*/  FMNMX.FTZ R2, R99, R2, !PT ;  /* 0x0000000263027209 */ /* 0x000fe20007810000 */
[----:B------:R-:W-:Y:S01]  /*42e0*/  LDSM.16.MT88.4 R32, [R227] ;  /* 0x00000000e320783b */ /* 0x000fe20000004200 */
[C---:B------:R-:W-:Y:S02]  /*42f0*/  ISETP.GT.AND P0, PT, R0.reuse, 0x50, PT ;  /* 0x000000500000780c */ /* 0x040fe40003f04270 */
[----:B------:R-:W-:Y:S02]  /*4300*/  FSEL R98, R29, -INF , P5 ;  /* 0xff8000001d627808 */ /* 0x000fe40002800000 */
[----:B------:R-:W-:Y:S02]  /*4310*/  FMNMX.FTZ R2, R97, R2, !PT ;  /* 0x0000000261027209 */ /* 0x000fe40007810000 */
[----:B------:R-:W-:-:S02]  /*4320*/  ISETP.GT.AND P5, PT, R0, 0x51, PT ;  /* 0x000000510000780c */ /* 0x000fc40003fa4270 */
[----:B------:R-:W-:Y:S02]  /*4330*/  FSEL R92, R28, -INF , P0 ;  /* 0xff8000001c5c7808 */ /* 0x000fe40000000000 */
[----:B------:R-:W-:Y:S02]  /*4340*/  FMNMX.FTZ R2, R98, R2, !PT ;  /* 0x0000000262027209 */ /* 0x000fe40007810000 */
[----:B------:R-:W-:Y:S02]  /*4350*/  ISETP.GT.AND P0, PT, R0, 0x58, PT ;  /* 0x000000580000780c */ /* 0x000fe40003f04270 */
[----:B------:R-:W-:Y:S02]  /*4360*/  FSEL R113, R27, -INF , P5 ;  /* 0xff8000001b717808 */ /* 0x000fe40002800000 */
[----:B------:R-:W-:Y:S02]  /*4370*/  FMNMX.FTZ R2, R92, R2, !PT ;  /* 0x000000025c027209 */ /* 0x000fe40007810000 */
[----:B------:R-:W-:-:S02]  /*4380*/  ISETP.GT.AND P5, PT, R0, 0x59, PT ;  /* 0x000000590000780c */ /* 0x000fc40003fa4270 */
[----:B------:R-:W-:Y:S02]  /*4390*/  FSEL R94, R26, -INF , P0 ;  /* 0xff8000001a5e7808 */ /* 0x000fe40000000000 */
[----:B------:R-:W-:Y:S02]  /*43a0*/  FMNMX.FTZ R0, R113, R2, !PT ;  /* 0x0000000271007209 */ /* 0x000fe40007810000 */
[----:B------:R-:W-:Y:S02]  /*43b0*/  FSEL R95, R23, -INF , P5 ;  /* 0xff800000175f7808 */ /* 0x000fe40002800000 */
        /* <DEDUP_REMOVED lines=11> */
[----:B------:R-:W-:-:S04]  /*4470*/  FFMA.FTZ R2, R4, c[0x0][0x2d0], -R0 ;  /* 0x0000b40004027a23 */ /* 0x000fc80000010800 */
[----:B------:R2:W-:Y:S01]  /*4480*/  MUFU.EX2 R71, R2 ;  /* 0x0000000200477308 */ /* 0x0005e20000000800 */
[----:B-1----:R-:W-:Y:S01]  /*4490*/  FMNMX.FTZ R100, R100, R3, !PT ;  /* 0x0000000364647209 */ /* 0x002fe20007810000 */
[--C-:B------:R-:W-:Y:S02]  /*44a0*/  FFMA.FTZ R3, R13, c[0x0][0x2d0], -R0.reuse ;  /* 0x0000b4000d037a23 */ /* 0x100fe40000010800 */
[----:B--2---:R-:W-:Y:S01]  /*44b0*/  FFMA.FTZ R2, R5, c[0x0][0x2d0], -R0 ;  /* 0x0000b40005027a23 */ /* 0x004fe20000010800 */
[----:B------:R-:W-:-:S03]  /*44c0*/  FSETP.NEU.FTZ.AND P0, PT, R100, -INF , PT ;  /* 0xff8000006400780b */ /* 0x000fc60003f1d000 */
[----:B------:R1:W-:Y:S08]  /*44d0*/  MUFU.EX2 R79, R3 ;  /* 0x00000003004f7308 */ /* 0x0003f00000000800 */
[----:B------:R2:W3:Y:S01]  /*44e0*/  MUFU.EX2 R70, R2 ;  /* 0x0000000200467308 */ /* 0x0004e20000000800 */
[----:B-1----:R-:W-:-:S07]  /*44f0*/  FFMA.FTZ R3, R14, c[0x0][0x2d0], -R0 ;  /* 0x0000b4000e037a23 */ /* 0x002fce0000010800 */
[----:B------:R-:W-:Y:S01]  /*4500*/  MUFU.EX2 R81, R3 ;  /* 0x0000000300517308 */ /* 0x000fe20000000800 */
[----:B--2---:R-:W-:-:S07]  /*4510*/  FFMA.FTZ R2, R6, c[0x0][0x2d0], -R0 ;  /* 0x0000b40006027a23 */ /* 0x004fce0000010800 */
[----:B------:R1:W-:Y:S02]  /*4520*/  MUFU.EX2 R77, R2 ;  /* 0x00000002004d7308 */ /* 0x0003e40000000800 */
[----:B-1----:R-:W-:Y:S01]  /*4530*/  FFMA.FTZ R2, R8, c[0x0][0x2d0], -R0 ;  /* 0x0000b40008027a23 */ /* 0x002fe20000010800 */
[----:B---3--:R-:W-:-:S05]  /*4540*/  F2FP.PACK_AB R8, R70, R71 ;  /* 0x000000474608723e */ /* 0x008fca00000000ff */
[----:B------:R1:W2:Y:S02]  /*4550*/  MUFU.EX2 R78, R2 ;  /* 0x00000002004e7308 */ /* 0x0002a40000000800 */
[----:B-1----:R-:W-:Y:S02]  /*4560*/  FFMA.FTZ R2, R12, c[0x0][0x2d0], -R0 ;  /* 0x0000b4000c027a23 */ /* 0x002fe40000010800 */
[----:B------:R-:W1:Y:S04]  /*4570*/  LDSM.16.MT88.4 R12, [R224] ;  /* 0x00000000e00c783b */ /* 0x000e680000004200 */
[----:B------:R3:W-:Y:S02]  /*4580*/  MUFU.EX2 R80, R2 ;  /* 0x0000000200507308 */ /* 0x0007e40000000800 */
[----:B---3--:R-:W-:-:S05]  /*4590*/  FMUL.FTZ R2, R100, c[0x0][0x2d0] ;  /* 0x0000b40064027a20 */ /* 0x008fca0000410000 */
[----:B------:R-:W-:-:S05]  /*45a0*/  FSEL R2, R2, RZ, P0 ;  /* 0x000000ff02027208 */ /* 0x000fca0000000000 */
[--C-:B------:R-:W-:Y:S02]  /*45b0*/  FFMA.FTZ R3, R7, c[0x0][0x2d0], -R2.reuse ;  /* 0x0000b40007037a23 */ /* 0x100fe40000010802 */
[----:B------:R-:W3:Y:S02]  /*45c0*/  LDSM.16.MT88.4 R4, [R228] ;  /* 0x00000000e404783b */ /* 0x000ee40000004200 */
[----:B------:R4:W-:Y:S02]  /*45d0*/  MUFU.EX2 R57, R3 ;  /* 0x0000000300397308 */ /* 0x0009e40000000800 */
[----:B----4-:R-:W-:-:S06]  /*45e0*/  FFMA.FTZ R3, R11, c[0x0][0x2d0], -R2 ;  /* 0x0000b4000b037a23 */ /* 0x010fcc0000010802 */
[----:B------:R4:W5:Y:S02]  /*45f0*/  MUFU.EX2 R56, R3 ;  /* 0x0000000300387308 */ /* 0x0009640000000800 */
[----:B----4-:R-:W-:Y:S01]  /*4600*/  FFMA.FTZ R3, R10, c[0x0][0x2d0], -R2 ;  /* 0x0000b4000a037a23 */ /* 0x010fe20000010802 */
[----:B--2---:R-:W-:-:S05]  /*4610*/  F2FP.PACK_AB R10, R78, R77 ;  /* 0x0000004d4e0a723e */ /* 0x004fca00000000ff */
[----:B------:R2:W-:Y:S02]  /*4620*/  MUFU.EX2 R58, R3 ;  /* 0x00000003003a7308 */ /* 0x0005e40000000800 */
[----:B--2---:R-:W-:Y:S01]  /*4630*/  FFMA.FTZ R3, R9, c[0x0][0x2d0], -R2 ;  /* 0x0000b40009037a23 */ /* 0x004fe20000010802 */
[----:B-----5:R-:W-:-:S05]  /*4640*/  F2FP.PACK_AB R9, R56, R57 ;  /* 0x000000393809723e */ /* 0x020fca00000000ff */
[----:B------:R2:W4:Y:S02]  /*4650*/  MUFU.EX2 R59, R3 ;  /* 0x00000003003b7308 */ /* 0x0005240000000800 */
[----:B--2---:R-:W-:Y:S01]  /*4660*/  FFMA.FTZ R3, R20, c[0x0][0x2d0], -R0 ;  /* 0x0000b40014037a23 */ /* 0x004fe20000010800 */
[----:B----4-:R-:W-:-:S05]  /*4670*/  F2FP.PACK_AB R11, R59, R58 ;  /* 0x0000003a3b0b723e */ /* 0x010fca00000000ff */
[----:B------:R2:W4:Y:S02]  /*4680*/  MUFU.EX2 R153, R3 ;  /* 0x0000000300997308 */ /* 0x0005240000000800 */
[C---:B-1----:R-:W-:Y:S08]  /*4690*/  HMMA.16816.F32 R36, R8.reuse, R14, RZ ;  /* 0x0000000e0824723c */ /* 0x042ff000000018ff */
[----:B------:R-:W-:Y:S01]  /*46a0*/  HMMA.16816.F32 R48, R8, R12, RZ ;  /* 0x0000000c0830723c */ /* 0x000fe200000018ff */
[----:B--2---:R-:W-:-:S04]  /*46b0*/  FFMA.FTZ R3, R16, c[0x0][0x2d0], -R2 ;  /* 0x0000b40010037a23 */ /* 0x004fc80000010802 */
[----:B------:R1:W-:Y:S03]  /*46c0*/  MUFU.EX2 R69, R3 ;  /* 0x0000000300457308 */ /* 0x0003e60000000800 */
[C---:B---3--:R-:W-:Y:S07]  /*46d0*/  HMMA.16816.F32 R28, R8.reuse, R4, RZ ;  /* 0x00000004081c723c */ /* 0x048fee00000018ff */
[----:B------:R-:W-:Y:S01]  /*46e0*/  F2FP.PACK_AB R4, R79, R80 ;  /* 0x000000504f04723e */ /* 0x000fe200000000ff */
[----:B------:R-:W-:Y:S01]  /*46f0*/  HMMA.16816.F32 R24, R8, R6, RZ ;  /* 0x000000060818723c */ /* 0x000fe200000018ff */
[----:B-1----:R-:W-:-:S07]  /*4700*/  FFMA.FTZ R3, R19, c[0x0][0x2d0], -R2 ;  /* 0x0000b40013037a23 */ /* 0x002fce0000010802 */
[C---:B------:R-:W-:Y:S01]  /*4710*/  HMMA.16816.F32 R20, R8.reuse, R32, RZ ;  /* 0x000000200814723c */ /* 0x040fe200000018ff */
[----:B----4-:R-:W-:Y:S01]  /*4720*/  F2FP.PACK_AB R6, R153, R81 ;  /* 0x000000519906723e */ /* 0x010fe200000000ff */
[----:B------:R1:W2:Y:S06]  /*4730*/  MUFU.EX2 R68, R3 ;  /* 0x0000000300447308 */ /* 0x0002ac0000000800 */
[----:B------:R-:W-:Y:S01]  /*4740*/  HMMA.16816.F32 R12, R8, R60, RZ ;  /* 0x0000003c080c723c */ /* 0x000fe200000018ff */
[----:B-1----:R-:W-:Y:S01]  /*4750*/  FFMA.FTZ R3, R18, c[0x0][0x2d0], -R2 ;  /* 0x0000b40012037a23 */ /* 0x002fe20000010802 */
[----:B--2---:R-:W-:-:S03]  /*4760*/  F2FP.PACK_AB R5, R68, R69 ;  /* 0x000000454405723e */ /* 0x004fc600000000ff */
[----:B------:R1:W-:Y:S02]  /*4770*/  MUFU.EX2 R76, R3 ;  /* 0x00000003004c7308 */ /* 0x0003e40000000800 */
[----:B-1----:R-:W-:Y:S02]  /*4780*/  FFMA.FTZ R3, R17, c[0x0][0x2d0], -R2 ;  /* 0x0000b40011037a23 */ /* 0x002fe40000010802 */
[----:B------:R-:W-:Y:S01]  /*4790*/  HMMA.16816.F32 R16, R8, R34, RZ ;  /* 0x000000220810723c */ /* 0x000fe200000018ff */
[----:B------:R-:W1:Y:S03]  /*47a0*/  LDSM.16.MT88.4 R32, [R224+0x3800] ;  /* 0x00380000e020783b */ /* 0x000e660000004200 */
[----:B------:R-:W2:Y:S02]  /*47b0*/  MUFU.EX2 R152, R3 ;  /* 0x0000000300987308 */ /* 0x000ea40000000800 */
[----:B--2---:R-:W-:Y:S01]  /*47c0*/  F2FP.PACK_AB R7, R152, R76 ;  /* 0x0000004c9807723e */ /* 0x004fe200000000ff */
[----:B------:R-:W-:-:S06]  /*47d0*/  FADD.FTZ R3, R71, R70 ;  /* 0x0000004647037221 */ /* 0x000fcc0000010000 */
[C---:B------:R-:W-:Y:S01]  /*47e0*/  HMMA.16816.F32 R144, R4.reuse, R66, R36 ;  /* 0x000000420490723c */ /* 0x040fe20000001824 */
[----:B------:R-:W2:Y:S07]  /*47f0*/  LDSM.16.MT88.4 R36, [R227+0x3000] ;  /* 0x00300000e324783b */ /* 0x000eae0000004200 */
[C---:B------:R-:W-:Y:S01]  /*4800*/  HMMA.16816.F32 R216, R4.reuse, R64, R48 ;  /* 0x0000004004d8723c */ /* 0x040fe20000001830 */
[----:B------:R-:W3:Y:S07]  /*4810*/  LDSM.16.MT88.4 R48, [R228+0x3800] ;  /* 0x00380000e430783b */ /* 0x000eee0000004200 */
[C---:B------:R-:W-:Y:S01]  /*4820*/  HMMA.16816.F32 R212, R4.reuse, R44, R28 ;  /* 0x0000002c04d4723c */ /* 0x040fe2000000181c */
[----:B------:R-:W-:Y:S07]  /*4830*/  LDSM.16.MT88.4 R28, [R227+0x3800] ;  /* 0x00380000e31c783b */ /* 0x000fee0000004200 */
[C---:B------:R-:W-:Y:S08]  /*4840*/  HMMA.16816.F32 R64, R4.reuse, R46, R24 ;  /* 0x0000002e0440723c */ /* 0x040ff00000001818 */
[C---:B------:R-:W-:Y:S08]  /*4850*/  HMMA.16816.F32 R208, R4.reuse, R40, R20 ;  /* 0x0000002804d0723c */ /* 0x040ff00000001814 */
[----:B------:R-:W-:Y:S01]  /*4860*/  HMMA.16816.F32 R44, R4, R42, R16 ;  /* 0x0000002a042c723c */ /* 0x000fe20000001810 */
[----:B------:R-:W4:Y:S07]  /*4870*/  LDSM.16.MT88.4 R40, [R230+0x3000] ;  /* 0x00300000e628783b */ /* 0x000f2e0000004200 */
[C---:B------:R-:W-:Y:S08]  /*4880*/  HMMA.16816.F32 R20, R8.reuse, R52, RZ ;  /* 0x000000340814723c */ /* 0x040ff000000018ff */
[----:B------:R-:W-:Y:S08]  /*4890*/  HMMA.16816.F32 R16, R8, R54, RZ ;  /* 0x000000360810723c */ /* 0x000ff000000018ff */
[----:B------:R-:W-:Y:S07]  /*48a0*/  HMMA.16816.F32 R164, R4, R72, R12 ;  /* 0x0000004804a4723c */ /* 0x000fee000000180c */
[----:B------:R-:W-:Y:S01]  /*48b0*/  IMAD.MOV.U32 R73, RZ, RZ, R93 ;  /* 0x000000ffff497224 */ /* 0x000fe200078e005d */
[----:B------:R-:W-:Y:S01]  /*48c0*/  HMMA.16816.F32 R12, R8, R84, RZ ;  /* 0x00000054080c723c */ /* 0x000fe200000018ff */
[----:B------:R-:W-:-:S07]  /*48d0*/  IMAD.MOV.U32 R72, RZ, RZ, R92 ;  /* 0x000000ffff487224 */ /* 0x000fce00078e005c */
[C---:B-1----:R-:W-:Y:S08]  /*48e0*/  HMMA.16816.F32 R140, R4.reuse, R32, R20 ;  /* 0x00000020048c723c */ /* 0x042ff00000001814 */
[----:B------:R-:W-:Y:S01]  /*48f0*/  HMMA.16816.F32 R132, R4, R34, R16 ;  /* 0x000000220484723c */ /* 0x000fe20000001810 */
[----:B------:R-:W1:Y:S07]  /*4900*/  LDSM.16.MT88.4 R32, [R230+0x3800] ;  /* 0x00380000e620783b */ /* 0x000e6e0000004200 */
[C---:B--2---:R-:W-:Y:S08]  /*4910*/  HMMA.16816.F32 R20, R8.reuse, R36, RZ ;  /* 0x000000240814723c */ /* 0x044ff000000018ff */
[----:B------:R-:W-:Y:S01]  /*4920*/  HMMA.16816.F32 R16, R8, R38, RZ ;  /* 0x000000260810723c */ /* 0x000fe200000018ff */
[----:B------:R-:W2:Y:S07]  /*4930*/  LDSM.16.MT88.4 R36, [R224+0x6000] ;  /* 0x00600000e024783b */ /* 0x000eae0000004200 */
[----:B---3--:R-:W-:Y:S08]  /*4940*/  HMMA.16816.F32 R136, R4, R48, R12 ;  /* 0x000000300488723c */ /* 0x008ff0000000180c */
[C---:B----4-:R-:W-:Y:S07]  /*4950*/  HMMA.16816.F32 R12, R8.reuse, R40, RZ ;  /* 0x00000028080c723c */ /* 0x050fee00000018ff */
[----:B------:R-:W-:Y:S01]  /*4960*/  IMAD.MOV.U32 R41, RZ, RZ, R115 ;  /* 0x000000ffff297224 */ /* 0x000fe200078e0073 */
[----:B------:R-:W-:Y:S01]  /*4970*/  HMMA.16816.F32 R24, R8, R62, RZ ;  /* 0x0000003e0818723c */ /* 0x000fe200000018ff */
[----:B------:R-:W-:-:S07]  /*4980*/  IMAD.MOV.U32 R40, RZ, RZ, R114 ;  /* 0x000000ffff287224 */ /* 0x000fce00078e0072 */
[C---:B------:R-:W-:Y:S01]  /*4990*/  HMMA.16816.F32 R128, R4.reuse, R28, R20 ;  /* 0x0000001c0480723c */ /* 0x040fe20000001814 */
[----:B------:R-:W3:Y:S07]  /*49a0*/  LDSM.16.MT88.4 R20, [R224+0x6800] ;  /* 0x00680000e014783b */ /* 0x000eee0000004200 */
[C---:B-1----:R-:W-:Y:S07]  /*49b0*/  HMMA.16816.F32 R148, R4.reuse, R32, R12 ;  /* 0x000000200494723c */ /* 0x042fee000000180c */
[----:B------:R-:W-:Y:S01]  /*49c0*/  IMAD.MOV.U32 R33, RZ, RZ, R113 ;  /* 0x000000ffff217224 */ /* 0x000fe200078e0071 */
[----:B------:R-:W-:Y:S01]  /*49d0*/  HMMA.16816.F32 R60, R4, R74, R24 ;  /* 0x0000004a043c723c */ /* 0x000fe20000001818 */
[----:B------:R-:W-:-:S07]  /*49e0*/  IMAD.MOV.U32 R32, RZ, RZ, R112 ;  /* 0x000000ffff207224 */ /* 0x000fce00078e0070 */
[C---:B--2---:R-:W-:Y:S07]  /*49f0*/  HMMA.16816.F32 R12, R8.reuse, R36, RZ ;  /* 0x00000024080c723c */ /* 0x044fee00000018ff */
[----:B------:R-:W-:Y:S01]  /*4a00*/  IMAD.MOV.U32 R37, RZ, RZ, R105 ;  /* 0x000000ffff257224 */ /* 0x000fe200078e0069 */
[----:B------:R-:W-:Y:S01]  /*4a10*/  HMMA.16816.F32 R24, R8, R86, RZ ;  /* 0x000000560818723c */ /* 0x000fe200000018ff */
[----:B------:R-:W-:-:S07]  /*4a20*/  IMAD.MOV.U32 R36, RZ, RZ, R104 ;  /* 0x000000ffff247224 */ /* 0x000fce00078e0068 */
[C---:B------:R-:W-:Y:S08]  /*4a30*/  HMMA.16816.F32 R120, R4.reuse, R30, R16 ;  /* 0x0000001e0478723c */ /* 0x040ff00000001810 */
[C---:B---3--:R-:W-:Y:S08]  /*4a40*/  HMMA.16816.F32 R116, R4.reuse, R20, R12 ;  /* 0x000000140474723c */ /* 0x048ff0000000180c */
[----:B------:R-:W-:Y:S01]  /*4a50*/  HMMA.16816.F32 R124, R4, R50, R24 ;  /* 0x00000032047c723c */ /* 0x000fe20000001818 */
[----:B------:R-:W1:Y:S07]  /*4a60*/  LDSM.16.MT88.4 R24, [R228+0x6000] ;  /* 0x00600000e418783b */ /* 0x000e6e0000004200 */
[C---:B------:R-:W-:Y:S07]  /*4a70*/  HMMA.16816.F32 R12, R8.reuse, R38, RZ ;  /* 0x00000026080c723c */ /* 0x040fee00000018ff */
[----:B------:R-:W-:Y:S01]  /*4a80*/  IMAD.MOV.U32 R39, RZ, RZ, R109 ;  /* 0x000000ffff277224 */ /* 0x000fe200078e006d */
[----:B------:R-:W-:Y:S01]  /*4a90*/  HMMA.16816.F32 R16, R8, R42, RZ ;  /* 0x0000002a0810723c */ /* 0x000fe200000018ff */
[----:B------:R-:W-:-:S06]  /*4aa0*/  IMAD.MOV.U32 R38, RZ, RZ, R98 ;  /* 0x000000ffff267224 */ /* 0x000fcc00078e0062 */
[----:B------:R-:W-:Y:S02]  /*4ab0*/  IMAD.MOV.U32 R43, RZ, RZ, R107 ;  /* 0x000000ffff2b7224 */ /* 0x000fe400078e006b */
[----:B------:R-:W-:-:S07]  /*4ac0*/  IMAD.MOV.U32 R42, RZ, RZ, R106 ;  /* 0x000000ffff2a7224 */ /* 0x000fce00078e006a */
[C---:B------:R-:W-:Y:S01]  /*4ad0*/  HMMA.16816.F32 R112, R4.reuse, R22, R12 ;  /* 0x000000160470723c */ /* 0x040fe2000000180c */
[----:B------:R-:W2:Y:S06]  /*4ae0*/  LDSM.16.MT88.4 R20, [R228+0x6800] ;  /* 0x00680000e414783b */ /* 0x000eac0000004200 */
[----:B------:R-:W-:Y:S01]  /*4af0*/  FADD.FTZ R12, R77, R3 ;  /* 0x000000034d0c7221 */ /* 0x000fe20000010000 */
[----:B------:R-:W-:Y:S07]  /*4b00*/  HMMA.16816.F32 R104, R4, R34, R16 ;  /* 0x000000220468723c */ /* 0x000fee0000001810 */
[----:B------:R-:W-:-:S02]  /*4b10*/  FADD.FTZ R16, R57, R56 ;  /* 0x0000003839107221 */ /* 0x000fc40000010000 */
[----:B------:R-:W-:Y:S02]  /*4b20*/  IMAD.MOV.U32 R35, RZ, RZ, R111 ;  /* 0x000000ffff237224 */ /* 0x000fe400078e006f */
[----:B------:R-:W-:Y:S02]  /*4b30*/  FADD.FTZ R3, R58, R16 ;  /* 0x000000103a037221 */ /* 0x000fe40000010000 */
[----:B------:R-:W-:Y:S02]  /*4b40*/  FADD.FTZ R16, R78, R12 ;  /* 0x0000000c4e107221 */ /* 0x000fe40000010000 */
[----:B-1----:R-:W-:Y:S01]  /*4b50*/  HMMA.16816.F32 R12, R8, R24, RZ ;  /* 0x00000018080c723c */ /* 0x002fe200000018ff */
[----:B------:R-:W-:Y:S02]  /*4b60*/  IMAD.MOV.U32 R34, RZ, RZ, R110 ;  /* 0x000000ffff227224 */ /* 0x000fe400078e006e */
[----:B------:R-:W-:Y:S02]  /*4b70*/  IMAD.MOV.U32 R56, RZ, RZ, R108 ;  /* 0x000000ffff387224 */ /* 0x000fe400078e006c */
[----:B------:R-:W-:-:S02]  /*4b80*/  IMAD.MOV.U32 R57, RZ, RZ, R99 ;  /* 0x000000ffff397224 */ /* 0x000fc400078e0063 */
[----:B------:R-:W-:Y:S02]  /*4b90*/  IMAD.MOV.U32 R58, RZ, RZ, R97 ;  /* 0x000000ffff3a7224 */ /* 0x000fe400078e0061 */
[----:B------:R-:W-:Y:S02]  /*4ba0*/  FADD.FTZ R3, R59, R3 ;  /* 0x000000033b037221 */ /* 0x000fe40000010000 */
[----:B------:R-:W-:Y:S02]  /*4bb0*/  IMAD.MOV.U32 R59, RZ, RZ, R95 ;  /* 0x000000ffff3b7224 */ /* 0x000fe400078e005f */
[----:B------:R-:W-:-:S04]  /*4bc0*/  FADD.FTZ R3, R69, R3 ;  /* 0x0000000345037221 */ /* 0x000fc80000010000 */
[----:B------:R-:W-:-:S07]  /*4bd0*/  FADD.FTZ R3, R68, R3 ;  /* 0x0000000344037221 */ /* 0x000fce0000010000 */
[----:B--2---:R-:W-:Y:S07]  /*4be0*/  HMMA.16816.F32 R108, R4, R20, R12 ;  /* 0x00000014046c723c */ /* 0x004fee000000180c */
[----:B------:R-:W-:Y:S02]  /*4bf0*/  FADD.FTZ R12, R80, R16 ;  /* 0x00000010500c7221 */ /* 0x000fe40000010000 */
[----:B------:R-:W-:Y:S02]  /*4c00*/  IMAD.MOV.U32 R80, RZ, RZ, R94 ;  /* 0x000000ffff507224 */ /* 0x000fe400078e005e */
[----:B------:R-:W-:-:S02]  /*4c10*/  FADD.FTZ R16, R79, R12 ;  /* 0x0000000c4f107221 */ /* 0x000fc40000010000 */
[----:B------:R-:W-:Y:S01]  /*4c20*/  HMMA.16816.F32 R12, R8, R26, RZ ;  /* 0x0000001a080c723c */ /* 0x000fe200000018ff */
[----:B------:R-:W1:Y:S01]  /*4c30*/  LDSM.16.MT88.4 R24, [R227+0x6000] ;  /* 0x00600000e318783b */ /* 0x000e620000004200 */
[----:B------:R-:W-:Y:S02]  /*4c40*/  FADD.FTZ R21, R76, R3 ;  /* 0x000000034c157221 */ /* 0x000fe40000010000 */
[----:B------:R-:W-:Y:S11]  /*4c50*/  FFMA.FTZ R3, R90, c[0x0][0x2d0], -R0 ;  /* 0x0000b4005a037a23 */ /* 0x000ff60000010800 */
[----:B------:R-:W-:Y:S09]  /*4c60*/  @!UPT UIADD3 URZ, URZ, URZ, URZ ;  /* 0x0000003f3f3ff290 */ /* 0x000ff2000fffe03f */
[----:B------:R-:W-:Y:S07]  /*4c70*/  HMMA.16816.F32 R96, R4, R22, R12 ;  /* 0x000000160460723c */ /* 0x000fee000000180c */
[----:B------:R-:W-:Y:S02]  /*4c80*/  FADD.FTZ R22, R81, R16 ;  /* 0x0000001051167221 */ /* 0x000fe40000010000 */
[----:B------:R-:W2:Y:S01]  /*4c90*/  LDSM.16.MT88.4 R16, [R227+0x6800] ;  /* 0x00680000e310783b */ /* 0x000ea20000004200 */
[----:B------:R-:W-:Y:S01]  /*4ca0*/  IMAD.MOV.U32 R23, RZ, RZ, R58 ;  /* 0x000000ffff177224 */ /* 0x000fe200078e003a */
[----:B-1----:R-:W-:Y:S11]  /*4cb0*/  HMMA.16816.F32 R12, R8, R24, RZ ;  /* 0x00000018080c723c */ /* 0x002ff600000018ff */
[----:B------:R-:W-:Y:S11]  /*4cc0*/  @!UPT UIADD3 URZ, URZ, URZ, URZ ;  /* 0x0000003f3f3ff290 */ /* 0x000ff6000fffe03f */
[----:B------:R-:W-:Y:S02]  /*4cd0*/  @!UPT UIADD3 URZ, URZ, URZ, URZ ;  /* 0x0000003f3f3ff290 */ /* 0x000fe4000fffe03f */
[----:B--2---:R-:W-:Y:S08]  /*4ce0*/  HMMA.16816.F32 R92, R4, R16, R12 ;  /* 0x00000010045c723c */ /* 0x004ff0000000180c */
[----:B------:R-:W-:Y:S11]  /*4cf0*/  HMMA.16816.F32 R12, R8, R26, RZ ;  /* 0x0000001a080c723c */ /* 0x000ff600000018ff */
[----:B------:R-:W-:Y:S11]  /*4d00*/  @!UPT UIADD3 URZ, URZ, URZ, URZ ;  /* 0x0000003f3f3ff290 */ /* 0x000ff6000fffe03f */
[----:B------:R-:W-:Y:S02]  /*4d10*/  @!UPT UIADD3 URZ, URZ, URZ, URZ ;  /* 0x0000003f3f3ff290 */ /* 0x000fe4000fffe03f */
[----:B------:R-:W-:Y:S01]  /*4d20*/  HMMA.16816.F32 R84, R4, R18, R12 ;  /* 0x000000120454723c */ /* 0x000fe2000000180c */
[----:B------:R-:W1:Y:S07]  /*4d30*/  LDSM.16.MT88.4 R12, [R230+0x6000] ;  /* 0x00600000e60c783b */ /* 0x000e6e0000004200 */
[C---:B-1----:R-:W-:Y:S08]  /*4d40*/  HMMA.16816.F32 R16, R8.reuse, R12, RZ ;  /* 0x0000000c0810723c */ /* 0x042ff000000018ff */
[----:B------:R-:W-:Y:S01]  /*4d50*/  HMMA.16816.F32 R8, R8, R14, RZ ;  /* 0x0000000e0808723c */ /* 0x000fe200000018ff */
[----:B------:R-:W1:Y:S11]  /*4d60*/  LDSM.16.MT88.4 R12, [R230+0x6800] ;  /* 0x00680000e60c783b */ /* 0x000e760000004200 */
[----:B------:R-:W-:Y:S04]  /*4d70*/  @!UPT UIADD3 URZ, URZ, URZ, URZ ;  /* 0x0000003f3f3ff290 */ /* 0x000fe8000fffe03f */
[C---:B-1----:R-:W-:Y:S01]  /*4d80*/  HMMA.16816.F32 R28, R4.reuse, R12, R16 ;  /* 0x0000000c041c723c */ /* 0x042fe20000001810 */
[----:B------:R1:W-:Y:S07]  /*4d90*/  MUFU.EX2 R13, R3 ;  /* 0x00000003000d7308 */ /* 0x0003ee0000000800 */
[----:B------:R-:W-:Y:S01]  /*4da0*/  HMMA.16816.F32 R24, R4, R14, R8 ;  /* 0x0000000e0418723c */ /* 0x000fe20000001808 */
[----:B------:R-:W2:Y:S01]  /*4db0*/  LDSM.16.MT88.4 R8, [R224+0x1000] ;  /* 0x00100000e008783b */ /* 0x000ea20000004200 */
[----:B-1----:R-:W-:-:S04]  /*4dc0*/  FFMA.FTZ R3, R91, c[0x0][0x2d0], -R0 ;  /* 0x0000b4005b037a23 */ /* 0x002fc80000010800 */
[----:B------:R1:W3:Y:S02]  /*4dd0*/  MUFU.EX2 R17, R3 ;  /* 0x0000000300117308 */ /* 0x0002e40000000800 */
[----:B-1----:R-:W-:Y:S01]  /*4de0*/  FFMA.FTZ R3, R102, c[0x0][0x2d0], -R0 ;  /* 0x0000b40066037a23 */ /* 0x002fe20000010800 */
[----:B---3--:R-:W-:Y:S01]  /*4df0*/  F2FP.PACK_AB R4, R17, R13 ;  /* 0x0000000d1104723e */ /* 0x008fe200000000ff */
[----:B------:R-:W-:-:S04]  /*4e00*/  IMAD.MOV.U32 R102, RZ, RZ, R39 ;  /* 0x000000ffff667224 */ /* 0x000fc800078e0027 */
[----:B------:R1:W-:Y:S02]  /*4e10*/  MUFU.EX2 R16, R3 ;  /* 0x0000000300107308 */ /* 0x0003e40000000800 */
[----:B-1----:R-:W-:Y:S02]  /*4e20*/  FFMA.FTZ R3, R103, c[0x0][0x2d0], -R0 ;  /* 0x0000b40067037a23 */ /* 0x002fe40000010800 */
[----:B------:R-:W-:-:S04]  /*4e30*/  IMAD.MOV.U32 R103, RZ, RZ, R38 ;  /* 0x000000ffff677224 */ /* 0x000fc800078e0026 */
[----:B------:R1:W3:Y:S02]  /*4e40*/  MUFU.EX2 R20, R3 ;  /* 0x0000000300147308 */ /* 0x0002e40000000800 */
[----:B-1----:R-:W-:Y:S01]  /*4e50*/  FFMA.FTZ R3, R89, c[0x0][0x2d0], -R2 ;  /* 0x0000b40059037a23 */ /* 0x002fe20000010802 */
[----:B---3--:R-:W-:-:S05]  /*4e60*/  F2FP.PACK_AB R6, R20, R16 ;  /* 0x000000101406723e */ /* 0x008fca00000000ff */
[----:B------:R1:W-:Y:S02]  /*4e70*/  MUFU.EX2 R12, R3 ;  /* 0x00000003000c7308 */ /* 0x0003e40000000800 */
        /* <DEDUP_REMOVED lines=8> */
[----:B------:R-:W-:-:S05]  /*4f00*/  FFMA.FTZ R3, R222, c[0x0][0x2d0], -R0 ;  /* 0x0000b400de037a23 */ /* 0x000fca0000010800 */
[----:B------:R1:W-:Y:S01]  /*4f10*/  MUFU.EX2 R15, R3 ;  /* 0x00000003000f7308 */ /* 0x0003e20000000800 */
[C---:B--2---:R-:W-:Y:S07]  /*4f20*/  HMMA.16816.F32 R76, R4.reuse, R8, R216 ;  /* 0x00000008044c723c */ /* 0x044fee00000018d8 */
[----:B------:R-:W-:Y:S01]  /*4f30*/  IMAD.MOV.U32 R218, RZ, RZ, R72 ;  /* 0x000000ffffda7224 */ /* 0x000fe200078e0048 */
[----:B------:R-:W-:Y:S01]  /*4f40*/  HMMA.16816.F32 R52, R4, R10, R144 ;  /* 0x0000000a0434723c */ /* 0x000fe20000001890 */
[----:B------:R-:W2:Y:S01]  /*4f50*/  LDSM.16.MT88.4 R8, [R228+0x1000] ;  /* 0x00100000e408783b */ /* 0x000ea20000004200 */
[----:B------:R-:W-:-:S02]  /*4f60*/  IMAD.MOV.U32 R219, RZ, RZ, R73 ;  /* 0x000000ffffdb7224 */ /* 0x000fc400078e0049 */
[----:B------:R-:W-:Y:S02]  /*4f70*/  IMAD.MOV.U32 R217, RZ, RZ, R59 ;  /* 0x000000ffffd97224 */ /* 0x000fe400078e003b */
[----:B------:R-:W-:Y:S02]  /*4f80*/  IMAD.MOV.U32 R216, RZ, RZ, R57 ;  /* 0x000000ffffd87224 */ /* 0x000fe400078e0039 */
[----:B-1----:R-:W-:Y:S01]  /*4f90*/  FFMA.FTZ R3, R223, c[0x0][0x2d0], -R0 ;  /* 0x0000b400df037a23 */ /* 0x002fe20000010800 */
[C---:B--2---:R-:W-:Y:S07]  /*4fa0*/  HMMA.16816.F32 R72, R4.reuse, R8, R212 ;  /* 0x000000080448723c */ /* 0x044fee00000018d4 */
[----:B------:R-:W-:Y:S01]  /*4fb0*/  IMAD.MOV.U32 R214, RZ, RZ, R34 ;  /* 0x000000ffffd67224 */ /* 0x000fe200078e0022 */
[----:B------:R-:W-:Y:S01]  /*4fc0*/  HMMA.16816.F32 R48, R4, R10, R64 ;  /* 0x0000000a0430723c */ /* 0x000fe20000001840 */
[----:B------:R-:W1:Y:S01]  /*4fd0*/  LDSM.16.MT88.4 R8, [R227+0x1000] ;  /* 0x00100000e308783b */ /* 0x000e620000004200 */
[----:B------:R-:W-:-:S02]  /*4fe0*/  IMAD.MOV.U32 R213, RZ, RZ, R35 ;  /* 0x000000ffffd57224 */ /* 0x000fc400078e0023 */
[----:B------:R-:W-:Y:S02]  /*4ff0*/  IMAD.MOV.U32 R215, RZ, RZ, R56 ;  /* 0x000000ffffd77224 */ /* 0x000fe400078e0038 */
[----:B------:R-:W-:Y:S02]  /*5000*/  IMAD.MOV.U32 R212, RZ, RZ, R36 ;  /* 0x000000ffffd47224 */ /* 0x000fe400078e0024 */
[--C-:B------:R-:W-:Y:S02]  /*5010*/  FFMA.FTZ R222, R214, c[0x0][0x2d0], -R0.reuse ;  /* 0x0000b400d6de7a23 */ /* 0x100fe40000010800 */
[----:B------:R-:W-:Y:S01]  /*5020*/  FFMA.FTZ R223, R215, c[0x0][0x2d0], -R0 ;  /* 0x0000b400d7df7a23 */ /* 0x000fe20000010800 */
[C---:B-1----:R-:W-:Y:S07]  /*5030*/  HMMA.16816.F32 R68, R4.reuse, R8, R208 ;  /* 0x000000080444723c */ /* 0x042fee00000018d0 */
[----:B------:R-:W-:Y:S01]  /*5040*/  IMAD.MOV.U32 R208, RZ, RZ, R42 ;  /* 0x000000ffffd07224 */ /* 0x000fe200078e002a */
[----:B------:R-:W-:Y:S01]  /*5050*/  HMMA.16816.F32 R44, R4, R10, R44 ;  /* 0x0000000a042c723c */ /* 0x000fe2000000182c */
[----:B------:R-:W1:Y:S01]  /*5060*/  LDSM.16.MT88.4 R8, [R230+0x1000] ;  /* 0x00100000e608783b */ /* 0x000e620000004200 */
[----:B------:R-:W-:-:S02]  /*5070*/  IMAD.MOV.U32 R211, RZ, RZ, R33 ;  /* 0x000000ffffd37224 */ /* 0x000fc400078e0021 */
[----:B------:R-:W-:Y:S02]  /*5080*/  IMAD.MOV.U32 R209, RZ, RZ, R37 ;  /* 0x000000ffffd17224 */ /* 0x000fe400078e0025 */
[----:B------:R-:W-:Y:S02]  /*5090*/  IMAD.MOV.U32 R210, RZ, RZ, R80 ;  /* 0x000000ffffd27224 */ /* 0x000fe400078e0050 */
[----:B-1----:R-:W-:Y:S07]  /*50a0*/  HMMA.16816.F32 R64, R4, R8, R164 ;  /* 0x000000080440723c */ /* 0x002fee00000018a4 */
[----:B------:R-:W-:-:S02]  /*50b0*/  IMAD.MOV.U32 R167, RZ, RZ, R43 ;  /* 0x000000ffffa77224 */ /* 0x000fc400078e002b */
[----:B------:R-:W-:Y:S02]  /*50c0*/  IMAD.MOV.U32 R164, RZ, RZ, R40 ;  /* 0x000000ffffa47224 */ /* 0x000fe400078e0028 */
[----:B------:R-:W-:Y:S02]  /*50d0*/  IMAD.MOV.U32 R165, RZ, RZ, R41 ;  /* 0x000000ffffa57224 */ /* 0x000fe400078e0029 */
[----:B------:R-:W-:Y:S01]  /*50e0*/  HMMA.16816.F32 R40, R4, R10, R60 ;  /* 0x0000000a0428723c */ /* 0x000fe2000000183c */
[----:B------:R-:W1:Y:S01]  /*50f0*/  LDSM.16.MT88.4 R8, [R224+0x4000] ;  /* 0x00400000e008783b */ /* 0x000e620000004200 */
[----:B------:R-:W-:-:S06]  /*5100*/  IMAD.MOV.U32 R166, RZ, RZ, R32 ;  /* 0x000000ffffa67224 */ /* 0x000fcc00078e0020 */
[C---:B-1----:R-:W-:Y:S08]  /*5110*/  HMMA.16816.F32 R60, R4.reuse, R8, R140 ;  /* 0x00000008043c723c */ /* 0x042ff0000000188c */
[C---:B------:R-:W-:Y:S01]  /*5120*/  HMMA.16816.F32 R32, R4.reuse, R10, R132 ;  /* 0x0000000a0420723c */ /* 0x040fe20000001884 */
[----:B------:R-:W1:Y:S07]  /*5130*/  LDSM.16.MT88.4 R8, [R228+0x4000] ;  /* 0x00400000e408783b */ /* 0x000e6e0000004200 */
        /* <DEDUP_REMOVED lines=19> */
[----:B------:R-:W-:Y:S01]  /*5270*/  HMMA.16816.F32 R28, R4, R10, R24 ;  /* 0x0000000a041c723c */ /* 0x000fe20000001818 */
[----:B------:R1:W2:Y:S01]  /*5280*/  MUFU.EX2 R26, R3 ;  /* 0x00000003001a7308 */ /* 0x0002a20000000800 */
[----:B------:R-:W3:Y:S05]  /*5290*/  LDSM.16.MT88.4 R8, [R224+0x1800] ;  /* 0x00180000e008783b */ /* 0x000eea0000004200 */
[----:B------:R-:W-:-:S02]  /*52a0*/  FFMA.FTZ R4, R154, c[0x0][0x2d0], -R2 ;  /* 0x0000b4009a047a23 */ /* 0x000fc40000010802 */
[----:B------:R-:W-:Y:S02]  /*52b0*/  FADD.FTZ R5, R152, R21 ;  /* 0x0000001598057221 */ /* 0x000fe40000010000 */
[----:B------:R4:W-:Y:S01]  /*52c0*/  MUFU.EX2 R25, R4 ;  /* 0x0000000400197308 */ /* 0x0009e20000000800 */
[--C-:B------:R-:W-:Y:S02]  /*52d0*/  FFMA.FTZ R21, R209, c[0x0][0x2d0], -R0.reuse ;  /* 0x0000b400d1157a23 */ /* 0x100fe40000010800 */
[----:B------:R-:W-:Y:S02]  /*52e0*/  FADD.FTZ R5, R12, R5 ;  /* 0x000000050c057221 */ /* 0x000fe40000010000 */
[--C-:B------:R-:W-:Y:S02]  /*52f0*/  FFMA.FTZ R12, R166, c[0x0][0x2d0], -R0.reuse ;  /* 0x0000b400a60c7a23 */ /* 0x100fe40000010800 */
[----:B-1----:R-:W-:Y:S02]  /*5300*/  FFMA.FTZ R3, R164, c[0x0][0x2d0], -R0 ;  /* 0x0000b400a4037a23 */ /* 0x002fe40000010800 */
[----:B------:R-:W-:-:S02]  /*5310*/  IMAD.MOV.U32 R27, RZ, RZ, R217 ;  /* 0x000000ffff1b7224 */ /* 0x000fc400078e00d9 */
[----:B------:R1:W-:Y:S02]  /*5320*/  MUFU.EX2 R86, R3 ;  /* 0x0000000300567308 */ /* 0x0003e40000000800 */
[--C-:B------:R-:W-:Y:S02]  /*5330*/  FFMA.FTZ R27, R27, c[0x0][0x2d0], -R2.reuse ;  /* 0x0000b4001b1b7a23 */ /* 0x100fe40000010802 */
[----:B----4-:R-:W-:Y:S02]  /*5340*/  FFMA.FTZ R4, R220, c[0x0][0x2d0], -R2 ;  /* 0x0000b400dc047a23 */ /* 0x010fe40000010802 */
[--C-:B------:R-:W-:Y:S02]  /*5350*/  FFMA.FTZ R220, R212, c[0x0][0x2d0], -R0.reuse ;  /* 0x0000b400d4dc7a23 */ /* 0x100fe40000010800 */
[----:B------:R2:W-:Y:S01]  /*5360*/  MUFU.EX2 R84, R4 ;  /* 0x0000000400547308 */ /* 0x0005e20000000800 */
[----:B-1----:R-:W-:-:S07]  /*5370*/  FFMA.FTZ R3, R165, c[0x0][0x2d0], -R0 ;  /* 0x0000b400a5037a23 */ /* 0x002fce0000010800 */
[----:B------:R1:W4:Y:S01]  /*5380*/  MUFU.EX2 R87, R3 ;  /* 0x0000000300577308 */ /* 0x0003220000000800 */
[----:B--2---:R-:W-:Y:S01]  /*5390*/  F2FP.PACK_AB R4, R26, R15 ;  /* 0x0000000f1a04723e */ /* 0x004fe200000000ff */
[----:B-1----:R-:W-:Y:S02]  /*53a0*/  FADD.FTZ R3, R153, R22 ;  /* 0x0000001699037221 */ /* 0x002fe40000010000 */
[----:B------:R-:W-:Y:S02]  /*53b0*/  IMAD.MOV.U32 R22, RZ, RZ, R216 ;  /* 0x000000ffff167224 */ /* 0x000fe400078e00d8 */
[----:B------:R-:W-:Y:S02]  /*53c0*/  FADD.FTZ R6, R13, R3 ;  /* 0x000000030d067221 */ /* 0x000fe40000010000 */
[----:B------:R-:W-:Y:S02]  /*53d0*/  FFMA.FTZ R3, R155, c[0x0][0x2d0], -R2 ;  /* 0x0000b4009b037a23 */ /* 0x000fe40000010802 */
[----:B------:R-:W-:-:S02]  /*53e0*/  FFMA.FTZ R13, R167, c[0x0][0x2d0], -R0 ;  /* 0x0000b400a70d7a23 */ /* 0x000fc40000010800 */
[----:B------:R1:W-:Y:S02]  /*53f0*/  MUFU.EX2 R24, R3 ;  /* 0x0000000300187308 */ /* 0x0003e40000000800 */
[----:B-1----:R-:W-:Y:S02]  /*5400*/  FFMA.FTZ R3, R221, c[0x0][0x2d0], -R2 ;  /* 0x0000b400dd037a23 */ /* 0x002fe40000010802 */
[----:B------:R-:W-:-:S04]  /*5410*/  FFMA.FTZ R221, R213, c[0x0][0x2d0], -R0 ;  /* 0x0000b400d5dd7a23 */ /* 0x000fc80000010800 */
[----:B------:R1:W2:Y:S02]  /*5420*/  MUFU.EX2 R85, R3 ;  /* 0x0000000300557308 */ /* 0x0002a40000000800 */
[----:B-1----:R-:W-:Y:S01]  /*5430*/  FADD.FTZ R3, R17, R6 ;  /* 0x0000000611037221 */ /* 0x002fe20000010000 */
[----:B----4-:R-:W-:Y:S01]  /*5440*/  F2FP.PACK_AB R6, R87, R86 ;  /* 0x000000565706723e */ /* 0x010fe200000000ff */
[----:B------:R-:W-:Y:S01]  /*5450*/  FFMA.FTZ R17, R208, c[0x0][0x2d0], -R0 ;  /* 0x0000b400d0117a23 */ /* 0x000fe20000010800 */
[----:B--2---:R-:W-:Y:S01]  /*5460*/  F2FP.PACK_AB R7, R84, R85 ;  /* 0x000000555407723e */ /* 0x004fe200000000ff */
[----:B------:R-:W-:Y:S01]  /*5470*/  FADD.FTZ R0, R14, R5 ;  /* 0x000000050e007221 */ /* 0x000fe20000010000 */
[----:B------:R-:W-:Y:S01]  /*5480*/  F2FP.PACK_AB R5, R24, R25 ;  /* 0x000000191805723e */ /* 0x000fe200000000ff */
[----:B------:R-:W-:Y:S02]  /*5490*/  FADD.FTZ R14, R16, R3 ;  /* 0x00000003100e7221 */ /* 0x000fe40000010000 */
[----:B------:R-:W-:-:S02]  /*54a0*/  IMAD.MOV.U32 R16, RZ, RZ, R218 ;  /* 0x000000ffff107224 */ /* 0x000fc400078e00da */
[----:B------:R-:W-:Y:S02]  /*54b0*/  IMAD.MOV.U32 R3, RZ, RZ, R219 ;  /* 0x000000ffff037224 */ /* 0x000fe400078e00db */
[----:B---3--:R-:W-:Y:S02]  /*54c0*/  HMMA.16816.F32 R216, R4, R8, R76 ;  /* 0x0000000804d8723c */ /* 0x008fe4000000184c */
[----:B------:R-:W-:-:S06]  /*54d0*/  FFMA.FTZ R3, R3, c[0x0][0x2d0], -R2 ;  /* 0x0000b40003037a23 */ /* 0x000fcc0000010802 */
[C---:B------:R-:W-:Y:S01]  /*54e0*/  HMMA.16816.F32 R212, R4.reuse, R10, R52 ;  /* 0x0000000a04d4723c */ /* 0x040fe20000001834 */
[----:B------:R-:W1:Y:S01]  /*54f0*/  LDSM.16.MT88.4 R8, [R228+0x1800] ;  /* 0x00180000e408783b */ /* 0x000e620000004200 */
[----:B------:R-:W-:Y:S05]  /*5500*/  MUFU.EX2 R3, R3 ;  /* 0x0000000300037308 */ /* 0x000fea0000000800 */
[----:B------:R-:W-:Y:S02]  /*5510*/  IMAD.MOV.U32 R54, RZ, RZ, R210 ;  /* 0x000000ffff367224 */ /* 0x000fe400078e00d2 */
[----:B------:R-:W-:Y:S02]  /*5520*/  IMAD.MOV.U32 R55, RZ, RZ, R211 ;  /* 0x000000ffff377224 */ /* 0x000fe400078e00d3 */
        /* <DEDUP_REMOVED lines=12> */
[C---:B-1----:R-:W-:Y:S07]  /*55f0*/  HMMA.16816.F32 R92, R4.reuse, R8, R56 ;  /* 0x00000008045c723c */ /* 0x042fee0000001838 */
[----:B------:R-:W-:Y:S01]  /*5600*/  IMAD.MOV.U32 R59, RZ, RZ, R54 ;  /* 0x000000ffff3b7224 */ /* 0x000fe200078e0036 */
[----:B------:R-:W-:Y:S01]  /*5610*/  HMMA.16816.F32 R36, R4, R10, R36 ;  /* 0x0000000a0424723c */ /* 0x000fe20000001824 */
[----:B------:R-:W1:Y:S01]  /*5620*/  LDSM.16.MT88.4 R8, [R227+0x4800] ;  /* 0x00480000e308783b */ /* 0x000e620000004200 */
[----:B------:R-:W-:-:S02]  /*5630*/  IMAD.MOV.U32 R58, RZ, RZ, R55 ;  /* 0x000000ffff3a7224 */ /* 0x000fc400078e0037 */
[----:B------:R-:W-:-:S04]  /*5640*/  IMAD.MOV.U32 R57, RZ, RZ, R16 ;  /* 0x000000ffff397224 */ /* 0x000fc800078e0010 */
[C---:B-1----:R-:W-:Y:S08]  /*5650*/  HMMA.16816.F32 R88, R4.reuse, R8, R88 ;  /* 0x000000080458723c */ /* 0x042ff00000001858 */
[C---:B------:R-:W-:Y:S01]  /*5660*/  HMMA.16816.F32 R72, R4.reuse, R10, R80 ;  /* 0x0000000a0448723c */ /* 0x040fe20000001850 */
[----:B------:R-:W1:Y:S07]  /*5670*/  LDSM.16.MT88.4 R8, [R230+0x4800] ;  /* 0x00480000e608783b */ /* 0x000e6e0000004200 */
[C---:B-1----:R-:W-:Y:S07]  /*5680*/  HMMA.16816.F32 R64, R4.reuse, R8, R148 ;  /* 0x000000080440723c */ /* 0x042fee0000001894 */
[----:B------:R-:W-:Y:S01]  /*5690*/  IMAD.MOV.U32 R151, RZ, RZ, R102 ;  /* 0x000000ffff977224 */ /* 0x000fe200078e0066 */
[----:B------:R-:W-:Y:S01]  /*56a0*/  HMMA.16816.F32 R52, R4, R10, R104 ;  /* 0x0000000a0434723c */ /* 0x000fe20000001868 */
[----:B------:R-:W1:Y:S01]  /*56b0*/  LDSM.16.MT88.4 R8, [R224+0x7800] ;  /* 0x00780000e008783b */ /* 0x000e620000004200 */
[----:B------:R2:W-:Y:S05]  /*56c0*/  MUFU.EX2 R104, R17 ;  /* 0x0000001100687308 */ /* 0x0005ea0000000800 */
[----:B------:R-:W-:-:S03]  /*56d0*/  IMAD.MOV.U32 R107, RZ, RZ, R151 ;  /* 0x000000ffff6b7224 */ /* 0x000fc600078e0097 */
[----:B------:R-:W-:Y:S01]  /*56e0*/  MUFU.EX2 R105, R21 ;  /* 0x0000001500697308 */ /* 0x000fe20000000800 */
[C---:B-1----:R-:W-:Y:S07]  /*56f0*/  HMMA.16816.F32 R44, R4.reuse, R8, R144 ;  /* 0x00000008042c723c */ /* 0x042fee0000001890 */
[----:B------:R-:W-:Y:S01]  /*5700*/  IMAD.MOV.U32 R147, RZ, RZ, R223 ;  /* 0x000000ffff937224 */ /* 0x000fe200078e00df */
[----:B------:R-:W-:Y:S01]  /*5710*/  HMMA.16816.F32 R32, R4, R10, R128 ;  /* 0x0000000a0420723c */ /* 0x000fe20000001880 */
[----:B------:R-:W1:Y:S01]  /*5720*/  LDSM.16.MT88.4 R8, [R228+0x7800] ;  /* 0x00780000e408783b */ /* 0x000e620000004200 */
[----:B------:R-:W-:-:S02]  /*5730*/  IMAD.MOV.U32 R146, RZ, RZ, R222 ;  /* 0x000000ffff927224 */ /* 0x000fc400078e00de */
        /* <DEDUP_REMOVED lines=8> */
[C---:B-1----:R-:W-:Y:S01]  /*57c0*/  HMMA.16816.F32 R40, R4.reuse, R8, R132 ;  /* 0x000000080428723c */ /* 0x042fe20000001884 */
[----:B------:R-:W-:Y:S07]  /*57d0*/  MUFU.EX2 R8, R12 ;  /* 0x0000000c00087308 */ /* 0x000fee0000000800 */
[----:B------:R-:W-:Y:S01]  /*57e0*/  HMMA.16816.F32 R28, R4, R10, R28 ;  /* 0x0000000a041c723c */ /* 0x000fe2000000181c */
[----:B------:R1:W-:Y:S06]  /*57f0*/  MUFU.EX2 R9, R13 ;  /* 0x0000000d00097308 */ /* 0x0003ec0000000800 */
[----:B------:R-:W-:-:S02]  /*5800*/  FADD.FTZ R6, R20, R14 ;  /* 0x0000000e14067221 */ /* 0x000fc40000010000 */
[----:B------:R-:W-:Y:S02]  /*5810*/  FADD.FTZ R4, R18, R0 ;  /* 0x0000000012047221 */ /* 0x000fe40000010000 */
[----:B------:R-:W-:Y:S02]  /*5820*/  FADD.FTZ R6, R15, R6 ;  /* 0x000000060f067221 */ /* 0x000fe40000010000 */
[----:B------:R-:W-:Y:S02]  /*5830*/  FADD.FTZ R5, R19, R4 ;  /* 0x0000000413057221 */ /* 0x000fe40000010000 */
[--C-:B------:R-:W-:Y:S01]  /*5840*/  FFMA.FTZ R4, R23, c[0x0][0x2d0], -R2.reuse ;  /* 0x0000b40017047a23 */ /* 0x100fe20000010802 */
[----:B--2---:R-:W-:Y:S01]  /*5850*/  LDSM.16.MT88.4 R16, [R228+0x2000] ;  /* 0x00200000e410783b */ /* 0x004fe20000004200 */
[--C-:B------:R-:W-:Y:S02]  /*5860*/  FFMA.FTZ R0, R22, c[0x0][0x2d0], -R2.reuse ;  /* 0x0000b40016007a23 */ /* 0x100fe40000010802 */
[----:B------:R2:W-:Y:S01]  /*5870*/  MUFU.EX2 R102, R4 ;  /* 0x0000000400667308 */ /* 0x0005e20000000800 */
[----:B-1----:R-:W1:Y:S01]  /*5880*/  LDSM.16.MT88.4 R12, [R227+0x2000] ;  /* 0x00200000e30c783b */ /* 0x002e620000004200 */
[----:B------:R-:W-:-:S02]  /*5890*/  FFMA.FTZ R11, R58, c[0x0][0x2d0], -R2 ;  /* 0x0000b4003a0b7a23 */ /* 0x000fc40000010802 */
[--C-:B------:R-:W-:Y:S01]  /*58a0*/  FFMA.FTZ R10, R59, c[0x0][0x2d0], -R2.reuse ;  /* 0x0000b4003b0a7a23 */ /* 0x100fe20000010802 */
[----:B------:R-:W3:Y:S03]  /*58b0*/  LDSM.16.MT88.4 R20, [R224+0x2000] ;  /* 0x00200000e014783b */ /* 0x000ee60000004200 */
[----:B------:R-:W4:Y:S01]  /*58c0*/  MUFU.EX2 R0, R0 ;  /* 0x0000000000007308 */ /* 0x000f220000000800 */
[----:B--2---:R-:W-:-:S07]  /*58d0*/  FFMA.FTZ R4, R103, c[0x0][0x2d0], -R2 ;  /* 0x0000b40067047a23 */ /* 0x004fce0000010802 */
[----:B------:R2:W5:Y:S02]  /*58e0*/  MUFU.EX2 R103, R4 ;  /* 0x0000000400677308 */ /* 0x0005640000000800 */
[----:B--2---:R-:W-:Y:S01]  /*58f0*/  FADD.FTZ R4, R25, R5 ;  /* 0x0000000519047221 */ /* 0x004fe20000010000 */
[----:B----4-:R-:W-:Y:S01]  /*5900*/  F2FP.PACK_AB R5, R0, R3 ;  /* 0x000000030005723e */ /* 0x010fe200000000ff */
[----:B------:R-:W-:Y:S01]  /*5910*/  FFMA.FTZ R25, R57, c[0x0][0x2d0], -R2 ;  /* 0x0000b40039197a23 */ /* 0x000fe20000010802 */
[----:B-----5:R-:W-:Y:S01]  /*5920*/  F2FP.PACK_AB R7, R103, R102 ;  /* 0x000000666707723e */ /* 0x020fe200000000ff */
[----:B------:R-:W-:Y:S01]  /*5930*/  FADD.FTZ R2, R26, R6 ;  /* 0x000000061a027221 */ /* 0x000fe20000010000 */
[----:B------:R-:W-:Y:S01]  /*5940*/  F2FP.PACK_AB R6, R105, R104 ;  /* 0x000000686906723e */ /* 0x000fe200000000ff */
[----:B------:R-:W-:Y:S01]  /*5950*/  FADD.FTZ R24, R24, R4 ;  /* 0x0000000418187221 */ /* 0x000fe20000010000 */
[----:B------:R-:W-:-:S07]  /*5960*/  F2FP.PACK_AB R4, R9, R8 ;  /* 0x000000080904723e */ /* 0x000fce00000000ff */
[C---:B-1----:R-:W-:Y:S08]  /*5970*/  HMMA.16816.F32 R132, R4.reuse, R12, R164 ;  /* 0x0000000c0484723c */ /* 0x042ff000000018a4 */
[C---:B------:R-:W-:Y:S01]  /*5980*/  HMMA.16816.F32 R220, R4.reuse, R14, R124 ;  /* 0x0000000e04dc723c */ /* 0x040fe2000000187c */
[----:B------:R-:W1:Y:S07]  /*5990*/  LDSM.16.MT88.4 R12, [R228+0x5000] ;  /* 0x00500000e40c783b */ /* 0x000e6e0000004200 */
[C---:B---3--:R-:W-:Y:S08]  /*59a0*/  HMMA.16816.F32 R108, R4.reuse, R20, R216 ;  /* 0x00000014046c723c */ /* 0x048ff000000018d8 */
[----:B------:R-:W-:Y:S01]  /*59b0*/  IMAD.MOV.U32 R106, RZ, RZ, R135 ;  /* 0x000000ffff6a7224 */ /* 0x000fe200078e0087 */
[----:B------:R-:W-:Y:S01]  /*59c0*/  HMMA.16816.F32 R56, R4, R22, R212 ;  /* 0x000000160438723c */ /* 0x000fe200000018d4 */
[----:B------:R-:W2:Y:S01]  /*59d0*/  LDSM.16.MT88.4 R20, [R230+0x2000] ;  /* 0x00200000e614783b */ /* 0x000ea20000004200 */
[----:B------:R-:W-:-:S02]  /*59e0*/  IMAD.MOV.U32 R130, RZ, RZ, R132 ;  /* 0x000000ffff827224 */ /* 0x000fc400078e0084 */
[----:B------:R-:W-:Y:S02]  /*59f0*/  IMAD.MOV.U32 R127, RZ, RZ, R106 ;  /* 0x000000ffff7f7224 */ /* 0x000fe400078e006a */
[----:B------:R-:W3:Y:S01]  /*5a00*/  LDL R106, [R1+0x58] ;  /* 0x00005800016a7983 */ /* 0x000ee20000100800 */
[----:B------:R-:W-:Y:S01]  /*5a10*/  IMAD.MOV.U32 R129, RZ, RZ, R133 ;  /* 0x000000ffff817224 */ /* 0x000fe200078e0085 */
[C---:B------:R-:W-:Y:S01]  /*5a20*/  HMMA.16816.F32 R116, R4.reuse, R16, R208 ;  /* 0x000000100474723c */ /* 0x040fe200000018d0 */
[----:B------:R-:W-:Y:S02]  /*5a30*/  IMAD.MOV.U32 R128, RZ, RZ, R134 ;  /* 0x000000ffff807224 */ /* 0x000fe400078e0086 */
[----:B------:R-:W-:Y:S02]  /*5a40*/  FADD.FTZ R2, R86, R2 ;  /* 0x0000000256027221 */ /* 0x000fe40000010000 */
[----:B------:R-:W-:Y:S02]  /*5a50*/  IMAD.MOV.U32 R124, RZ, RZ, R130 ;  /* 0x000000ffff7c7224 */ /* 0x000fe400078e0082 */
[----:B------:R-:W-:Y:S01]  /*5a60*/  IMAD.MOV.U32 R125, RZ, RZ, R129 ;  /* 0x000000ffff7d7224 */ /* 0x000fe200078e0081 */
[----:B------:R-:W-:Y:S01]  /*5a70*/  HMMA.16816.F32 R76, R4, R18, R76 ;  /* 0x00000012044c723c */ /* 0x000fe2000000184c */
[----:B------:R-:W4:Y:S01]  /*5a80*/  LDSM.16.MT88.4 R16, [R224+0x5000] ;  /* 0x00500000e010783b */ /* 0x000f220000004200 */
[----:B------:R-:W-:-:S06]  /*5a90*/  IMAD.MOV.U32 R126, RZ, RZ, R128 ;  /* 0x000000ffff7e7224 */ /* 0x000fcc00078e0080 */
[C---:B-1----:R-:W-:Y:S08]  /*5aa0*/  HMMA.16816.F32 R92, R4.reuse, R12, R92 ;  /* 0x0000000c045c723c */ /* 0x042ff0000000185c */
[C---:B------:R-:W-:Y:S01]  /*5ab0*/  HMMA.16816.F32 R36, R4.reuse, R14, R36 ;  /* 0x0000000e0424723c */ /* 0x040fe20000001824 */
[----:B------:R-:W1:Y:S07]  /*5ac0*/  LDSM.16.MT88.4 R12, [R224+0x8000] ;  /* 0x00800000e00c783b */ /* 0x000e6e0000004200 */
[C---:B--2---:R-:W-:Y:S08]  /*5ad0*/  HMMA.16816.F32 R132, R4.reuse, R20, R152 ;  /* 0x000000140484723c */ /* 0x044ff00000001898 */
[----:B------:R-:W-:Y:S01]  /*5ae0*/  HMMA.16816.F32 R208, R4, R22, R120 ;  /* 0x0000001604d0723c */ /* 0x000fe20000001878 */
[----:B------:R-:W2:Y:S01]  /*5af0*/  LDSM.16.MT88.4 R20, [R227+0x5000] ;  /* 0x00500000e314783b */ /* 0x000ea20000004200 */
[----:B------:R-:W-:-:S03]  /*5b00*/  FADD.FTZ R2, R87, R2 ;  /* 0x0000000257027221 */ /* 0x000fc60000010000 */
[----:B------:R-:W-:Y:S03]  /*5b10*/  LDSM.16.MT88.4 R152, [R228+0x5800] ;  /* 0x00580000e498783b */ /* 0x000fe60000004200 */
[C---:B----4-:R-:W-:Y:S01]  /*5b20*/  HMMA.16816.F32 R140, R4.reuse, R16, R112 ;  /* 0x00000010048c723c */ /* 0x050fe20000001870 */
[----:B------:R-:W-:Y:S04]  /*5b30*/  LDSM.16.MT88.4 R112, [R224+0x2800] ;  /* 0x00280000e070783b */ /* 0x000fe80000004200 */
[----:B------:R-:W-:Y:S03]  /*5b40*/  LDSM.16.MT88.4 R120, [R228+0x2800] ;  /* 0x00280000e478783b */ /* 0x000fe60000004200 */
[C---:B------:R-:W-:Y:S01]  /*5b50*/  HMMA.16816.F32 R148, R4.reuse, R18, R96 ;  /* 0x000000120494723c */ /* 0x040fe20000001860 */
[----:B------:R-:W4:Y:S04]  /*5b60*/  LDSM.16.MT88.4 R16, [R230+0x5000] ;  /* 0x00500000e610783b */ /* 0x000f280000004200 */
[----:B------:R-:W-:Y:S03]  /*5b70*/  LDSM.16.MT88.4 R128, [R227+0x2800] ;  /* 0x00280000e380783b */ /* 0x000fe60000004200 */
        /* <DEDUP_REMOVED lines=9> */
[C---:B-1----:R-:W-:Y:S01]  /*5c10*/  HMMA.16816.F32 R40, R4.reuse, R12, R40 ;  /* 0x0000000c0428723c */ /* 0x042fe20000001828 */
[----:B------:R-:W-:Y:S07]  /*5c20*/  MUFU.EX2 R13, R144 ;  /* 0x00000090000d7308 */ /* 0x000fee0000000800 */
[----:B------:R-:W-:Y:S01]  /*5c30*/  HMMA.16816.F32 R28, R4, R14, R28 ;  /* 0x0000000e041c723c */ /* 0x000fe2000000181c */
[----:B------:R-:W-:Y:S01]  /*5c40*/  MUFU.EX2 R15, R146 ;  /* 0x00000092000f7308 */ /* 0x000fe20000000800 */
[----:B------:R-:W-:-:S02]  /*5c50*/  FADD.FTZ R2, R8, R2 ;  /* 0x0000000208027221 */ /* 0x000fc40000010000 */
[----:B------:R-:W-:Y:S02]  /*5c60*/  IMAD.MOV.U32 R26, RZ, RZ, R139 ;  /* 0x000000ffff1a7224 */ /* 0x000fe400078e008b */
[----:B------:R-:W-:Y:S02]  /*5c70*/  IMAD.MOV.U32 R66, RZ, RZ, R136 ;  /* 0x000000ffff427224 */ /* 0x000fe400078e0088 */
[----:B------:R-:W-:Y:S01]  /*5c80*/  IMAD.MOV.U32 R65, RZ, RZ, R137 ;  /* 0x000000ffff417224 */ /* 0x000fe200078e0089 */
[C---:B--2---:R-:W-:Y:S01]  /*5c90*/  HMMA.16816.F32 R44, R4.reuse, R20, R80 ;  /* 0x00000014042c723c */ /* 0x044fe20000001850 */
[----:B------:R-:W1:Y:S01]  /*5ca0*/  MUFU.EX2 R14, R147 ;  /* 0x00000093000e7308 */ /* 0x000e620000000800 */
[----:B------:R-:W-:Y:S01]  /*5cb0*/  IMAD.MOV.U32 R64, RZ, RZ, R138 ;  /* 0x000000ffff407224 */ /* 0x000fe200078e008a */
[----:B------:R-:W-:Y:S04]  /*5cc0*/  LDSM.16.MT88.4 R80, [R228+0x8800] ;  /* 0x00880000e450783b */ /* 0x000fe80000004200 */
[----:B------:R-:W-:Y:S01]  /*5cd0*/  LDSM.16.MT88.4 R136, [R230+0x2800] ;  /* 0x00280000e688783b */ /* 0x000fe20000004200 */
[C---:B------:R-:W-:Y:S01]  /*5ce0*/  HMMA.16816.F32 R32, R4.reuse, R22, R68 ;  /* 0x000000160420723c */ /* 0x040fe20000001844 */
[----:B------:R-:W-:Y:S06]  /*5cf0*/  MUFU.EX2 R12, R25 ;  /* 0x00000019000c7308 */ /* 0x000fec0000000800 */
[----:B------:R-:W-:Y:S01]  /*5d00*/  IMAD.MOV.U32 R71, RZ, RZ, R26 ;  /* 0x000000ffff477224 */ /* 0x000fe200078e001a */
[C---:B----4-:R-:W-:Y:S01]  /*5d10*/  HMMA.16816.F32 R20, R4.reuse, R16, R60 ;  /* 0x000000100414723c */ /* 0x050fe2000000183c */
[----:B------:R-:W2:Y:S07]  /*5d20*/  MUFU.EX2 R16, R145 ;  /* 0x0000009100107308 */ /* 0x000eae0000000800 */
[----:B------:R-:W-:Y:S01]  /*5d30*/  HMMA.16816.F32 R48, R4, R18, R48 ;  /* 0x000000120430723c */ /* 0x000fe20000001830 */
[----:B------:R-:W4:Y:S01]  /*5d40*/  MUFU.EX2 R7, R11 ;  /* 0x0000000b00077308 */ /* 0x000f220000000800 */
[----:B-1----:R-:W-:Y:S01]  /*5d50*/  F2FP.PACK_AB R98, R14, R15 ;  /* 0x0000000f0e62723e */ /* 0x002fe200000000ff */
[----:B------:R-:W-:-:S02]  /*5d60*/  IMAD.MOV.U32 R68, RZ, RZ, R66 ;  /* 0x000000ffff447224 */ /* 0x000fc400078e0042 */
[----:B------:R-:W-:Y:S02]  /*5d70*/  IMAD.MOV.U32 R69, RZ, RZ, R65 ;  /* 0x000000ffff457224 */ /* 0x000fe400078e0041 */
[----:B------:R-:W-:Y:S02]  /*5d80*/  IMAD.MOV.U32 R70, RZ, RZ, R64 ;  /* 0x000000ffff467224 */ /* 0x000fe400078e0040 */
[----:B------:R-:W-:Y:S01]  /*5d90*/  MUFU.EX2 R5, R10 ;  /* 0x0000000a00057308 */ /* 0x000fe20000000800 */
[----:B--2---:R-:W-:Y:S01]  /*5da0*/  F2FP.PACK_AB R96, R16, R13 ;  /* 0x0000000d1060723e */ /* 0x004fe200000000ff */
[----:B------:R-:W-:Y:S01]  /*5db0*/  FADD.FTZ R4, R85, R24 ;  /* 0x0000001855047221 */ /* 0x000fe20000010000 */
[----:B------:R-:W1:Y:S05]  /*5dc0*/  LDSM.16.MT88.4 R144, [R224+0x5800] ;  /* 0x00580000e090783b */ /* 0x000e6a0000004200 */
[----:B------:R-:W2:Y:S01]  /*5dd0*/  MUFU.EX2 R6, R27 ;  /* 0x0000001b00067308 */ /* 0x000ea20000000800 */
[----:B----4-:R-:W-:Y:S01]  /*5de0*/  F2FP.PACK_AB R97, R7, R12 ;  /* 0x0000000c0761723e */ /* 0x010fe200000000ff */
[----:B------:R-:W-:Y:S01]  /*5df0*/  IMAD.MOV.U32 R26, RZ, RZ, c[0x0][0x168] ;  /* 0x00005a00ff1a7624 */ /* 0x000fe200078e00ff */
[----:B------:R-:W-:Y:S01]  /*5e00*/  LDSM.16.MT88.4 R64, [R230+0x5800] ;  /* 0x00580000e640783b */ /* 0x000fe20000004200 */
[----:B--2---:R-:W-:-:S07]  /*5e10*/  F2FP.PACK_AB R99, R6, R5 ;  /* 0x000000050663723e */ /* 0x004fce00000000ff */
[C---:B------:R-:W-:Y:S08]  /*5e20*/  HMMA.16816.F32 R108, R96.reuse, R112, R108 ;  /* 0x00000070606c723c */ /* 0x040ff0000000186c */
[----:B------:R-:W-:Y:S01]  /*5e30*/  HMMA.16816.F32 R112, R96, R114, R56 ;  /* 0x000000726070723c */ /* 0x000fe20000001838 */
[----:B------:R-:W2:Y:S01]  /*5e40*/  LDSM.16.MT88.4 R56, [R227+0x5800] ;  /* 0x00580000e338783b */ /* 0x000ea20000004200 */
[----:B------:R-:W-:-:S04]  /*5e50*/  FADD.FTZ R4, R84, R4 ;  /* 0x0000000454047221 */ /* 0x000fc80000010000 */
[----:B------:R-:W-:Y:S02]  /*5e60*/  FADD.FTZ R3, R3, R4 ;  /* 0x0000000403037221 */ /* 0x000fe40000010000 */
[----:B------:R-:W-:Y:S02]  /*5e70*/  FADD.FTZ R4, R9, R2 ;  /* 0x0000000209047221 */ /* 0x000fe40000010000 */
[----:B------:R-:W4:Y:S01]  /*5e80*/  LDSM.16.MT88.4 R8, [R230+0x8800] ;  /* 0x00880000e608783b */ /* 0x000f220000004200 */
[----:B------:R-:W-:Y:S01]  /*5e90*/  FADD.FTZ R3, R0, R3 ;  /* 0x0000000300037221 */ /* 0x000fe20000010000 */
[C---:B-1----:R-:W-:Y:S08]  /*5ea0*/  HMMA.16816.F32 R140, R96.reuse, R144, R140 ;  /* 0x00000090608c723c */ /* 0x042ff0000000188c */
[C---:B------:R-:W-:Y:S08]  /*5eb0*/  HMMA.16816.F32 R144, R96.reuse, R146, R148 ;  /* 0x000000926090723c */ /* 0x040ff00000001894 */
[C---:B------:R-:W-:Y:S08]  /*5ec0*/  HMMA.16816.F32 R148, R96.reuse, R152, R92 ;  /* 0x000000986094723c */ /* 0x040ff0000000185c */
[C---:B--2---:R-:W-:Y:S01]  /*5ed0*/  HMMA.16816.F32 R52, R96.reuse, R56, R88 ;  /* 0x000000386034723c */ /* 0x044fe20000001858 */
[----:B------:R-:W-:Y:S07]  /*5ee0*/  LDSM.16.MT88.4 R88, [R227+0x8800] ;  /* 0x00880000e358783b */ /* 0x000fee0000004200 */
[C---:B------:R-:W-:Y:S01]  /*5ef0*/  HMMA.16816.F32 R56, R96.reuse, R58, R72 ;  /* 0x0000003a6038723c */ /* 0x040fe20000001848 */
[----:B------:R-:W1:Y:S07]  /*5f00*/  LDSM.16.MT88.4 R72, [R224+0x8800] ;  /* 0x00880000e048783b */ /* 0x000e6e0000004200 */
[----:B----4-:R-:W-:Y:S07]  /*5f10*/  HMMA.16816.F32 R92, R96, R8, R40 ;  /* 0x00000008605c723c */ /* 0x010fee0000001828 */
[----:B------:R-:W-:Y:S01]  /*5f20*/  IADD3 R8, R107, -0x2, RZ ;  /* 0xfffffffe6b087810 */ /* 0x000fe20007ffe0ff */
[----:B---3--:R-:W-:-:S04]  /*5f30*/  @P1 IMAD.HI.U32 R2, R106, c[0x0][0x2c8], RZ ;  /* 0x0000b2006a021a27 */ /* 0x008fc800078e00ff */
[----:B------:R-:W-:Y:S01]  /*5f40*/  IMAD.MOV.U32 R0, RZ, RZ, R106 ;  /* 0x000000ffff007224 */ /* 0x000fe200078e006a */
[----:B------:R-:W-:-:S04]  /*5f50*/  @P1 SHF.R.U32.HI R0, RZ, c[0x0][0x2cc], R2 ;  /* 0x0000b300ff001a19 */ /* 0x000fc80000011602 */
[----:B------:R-:W-:Y:S01]  /*5f60*/  IADD3 R0, R0, c[0x0][0x1d0], -R26 ;  /* 0x0000740000007a10 */ /* 0x000fe20007ffe81a */
[----:B------:R-:W-:-:S04]  /*5f70*/  FADD.FTZ R2, R104, R4 ;  /* 0x0000000468027221 */ /* 0x000fc80000010000 */
[----:B------:R-:W-:-:S04]  /*5f80*/  IMAD.HI R4, R0, 0x2aaaaaab, RZ ;  /* 0x2aaaaaab00047827 */ /* 0x000fc800078e02ff */
[----:B------:R-:W-:Y:S01]  /*5f90*/  FADD.FTZ R0, R102, R3 ;  /* 0x0000000366007221 */ /* 0x000fe20000010000 */
[----:B------:R-:W-:Y:S01]  /*5fa0*/  SHF.R.U32.HI R3, RZ, 0x1f, R4 ;  /* 0x0000001fff037819 */ /* 0x000fe20000011604 */
[----:B------:R-:W-:Y:S02]  /*5fb0*/  FADD.FTZ R2, R105, R2 ;  /* 0x0000000269027221 */ /* 0x000fe40000010000 */
[----:B------:R-:W-:Y:S01]  /*5fc0*/  FADD.FTZ R0, R103, R0 ;  /* 0x0000000067007221 */ /* 0x000fe20000010000 */
[----:B------:R-:W-:Y:S01]  /*5fd0*/  LEA.HI.SX32 R3, R4, R3, 0x1c ;  /* 0x0000000304037211 */ /* 0x000fe200078fe2ff */
[----:B------:R-:W-:Y:S02]  /*5fe0*/  FADD.FTZ R13, R13, R2 ;  /* 0x000000020d0d7221 */ /* 0x000fe40000010000 */
[----:B------:R-:W-:Y:S01]  /*5ff0*/  FADD.FTZ R12, R12, R0 ;  /* 0x000000000c0c7221 */ /* 0x000fe20000010000 */
[----:B------:R-:W-:Y:S01]  /*6000*/  IMNMX R0, RZ, R3, !PT ;  /* 0x00000003ff007217 */ /* 0x000fe20007800200 */
[----:B------:R-:W-:-:S02]  /*6010*/  FADD.FTZ R16, R16, R13 ;  /* 0x0000000d10107221 */ /* 0x000fc40000010000 */
[----:B------:R-:W-:Y:S01]  /*6020*/  FADD.FTZ R7, R7, R12 ;  /* 0x0000000c07077221 */ /* 0x000fe20000010000 */
[----:B------:R-:W-:Y:S01]  /*6030*/  STL [R1+0x8], R8 ;  /* 0x0000080801007387 */ /* 0x000fe20000100800 */
[----:B------:R-:W-:Y:S02]  /*6040*/  FADD.FTZ R15, R15, R16 ;  /* 0x000000100f0f7221 */ /* 0x000fe40000010000 */
[----:B------:R-:W-:Y:S01]  /*6050*/  FADD.FTZ R5, R5, R7 ;  /* 0x0000000705057221 */ /* 0x000fe20000010000 */
[----:B------:R2:W-:Y:S01]  /*6060*/  STL [R1+0x10], R0 ;  /* 0x0000100001007387 */ /* 0x0005e20000100800 */
[----:B------:R-:W-:Y:S01]  /*6070*/  ISETP.GE.AND P0, PT, R8, R0, PT ;  /* 0x000000000800720c */ /* 0x000fe20003f06270 */
[----:B------:R-:W-:Y:S01]  /*6080*/  FADD.FTZ R2, R14, R15 ;  /* 0x0000000f0e027221 */ /* 0x000fe20000010000 */
[----:B------:R-:W-:Y:S01]  /*6090*/  HMMA.16816.F32 R116, R96, R120, R116 ;  /* 0x000000786074723c */ /* 0x000fe20000001874 */
[----:B--2---:R-:W-:-:S05]  /*60a0*/  FADD.FTZ R0, R6, R5 ;  /* 0x0000000506007221 */ /* 0x004fca0000010000 */
[----:B------:R2:W-:Y:S04]  /*60b0*/  STL [R1+0x1c], R0 ;  /* 0x00001c0001007387 */ /* 0x0005e80000100800 */
[----:B------:R2:W-:Y:S01]  /*60c0*/  STL [R1+0x18], R2 ;  /* 0x0000180201007387 */ /* 0x0005e20000100800 */
[C---:B------:R-:W-:Y:S08]  /*60d0*/  HMMA.16816.F32 R120, R96.reuse, R122, R76 ;  /* 0x0000007a6078723c */ /* 0x040ff0000000184c */
[C---:B------:R-:W-:Y:S08]  /*60e0*/  HMMA.16816.F32 R60, R96.reuse, R64, R68 ;  /* 0x00000040603c723c */ /* 0x040ff00000001844 */
        /* <DEDUP_REMOVED lines=14> */
[----:B--2---:R-:W2:Y:S01]  /*61d0*/  LDL R107, [R1+0x88] ;  /* 0x00008800016b7983 */ /* 0x004ea20000100800 */
[----:B------:R-:W-:Y:S01]  /*61e0*/  IMAD.MOV.U32 R104, RZ, RZ, R100 ;  /* 0x000000ffff687224 */ /* 0x000fe200078e0064 */
[----:B------:R-:W-:-:S02]  /*61f0*/  MOV R103, R101 ;  /* 0x0000006500677202 */ /* 0x000fc40000000f00 */
[----:B------:R-:W-:Y:S01]  /*6200*/  MOV R218, R8 ;  /* 0x0000000800da7202 */ /* 0x000fe20000000f00 */
[----:B--2---:R-:W-:-:S05]  /*6210*/  IMAD.IADD R0, R107, 0x1, R106 ;  /* 0x000000016b007824 */ /* 0x004fca00078e026a */
[----:B------:R1:W-:Y:S02]  /*6220*/  STL [R1+0xc], R0 ;  /* 0x00000c0001007387 */ /* 0x0003e40000100800 */
[----:B-1----:R-:W-:-:S05]  /*6230*/  @P1 IMAD.HI.U32 R0, R0, c[0x0][0x2c8], RZ ;  /* 0x0000b20000001a27 */ /* 0x002fca00078e00ff */
[----:B------:R-:W-:-:S05]  /*6240*/  @P1 SHF.R.U32.HI R0, RZ, c[0x0][0x2cc], R0 ;  /* 0x0000b300ff001a19 */ /* 0x000fca0000011600 */
[----:B------:R1:W-:Y:S02]  /*6250*/  @P1 STL [R1+0x14], R0 ;  /* 0x0000140001001387 */ /* 0x0003e40000100800 */
.L_x_446:
[----:B------:R-:W-:Y:S04]  /*6260*/  DEPBAR.LE SB0, 0x0 ;  /* 0x000080000000791a */ /* 0x000fe80000000000 */
[----:B------:R-:W-:Y:S01]  /*6270*/  WARPSYNC 0xffffffff ;  /* 0xffffffff00007948 */ /* 0x000fe20003800000 */
[----:B------:R-:W-:Y:S01]  /*6280*/  BAR.SYNC.DEFER_BLOCKING 0x0 ;  /* 0x0000000000007b1d */ /* 0x000fe20000010000 */
[C---:B------:R-:W-:Y:S11]  /*6290*/  ISETP.GE.AND P6, PT, R218.reuse, RZ, PT ;  /* 0x000000ffda00720c */ /* 0x040ff60003fc6270 */
[----:B------:R-:W-:Y:S02]  /*62a0*/  @!UPT UIADD3 URZ, URZ, URZ, URZ ;  /* 0x0000003f3f3ff290 */ /* 0x000fe4000fffe03f */
[----:B-1----:R-:W-:Y:S01]  /*62b0*/  @P6 SHF.R.S32.HI R0, RZ, 0x1f, R218 ;  /* 0x0000001fff006819 */ /* 0x002fe200000114da */
[----:B------:R-:W-:Y:S04]  /*62c0*/  @P6 IMAD.WIDE.U32 R100, R218, c[0x0][0x208], RZ ;  /* 0x00008200da646a25 */ /* 0x000fe800078e00ff */
[----:B------:R-:W-:Y:S04]  /*62d0*/  @P6 IMAD R0, R0, c[0x0][0x208], RZ ;  /* 0x0000820000006a24 */ /* 0x000fe800078e02ff */
[----:B------:R-:W-:Y:S01]  /*62e0*/  @P6 IMAD R0, R218, c[0x0][0x20c], R0 ;  /* 0x00008300da006a24 */ /* 0x000fe200078e0200 */
[----:B------:R-:W1:Y:S04]  /*62f0*/  LDSM.16.M88.4 R8, [R225] ;  /* 0x00000000e108783b */ /* 0x000e680000000200 */
[----:B------:R-:W-:Y:S04]  /*6300*/  @P6 IADD3 R0, R101, R0, RZ ;  /* 0x0000000065006210 */ /* 0x000fe80007ffe0ff */
[----:B------:R-:W2:Y:S01]  /*6310*/  LDSM.16.M88.4 R16, [R225+0x800] ;  /* 0x00080000e110783b */ /* 0x000ea20000000200 */
[----:B------:R-:W-:Y:S07]  /*6320*/  @P6 IMAD R0, R0, 0x60, RZ ;  /* 0x0000006000006824 */ /* 0x000fee00078e02ff */
[----:B------:R-:W3:Y:S06]  /*6330*/  LDL.64 R2, [R1+0x30] ;  /* 0x0000300001027983 */ /* 0x000eec0000100a00 */
[----:B------:R-:W3:Y:S04]  /*6340*/  LDL R105, [R1+0x40] ;  /* 0x0000400001697983 */ /* 0x000ee80000100800 */
[----:B------:R-:W4:Y:S08]  /*6350*/  LDSM.16.M88.4 R24, [R225+0x1000] ;  /* 0x00100000e118783b */ /* 0x000f300000000200 */
[----:B------:R-:W5:Y:S04]  /*6360*/  LDL R102, [R1+0x4] ;  /* 0x0000040001667983 */ /* 0x000f680000100800 */
[----:B------:R-:W4:Y:S01]  /*6370*/  LDSM.16.M88.4 R32, [R225+0x1800] ;  /* 0x00180000e120783b */ /* 0x000f220000000200 */
[C---:B-1----:R-:W-:Y:S07]  /*6380*/  HMMA.16816.F32 R4, R156.reuse, R8, RZ ;  /* 0x000000089c04723c */ /* 0x042fee00000018ff */
[----:B------:R-:W1:Y:S01]  /*6390*/  LDSM.16.M88.4 R40, [R225+0x2000] ;  /* 0x00200000e128783b */ /* 0x000e620000000200 */
[C---:B------:R-:W-:Y:S07]  /*63a0*/  HMMA.16816.F32 R8, R156.reuse, R10, RZ ;  /* 0x0000000a9c08723c */ /* 0x040fee00000018ff */
[----:B------:R-:W1:Y:S01]  /*63b0*/  LDSM.16.M88.4 R48, [R225+0x2800] ;  /* 0x00280000e130783b */ /* 0x000e620000000200 */
[C---:B--2---:R-:W-:Y:S07]  /*63c0*/  HMMA.16816.F32 R12, R156.reuse, R16, RZ ;  /* 0x000000109c0c723c */ /* 0x044fee00000018ff */
[----:B------:R-:W2:Y:S01]  /*63d0*/  LDSM.16.M88.4 R164, [R231] ;  /* 0x00000000e7a4783b */ /* 0x000ea20000000200 */
[C---:B------:R-:W-:Y:S07]  /*63e0*/  HMMA.16816.F32 R16, R156.reuse, R18, RZ ;  /* 0x000000129c10723c */ /* 0x040fee00000018ff */
[----:B------:R-:W5:Y:S01]  /*63f0*/  LDL R208, [R1+0x14] ;  /* 0x0000140001d07983 */ /* 0x000f620000100800 */
[C---:B----4-:R-:W-:Y:S08]  /*6400*/  HMMA.16816.F32 R20, R156.reuse, R24, RZ ;  /* 0x000000189c14723c */ /* 0x050ff000000018ff */
[C---:B------:R-:W-:Y:S08]  /*6410*/  HMMA.16816.F32 R24, R156.reuse, R26, RZ ;  /* 0x0000001a9c18723c */ /* 0x040ff000000018ff */
[C---:B------:R-:W-:Y:S08]  /*6420*/  HMMA.16816.F32 R28, R156.reuse, R32, RZ ;  /* 0x000000209c1c723c */ /* 0x040ff000000018ff */
[C---:B------:R-:W-:Y:S08]  /*6430*/  HMMA.16816.F32 R32, R156.reuse, R34, RZ ;  /* 0x000000229c20723c */ /* 0x040ff000000018ff */
[C---:B-1----:R-:W-:Y:S08]  /*6440*/  HMMA.16816.F32 R36, R156.reuse, R40, RZ ;  /* 0x000000289c24723c */ /* 0x042ff000000018ff */
[C---:B------:R-:W-:Y:S08]  /*6450*/  HMMA.16816.F32 R40, R156.reuse, R42, RZ ;  /* 0x0000002a9c28723c */ /* 0x040ff000000018ff */
[C---:B------:R-:W-:Y:S08]  /*6460*/  HMMA.16816.F32 R44, R156.reuse, R48, RZ ;  /* 0x000000309c2c723c */ /* 0x040ff000000018ff */
[----:B------:R-:W-:Y:S08]  /*6470*/  HMMA.16816.F32 R48, R156, R50, RZ ;  /* 0x000000329c30723c */ /* 0x000ff000000018ff */
[C---:B--2---:R-:W-:Y:S08]  /*6480*/  HMMA.16816.F32 R4, R160.reuse, R164, R4 ;  /* 0x000000a4a004723c */ /* 0x044ff00000001804 */
[C---:B------:R-:W-:Y:S01]  /*6490*/  HMMA.16816.F32 R8, R160.reuse, R166, R8 ;  /* 0x000000a6a008723c */ /* 0x040fe20000001808 */
[----:B------:R-:W1:Y:S07]  /*64a0*/  LDSM.16.M88.4 R164, [R248] ;  /* 0x00000000f8a4783b */ /* 0x000e6e0000000200 */
[C---:B-1----:R-:W-:Y:S08]  /*64b0*/  HMMA.16816.F32 R12, R160.reuse, R164, R12 ;  /* 0x000000a4a00c723c */ /* 0x042ff0000000180c */
[C---:B------:R-:W-:Y:S01]  /*64c0*/  HMMA.16816.F32 R16, R160.reuse, R166, R16 ;  /* 0x000000a6a010723c */ /* 0x040fe20000001810 */
[----:B------:R-:W1:Y:S07]  /*64d0*/  LDSM.16.M88.4 R164, [R247] ;  /* 0x00000000f7a4783b */ /* 0x000e6e0000000200 */
[C---:B-1----:R-:W-:Y:S08]  /*64e0*/  HMMA.16816.F32 R20, R160.reuse, R164, R20 ;  /* 0x000000a4a014723c */ /* 0x042ff00000001814 */
[C---:B------:R-:W-:Y:S01]  /*64f0*/  HMMA.16816.F32 R24, R160.reuse, R166, R24 ;  /* 0x000000a6a018723c */ /* 0x040fe20000001818 */
[----:B------:R-:W1:Y:S07]  /*6500*/  LDSM.16.M88.4 R164, [R246] ;  /* 0x00000000f6a4783b */ /* 0x000e6e0000000200 */
[C---:B-1----:R-:W-:Y:S08]  /*6510*/  HMMA.16816.F32 R28, R160.reuse, R164, R28 ;  /* 0x000000a4a01c723c */ /* 0x042ff0000000181c */
[C---:B------:R-:W-:Y:S01]  /*6520*/  HMMA.16816.F32 R32, R160.reuse, R166, R32 ;  /* 0x000000a6a020723c */ /* 0x040fe20000001820 */
[----:B------:R-:W1:Y:S03]  /*6530*/  LDSM.16.M88.4 R164, [R245] ;  /* 0x00000000f5a4783b */ /* 0x000e660000000200 */
[----:B---3--:R-:W-:Y:S05]  /*6540*/  @P6 MOV R3, R105 ;  /* 0x0000006900036202 */ /* 0x008fea0000000f00 */
[----:B------:R-:W-:Y:S04]  /*6550*/  @P6 IMAD.WIDE.U32 R2, R100, 0x60, R2 ;  /* 0x0000006064026825 */ /* 0x000fe800078e0002 */
[----:B------:R-:W-:Y:S01]  /*6560*/  @P6 IMAD.IADD R0, R3, 0x1, R0 ;  /* 0x0000000103006824 */ /* 0x000fe200078e0200 */
[C---:B-1----:R-:W-:Y:S04]  /*6570*/  HMMA.16816.F32 R36, R160.reuse, R164, R36 ;  /* 0x000000a4a024723c */ /* 0x042fe80000001824 */
[C---:B------:R-:W-:Y:S02]  /*6580*/  @P6 SHF.L.U64.HI R100, R2.reuse, 0x1, R0 ;  /* 0x0000000102646819 */ /* 0x040fe40000010200 */
[----:B------:R-:W-:Y:S02]  /*6590*/  @P6 SHF.L.U32 R0, R2, 0x1, RZ ;  /* 0x0000000102006819 */ /* 0x000fe400000006ff */
[C---:B------:R-:W-:Y:S01]  /*65a0*/  HMMA.16816.F32 R40, R160.reuse, R166, R40 ;  /* 0x000000a6a028723c */ /* 0x040fe20000001828 */
[----:B------:R-:W1:Y:S03]  /*65b0*/  LDSM.16.M88.4 R164, [R244] ;  /* 0x00000000f4a4783b */ /* 0x000e660000000200 */
[C---:B------:R-:W-:Y:S02]  /*65c0*/  @P6 IADD3 R2, P0, R0.reuse, c[0x0][0x1f8], RZ ;  /* 0x00007e0000026a10 */ /* 0x040fe40007f1e0ff */
[----:B------:R-:W-:Y:S02]  /*65d0*/  @P6 IADD3 R106, P5, R0, 0x80, RZ ;  /* 0x00000080006a6810 */ /* 0x000fe40007fbe0ff */
[----:B------:R-:W-:Y:S04]  /*65e0*/  @P6 IADD3.X R3, R100, c[0x0][0x1fc], RZ, P0, !PT ;  /* 0x00007f0064036a10 */ /* 0x000fe800007fe4ff */
[----:B------:R-:W-:Y:S01]  /*65f0*/  @P6 IADD3 R106, P0, R106, c[0x0][0x1f8], RZ ;  /* 0x00007e006a6a6a10 */ /* 0x000fe20007f1e0ff */
[----:B------:R-:W-:Y:S01]  /*6600*/  @!PT LDS RZ, [RZ] ;  /* 0x00000000fffff984 */ /* 0x000fe20000000800 */
[----:B------:R-:W-:Y:S01]  /*6610*/  @!PT LDS RZ, [RZ] ;  /* 0x00000000fffff984 */ /* 0x000fe20000000800 */
[----:B------:R-:W-:Y:S01]  /*6620*/  @!PT LDS RZ, [RZ] ;  /* 0x00000000fffff984 */ /* 0x000fe20000000800 */
[----:B-----5:R2:W-:Y:S03]  /*6630*/  @P6 LDGSTS.E.BYPASS.LTC128B.128 [R102+0x100], [R2.64], !P4 ;  /* 0x0010000002666fae */ /* 0x0205e6000e101d46 */
[--C-:B------:R-:W-:Y:S02]  /*6640*/  @P6 IADD3.X R107, RZ, c[0x0][0x1fc], R100.reuse, P0, P5 ;  /* 0x00007f00ff6b6a10 */ /* 0x100fe400007ea464 */
[----:B------:R-:W-:Y:S03]  /*6650*/  @P6 IADD3 R0, P5, R0, 0x100, RZ ;  /* 0x0000010000006810 */ /* 0x000fe60007fbe0ff */
[----:B------:R3:W-:Y:S01]  /*6660*/  @P6 LDGSTS.E.BYPASS.LTC128B.128 [R102+0x3100], [R106.64], !P3 ;  /* 0x031000006a666fae */ /* 0x0007e2000d901d46 */
[C---:B-1----:R-:W-:Y:S03]  /*6670*/  HMMA.16816.F32 R44, R160.reuse, R164, R44 ;  /* 0x000000a4a02c723c */ /* 0x042fe6000000182c */
[----:B---3--:R-:W-:Y:S05]  /*6680*/  @P6 IADD3 R106, P0, R0, c[0x0][0x1f8], RZ ;  /* 0x00007e00006a6a10 */ /* 0x008fea0007f1e0ff */
[----:B------:R-:W-:Y:S01]  /*6690*/  HMMA.16816.F32 R48, R160, R166, R48 ;  /* 0x000000a6a030723c */ /* 0x000fe20000001830 */
[----:B------:R-:W-:Y:S03]  /*66a0*/  @P6 IMAD.MOV.U32 R0, RZ, RZ, 0x6 ;  /* 0x00000006ff006424 */ /* 0x000fe600078e00ff */
[----:B------:R-:W-:Y:S02]  /*66b0*/  @P6 IADD3.X R107, RZ, c[0x0][0x1fc], R100, P0, P5 ;  /* 0x00007f00ff6b6a10 */ /* 0x000fe400007ea464 */
[----:B------:R-:W-:Y:S03]  /*66c0*/  @P6 MOV R100, c[0x0][0x208] ;  /* 0x0000820000646a02 */ /* 0x000fe60000000f00 */
[----:B------:R1:W-:Y:S03]  /*66d0*/  @P6 LDGSTS.E.BYPASS.LTC128B.128 [R102+0x6100], [R106.64], !P2 ;  /* 0x061000006a666fae */ /* 0x0003e6000d101d46 */
[C---:B------:R-:W-:Y:S02]  /*66e0*/  @P6 SHF.L.U64.HI R0, R100.reuse, R0, c[0x0][0x20c] ;  /* 0x0000830064006619 */ /* 0x040fe40000010200 */
[----:B------:R-:W-:Y:S04]  /*66f0*/  @P6 SHF.L.U32 R100, R100, 0x6, RZ ;  /* 0x0000000664646819 */ /* 0x000fe800000006ff */
[----:B--2---:R-:W-:Y:S04]  /*6700*/  @P6 IADD3 R2, P0, R2, R100, RZ ;  /* 0x0000006402026210 */ /* 0x004fe80007f1e0ff */
[----:B------:R-:W-:Y:S02]  /*6710*/  @P6 IADD3.X R3, R3, R0, RZ, P0, !PT ;  /* 0x0000000003036210 */ /* 0x000fe400007fe4ff */
[----:B------:R-:W-:Y:S05]  /*6720*/  @P6 IADD3 R100, P0, R100, R2, RZ ;  /* 0x0000000264646210 */ /* 0x000fea0007f1e0ff */
[----:B------:R-:W-:Y:S02]  /*6730*/  @P6 IMAD.X R101, R0, 0x1, R3, P0 ;  /* 0x0000000100656824 */ /* 0x000fe400000e0603 */
[----:B-1----:R-:W-:Y:S01]  /*6740*/  IMAD.MOV.U32 R107, RZ, RZ, R102 ;  /* 0x000000ffff6b7224 */ /* 0x002fe200078e0066 */
[----:B------:R-:W2:Y:S04]  /*6750*/  LDL R106, [R1+0x54] ;  /* 0x00005400016a7983 */ /* 0x000ea80000100800 */
[----:B------:R1:W-:Y:S08]  /*6760*/  @P6 LDGSTS.E.BYPASS.LTC128B.128 [R107+0x1100], [R2.64], !P4 ;  /* 0x01100000026b6fae */ /* 0x0003f0000e101d46 */
[----:B------:R1:W-:Y:S08]  /*6770*/  @P6 LDGSTS.E.BYPASS.LTC128B.128 [R107+0x4100], [R2.64+0x80], !P3 ;  /* 0x04100080026b6fae */ /* 0x0003f0000d901d46 */
[----:B------:R1:W-:Y:S08]  /*6780*/  @P6 LDGSTS.E.BYPASS.LTC128B.128 [R107+0x7100], [R2.64+0x100], !P2 ;  /* 0x07100100026b6fae */ /* 0x0003f0000d101d46 */
[----:B------:R3:W-:Y:S08]  /*6790*/  @P6 LDGSTS.E.BYPASS.LTC128B.128 [R107+0x2100], [R100.64], !P4 ;  /* 0x02100000646b6fae */ /* 0x0007f0000e101d46 */
[----:B------:R3:W-:Y:S08]  /*67a0*/  @P6 LDGSTS.E.BYPASS.LTC128B.128 [R107+0x5100], [R100.64+0x80], !P3 ;  /* 0x05100080646b6fae */ /* 0x0007f0000d901d46 */
[----:B------:R3:W-:Y:S01]  /*67b0*/  @P6 LDGSTS.E.BYPASS.LTC128B.128 [R107+0x8100], [R100.64+0x100], !P2 ;  /* 0x08100100646b6fae */ /* 0x0007e2000d101d46 */
[----:B-1----:R-:W-:Y:S07]  /*67c0*/  IMAD R3, R218, -0x60, RZ ;  /* 0xffffffa0da037824 */ /* 0x002fee00078e02ff */
[----:B------:R-:W1:Y:S08]  /*67d0*/  LDSM.16.M88.4 R164, [R229] ;  /* 0x00000000e5a4783b */ /* 0x000e700000000200 */
[----:B------:R-:W0:Y:S08]  /*67e0*/  LDGDEPBAR ;  /* 0x00000000000079af */ /* 0x000e300000000000 */
[----:B------:R4:W5:Y:S04]  /*67f0*/  LDL R2, [R1+0xc] ;  /* 0x00000c0001027983 */ /* 0x0009680000100800 */
[----:B------:R-:W3:Y:S01]  /*6800*/  LDL.LU R212, [R1+0x18] ;  /* 0x0000180001d47983 */ /* 0x000ee20000300800 */
[C---:B-1----:R-:W-:Y:S08]  /*6810*/  HMMA.16816.F32 R4, R168.reuse, R164, R4 ;  /* 0x000000a4a804723c */ /* 0x042ff00000001804 */
[C---:B------:R-:W-:Y:S01]  /*6820*/  HMMA.16816.F32 R8, R168.reuse, R166, R8 ;  /* 0x000000a6a808723c */ /* 0x040fe20000001808 */
[----:B------:R-:W1:Y:S07]  /*6830*/  LDSM.16.M88.4 R164, [R229+0x800] ;  /* 0x00080000e5a4783b */ /* 0x000e6e0000000200 */
        /* <DEDUP_REMOVED lines=11> */
[----:B------:R-:W1:Y:S03]  /*68f0*/  LDSM.16.M88.4 R164, [R229+0x2800] ;  /* 0x00280000e5a4783b */ /* 0x000e660000000200 */
[----:B--2---:R-:W-:Y:S04]  /*6900*/  IADD3 R3, -R106, 0x1, R3 ;  /* 0x000000016a037810 */ /* 0x004fe80007ffe103 */
[----:B------:R-:W-:Y:S04]  /*6910*/  IADD3 R3, R3, c[0x0][0x1d0], RZ ;  /* 0x0000740003037a10 */ /* 0x000fe80007ffe0ff */
[----:B------:R-:W-:Y:S01]  /*6920*/  IADD3 R3, R3, -c[0x0][0x168], RZ ;  /* 0x80005a0003037a10 */ /* 0x000fe20007ffe0ff */
[C---:B-1----:R-:W-:Y:S08]  /*6930*/  HMMA.16816.F32 R44, R168.reuse, R164, R44 ;  /* 0x000000a4a82c723c */ /* 0x042ff0000000182c */
[----:B------:R-:W-:Y:S01]  /*6940*/  HMMA.16816.F32 R48, R168, R166, R48 ;  /* 0x000000a6a830723c */ /* 0x000fe20000001830 */
[----:B------:R-:W1:Y:S03]  /*6950*/  LDSM.16.M88.4 R164, [R226] ;  /* 0x00000000e2a4783b */ /* 0x000e660000000200 */
[----:B-----5:R-:W-:Y:S05]  /*6960*/  @P1 MOV R2, R208 ;  /* 0x000000d000021202 */ /* 0x020fea0000000f00 */
[----:B------:R-:W2:Y:S01]  /*6970*/  SHFL.IDX PT, R0, R2, RZ, 0x1c1f ;  /* 0x001c1fff02007589 */ /* 0x000ea200000e0000 */
[C---:B-1----:R-:W-:Y:S08]  /*6980*/  HMMA.16816.F32 R4, R172.reuse, R164, R4 ;  /* 0x000000a4ac04723c */ /* 0x042ff00000001804 */
[C---:B------:R-:W-:Y:S01]  /*6990*/  HMMA.16816.F32 R8, R172.reuse, R166, R8 ;  /* 0x000000a6ac08723c */ /* 0x040fe20000001808 */
[----:B------:R-:W1:Y:S03]  /*69a0*/  LDSM.16.M88.4 R164, [R226+0x800] ;  /* 0x00080000e2a4783b */ /* 0x000e660000000200 */
[----:B--2---:R-:W-:Y:S04]  /*69b0*/  IADD3 R0, R3, R0, RZ ;  /* 0x0000000003007210 */ /* 0x004fe80007ffe0ff */
[C---:B------:R-:W-:Y:S02]  /*69c0*/  ISETP.GT.AND P6, PT, R0.reuse, RZ, PT ;  /* 0x000000ff0000720c */ /* 0x040fe40003fc4270 */
[C---:B------:R-:W-:Y:S02]  /*69d0*/  ISETP.GT.AND P5, PT, R0.reuse, 0x1, PT ;  /* 0x000000010000780c */ /* 0x040fe40003fa4270 */
[----:B------:R-:W-:Y:S01]  /*69e0*/  ISETP.GT.AND P0, PT, R0, 0x8, PT ;  /* 0x000000080000780c */ /* 0x000fe20003f04270 */
        /* <DEDUP_REMOVED lines=13> */
[----:B------:R-:W-:Y:S01]  /*6ac0*/  HMMA.16816.F32 R48, R172, R166, R48 ;  /* 0x000000a6ac30723c */ /* 0x000fe20000001830 */
        /* <DEDUP_REMOVED lines=129> */
[----:B------:R-:W1:Y:S11]  /*72e0*/  LDSM.16.M88.4 R164, [R226+0x6800] ;  /* 0x00680000e2a4783b */ /* 0x000e760000000200 */
[----:B------:R-:W-:Y:S04]  /*72f0*/  @!UPT UIADD3 URZ, URZ, URZ, URZ ;  /* 0x0000003f3f3ff290 */ /* 0x000fe8000fffe03f */
[----:B------:R-:W-:Y:S02]  /*7300*/  FMUL.FTZ R4, R4, c[0x0][0x320] ;  /* 0x0000c80004047a20 */ /* 0x000fe40000410000 */
[----:B------:R-:W-:Y:S02]  /*7310*/  FMUL.FTZ R5, R5, c[0x0][0x320] ;  /* 0x0000c80005057a20 */ /* 0x000fe40000410000 */
[----:B------:R-:W-:Y:S01]  /*7320*/  FMUL.FTZ R6, R6, c[0x0][0x320] ;  /* 0x0000c80006067a20 */ /* 0x000fe20000410000 */
[----:B---3--:R-:W-:Y:S01]  /*7330*/  MUFU.TANH R100, R4 ;  /* 0x0000000400647308 */ /* 0x008fe20000002400 */
[----:B------:R-:W-:Y:S02]  /*7340*/  FMUL.FTZ R7, R7, c[0x0][0x320] ;  /* 0x0000c80007077a20 */ /* 0x000fe40000410000 */
[----:B------:R-:W-:Y:S02]  /*7350*/  FMUL.FTZ R10, R10, c[0x0][0x320] ;  /* 0x0000c8000a0a7a20 */ /* 0x000fe40000410000 */
[----:B------:R-:W-:Y:S02]  /*7360*/  FMUL.FTZ R11, R11, c[0x0][0x320] ;  /* 0x0000c8000b0b7a20 */ /* 0x000fe40000410000 */
[----:B------:R-:W-:Y:S02]  /*7370*/  FMUL.FTZ R8, R8, c[0x0][0x320] ;  /* 0x0000c80008087a20 */ /* 0x000fe40000410000 */
[----:B------:R-:W-:Y:S01]  /*7380*/  FMUL.FTZ R9, R9, c[0x0][0x320] ;  /* 0x0000c80009097a20 */ /* 0x000fe20000410000 */
[----:B------:R-:W2:Y:S01]  /*7390*/  MUFU.TANH R209, R5 ;  /* 0x0000000500d17308 */ /* 0x000ea20000002400 */
[C---:B-1----:R-:W-:Y:S09]  /*73a0*/  HMMA.16816.F32 R12, R204.reuse, R164, R12 ;  /* 0x000000a4cc0c723c */ /* 0x042ff2000000180c */
[----:B------:R-:W-:Y:S01]  /*73b0*/  MUFU.TANH R105, R6 ;  /* 0x0000000600697308 */ /* 0x000fe20000002400 */
[C---:B------:R-:W-:Y:S01]  /*73c0*/  HMMA.16816.F32 R16, R204.reuse, R166, R16 ;  /* 0x000000a6cc10723c */ /* 0x040fe20000001810 */
[----:B------:R-:W1:Y:S08]  /*73d0*/  LDSM.16.M88.4 R164, [R226+0x7000] ;  /* 0x00700000e2a4783b */ /* 0x000e700000000200 */
[----:B------:R3:W-:Y:S03]  /*73e0*/  MUFU.TANH R102, R7 ;  /* 0x0000000700667308 */ /* 0x0007e60000002400 */
[----:B--2---:R-:W-:Y:S02]  /*73f0*/  FSEL R209, R209, -INF , P5 ;  /* 0xff800000d1d17808 */ /* 0x004fe40002800000 */
[----:B------:R-:W-:Y:S05]  /*7400*/  ISETP.GT.AND P5, PT, R0, 0x10, PT ;  /* 0x000000100000780c */ /* 0x000fea0003fa4270 */
[----:B------:R-:W-:Y:S01]  /*7410*/  MUFU.TANH R10, R10 ;  /* 0x0000000a000a7308 */ /* 0x000fe20000002400 */
[----:B------:R-:W-:Y:S02]  /*7420*/  FMUL.FTZ R15, R15, c[0x0][0x320] ;  /* 0x0000c8000f0f7a20 */ /* 0x000fe40000410000 */
[----:B------:R-:W-:Y:S02]  /*7430*/  FMUL.FTZ R12, R12, c[0x0][0x320] ;  /* 0x0000c8000c0c7a20 */ /* 0x000fe40000410000 */
[----:B------:R-:W-:Y:S02]  /*7440*/  FMUL.FTZ R13, R13, c[0x0][0x320] ;  /* 0x0000c8000d0d7a20 */ /* 0x000fe40000410000 */
[----:B------:R-:W-:Y:S03]  /*7450*/  FMUL.FTZ R14, R14, c[0x0][0x320] ;  /* 0x0000c8000e0e7a20 */ /* 0x000fe60000410000 */
[----:B------:R-:W-:Y:S01]  /*7460*/  MUFU.TANH R15, R15 ;  /* 0x0000000f000f7308 */ /* 0x000fe20000002400 */
[----:B------:R-:W-:Y:S02]  /*7470*/  FMUL.FTZ R19, R19, c[0x0][0x320] ;  /* 0x0000c80013137a20 */ /* 0x000fe40000410000 */
[----:B------:R-:W-:Y:S01]  /*7480*/  FMUL.FTZ R18, R18, c[0x0][0x320] ;  /* 0x0000c80012127a20 */ /* 0x000fe20000410000 */
[----:B---3--:R-:W-:Y:S01]  /*7490*/  LDSM.16.M88.4 R4, [R226+0x8800] ;  /* 0x00880000e204783b */ /* 0x008fe20000000200 */
[----:B------:R-:W-:Y:S02]  /*74a0*/  FMUL.FTZ R16, R16, c[0x0][0x320] ;  /* 0x0000c80010107a20 */ /* 0x000fe40000410000 */
[----:B------:R-:W-:Y:S03]  /*74b0*/  FMUL.FTZ R17, R17, c[0x0][0x320] ;  /* 0x0000c80011117a20 */ /* 0x000fe60000410000 */
[----:B------:R-:W-:Y:S01]  /*74c0*/  MUFU.TANH R19, R19 ;  /* 0x0000001300137308 */ /* 0x000fe20000002400 */
[C---:B-1----:R-:W-:Y:S09]  /*74d0*/  HMMA.16816.F32 R20, R204.reuse, R164, R20 ;  /* 0x000000a4cc14723c */ /* 0x042ff20000001814 */
[----:B------:R-:W-:Y:S01]  /*74e0*/  MUFU.TANH R18, R18 ;  /* 0x0000001200127308 */ /* 0x000fe20000002400 */
[C---:B------:R-:W-:Y:S01]  /*74f0*/  HMMA.16816.F32 R24, R204.reuse, R166, R24 ;  /* 0x000000a6cc18723c */ /* 0x040fe20000001818 */
[----:B------:R-:W1:Y:S08]  /*7500*/  LDSM.16.M88.4 R164, [R226+0x7800] ;  /* 0x00780000e2a4783b */ /* 0x000e700000000200 */
[----:B------:R-:W-:Y:S10]  /*7510*/  MUFU.TANH R11, R11 ;  /* 0x0000000b000b7308 */ /* 0x000ff40000002400 */
[----:B------:R-:W2:Y:S01]  /*7520*/  MUFU.TANH R210, R8 ;  /* 0x0000000800d27308 */ /* 0x000ea20000002400 */
[----:B------:R-:W-:Y:S02]  /*7530*/  FMUL.FTZ R22, R22, c[0x0][0x320] ;  /* 0x0000c80016167a20 */ /* 0x000fe40000410000 */
[----:B------:R-:W-:Y:S02]  /*7540*/  FMUL.FTZ R23, R23, c[0x0][0x320] ;  /* 0x0000c80017177a20 */ /* 0x000fe40000410000 */
[----:B------:R-:W-:Y:S02]  /*7550*/  FMUL.FTZ R20, R20, c[0x0][0x320] ;  /* 0x0000c80014147a20 */ /* 0x000fe40000410000 */
[----:B------:R-:W-:Y:S03]  /*7560*/  FMUL.FTZ R21, R21, c[0x0][0x320] ;  /* 0x0000c80015157a20 */ /* 0x000fe60000410000 */
[----:B------:R-:W-:Y:S01]  /*7570*/  MUFU.TANH R22, R22 ;  /* 0x0000001600167308 */ /* 0x000fe20000002400 */
[----:B------:R-:W-:Y:S02]  /*7580*/  FMUL.FTZ R26, R26, c[0x0][0x320] ;  /* 0x0000c8001a1a7a20 */ /* 0x000fe40000410000 */
[----:B------:R-:W-:Y:S02]  /*7590*/  FMUL.FTZ R24, R24, c[0x0][0x320] ;  /* 0x0000c80018187a20 */ /* 0x000fe40000410000 */
[----:B------:R-:W-:Y:S02]  /*75a0*/  FMUL.FTZ R27, R27, c[0x0][0x320] ;  /* 0x0000c8001b1b7a20 */ /* 0x000fe40000410000 */
[----:B------:R-:W-:Y:S03]  /*75b0*/  FMUL.FTZ R25, R25, c[0x0][0x320] ;  /* 0x0000c80019197a20 */ /* 0x000fe60000410000 */
[----:B------:R-:W-:Y:S01]  /*75c0*/  MUFU.TANH R23, R23 ;  /* 0x0000001700177308 */ /* 0x000fe20000002400 */
[----:B--2---:R-:W-:Y:S02]  /*75d0*/  FSEL R210, R210, -INF , P0 ;  /* 0xff800000d2d27808 */ /* 0x004fe40000000000 */
[----:B------:R-:W-:Y:S01]  /*75e0*/  ISETP.GT.AND P0, PT, R0, 0x11, PT ;  /* 0x000000110000780c */ /* 0x000fe20003f04270 */
[C---:B-1----:R-:W-:Y:S06]  /*75f0*/  HMMA.16816.F32 R28, R204.reuse, R164, R28 ;  /* 0x000000a4cc1c723c */ /* 0x042fec000000181c */
[----:B------:R-:W-:Y:S02]  /*7600*/  MUFU.TANH R26, R26 ;  /* 0x0000001a001a7308 */ /* 0x000fe40000002400 */
[C---:B------:R-:W-:Y:S01]  /*7610*/  HMMA.16816.F32 R32, R204.reuse, R166, R32 ;  /* 0x000000a6cc20723c */ /* 0x040fe20000001820 */
[----:B------:R-:W1:Y:S01]  /*7620*/  LDSM.16.M88.4 R164, [R226+0x8000] ;  /* 0x00800000e2a4783b */ /* 0x000e620000000200 */
[----:B------:R-:W-:Y:S06]  /*7630*/  DEPBAR.LE SB0, 0x0 ;  /* 0x000080000000791a */ /* 0x000fec0000000000 */
[----:B------:R-:W2:Y:S01]  /*7640*/  MUFU.TANH R9, R9 ;  /* 0x0000000900097308 */ /* 0x000ea20000002400 */
[----:B------:R-:W-:Y:S07]  /*7650*/  BAR.SYNC.DEFER_BLOCKING 0x0 ;  /* 0x0000000000007b1d */ /* 0x000fee0000010000 */
[----:B------:R-:W-:Y:S02]  /*7660*/  FMUL.FTZ R28, R28, c[0x0][0x320] ;  /* 0x0000c8001c1c7a20 */ /* 0x000fe40000410000 */
[----:B------:R-:W-:Y:S02]  /*7670*/  FMUL.FTZ R29, R29, c[0x0][0x320] ;  /* 0x0000c8001d1d7a20 */ /* 0x000fe40000410000 */
[----:B------:R-:W-:Y:S02]  /*7680*/  FMUL.FTZ R30, R30, c[0x0][0x320] ;  /* 0x0000c8001e1e7a20 */ /* 0x000fe40000410000 */
[----:B------:R-:W-:Y:S02]  /*7690*/  FMUL.FTZ R31, R31, c[0x0][0x320] ;  /* 0x0000c8001f1f7a20 */ /* 0x000fe40000410000 */
[----:B------:R-:W-:Y:S02]  /*76a0*/  FMUL.FTZ R32, R32, c[0x0][0x320] ;  /* 0x0000c80020207a20 */ /* 0x000fe40000410000 */
[----:B------:R-:W-:Y:S02]  /*76b0*/  FMUL.FTZ R33, R33, c[0x0][0x320] ;  /* 0x0000c80021217a20 */ /* 0x000fe40000410000 */
[----:B------:R-:W-:Y:S02]  /*76c0*/  FMUL.FTZ R34, R34, c[0x0][0x320] ;  /* 0x0000c80022227a20 */ /* 0x000fe40000410000 */
[----:B------:R-:W-:Y:S04]  /*76d0*/  FMUL.FTZ R35, R35, c[0x0][0x320] ;  /* 0x0000c80023237a20 */ /* 0x000fe80000410000 */
[----:B------:R-:W-:Y:S01]  /*76e0*/  MUFU.TANH R34, R34 ;  /* 0x0000002200227308 */ /* 0x000fe20000002400 */
[C---:B-1----:R-:W-:Y:S09]  /*76f0*/  HMMA.16816.F32 R36, R204.reuse, R164, R36 ;  /* 0x000000a4cc24723c */ /* 0x042ff20000001824 */
[----:B------:R-:W-:Y:S01]  /*7700*/  MUFU.TANH R32, R32 ;  /* 0x0000002000207308 */ /* 0x000fe20000002400 */
[C---:B------:R-:W-:Y:S09]  /*7710*/  HMMA.16816.F32 R40, R204.reuse, R166, R40 ;  /* 0x000000a6cc28723c */ /* 0x040ff20000001828 */
[----:B------:R-:W1:Y:S01]  /*7720*/  MUFU.TANH R12, R12 ;  /* 0x0000000c000c7308 */ /* 0x000e620000002400 */
[C---:B------:R-:W-:Y:S09]  /*7730*/  HMMA.16816.F32 R44, R204.reuse, R4, R44 ;  /* 0x00000004cc2c723c */ /* 0x040ff2000000182c */
[----:B------:R-:W3:Y:S01]  /*7740*/  MUFU.TANH R13, R13 ;  /* 0x0000000d000d7308 */ /* 0x000ee20000002400 */
[----:B------:R-:W-:Y:S03]  /*7750*/  HMMA.16816.F32 R48, R204, R6, R48 ;  /* 0x00000006cc30723c */ /* 0x000fe60000001830 */
[----:B------:R-:W-:Y:S01]  /*7760*/  FSEL R5, R100, -INF , P6 ;  /* 0xff80000064057808 */ /* 0x000fe20003000000 */
[----:B------:R-:W-:Y:S01]  /*7770*/  FMUL.FTZ R8, R37, c[0x0][0x320] ;  /* 0x0000c80025087a20 */ /* 0x000fe20000410000 */
[----:B------:R-:W-:Y:S01]  /*7780*/  ISETP.GT.AND P6, PT, R0, 0x9, PT ;  /* 0x000000090000780c */ /* 0x000fe20003fc4270 */
[----:B------:R-:W-:Y:S01]  /*7790*/  FMUL.FTZ R36, R36, c[0x0][0x320] ;  /* 0x0000c80024247a20 */ /* 0x000fe20000410000 */
[----:B------:R-:W-:Y:S02]  /*77a0*/  FMNMX.FTZ R101, R5, R103, !PT ;  /* 0x0000006705657209 */ /* 0x000fe40007810000 */
[----:B------:R-:W5:Y:S03]  /*77b0*/  MUFU.TANH R16, R16 ;  /* 0x0000001000107308 */ /* 0x000f660000002400 */
[----:B------:R-:W-:Y:S01]  /*77c0*/  FMNMX.FTZ R101, R209, R101, !PT ;  /* 0x00000065d1657209 */ /* 0x000fe20007810000 */
[----:B------:R-:W-:Y:S01]  /*77d0*/  FMUL.FTZ R7, R40, c[0x0][0x320] ;  /* 0x0000c80028077a20 */ /* 0x000fe20000410000 */
[----:B--2---:R-:W-:Y:S01]  /*77e0*/  FSEL R211, R9, -INF , P6 ;  /* 0xff80000009d37808 */ /* 0x004fe20003000000 */
[----:B------:R-:W-:Y:S01]  /*77f0*/  FMUL.FTZ R6, R41, c[0x0][0x320] ;  /* 0x0000c80029067a20 */ /* 0x000fe20000410000 */
[----:B------:R-:W-:Y:S01]  /*7800*/  FMNMX.FTZ R101, R210, R101, !PT ;  /* 0x00000065d2657209 */ /* 0x000fe20007810000 */
[----:B------:R-:W-:Y:S01]  /*7810*/  FMUL.FTZ R4, R44, c[0x0][0x320] ;  /* 0x0000c8002c047a20 */ /* 0x000fe20000410000 */
[----:B-1----:R-:W-:Y:S01]  /*7820*/  FSEL R217, R12, -INF , P5 ;  /* 0xff8000000cd97808 */ /* 0x002fe20002800000 */
[----:B------:R-:W1:Y:S01]  /*7830*/  MUFU.TANH R17, R17 ;  /* 0x0000001100117308 */ /* 0x000e620000002400 */
[----:B------:R-:W-:Y:S01]  /*7840*/  FMNMX.FTZ R101, R211, R101, !PT ;  /* 0x00000065d3657209 */ /* 0x000fe20007810000 */
[----:B------:R-:W-:Y:S01]  /*7850*/  FMUL.FTZ R45, R45, c[0x0][0x320] ;  /* 0x0000c8002d2d7a20 */ /* 0x000fe20000410000 */
[----:B------:R-:W-:Y:S01]  /*7860*/  ISETP.GT.AND P6, PT, R0, 0x18, PT ;  /* 0x000000180000780c */ /* 0x000fe20003fc4270 */
[----:B------:R-:W-:Y:S01]  /*7870*/  FMUL.FTZ R38, R38, c[0x0][0x320] ;  /* 0x0000c80026267a20 */ /* 0x000fe20000410000 */
[----:B---3--:R-:W-:Y:S01]  /*7880*/  FSEL R219, R13, -INF , P0 ;  /* 0xff8000000ddb7808 */ /* 0x008fe20000000000 */
[----:B------:R-:W-:Y:S01]  /*7890*/  FMUL.FTZ R48, R48, c[0x0][0x320] ;  /* 0x0000c80030307a20 */ /* 0x000fe20000410000 */
[----:B------:R-:W-:Y:S01]  /*78a0*/  FMNMX.FTZ R101, R217, R101, !PT ;  /* 0x00000065d9657209 */ /* 0x000fe20007810000 */
[----:B------:R-:W-:Y:S01]  /*78b0*/  FMUL.FTZ R39, R39, c[0x0][0x320] ;  /* 0x0000c80027277a20 */ /* 0x000fe20000410000 */
[----:B------:R-:W-:Y:S01]  /*78c0*/  ISETP.GT.AND P5, PT, R0, 0x19, PT ;  /* 0x000000190000780c */ /* 0x000fe20003fa4270 */
[----:B------:R-:W2:Y:S01]  /*78d0*/  MUFU.TANH R20, R20 ;  /* 0x0000001400147308 */ /* 0x000ea20000002400 */
[----:B------:R-:W-:Y:S01]  /*78e0*/  FMNMX.FTZ R101, R219, R101, !PT ;  /* 0x00000065db657209 */ /* 0x000fe20007810000 */
[----:B------:R-:W-:Y:S01]  /*78f0*/  FMUL.FTZ R42, R42, c[0x0][0x320] ;  /* 0x0000c8002a2a7a20 */ /* 0x000fe20000410000 */
[----:B------:R-:W-:Y:S01]  /*7900*/  ISETP.GT.AND P0, PT, R0, 0x20, PT ;  /* 0x000000200000780c */ /* 0x000fe20003f04270 */
[----:B------:R-:W-:Y:S01]  /*7910*/  FMUL.FTZ R43, R43, c[0x0][0x320] ;  /* 0x0000c8002b2b7a20 */ /* 0x000fe20000410000 */
[----:B-----5:R-:W-:Y:S01]  /*7920*/  FSEL R220, R16, -INF , P6 ;  /* 0xff80000010dc7808 */ /* 0x020fe20003000000 */
[----:B------:R-:W-:Y:S01]  /*7930*/  FMUL.FTZ R51, R51, c[0x0][0x320] ;  /* 0x0000c80033337a20 */ /* 0x000fe20000410000 */
[----:B------:R-:W-:Y:S02]  /*7940*/  ISETP.GT.AND P6, PT, R0, 0x21, PT ;  /* 0x000000210000780c */ /* 0x000fe40003fc4270 */
[----:B------:R-:W-:Y:S01]  /*7950*/  FMNMX.FTZ R101, R220, R101, !PT ;  /* 0x00000065dc657209 */ /* 0x000fe20007810000 */
[----:B------:R-:W3:Y:S01]  /*7960*/  MUFU.TANH R21, R21 ;  /* 0x0000001500157308 */ /* 0x000ee20000002400 */
[----:B-1----:R-:W-:Y:S02]  /*7970*/  FSEL R221, R17, -INF , P5 ;  /* 0xff80000011dd7808 */ /* 0x002fe40002800000 */
[----:B------:R-:W-:Y:S02]  /*7980*/  ISETP.GT.AND P5, PT, R0, 0x28, PT ;  /* 0x000000280000780c */ /* 0x000fe40003fa4270 */
[----:B------:R-:W-:Y:S05]  /*7990*/  FMNMX.FTZ R101, R221, R101, !PT ;  /* 0x00000065dd657209 */ /* 0x000fea0007810000 */
[----:B------:R-:W1:Y:S01]  /*79a0*/  MUFU.TANH R24, R24 ;  /* 0x0000001800187308 */ /* 0x000e620000002400 */
[----:B--2---:R-:W-:Y:S02]  /*79b0*/  FSEL R20, R20, -INF , P0 ;  /* 0xff80000014147808 */ /* 0x004fe40000000000 */
[----:B------:R-:W-:Y:S02]  /*79c0*/  ISETP.GT.AND P0, PT, R0, 0x29, PT ;  /* 0x000000290000780c */ /* 0x000fe40003f04270 */
[----:B------:R-:W-:Y:S05]  /*79d0*/  FMNMX.FTZ R101, R20, R101, !PT ;  /* 0x0000006514657209 */ /* 0x000fea0007810000 */
[----:B------:R-:W2:Y:S01]  /*79e0*/  MUFU.TANH R25, R25 ;  /* 0x0000001900197308 */ /* 0x000ea20000002400 */
[----:B---3--:R-:W-:Y:S02]  /*79f0*/  FSEL R21, R21, -INF , P6 ;  /* 0xff80000015157808 */ /* 0x008fe40003000000 */
[----:B------:R-:W-:Y:S02]  /*7a00*/  ISETP.GT.AND P6, PT, R0, 0x30, PT ;  /* 0x000000300000780c */ /* 0x000fe40003fc4270 */
[----:B------:R-:W-:Y:S05]  /*7a10*/  FMNMX.FTZ R101, R21, R101, !PT ;  /* 0x0000006515657209 */ /* 0x000fea0007810000 */
        /* <DEDUP_REMOVED lines=9> */
[----:B------:R-:W-:Y:S02]  /*7ab0*/  FSEL R32, R32, -INF , P0 ;  /* 0xff80000020207808 */ /* 0x000fe40000000000 */
[----:B------:R-:W-:Y:S02]  /*7ac0*/  ISETP.GT.AND P0, PT, R0, 0x41, PT ;  /* 0x000000410000780c */ /* 0x000fe40003f04270 */
[----:B---3--:R-:W-:Y:S02]  /*7ad0*/  FSEL R28, R28, -INF , P6 ;  /* 0xff8000001c1c7808 */ /* 0x008fe40003000000 */
[----:B------:R-:W-:Y:S02]  /*7ae0*/  ISETP.GT.AND P6, PT, R0, 0x39, PT ;  /* 0x000000390000780c */ /* 0x000fe40003fc4270 */
[----:B------:R-:W-:Y:S01]  /*7af0*/  FMNMX.FTZ R101, R28, R101, !PT ;  /* 0x000000651c657209 */ /* 0x000fe20007810000 */
[----:B------:R-:W3:Y:S01]  /*7b00*/  MUFU.TANH R33, R33 ;  /* 0x0000002100217308 */ /* 0x000ee20000002400 */
[----:B-1----:R-:W-:Y:S02]  /*7b10*/  FSEL R29, R29, -INF , P5 ;  /* 0xff8000001d1d7808 */ /* 0x002fe40002800000 */
[----:B------:R-:W-:Y:S02]  /*7b20*/  ISETP.GT.AND P5, PT, R0, 0x40, PT ;  /* 0x000000400000780c */ /* 0x000fe40003fa4270 */
[----:B------:R-:W-:Y:S05]  /*7b30*/  FMNMX.FTZ R101, R29, R101, !PT ;  /* 0x000000651d657209 */ /* 0x000fea0007810000 */
[----:B------:R-:W1:Y:S01]  /*7b40*/  MUFU.TANH R4, R4 ;  /* 0x0000000400047308 */ /* 0x000e620000002400 */
[----:B------:R-:W-:Y:S02]  /*7b50*/  FMNMX.FTZ R101, R32, R101, !PT ;  /* 0x0000006520657209 */ /* 0x000fe40007810000 */
[----:B--2---:R-:W-:Y:S02]  /*7b60*/  FSEL R8, R8, -INF , P0 ;  /* 0xff80000008087808 */ /* 0x004fe40000000000 */
[C---:B------:R-:W-:Y:S05]  /*7b70*/  ISETP.GT.AND P0, PT, R0.reuse, 0x50, PT ;  /* 0x000000500000780c */ /* 0x040fea0003f04270 */
[----:B------:R-:W2:Y:S01]  /*7b80*/  MUFU.TANH R36, R36 ;  /* 0x0000002400247308 */ /* 0x000ea20000002400 */
[----:B---3--:R-:W-:Y:S02]  /*7b90*/  FSEL R33, R33, -INF , P6 ;  /* 0xff80000021217808 */ /* 0x008fe40003000000 */
[----:B------:R-:W-:Y:S02]  /*7ba0*/  ISETP.GT.AND P6, PT, R0, 0x48, PT ;  /* 0x000000480000780c */ /* 0x000fe40003fc4270 */
[----:B------:R-:W-:Y:S05]  /*7bb0*/  FMNMX.FTZ R101, R33, R101, !PT ;  /* 0x0000006521657209 */ /* 0x000fea0007810000 */
[----:B------:R-:W3:Y:S01]  /*7bc0*/  MUFU.TANH R7, R7 ;  /* 0x0000000700077308 */ /* 0x000ee20000002400 */
[----:B-1----:R-:W-:Y:S01]  /*7bd0*/  FSEL R16, R4, -INF , P0 ;  /* 0xff80000004107808 */ /* 0x002fe20000000000 */
[----:B------:R-:W-:Y:S01]  /*7be0*/  FMUL.FTZ R4, R49, c[0x0][0x320] ;  /* 0x0000c80031047a20 */ /* 0x000fe20000410000 */
[----:B------:R-:W-:Y:S01]  /*7bf0*/  ISETP.GT.AND P0, PT, R0, 0x59, PT ;  /* 0x000000590000780c */ /* 0x000fe20003f04270 */
[----:B------:R-:W-:Y:S06]  /*7c00*/  IMAD.MOV.U32 R49, RZ, RZ, R25 ;  /* 0x000000ffff317224 */ /* 0x000fec00078e0019 */
[----:B------:R-:W1:Y:S01]  /*7c10*/  MUFU.TANH R6, R6 ;  /* 0x0000000600067308 */ /* 0x000e620000002400 */
[----:B--2---:R-:W-:Y:S02]  /*7c20*/  FSEL R36, R36, -INF , P5 ;  /* 0xff80000024247808 */ /* 0x004fe40002800000 */
[----:B------:R-:W-:Y:S02]  /*7c30*/  ISETP.GT.AND P5, PT, R0, 0x49, PT ;  /* 0x000000490000780c */ /* 0x000fe40003fa4270 */
[----:B------:R-:W-:Y:S05]  /*7c40*/  FMNMX.FTZ R101, R36, R101, !PT ;  /* 0x0000006524657209 */ /* 0x000fea0007810000 */
[----:B------:R-:W2:Y:S01]  /*7c50*/  MUFU.TANH R45, R45 ;  /* 0x0000002d002d7308 */ /* 0x000ea20000002400 */
[----:B------:R-:W-:Y:S02]  /*7c60*/  FMNMX.FTZ R101, R8, R101, !PT ;  /* 0x0000006508657209 */ /* 0x000fe40007810000 */
[----:B---3--:R-:W-:Y:S01]  /*7c70*/  FSEL R12, R7, -INF , P6 ;  /* 0xff800000070c7808 */ /* 0x008fe20003000000 */
[----:B------:R-:W-:Y:S01]  /*7c80*/  FMUL.FTZ R7, R46, c[0x0][0x320] ;  /* 0x0000c8002e077a20 */ /* 0x000fe20000410000 */
[----:B------:R-:W-:Y:S02]  /*7c90*/  ISETP.GT.AND P6, PT, R0, 0x51, PT ;  /* 0x000000510000780c */ /* 0x000fe40003fc4270 */
[----:B------:R-:W-:Y:S03]  /*7ca0*/  FMNMX.FTZ R101, R12, R101, !PT ;  /* 0x000000650c657209 */ /* 0x000fe60007810000 */
[----:B------:R-:W3:Y:S01]  /*7cb0*/  MUFU.TANH R48, R48 ;  /* 0x0000003000307308 */ /* 0x000ee20000002400 */
[----:B-1----:R-:W-:Y:S01]  /*7cc0*/  FSEL R13, R6, -INF , P5 ;  /* 0xff800000060d7808 */ /* 0x002fe20002800000 */
[----:B------:R-:W-:Y:S01]  /*7cd0*/  FMUL.FTZ R6, R47, c[0x0][0x320] ;  /* 0x0000c8002f067a20 */ /* 0x000fe20000410000 */
[----:B------:R-:W-:Y:S02]  /*7ce0*/  ISETP.GT.AND P5, PT, R0, 0x58, PT ;  /* 0x000000580000780c */ /* 0x000fe40003fa4270 */
[----:B------:R-:W-:Y:S01]  /*7cf0*/  FMNMX.FTZ R101, R13, R101, !PT ;  /* 0x000000650d657209 */ /* 0x000fe20007810000 */
[----:B------:R-:W1:Y:S04]  /*7d00*/  SHFL.IDX PT, R0, R2, 0x1, 0x1c1f ;  /* 0x003c1f0002007f89 */ /* 0x000e6800000e0000 */
[----:B------:R-:W5:Y:S01]  /*7d10*/  MUFU.TANH R4, R4 ;  /* 0x0000000400047308 */ /* 0x000f620000002400 */
[----:B------:R-:W-:Y:S02]  /*7d20*/  FMNMX.FTZ R101, R16, R101, !PT ;  /* 0x0000006510657209 */ /* 0x000fe40007810000 */
[----:B--2---:R-:W-:Y:S04]  /*7d30*/  FSEL R44, R45, -INF , P6 ;  /* 0xff8000002d2c7808 */ /* 0x004fe80003000000 */
[----:B------:R-:W-:Y:S03]  /*7d40*/  FMNMX.FTZ R101, R44, R101, !PT ;  /* 0x000000652c657209 */ /* 0x000fe60007810000 */
[----:B------:R-:W2:Y:S01]  /*7d50*/  MUFU.TANH R14, R14 ;  /* 0x0000000e000e7308 */ /* 0x000ea20000002400 */
[----:B---3--:R-:W-:Y:S04]  /*7d60*/  FSEL R17, R48, -INF , P5 ;  /* 0xff80000030117808 */ /* 0x008fe80002800000 */
[----:B------:R-:W-:Y:S05]  /*7d70*/  FMNMX.FTZ R101, R17, R101, !PT ;  /* 0x0000006511657209 */ /* 0x000fea0007810000 */
[----:B------:R-:W3:Y:S01]  /*7d80*/  MUFU.TANH R27, R27 ;  /* 0x0000001b001b7308 */ /* 0x000ee20000002400 */
[----:B------:R-:W-:Y:S02]  /*7d90*/  MOV R47, R17 ;  /* 0x00000011002f7202 */ /* 0x000fe40000000f00 */
[----:B-1----:R-:W-:Y:S01]  /*7da0*/  IADD3 R0, R3, R0, RZ ;  /* 0x0000000003007210 */ /* 0x002fe20007ffe0ff */
[----:B------:R-:W-:Y:S01]  /*7db0*/  FMUL.FTZ R3, R50, c[0x0][0x320] ;  /* 0x0000c80032037a20 */ /* 0x000fe20000410000 */
[----:B-----5:R-:W-:Y:S02]  /*7dc0*/  FSEL R25, R4, -INF , P0 ;  /* 0xff80000004197808 */ /* 0x020fe40000000000 */
[C---:B------:R-:W-:Y:S02]  /*7dd0*/  ISETP.GT.AND P0, PT, R0.reuse, RZ, PT ;  /* 0x000000ff0000720c */ /* 0x040fe40003f04270 */
[----:B------:R-:W-:Y:S01]  /*7de0*/  FMNMX.FTZ R101, R25, R101, !PT ;  /* 0x0000006519657209 */ /* 0x000fe20007810000 */
[----:B------:R-:W1:Y:S01]  /*7df0*/  MUFU.TANH R30, R30 ;  /* 0x0000001e001e7308 */ /* 0x000e620000002400 */
[----:B------:R-:W-:Y:S01]  /*7e00*/  FSEL R4, R105, -INF , P0 ;  /* 0xff80000069047808 */ /* 0x000fe20000000000 */
[----:B------:R-:W-:Y:S01]  /*7e10*/  IMAD.MOV.U32 R46, RZ, RZ, R25 ;  /* 0x000000ffff2e7224 */ /* 0x000fe200078e0019 */
[C---:B------:R-:W-:Y:S01]  /*7e20*/  ISETP.GT.AND P5, PT, R0.reuse, 0x1, PT ;  /* 0x000000010000780c */ /* 0x040fe20003fa4270 */
[----:B------:R-:W5:Y:S01]  /*7e30*/  SHFL.BFLY PT, R2, R101, 0x2, 0x1f ;  /* 0x0c401f0065027f89 */ /* 0x000f6200000e0000 */
[----:B------:R-:W-:Y:S01]  /*7e40*/  ISETP.GT.AND P0, PT, R0, 0x8, PT ;  /* 0x000000080000780c */ /* 0x000fe20003f04270 */
[----:B------:R-:W-:Y:S01]  /*7e50*/  IMAD.MOV.U32 R105, RZ, RZ, R32 ;  /* 0x000000ffff697224 */ /* 0x000fe200078e0020 */
[----:B------:R-:W-:Y:S02]  /*7e60*/  FSEL R166, R102, -INF , P5 ;  /* 0xff80000066a67808 */ /* 0x000fe40002800000 */
[----:B------:R-:W-:Y:S01]  /*7e70*/  FSEL R167, R10, -INF , P0 ;  /* 0xff8000000aa77808 */ /* 0x000fe20000000000 */
[----:B------:R-:W1:Y:S01]  /*7e80*/  MUFU.TANH R31, R31 ;  /* 0x0000001f001f7308 */ /* 0x000e620000002400 */
[C---:B------:R-:W-:Y:S02]  /*7e90*/  ISETP.GT.AND P5, PT, R0.reuse, 0x9, PT ;  /* 0x000000090000780c */ /* 0x040fe40003fa4270 */
[----:B------:R-:W-:Y:S02]  /*7ea0*/  ISETP.GT.AND P0, PT, R0, 0x10, PT ;  /* 0x000000100000780c */ /* 0x000fe40003f04270 */
[----:B------:R-:W-:Y:S02]  /*7eb0*/  FSEL R208, R11, -INF , P5 ;  /* 0xff8000000bd07808 */ /* 0x000fe40002800000 */
[----:B--2---:R-:W-:Y:S02]  /*7ec0*/  FSEL R214, R14, -INF , P0 ;  /* 0xff8000000ed67808 */ /* 0x004fe40000000000 */
[C---:B------:R-:W-:Y:S01]  /*7ed0*/  ISETP.GT.AND P5, PT, R0.reuse, 0x11, PT ;  /* 0x000000110000780c */ /* 0x040fe20003fa4270 */
[----:B------:R-:W2:Y:S01]  /*7ee0*/  MUFU.TANH R35, R35 ;  /* 0x0000002300237308 */ /* 0x000ea20000002400 */
[----:B------:R-:W-:Y:S02]  /*7ef0*/  ISETP.GT.AND P0, PT, R0, 0x18, PT ;  /* 0x000000180000780c */ /* 0x000fe40003f04270 */
[----:B------:R-:W-:Y:S02]  /*7f00*/  FSEL R213, R15, -INF , P5 ;  /* 0xff8000000fd57808 */ /* 0x000fe40002800000 */
[----:B------:R-:W-:Y:S02]  /*7f10*/  FSEL R215, R18, -INF , P0 ;  /* 0xff80000012d77808 */ /* 0x000fe40000000000 */
[----:B------:R-:W-:Y:S02]  /*7f20*/  ISETP.GT.AND P5, PT, R0, 0x19, PT ;  /* 0x000000190000780c */ /* 0x000fe40003fa4270 */
[----:B-----5:R-:W-:Y:S01]  /*7f30*/  FMNMX.FTZ R101, R101, R2, !PT ;  /* 0x0000000265657209 */ /* 0x020fe20007810000 */
[----:B------:R-:W5:Y:S01]  /*7f40*/  MUFU.TANH R38, R38 ;  /* 0x0000002600267308 */ /* 0x000f620000002400 */
[----:B------:R-:W-:Y:S02]  /*7f50*/  FMNMX.FTZ R2, R4, R104, !PT ;  /* 0x0000006804027209 */ /* 0x000fe40007810000 */
[----:B------:R-:W-:Y:S02]  /*7f60*/  FSEL R216, R19, -INF , P5 ;  /* 0xff80000013d87808 */ /* 0x000fe40002800000 */
[----:B------:R-:W-:Y:S02]  /*7f70*/  FMNMX.FTZ R2, R166, R2, !PT ;  /* 0x00000002a6027209 */ /* 0x000fe40007810000 */
[----:B------:R-:W-:Y:S02]  /*7f80*/  ISETP.GT.AND P0, PT, R0, 0x20, PT ;  /* 0x000000200000780c */ /* 0x000fe40003f04270 */
[----:B------:R-:W-:Y:S01]  /*7f90*/  FMNMX.FTZ R2, R167, R2, !PT ;  /* 0x00000002a7027209 */ /* 0x000fe20007810000 */
[----:B------:R-:W1:Y:S01]  /*7fa0*/  MUFU.TANH R39, R39 ;  /* 0x0000002700277308 */ /* 0x000e620000002400 */
[----:B------:R-:W-:Y:S02]  /*7fb0*/  FSEL R223, R22, -INF , P0 ;  /* 0xff80000016df7808 */ /* 0x000fe40000000000 */
[----:B------:R-:W-:Y:S02]  /*7fc0*/  FMNMX.FTZ R2, R208, R2, !PT ;  /* 0x00000002d0027209 */ /* 0x000fe40007810000 */
[----:B------:R-:W-:Y:S02]  /*7fd0*/  ISETP.GT.AND P5, PT, R0, 0x21, PT ;  /* 0x000000210000780c */ /* 0x000fe40003fa4270 */
[----:B------:R-:W-:Y:S02]  /*7fe0*/  FMNMX.FTZ R2, R214, R2, !PT ;  /* 0x00000002d6027209 */ /* 0x000fe40007810000 */
[----:B------:R-:W-:Y:S01]  /*7ff0*/  FSEL R222, R23, -INF , P5 ;  /* 0xff80000017de7808 */ /* 0x000fe20002800000 */
[----:B------:R-:W2:Y:S01]  /*8000*/  MUFU.TANH R42, R42 ;  /* 0x0000002a002a7308 */ /* 0x000ea20000002400 */
[----:B------:R-:W-:Y:S02]  /*8010*/  FMNMX.FTZ R2, R213, R2, !PT ;  /* 0x00000002d5027209 */ /* 0x000fe40007810000 */
[----:B------:R-:W-:Y:S02]  /*8020*/  ISETP.GT.AND P0, PT, R0, 0x28, PT ;  /* 0x000000280000780c */ /* 0x000fe40003f04270 */
[----:B------:R-:W-:Y:S02]  /*8030*/  FMNMX.FTZ R2, R215, R2, !PT ;  /* 0x00000002d7027209 */ /* 0x000fe40007810000 */
[----:B------:R-:W-:Y:S01]  /*8040*/  FSEL R41, R26, -INF , P0 ;  /* 0xff8000001a297808 */ /* 0x000fe20000000000 */
[----:B------:R-:W-:Y:S01]  /*8050*/  IMAD.MOV.U32 R26, RZ, RZ, R16 ;  /* 0x000000ffff1a7224 */ /* 0x000fe200078e0010 */
[----:B------:R-:W-:Y:S01]  /*8060*/  FMNMX.FTZ R2, R216, R2, !PT ;  /* 0x00000002d8027209 */ /* 0x000fe20007810000 */
[----:B------:R-:W2:Y:S01]  /*8070*/  MUFU.TANH R43, R43 ;  /* 0x0000002b002b7308 */ /* 0x000ea20000002400 */
[----:B------:R-:W-:Y:S02]  /*8080*/  ISETP.GT.AND P6, PT, R0, 0x29, PT ;  /* 0x000000290000780c */ /* 0x000fe40003fc4270 */
[----:B------:R-:W-:Y:S02]  /*8090*/  FMNMX.FTZ R2, R223, R2, !PT ;  /* 0x00000002df027209 */ /* 0x000fe40007810000 */
[----:B---3--:R-:W-:Y:S02]  /*80a0*/  FSEL R40, R27, -INF , P6 ;  /* 0xff8000001b287808 */ /* 0x008fe40003000000 */
[----:B------:R-:W-:Y:S02]  /*80b0*/  FMNMX.FTZ R2, R222, R2, !PT ;  /* 0x00000002de027209 */ /* 0x000fe40007810000 */
[----:B------:R-:W-:Y:S01]  /*80c0*/  ISETP.GT.AND P0, PT, R0, 0x30, PT ;  /* 0x000000300000780c */ /* 0x000fe20003f04270 */
[----:B------:R-:W3:Y:S01]  /*80d0*/  MUFU.TANH R7, R7 ;  /* 0x0000000700077308 */ /* 0x000ee20000002400 */
[----:B------:R-:W-:Y:S02]  /*80e0*/  FMNMX.FTZ R2, R41, R2, !PT ;  /* 0x0000000229027209 */ /* 0x000fe40007810000 */
[----:B-1----:R-:W-:Y:S01]  /*80f0*/  FSEL R9, R30, -INF , P0 ;  /* 0xff8000001e097808 */ /* 0x002fe20000000000 */
[----:B------:R-:W-:Y:S01]  /*8100*/  IMAD.MOV.U32 R30, RZ, RZ, R8 ;  /* 0x000000ffff1e7224 */ /* 0x000fe200078e0008 */
[----:B------:R-:W-:Y:S02]  /*8110*/  FMNMX.FTZ R2, R40, R2, !PT ;  /* 0x0000000228027209 */ /* 0x000fe40007810000 */
[C---:B------:R-:W-:Y:S02]  /*8120*/  ISETP.GT.AND P5, PT, R0.reuse, 0x31, PT ;  /* 0x000000310000780c */ /* 0x040fe40003fa4270 */
[----:B------:R-:W-:Y:S01]  /*8130*/  FMNMX.FTZ R2, R9, R2, !PT ;  /* 0x0000000209027209 */ /* 0x000fe20007810000 */
[----:B------:R-:W1:Y:S01]  /*8140*/  MUFU.TANH R6, R6 ;  /* 0x0000000600067308 */ /* 0x000e620000002400 */
[----:B------:R-:W-:Y:S02]  /*8150*/  FSEL R31, R31, -INF , P5 ;  /* 0xff8000001f1f7808 */ /* 0x000fe40002800000 */
[----:B------:R-:W-:Y:S02]  /*8160*/  ISETP.GT.AND P0, PT, R0, 0x38, PT ;  /* 0x000000380000780c */ /* 0x000fe40003f04270 */
[----:B------:R-:W-:Y:S02]  /*8170*/  FMNMX.FTZ R2, R31, R2, !PT ;  /* 0x000000021f027209 */ /* 0x000fe40007810000 */
[----:B------:R-:W-:Y:S02]  /*8180*/  FSEL R37, R34, -INF , P0 ;  /* 0xff80000022257808 */ /* 0x000fe40000000000 */
[C---:B------:R-:W-:Y:S01]  /*8190*/  ISETP.GT.AND P6, PT, R0.reuse, 0x39, PT ;  /* 0x000000390000780c */ /* 0x040fe20003fc4270 */
[----:B------:R-:W1:Y:S01]  /*81a0*/  MUFU.TANH R3, R3 ;  /* 0x0000000300037308 */ /* 0x000e620000002400 */
[----:B------:R-:W-:Y:S02]  /*81b0*/  FMNMX.FTZ R2, R37, R2, !PT ;  /* 0x0000000225027209 */ /* 0x000fe40007810000 */
[----:B--2---:R-:W-:Y:S02]  /*81c0*/  FSEL R35, R35, -INF , P6 ;  /* 0xff80000023237808 */ /* 0x004fe40003000000 */
[----:B------:R-:W-:Y:S02]  /*81d0*/  ISETP.GT.AND P5, PT, R0, 0x40, PT ;  /* 0x000000400000780c */ /* 0x000fe40003fa4270 */
[----:B------:R-:W-:Y:S02]  /*81e0*/  FMNMX.FTZ R2, R35, R2, !PT ;  /* 0x0000000223027209 */ /* 0x000fe40007810000 */
[----:B-----5:R-:W-:Y:S01]  /*81f0*/  FSEL R38, R38, -INF , P5 ;  /* 0xff80000026267808 */ /* 0x020fe20002800000 */
[----:B------:R-:W2:Y:S01]  /*8200*/  MUFU.TANH R102, R51 ;  /* 0x0000003300667308 */ /* 0x000ea20000002400 */
[----:B------:R-:W-:Y:S02]  /*8210*/  ISETP.GT.AND P0, PT, R0, 0x41, PT ;  /* 0x000000410000780c */ /* 0x000fe40003f04270 */
[----:B------:R-:W-:Y:S02]  /*8220*/  FMNMX.FTZ R2, R38, R2, !PT ;  /* 0x0000000226027209 */ /* 0x000fe40007810000 */
[C---:B------:R-:W-:Y:S02]  /*8230*/  ISETP.GT.AND P6, PT, R0.reuse, 0x48, PT ;  /* 0x000000480000780c */ /* 0x040fe40003fc4270 */
[----:B------:R-:W-:Y:S01]  /*8240*/  FSEL R106, R39, -INF , P0 ;  /* 0xff800000276a7808 */ /* 0x000fe20000000000 */
[----:B------:R-:W-:Y:S01]  /*8250*/  IMAD.MOV.U32 R39, RZ, RZ, R29 ;  /* 0x000000ffff277224 */ /* 0x000fe200078e001d */
[----:B------:R-:W-:Y:S02]  /*8260*/  ISETP.GT.AND P5, PT, R0, 0x49, PT ;  /* 0x000000490000780c */ /* 0x000fe40003fa4270 */
[----:B------:R-:W-:Y:S02]  /*8270*/  FSEL R11, R42, -INF , P6 ;  /* 0xff8000002a0b7808 */ /* 0x000fe40003000000 */
[----:B------:R-:W-:Y:S02]  /*8280*/  ISETP.GT.AND P0, PT, R0, 0x50, PT ;  /* 0x000000500000780c */ /* 0x000fe40003f04270 */
[----:B------:R-:W-:Y:S02]  /*8290*/  FMNMX.FTZ R2, R106, R2, !PT ;  /* 0x000000026a027209 */ /* 0x000fe40007810000 */
[----:B------:R-:W-:Y:S01]  /*82a0*/  FSEL R15, R43, -INF , P5 ;  /* 0xff8000002b0f7808 */ /* 0x000fe20002800000 */
[----:B------:R-:W-:Y:S01]  /*82b0*/  IMAD.MOV.U32 R43, RZ, RZ, R41 ;  /* 0x000000ffff2b7224 */ /* 0x000fe200078e0029 */
[C---:B------:R-:W-:Y:S02]  /*82c0*/  ISETP.GT.AND P6, PT, R0.reuse, 0x51, PT ;  /* 0x000000510000780c */ /* 0x040fe40003fc4270 */
[----:B---3--:R-:W-:Y:S02]  /*82d0*/  FSEL R18, R7, -INF , P0 ;  /* 0xff80000007127808 */ /* 0x008fe40000000000 */
[C---:B------:R-:W-:Y:S02]  /*82e0*/  ISETP.GT.AND P5, PT, R0.reuse, 0x58, PT ;  /* 0x000000580000780c */ /* 0x040fe40003fa4270 */
[----:B------:R-:W-:Y:S02]  /*82f0*/  ISETP.GT.AND P0, PT, R0, 0x59, PT ;  /* 0x000000590000780c */ /* 0x000fe40003f04270 */
[----:B------:R-:W-:Y:S02]  /*8300*/  FMNMX.FTZ R0, R11, R2, !PT ;  /* 0x000000020b007209 */ /* 0x000fe40007810000 */
[----:B------:R-:W3:Y:S01]  /*8310*/  SHFL.BFLY PT, R2, R101, 0x1, 0x1f ;  /* 0x0c201f0065027f89 */ /* 0x000ee200000e0000 */
[----:B-1----:R-:W-:Y:S02]  /*8320*/  FSEL R19, R6, -INF , P6 ;  /* 0xff80000006137808 */ /* 0x002fe40003000000 */
[----:B------:R-:W-:Y:S02]  /*8330*/  FMNMX.FTZ R0, R15, R0, !PT ;  /* 0x000000000f007209 */ /* 0x000fe40007810000 */
[----:B------:R-:W-:Y:S02]  /*8340*/  FSEL R22, R3, -INF , P5 ;  /* 0xff80000003167808 */ /* 0x000fe40002800000 */
[----:B------:R-:W-:Y:S02]  /*8350*/  FMNMX.FTZ R0, R18, R0, !PT ;  /* 0x0000000012007209 */ /* 0x000fe40007810000 */
[----:B--2---:R-:W-:Y:S02]  /*8360*/  FSEL R102, R102, -INF , P0 ;  /* 0xff80000066667808 */ /* 0x004fe40000000000 */
[----:B------:R-:W-:Y:S02]  /*8370*/  FMNMX.FTZ R0, R19, R0, !PT ;  /* 0x0000000013007209 */ /* 0x000fe40007810000 */
[----:B------:R-:W-:Y:S02]  /*8380*/  ISETP.GE.AND P6, PT, R218, 0x1, PT ;  /* 0x00000001da00780c */ /* 0x000fe40003fc6270 */
[----:B------:R-:W-:Y:S02]  /*8390*/  FMNMX.FTZ R0, R22, R0, !PT ;  /* 0x0000000016007209 */ /* 0x000fe40007810000 */
[----:B------:R-:W-:Y:S02]  /*83a0*/  MOV R14, R49 ;  /* 0x00000031000e7202 */ /* 0x000fe40000000f00 */
[----:B------:R-:W-:Y:S02]  /*83b0*/  FMNMX.FTZ R0, R102, R0, !PT ;  /* 0x0000000066007209 */ /* 0x000fe40007810000 */
[----:B------:R-:W-:Y:S02]  /*83c0*/  MOV R23, R44 ;  /* 0x0000002c00177202 */ /* 0x000fe40000000f00 */
[----:B------:R-:W-:Y:S02]  /*83d0*/  MOV R10, R12 ;  /* 0x0000000c000a7202 */ /* 0x000fe40000000f00 */
[----:B---3--:R-:W-:Y:S02]  /*83e0*/  FMNMX.FTZ R101, R101, R2, !PT ;  /* 0x0000000265657209 */ /* 0x008fe40007810000 */
[----:B------:R-:W1:Y:S01]  /*83f0*/  SHFL.BFLY PT, R2, R0, 0x2, 0x1f ;  /* 0x0c401f0000027f89 */ /* 0x000e6200000e0000 */
[----:B------:R-:W-:Y:S02]  /*8400*/  MOV R34, R9 ;  /* 0x0000000900227202 */ /* 0x000fe40000000f00 */
[C---:B------:R-:W-:Y:S02]  /*8410*/  FSETP.NEU.FTZ.AND P0, PT, R101.reuse, -INF , PT ;  /* 0xff8000006500780b */ /* 0x040fe40003f1d000 */
[----:B------:R-:W-:Y:S02]  /*8420*/  MOV R42, R21 ;  /* 0x00000015002a7202 */ /* 0x000fe40000000f00 */
[----:B------:R-:W-:Y:S02]  /*8430*/  FSEL R3, R101, RZ, P0 ;  /* 0x000000ff65037208 */ /* 0x000fe40000000000 */
[----:B------:R-:W-:Y:S02]  /*8440*/  MOV R6, R28 ;  /* 0x0000001c00067202 */ /* 0x000fe40000000f00 */
[----:B------:R-:W-:Y:S02]  /*8450*/  MOV R51, R20 ;  /* 0x0000001400337202 */ /* 0x000fe40000000f00 */
[----:B------:R-:W-:Y:S02]  /*8460*/  MOV R27, R13 ;  /* 0x0000000d001b7202 */ /* 0x000fe40000000f00 */
[----:B------:R-:W-:Y:S02]  /*8470*/  MOV R50, R36 ;  /* 0x0000002400327202 */ /* 0x000fe40000000f00 */
[----:B------:R-:W-:Y:S02]  /*8480*/  MOV R7, R24 ;  /* 0x0000001800077202 */ /* 0x000fe40000000f00 */
[----:B-1----:R-:W-:Y:S01]  /*8490*/  FMNMX.FTZ R0, R0, R2, !PT ;  /* 0x0000000200007209 */ /* 0x002fe20007810000 */
[----:B------:R-:W-:Y:S02]  /*84a0*/  FADD.FTZ R2, -R3, R103 ;  /* 0x0000006703027221 */ /* 0x000fe40000010100 */
[----:B------:R-:W-:Y:S02]  /*84b0*/  FMUL.FTZ R103, R101, c[0x0][0x2d0] ;  /* 0x0000b40065677a20 */ /* 0x000fe40000410000 */
[----:B------:R-:W1:Y:S03]  /*84c0*/  SHFL.BFLY PT, R3, R0, 0x1, 0x1f ;  /* 0x0c201f0000037f89 */ /* 0x000e6600000e0000 */
[----:B------:R-:W-:Y:S05]  /*84d0*/  FSEL R103, R103, RZ, P0 ;  /* 0x000000ff67677208 */ /* 0x000fea0000000000 */
[----:B------:R-:W-:Y:S04]  /*84e0*/  FFMA.FTZ R5, R5, c[0x0][0x2d0], -R103 ;  /* 0x0000b40005057a23 */ /* 0x000fe80000010867 */
[----:B------:R-:W-:Y:S01]  /*84f0*/  MUFU.EX2 R165, R5 ;  /* 0x0000000500a57308 */ /* 0x000fe20000000800 */
[----:B-1----:R-:W-:Y:S01]  /*8500*/  FMNMX.FTZ R100, R0, R3, !PT ;  /* 0x0000000300647209 */ /* 0x002fe20007810000 */
[----:B------:R-:W-:Y:S03]  /*8510*/  FMUL.FTZ R0, R2, c[0x0][0x2d0] ;  /* 0x0000b40002007a20 */ /* 0x000fe60000410000 */
[C---:B------:R-:W-:Y:S05]  /*8520*/  FSETP.NEU.FTZ.AND P0, PT, R100.reuse, -INF , PT ;  /* 0xff8000006400780b */ /* 0x040fea0003f1d000 */
[----:B------:R1:W2:Y:S01]  /*8530*/  MUFU.EX2 R2, R0 ;  /* 0x0000000000027308 */ /* 0x0002a20000000800 */
[C---:B------:R-:W-:Y:S05]  /*8540*/  FSEL R3, R100.reuse, RZ, P0 ;  /* 0x000000ff64037208 */ /* 0x040fea0000000000 */
[----:B-1----:R-:W-:Y:S01]  /*8550*/  FADD.FTZ R0, -R3, R104 ;  /* 0x0000006803007221 */ /* 0x002fe20000010100 */
[----:B------:R-:W-:Y:S01]  /*8560*/  MOV R104, R33 ;  /* 0x0000002100687202 */ /* 0x000fe20000000f00 */
[----:B------:R-:W-:Y:S02]  /*8570*/  FMUL.FTZ R3, R100, c[0x0][0x2d0] ;  /* 0x0000b40064037a20 */ /* 0x000fe40000410000 */
[----:B------:R-:W-:Y:S02]  /*8580*/  FMUL.FTZ R0, R0, c[0x0][0x2d0] ;  /* 0x0000b40000007a20 */ /* 0x000fe40000410000 */
[C---:B--2---:R-:W-:Y:S01]  /*8590*/  FMUL.FTZ R8, R2.reuse, R112 ;  /* 0x0000007002087220 */ /* 0x044fe20000410000 */
[----:B------:R-:W-:Y:S01]  /*85a0*/  FSEL R3, R3, RZ, P0 ;  /* 0x000000ff03037208 */ /* 0x000fe20000000000 */
[----:B------:R-:W-:Y:S01]  /*85b0*/  FMUL.FTZ R5, R2, R109 ;  /* 0x0000006d02057220 */ /* 0x000fe20000410000 */
[----:B------:R-:W-:Y:S01]  /*85c0*/  MOV R112, R37 ;  /* 0x0000002500707202 */ /* 0x000fe20000000f00 */
[----:B------:R-:W1:Y:S01]  /*85d0*/  MUFU.EX2 R0, R0 ;  /* 0x0000000000007308 */ /* 0x000e620000000800 */
[----:B------:R-:W-:Y:S02]  /*85e0*/  IMAD.MOV.U32 R109, RZ, RZ, R40 ;  /* 0x000000ffff6d7224 */ /* 0x000fe400078e0028 */
[----:B------:R-:W-:Y:S02]  /*85f0*/  FFMA.FTZ R4, R4, c[0x0][0x2d0], -R3 ;  /* 0x0000b40004047a23 */ /* 0x000fe40000010803 */
[C---:B------:R-:W-:Y:S01]  /*8600*/  FMUL.FTZ R20, R2.reuse, R124 ;  /* 0x0000007c02147220 */ /* 0x040fe20000410000 */
[----:B------:R-:W-:Y:S01]  /*8610*/  MOV R124, R112 ;  /* 0x00000070007c7202 */ /* 0x000fe20000000f00 */
[C---:B------:R-:W-:Y:S01]  /*8620*/  FFMA.FTZ R212, R2.reuse, R212, R165 ;  /* 0x000000d402d47223 */ /* 0x040fe200000100a5 */
[----:B------:R-:W-:Y:S01]  /*8630*/  MOV R112, R14 ;  /* 0x0000000e00707202 */ /* 0x000fe20000000f00 */
[C---:B------:R-:W-:Y:S01]  /*8640*/  FMUL.FTZ R9, R2.reuse, R113 ;  /* 0x0000007102097220 */ /* 0x040fe20000410000 */
[----:B------:R2:W3:Y:S01]  /*8650*/  MUFU.EX2 R164, R4 ;  /* 0x0000000400a47308 */ /* 0x0004e20000000800 */
[C---:B------:R-:W-:Y:S01]  /*8660*/  FMUL.FTZ R12, R2.reuse, R116 ;  /* 0x00000074020c7220 */ /* 0x040fe20000410000 */
[----:B------:R-:W-:Y:S01]  /*8670*/  MOV R116, R43 ;  /* 0x0000002b00747202 */ /* 0x000fe20000000f00 */
[C---:B------:R-:W-:Y:S01]  /*8680*/  FMUL.FTZ R13, R2.reuse, R117 ;  /* 0x00000075020d7220 */ /* 0x040fe20000410000 */
[----:B------:R-:W-:Y:S01]  /*8690*/  MOV R117, R7 ;  /* 0x0000000700757202 */ /* 0x000fe20000000f00 */
[C---:B------:R-:W-:Y:S02]  /*86a0*/  FMUL.FTZ R16, R2.reuse, R120 ;  /* 0x0000007802107220 */ /* 0x040fe40000410000 */
[C---:B------:R-:W-:Y:S01]  /*86b0*/  FMUL.FTZ R17, R2.reuse, R121 ;  /* 0x0000007902117220 */ /* 0x040fe20000410000 */
[----:B------:R-:W-:Y:S01]  /*86c0*/  MOV R121, R109 ;  /* 0x0000006d00797202 */ /* 0x000fe20000000f00 */
[C---:B------:R-:W-:Y:S01]  /*86d0*/  FMUL.FTZ R21, R2.reuse, R125 ;  /* 0x0000007d02157220 */ /* 0x040fe20000410000 */
[----:B------:R-:W-:Y:S01]  /*86e0*/  MOV R109, R51 ;  /* 0x00000033006d7202 */ /* 0x000fe20000000f00 */
[C---:B------:R-:W-:Y:S01]  /*86f0*/  FMUL.FTZ R24, R2.reuse, R128 ;  /* 0x0000008002187220 */ /* 0x040fe20000410000 */
[----:B------:R-:W-:Y:S01]  /*8700*/  MOV R125, R39 ;  /* 0x00000027007d7202 */ /* 0x000fe20000000f00 */
[----:B------:R-:W-:Y:S01]  /*8710*/  FMUL.FTZ R25, R2, R129 ;  /* 0x0000008102197220 */ /* 0x000fe20000410000 */
[----:B------:R-:W-:Y:S01]  /*8720*/  MOV R129, R35 ;  /* 0x0000002300817202 */ /* 0x000fe20000000f00 */
[----:B-1----:R-:W-:Y:S01]  /*8730*/  FMUL.FTZ R14, R0, R118 ;  /* 0x00000076000e7220 */ /* 0x002fe20000410000 */
[----:B------:R-:W-:Y:S01]  /*8740*/  IADD3 R118, R218, -0x1, RZ ;  /* 0xffffffffda767810 */ /* 0x000fe20007ffe0ff */
[C---:B------:R-:W-:Y:S01]  /*8750*/  FMUL.FTZ R28, R2.reuse, R132 ;  /* 0x00000084021c7220 */ /* 0x040fe20000410000 */
[----:B------:R-:W-:Y:S01]  /*8760*/  MOV R132, R31 ;  /* 0x0000001f00847202 */ /* 0x000fe20000000f00 */
[C---:B------:R-:W-:Y:S02]  /*8770*/  FMUL.FTZ R29, R2.reuse, R133 ;  /* 0x00000085021d7220 */ /* 0x040fe40000410000 */
[C---:B------:R-:W-:Y:S02]  /*8780*/  FMUL.FTZ R32, R2.reuse, R136 ;  /* 0x0000008802207220 */ /* 0x040fe40000410000 */
[----:B------:R-:W-:Y:S02]  /*8790*/  IMAD.MOV.U32 R136, RZ, RZ, R22 ;  /* 0x000000ffff887224 */ /* 0x000fe400078e0016 */
[----:B--2---:R-:W-:Y:S02]  /*87a0*/  FMUL.FTZ R4, R2, R108 ;  /* 0x0000006c02047220 */ /* 0x004fe40000410000 */
[----:B------:R-:W3:Y:S01]  /*87b0*/  LDL.LU R108, [R1+0x1c] ;  /* 0x00001c00016c7983 */ /* 0x000ee20000300800 */
[----:B------:R-:W-:Y:S02]  /*87c0*/  FMUL.FTZ R22, R0, R126 ;  /* 0x0000007e00167220 */ /* 0x000fe40000410000 */
[C---:B------:R-:W-:Y:S01]  /*87d0*/  FMUL.FTZ R33, R2.reuse, R137 ;  /* 0x0000008902217220 */ /* 0x040fe20000410000 */
[----:B------:R-:W-:Y:S01]  /*87e0*/  MOV R137, R19 ;  /* 0x0000001300897202 */ /* 0x000fe20000000f00 */
[C---:B------:R-:W-:Y:S02]  /*87f0*/  FMUL.FTZ R36, R2.reuse, R140 ;  /* 0x0000008c02247220 */ /* 0x040fe40000410000 */
[C---:B------:R-:W-:Y:S01]  /*8800*/  FMUL.FTZ R37, R2.reuse, R141 ;  /* 0x0000008d02257220 */ /* 0x040fe20000410000 */
[----:B------:R-:W-:Y:S01]  /*8810*/  MOV R141, R50 ;  /* 0x00000032008d7202 */ /* 0x000fe20000000f00 */
[----:B------:R-:W-:Y:S01]  /*8820*/  FMUL.FTZ R40, R2, R144 ;  /* 0x0000009002287220 */ /* 0x000fe20000410000 */
[----:B------:R-:W-:Y:S01]  /*8830*/  MOV R144, R18 ;  /* 0x0000001200907202 */ /* 0x000fe20000000f00 */
[----:B------:R-:W-:Y:S02]  /*8840*/  FMUL.FTZ R18, R0, R122 ;  /* 0x0000007a00127220 */ /* 0x000fe40000410000 */
[C---:B------:R-:W-:Y:S01]  /*8850*/  FMUL.FTZ R41, R2.reuse, R145 ;  /* 0x0000009102297220 */ /* 0x040fe20000410000 */
[----:B------:R-:W2:Y:S01]  /*8860*/  LDL R122, [R1+0x20] ;  /* 0x00002000017a7983 */ /* 0x000ea20000100800 */
[----:B------:R-:W-:Y:S02]  /*8870*/  IMAD.MOV.U32 R145, RZ, RZ, R15 ;  /* 0x000000ffff917224 */ /* 0x000fe400078e000f */
[C---:B------:R-:W-:Y:S01]  /*8880*/  FMUL.FTZ R44, R2.reuse, R148 ;  /* 0x00000094022c7220 */ /* 0x040fe20000410000 */
[----:B------:R-:W-:Y:S01]  /*8890*/  MOV R148, R11 ;  /* 0x0000000b00947202 */ /* 0x000fe20000000f00 */
[C---:B------:R-:W-:Y:S01]  /*88a0*/  FMUL.FTZ R45, R2.reuse, R149 ;  /* 0x00000095022d7220 */ /* 0x040fe20000410000 */
[----:B------:R-:W-:Y:S01]  /*88b0*/  MOV R149, R46 ;  /* 0x0000002e00957202 */ /* 0x000fe20000000f00 */
[C---:B------:R-:W-:Y:S01]  /*88c0*/  FMUL.FTZ R48, R2.reuse, R152 ;  /* 0x0000009802307220 */ /* 0x040fe20000410000 */
[----:B------:R-:W-:Y:S01]  /*88d0*/  MOV R152, R30 ;  /* 0x0000001e00987202 */ /* 0x000fe20000000f00 */
[C---:B------:R-:W-:Y:S01]  /*88e0*/  FMUL.FTZ R49, R2.reuse, R153 ;  /* 0x0000009902317220 */ /* 0x040fe20000410000 */
[----:B------:R-:W-:Y:S01]  /*88f0*/  MOV R153, R47 ;  /* 0x0000002f00997202 */ /* 0x000fe20000000f00 */
[C---:B------:R-:W-:Y:S02]  /*8900*/  FMUL.FTZ R52, R2.reuse, R52 ;  /* 0x0000003402347220 */ /* 0x040fe40000410000 */
        /* <DEDUP_REMOVED lines=22> */
[----:B------:R-:W-:Y:S02]  /*8a70*/  FMUL.FTZ R97, R2, R97 ;  /* 0x0000006102617220 */ /* 0x000fe40000410000 */
[----:B------:R-:W-:Y:S02]  /*8a80*/  IMAD.MOV.U32 R113, RZ, RZ, R42 ;  /* 0x000000ffff717224 */ /* 0x000fe400078e002a */
[----:B------:R-:W-:Y:S02]  /*8a90*/  IMAD.MOV.U32 R128, RZ, RZ, R34 ;  /* 0x000000ffff807224 */ /* 0x000fe400078e0022 */
[----:B------:R-:W-:Y:S02]  /*8aa0*/  IMAD.MOV.U32 R140, RZ, RZ, R38 ;  /* 0x000000ffff8c7224 */ /* 0x000fe400078e0026 */
        /* <DEDUP_REMOVED lines=9> */
[C---:B------:R-:W-:Y:S02]  /*8b40*/  FMUL.FTZ R30, R0.reuse, R134 ;  /* 0x00000086001e7220 */ /* 0x040fe40000410000 */
[C---:B------:R-:W-:Y:S02]  /*8b50*/  FMUL.FTZ R31, R0.reuse, R135 ;  /* 0x00000087001f7220 */ /* 0x040fe40000410000 */
[C---:B------:R-:W-:Y:S02]  /*8b60*/  FMUL.FTZ R34, R0.reuse, R138 ;  /* 0x0000008a00227220 */ /* 0x040fe40000410000 */
        /* <DEDUP_REMOVED lines=37> */
[----:B------:R-:W-:Y:S02]  /*8dc0*/  IMAD.MOV.U32 R120, RZ, RZ, R6 ;  /* 0x000000ffff787224 */ /* 0x000fe400078e0006 */
[C---:B------:R-:W-:Y:S02]  /*8dd0*/  FMUL.FTZ R6, R0.reuse, R110 ;  /* 0x0000006e00067220 */ /* 0x040fe40000410000 */
[----:B------:R-:W-:Y:S02]  /*8de0*/  IMAD.MOV.U32 R110, RZ, RZ, R23 ;  /* 0x000000ffff6e7224 */ /* 0x000fe400078e0017 */
[C---:B------:R-:W-:Y:S02]  /*8df0*/  FMUL.FTZ R23, R0.reuse, R127 ;  /* 0x0000007f00177220 */ /* 0x040fe40000410000 */
[----:B------:R-:W-:Y:S01]  /*8e00*/  IMAD.MOV.U32 R2, RZ, RZ, R10 ;  /* 0x000000ffff027224 */ /* 0x000fe200078e000a */
[----:B------:R-:W-:Y:S01]  /*8e10*/  MOV R138, R110 ;  /* 0x0000006e008a7202 */ /* 0x000fe20000000f00 */
[C---:B------:R-:W-:Y:S01]  /*8e20*/  FMUL.FTZ R10, R0.reuse, R114 ;  /* 0x00000072000a7220 */ /* 0x040fe20000410000 */
[----:B------:R-:W-:Y:S01]  /*8e30*/  MOV R114, R27 ;  /* 0x0000001b00727202 */ /* 0x000fe20000000f00 */
[----:B------:R-:W-:Y:S02]  /*8e40*/  FMUL.FTZ R27, R0, R131 ;  /* 0x00000083001b7220 */ /* 0x000fe40000410000 */
[----:B------:R-:W-:Y:S02]  /*8e50*/  IMAD.MOV.U32 R152, RZ, RZ, R140 ;  /* 0x000000ffff987224 */ /* 0x000fe400078e008c */
[----:B------:R-:W-:Y:S02]  /*8e60*/  IMAD.MOV.U32 R140, RZ, RZ, R128 ;  /* 0x000000ffff8c7224 */ /* 0x000fe400078e0080 */
[----:B------:R-:W-:Y:S02]  /*8e70*/  IMAD.MOV.U32 R128, RZ, RZ, R105 ;  /* 0x000000ffff807224 */ /* 0x000fe400078e0069 */
[----:B------:R-:W-:Y:S02]  /*8e80*/  IMAD.MOV.U32 R133, RZ, RZ, R106 ;  /* 0x000000ffff857224 */ /* 0x000fe400078e006a */
[----:B------:R-:W-:Y:S04]  /*8e90*/  @P6 IMAD.WIDE.U32 R106, R118, c[0x0][0x1e0], RZ ;  /* 0x00007800766a6a25 */ /* 0x000fe800078e00ff */
        /* <DEDUP_REMOVED lines=10> */
[----:B------:R-:W-:Y:S04]  /*8f40*/  MOV R133, R120 ;  /* 0x0000007800857202 */ /* 0x000fe80000000f00 */
[----:B------:R-:W-:Y:S02]  /*8f50*/  MOV R155, R150 ;  /* 0x00000096009b7202 */ /* 0x000fe40000000f00 */
[----:B------:R-:W-:Y:S01]  /*8f60*/  MOV R150, R143 ;  /* 0x0000008f00967202 */ /* 0x000fe20000000f00 */
[----:B---3--:R-:W-:Y:S01]  /*8f70*/  FFMA.FTZ R108, R0, R108, R164 ;  /* 0x0000006c006c7223 */ /* 0x008fe200000100a4 */
[----:B------:R-:W-:Y:S05]  /*8f80*/  @P6 SHF.R.S32.HI R0, RZ, 0x1f, R118 ;  /* 0x0000001fff006819 */ /* 0x000fea0000011476 */
[----:B------:R-:W-:Y:S04]  /*8f90*/  @P6 IMAD R0, R0, c[0x0][0x1e0], RZ ;  /* 0x0000780000006a24 */ /* 0x000fe800078e02ff */
[----:B------:R-:W-:Y:S02]  /*8fa0*/  @P6 IMAD R0, R118, c[0x0][0x1e4], R0 ;  /* 0x0000790076006a24 */ /* 0x000fe400078e0200 */
[----:B------:R-:W-:Y:S01]  /*8fb0*/  IMAD.MOV.U32 R118, RZ, RZ, R2 ;  /* 0x000000ffff767224 */ /* 0x000fe200078e0002 */
[----:B------:R-:W-:Y:S02]  /*8fc0*/  MOV R2, R141 ;  /* 0x0000008d00027202 */ /* 0x000fe40000000f00 */
[----:B------:R-:W-:Y:S02]  /*8fd0*/  MOV R141, R132 ;  /* 0x00000084008d7202 */ /* 0x000fe40000000f00 */
[----:B------:R-:W-:Y:S02]  /*8fe0*/  MOV R132, R129 ;  /* 0x0000008100847202 */ /* 0x000fe40000000f00 */
[----:B------:R-:W-:Y:S01]  /*8ff0*/  MOV R129, R125 ;  /* 0x0000007d00817202 */ /* 0x000fe20000000f00 */
[----:B------:R-:W-:Y:S01]  /*9000*/  IMAD.MOV.U32 R123, RZ, RZ, R141 ;  /* 0x000000ffff7b7224 */ /* 0x000fe200078e008d */
[----:B------:R-:W-:Y:S02]  /*9010*/  MOV R125, R104 ;  /* 0x00000068007d7202 */ /* 0x000fe40000000f00 */
[----:B------:R-:W2:Y:S01]  /*9020*/  LDL.64 R104, [R1+0x28] ;  /* 0x0000280001687983 */ /* 0x000ea20000100a00 */
[----:B------:R-:W-:Y:S02]  /*9030*/  @P6 IADD3 R0, R107, R0, RZ ;  /* 0x000000006b006210 */ /* 0x000fe40007ffe0ff */
[----:B------:R-:W-:Y:S02]  /*9040*/  MOV R146, R125 ;  /* 0x0000007d00927202 */ /* 0x000fe40000000f00 */
[----:B------:R-:W-:Y:S01]  /*9050*/  MOV R125, R109 ;  /* 0x0000006d007d7202 */ /* 0x000fe20000000f00 */
[----:B------:R-:W-:Y:S01]  /*9060*/  @P6 IMAD R0, R0, 0x60, RZ ;  /* 0x0000006000006824 */ /* 0x000fe200078e02ff */
[----:B------:R-:W-:Y:S02]  /*9070*/  MOV R141, R140 ;  /* 0x0000008c008d7202 */ /* 0x000fe40000000f00 */
[----:B------:R-:W-:Y:S01]  /*9080*/  MOV R140, R129 ;  /* 0x00000081008c7202 */ /* 0x000fe20000000f00 */
[----:B------:R-:W-:Y:S01]  /*9090*/  IMAD.MOV.U32 R129, RZ, RZ, R112 ;  /* 0x000000ffff817224 */ /* 0x000fe200078e0070 */
[----:B------:R-:W-:Y:S01]  /*90a0*/  MOV R135, R118 ;  /* 0x0000007600877202 */ /* 0x000fe20000000f00 */
[----:B------:R-:W-:Y:S03]  /*90b0*/  FFMA.FTZ R112, R210, c[0x0][0x2d0], -R103 ;  /* 0x0000b400d2707a23 */ /* 0x000fe60000010867 */
[----:B------:R-:W-:Y:S03]  /*90c0*/  MOV R143, R135 ;  /* 0x00000087008f7202 */ /* 0x000fe60000000f00 */
[----:B------:R-:W-:Y:S01]  /*90d0*/  MUFU.EX2 R112, R112 ;  /* 0x0000007000707308 */ /* 0x000fe20000000800 */
[----:B--2---:R-:W-:Y:S02]  /*90e0*/  @P6 MOV R105, R122 ;  /* 0x0000007a00696202 */ /* 0x004fe40000000f00 */
[----:B------:R-:W-:Y:S03]  /*90f0*/  MOV R122, R2 ;  /* 0x00000002007a7202 */ /* 0x000fe60000000f00 */
[----:B------:R-:W-:Y:S04]  /*9100*/  @P6 IMAD.WIDE.U32 R104, R106, 0x60, R104 ;  /* 0x000000606a686825 */ /* 0x000fe800078e0068 */
[----:B------:R-:W-:Y:S01]  /*9110*/  IMAD.MOV.U32 R127, RZ, RZ, R122 ;  /* 0x000000ffff7f7224 */ /* 0x000fe200078e007a */
[----:B------:R-:W-:Y:S04]  /*9120*/  @P6 IADD3 R0, R105, R0, RZ ;  /* 0x0000000069006210 */ /* 0x000fe80007ffe0ff */
[C---:B------:R-:W-:Y:S02]  /*9130*/  @P6 SHF.L.U64.HI R2, R104.reuse, 0x1, R0 ;  /* 0x0000000168026819 */ /* 0x040fe40000010200 */
[----:B------:R-:W-:Y:S04]  /*9140*/  @P6 SHF.L.U32 R0, R104, 0x1, RZ ;  /* 0x0000000168006819 */ /* 0x000fe800000006ff */
[C---:B------:R-:W-:Y:S02]  /*9150*/  @P6 IADD3 R104, P0, R0.reuse, c[0x0][0x1c8], RZ ;  /* 0x0000720000686a10 */ /* 0x040fe40007f1e0ff */
[----:B------:R-:W-:Y:S02]  /*9160*/  @P6 IADD3 R106, P5, R0, 0x80, RZ ;  /* 0x00000080006a6810 */ /* 0x000fe40007fbe0ff */
[----:B------:R-:W-:Y:S02]  /*9170*/  @P6 IADD3.X R105, R2, c[0x0][0x1cc], RZ, P0, !PT ;  /* 0x0000730002696a10 */ /* 0x000fe400007fe4ff */
[----:B------:R-:W-:Y:S03]  /*9180*/  @P6 IADD3 R106, P0, R106, c[0x0][0x1c8], RZ ;  /* 0x000072006a6a6a10 */ /* 0x000fe60007f1e0ff */
[----:B------:R1:W-:Y:S01]  /*9190*/  @P6 LDGSTS.E.BYPASS.LTC128B.128 [R126+0xc100], [R104.64], !P4 ;  /* 0x0c100000687e6fae */ /* 0x0003e2000e101d46 */
[--C-:B------:R-:W-:Y:S02]  /*91a0*/  @P6 IADD3.X R107, RZ, c[0x0][0x1cc], R2.reuse, P0, P5 ;  /* 0x00007300ff6b6a10 */ /* 0x100fe400007ea402 */
[----:B------:R-:W-:Y:S05]  /*91b0*/  @P6 IADD3 R0, P5, R0, 0x100, RZ ;  /* 0x0000010000006810 */ /* 0x000fea0007fbe0ff */
[----:B------:R2:W-:Y:S02]  /*91c0*/  @P6 LDGSTS.E.BYPASS.LTC128B.128 [R126+0xf100], [R106.64], !P3 ;  /* 0x0f1000006a7e6fae */ /* 0x0005e4000d901d46 */
[----:B--2---:R-:W-:Y:S01]  /*91d0*/  @P6 IADD3 R106, P0, R0, c[0x0][0x1c8], RZ ;  /* 0x00007200006a6a10 */ /* 0x004fe20007f1e0ff */
[----:B------:R-:W-:Y:S02]  /*91e0*/  FFMA.FTZ R0, R209, c[0x0][0x2d0], -R103 ;  /* 0x0000b400d1007a23 */ /* 0x000fe40000010867 */
[----:B------:R-:W-:Y:S01]  /*91f0*/  IMAD.MOV.U32 R209, RZ, RZ, R151 ;  /* 0x000000ffffd17224 */ /* 0x000fe200078e0097 */
[----:B------:R-:W-:Y:S01]  /*9200*/  @P6 IADD3.X R107, RZ, c[0x0][0x1cc], R2, P0, P5 ;  /* 0x00007300ff6b6a10 */ /* 0x000fe200007ea402 */
[----:B------:R-:W-:Y:S02]  /*9210*/  FFMA.FTZ R2, R166, c[0x0][0x2d0], -R3 ;  /* 0x0000b400a6027a23 */ /* 0x000fe40000010803 */
[----:B------:R-:W-:Y:S01]  /*9220*/  MUFU.EX2 R0, R0 ;  /* 0x0000000000007308 */ /* 0x000fe20000000800 */
[----:B------:R-:W-:Y:S01]  /*9230*/  IMAD.MOV.U32 R151, RZ, RZ, R146 ;  /* 0x000000ffff977224 */ /* 0x000fe200078e0092 */
[----:B------:R2:W-:Y:S01]  /*9240*/  @P6 LDGSTS.E.BYPASS.LTC128B.128 [R126+0x12100], [R106.64], !P2 ;  /* 0x121000006a7e6fae */ /* 0x0005e2000d101d46 */
[----:B------:R-:W-:Y:S02]  /*9250*/  IMAD.MOV.U32 R146, RZ, RZ, R131 ;  /* 0x000000ffff927224 */ /* 0x000fe400078e0083 */
[----:B------:R-:W-:Y:S01]  /*9260*/  IMAD.MOV.U32 R131, RZ, RZ, R141 ;  /* 0x000000ffff837224 */ /* 0x000fe200078e008d */
[----:B------:R-:W-:Y:S04]  /*9270*/  MOV R141, R129 ;  /* 0x00000081008d7202 */ /* 0x000fe80000000f00 */
[----:B------:R-:W3:Y:S01]  /*9280*/  MUFU.EX2 R2, R2 ;  /* 0x0000000200027308 */ /* 0x000ee20000000800 */
[----:B--2---:R-:W-:Y:S01]  /*9290*/  @P6 IMAD.MOV.U32 R106, RZ, RZ, c[0x0][0x1e0] ;  /* 0x00007800ff6a6624 */ /* 0x004fe200078e00ff */
[----:B------:R-:W-:Y:S04]  /*92a0*/  @P6 MOV R107, 0x6 ;  /* 0x00000006006b6802 */ /* 0x000fe80000000f00 */
[----:B------:R-:W-:Y:S01]  /*92b0*/  @P6 SHF.L.U64.HI R107, R106, R107, c[0x0][0x1e4] ;  /* 0x000079006a6b6619 */ /* 0x000fe2000001026b */
[----:B---3--:R-:W-:Y:S01]  /*92c0*/  FADD.FTZ R122, R2, R108 ;  /* 0x0000006c027a7221 */ /* 0x008fe20000010000 */
[----:B------:R-:W-:Y:S04]  /*92d0*/  @P6 SHF.L.U32 R106, R106, 0x6, RZ ;  /* 0x000000066a6a6819 */ /* 0x000fe800000006ff */
[----:B-1----:R-:W-:Y:S05]  /*92e0*/  @P6 IADD3 R104, P0, R104, R106, RZ ;  /* 0x0000006a68686210 */ /* 0x002fea0007f1e0ff */
[C---:B------:R-:W-:Y:S01]  /*92f0*/  @P6 IMAD.X R105, R107.reuse, 0x1, R105, P0 ;  /* 0x000000016b696824 */ /* 0x040fe200000e0669 */
[----:B------:R-:W-:Y:S04]  /*9300*/  @P6 IADD3 R106, P0, R106, R104, RZ ;  /* 0x000000686a6a6210 */ /* 0x000fe80007f1e0ff */
[----:B------:R1:W-:Y:S01]  /*9310*/  @P6 LDGSTS.E.BYPASS.LTC128B.128 [R126+0xd100], [R104.64], !P4 ;  /* 0x0d100000687e6fae */ /* 0x0003e2000e101d46 */
[----:B------:R-:W-:Y:S07]  /*9320*/  @P6 IADD3.X R107, R107, R105, RZ, P0, !PT ;  /* 0x000000696b6b6210 */ /* 0x000fee00007fe4ff */
[----:B------:R1:W-:Y:S08]  /*9330*/  @P6 LDGSTS.E.BYPASS.LTC128B.128 [R126+0x10100], [R104.64+0x80], !P3 ;  /* 0x10100080687e6fae */ /* 0x0003f0000d901d46 */
[----:B------:R1:W-:Y:S08]  /*9340*/  @P6 LDGSTS.E.BYPASS.LTC128B.128 [R126+0x13100], [R104.64+0x100], !P2 ;  /* 0x13100100687e6fae */ /* 0x0003f0000d101d46 */
[----:B------:R2:W-:Y:S08]  /*9350*/  @P6 LDGSTS.E.BYPASS.LTC128B.128 [R126+0xe100], [R106.64], !P4 ;  /* 0x0e1000006a7e6fae */ /* 0x0005f0000e101d46 */
[----:B------:R2:W-:Y:S08]  /*9360*/  @P6 LDGSTS.E.BYPASS.LTC128B.128 [R126+0x11100], [R106.64+0x80], !P3 ;  /* 0x111000806a7e6fae */ /* 0x0005f0000d901d46 */
[----:B------:R2:W-:Y:S01]  /*9370*/  @P6 LDGSTS.E.BYPASS.LTC128B.128 [R126+0x14100], [R106.64+0x100], !P2 ;  /* 0x141001006a7e6fae */ /* 0x0005e2000d101d46 */
[--C-:B-1----:R-:W-:Y:S01]  /*9380*/  FFMA.FTZ R104, R211, c[0x0][0x2d0], -R103.reuse ;  /* 0x0000b400d3687a23 */ /* 0x102fe20000010867 */
[----:B------:R-:W-:Y:S01]  /*9390*/  F2FP.PACK_AB R105, R2, R164 ;  /* 0x000000a40269723e */ /* 0x000fe200000000ff */
[----:B------:R-:W-:Y:S02]  /*93a0*/  FFMA.FTZ R2, R219, c[0x0][0x2d0], -R103 ;  /* 0x0000b400db027a23 */ /* 0x000fe40000010867 */
[----:B------:R1:W3:Y:S03]  /*93b0*/  MUFU.EX2 R115, R104 ;  /* 0x0000006800737308 */ /* 0x0002e60000000800 */
[----:B------:R-:W5:Y:S08]  /*93c0*/  LDSM.16.MT88.4 R108, [R224] ;  /* 0x00000000e06c783b */ /* 0x000f700000004200 */
[----:B------:R-:W0:Y:S01]  /*93d0*/  LDGDEPBAR ;  /* 0x00000000000079af */ /* 0x000e220000000000 */
[----:B------:R3:W-:Y:S01]  /*93e0*/  MUFU.EX2 R120, R2 ;  /* 0x0000000200787308 */ /* 0x0007e20000000800 */
[--C-:B--2---:R-:W-:Y:S01]  /*93f0*/  FFMA.FTZ R106, R167, c[0x0][0x2d0], -R3.reuse ;  /* 0x0000b400a76a7a23 */ /* 0x104fe20000010803 */
[----:B------:R-:W-:Y:S01]  /*9400*/  MOV R126, R123 ;  /* 0x0000007b007e7202 */ /* 0x000fe20000000f00 */
[C---:B------:R-:W-:Y:S01]  /*9410*/  FADD.FTZ R107, R0.reuse, R212 ;  /* 0x000000d4006b7221 */ /* 0x040fe20000010000 */
[----:B-1----:R-:W-:Y:S01]  /*9420*/  F2FP.PACK_AB R104, R0, R165 ;  /* 0x000000a50068723e */ /* 0x002fe200000000ff */
[----:B------:R-:W-:Y:S05]  /*9430*/  FFMA.FTZ R0, R208, c[0x0][0x2d0], -R3 ;  /* 0x0000b400d0007a23 */ /* 0x000fea0000010803 */
[----:B------:R1:W-:Y:S01]  /*9440*/  MUFU.EX2 R113, R106 ;  /* 0x0000006a00717308 */ /* 0x0003e20000000800 */
[----:B------:R-:W-:Y:S01]  /*9450*/  FADD.FTZ R116, R112, R107 ;  /* 0x0000006b70747221 */ /* 0x000fe20000010000 */
[----:B------:R-:W-:Y:S01]  /*9460*/  MOV R135, R126 ;  /* 0x0000007e00877202 */ /* 0x000fe20000000f00 */
[--C-:B------:R-:W-:Y:S02]  /*9470*/  FFMA.FTZ R165, R144, c[0x0][0x2d0], -R3.reuse ;  /* 0x0000b40090a57a23 */ /* 0x100fe40000010803 */
[--C-:B------:R-:W-:Y:S02]  /*9480*/  FFMA.FTZ R167, R137, c[0x0][0x2d0], -R3.reuse ;  /* 0x0000b40089a77a23 */ /* 0x100fe40000010803 */
[--C-:B---3--:R-:W-:Y:S03]  /*9490*/  FFMA.FTZ R2, R214, c[0x0][0x2d0], -R3.reuse ;  /* 0x0000b400d6027a23 */ /* 0x108fe60000010803 */
[----:B------:R-:W2:Y:S10]  /*94a0*/  MUFU.EX2 R114, R0 ;  /* 0x0000000000727308 */ /* 0x000eb40000000800 */
[----:B------:R3:W-:Y:S01]  /*94b0*/  MUFU.EX2 R117, R2 ;  /* 0x0000000200757308 */ /* 0x0007e20000000800 */
[----:B-1----:R-:W-:Y:S01]  /*94c0*/  F2FP.PACK_AB R106, R115, R112 ;  /* 0x00000070736a723e */ /* 0x002fe200000000ff */
[----:B------:R-:W-:Y:S08]  /*94d0*/  FFMA.FTZ R112, R215, c[0x0][0x2d0], -R3 ;  /* 0x0000b400d7707a23 */ /* 0x000ff00000010803 */
[----:B------:R-:W-:Y:S01]  /*94e0*/  MUFU.EX2 R121, R112 ;  /* 0x0000007000797308 */ /* 0x000fe20000000800 */
[----:B--2---:R-:W-:Y:S01]  /*94f0*/  F2FP.PACK_AB R107, R114, R113 ;  /* 0x00000071726b723e */ /* 0x004fe200000000ff */
[----:B------:R-:W-:Y:S08]  /*9500*/  FFMA.FTZ R0, R217, c[0x0][0x2d0], -R103 ;  /* 0x0000b400d9007a23 */ /* 0x000ff00000010867 */
[----:B------:R-:W-:Y:S01]  /*9510*/  MUFU.EX2 R165, R165 ;  /* 0x000000a500a57308 */ /* 0x000fe20000000800 */
[C---:B-----5:R-:W-:Y:S05]  /*9520*/  HMMA.16816.F32 R4, R104.reuse, R108, R4 ;  /* 0x0000006c6804723c */ /* 0x060fea0000001804 */
[----:B---3--:R-:W-:Y:S03]  /*9530*/  FFMA.FTZ R2, R213, c[0x0][0x2d0], -R3 ;  /* 0x0000b400d5027a23 */ /* 0x008fe60000010803 */
[C---:B------:R-:W-:Y:S01]  /*9540*/  HMMA.16816.F32 R8, R104.reuse, R110, R8 ;  /* 0x0000006e6808723c */ /* 0x040fe20000001808 */
[----:B------:R-:W1:Y:S01]  /*9550*/  LDSM.16.MT88.4 R108, [R228] ;  /* 0x00000000e46c783b */ /* 0x000e620000004200 */
[----:B------:R2:W3:Y:S10]  /*9560*/  MUFU.EX2 R119, R2 ;  /* 0x0000000200777308 */ /* 0x0004f40000000800 */
[----:B------:R-:W5:Y:S10]  /*9570*/  MUFU.EX2 R0, R0 ;  /* 0x0000000000007308 */ /* 0x000f740000000800 */
[----:B------:R-:W-:Y:S01]  /*9580*/  MUFU.EX2 R167, R167 ;  /* 0x000000a700a77308 */ /* 0x000fe20000000800 */
[--C-:B--2---:R-:W-:Y:S09]  /*9590*/  FFMA.FTZ R2, R220, c[0x0][0x2d0], -R103.reuse ;  /* 0x0000b400dc027a23 */ /* 0x104ff20000010867 */
[----:B------:R2:W-:Y:S01]  /*95a0*/  MUFU.EX2 R118, R2 ;  /* 0x0000000200767308 */ /* 0x0005e20000000800 */
[C---:B-1----:R-:W-:Y:S08]  /*95b0*/  HMMA.16816.F32 R12, R104.reuse, R108, R12 ;  /* 0x0000006c680c723c */ /* 0x042ff0000000180c */
[C---:B------:R-:W-:Y:S01]  /*95c0*/  HMMA.16816.F32 R16, R104.reuse, R110, R16 ;  /* 0x0000006e6810723c */ /* 0x040fe20000001810 */
[----:B------:R-:W1:Y:S03]  /*95d0*/  LDSM.16.MT88.4 R108, [R227] ;  /* 0x00000000e36c783b */ /* 0x000e660000004200 */
[----:B--2---:R-:W-:Y:S04]  /*95e0*/  FFMA.FTZ R2, R221, c[0x0][0x2d0], -R103 ;  /* 0x0000b400dd027a23 */ /* 0x004fe80000010867 */
[----:B------:R2:W1:Y:S04]  /*95f0*/  MUFU.EX2 R128, R2 ;  /* 0x0000000200807308 */ /* 0x0004680000000800 */
[--C-:B--2---:R-:W-:Y:S06]  /*9600*/  FFMA.FTZ R2, R216, c[0x0][0x2d0], -R3.reuse ;  /* 0x0000b400d8027a23 */ /* 0x104fec0000010803 */
[----:B------:R2:W2:Y:S01]  /*9610*/  MUFU.EX2 R124, R2 ;  /* 0x00000002007c7308 */ /* 0x0004a20000000800 */
[C---:B-1----:R-:W-:Y:S08]  /*9620*/  HMMA.16816.F32 R20, R104.reuse, R108, R20 ;  /* 0x0000006c6814723c */ /* 0x042ff00000001814 */
[C---:B------:R-:W-:Y:S01]  /*9630*/  HMMA.16816.F32 R24, R104.reuse, R110, R24 ;  /* 0x0000006e6818723c */ /* 0x040fe20000001818 */
[----:B------:R-:W1:Y:S03]  /*9640*/  LDSM.16.MT88.4 R108, [R249] ;  /* 0x00000000f96c783b */ /* 0x000e660000004200 */
[----:B--2---:R-:W-:Y:S02]  /*9650*/  FADD.FTZ R2, R115, R116 ;  /* 0x0000007473027221 */ /* 0x004fe40000010000 */
[----:B------:R-:W-:Y:S04]  /*9660*/  FFMA.FTZ R116, R130, c[0x0][0x2d0], -R3 ;  /* 0x0000b40082747a23 */ /* 0x000fe80000010803 */
[----:B------:R-:W-:Y:S01]  /*9670*/  MUFU.EX2 R130, R116 ;  /* 0x0000007400827308 */ /* 0x000fe20000000800 */
        /* <DEDUP_REMOVED lines=26> */
[----:B------:R-:W1:Y:S06]  /*9820*/  LDSM.16.MT88.4 R108, [R224+0x800] ;  /* 0x00080000e06c783b */ /* 0x000e6c0000004200 */
[----:B------:R-:W-:Y:S01]  /*9830*/  FADD.FTZ R104, R113, R122 ;  /* 0x0000007a71687221 */ /* 0x000fe20000010000 */
[----:B---3--:R-:W-:Y:S01]  /*9840*/  F2FP.PACK_AB R105, R119, R117 ;  /* 0x000000757769723e */ /* 0x008fe200000000ff */
[----:B-----5:R-:W-:Y:S03]  /*9850*/  FADD.FTZ R122, R0, R2 ;  /* 0x00000002007a7221 */ /* 0x020fe60000010000 */
[----:B------:R-:W-:Y:S01]  /*9860*/  FADD.FTZ R123, R114, R104 ;  /* 0x00000068727b7221 */ /* 0x000fe20000010000 */
[----:B------:R-:W-:Y:S01]  /*9870*/  F2FP.PACK_AB R106, R128, R118 ;  /* 0x00000076806a723e */ /* 0x000fe200000000ff */
[----:B------:R-:W-:Y:S01]  /*9880*/  LDSM.16.MT88.4 R112, [R228+0x1000] ;  /* 0x00100000e470783b */ /* 0x000fe20000004200 */
[----:B------:R-:W-:Y:S01]  /*9890*/  F2FP.PACK_AB R104, R120, R0 ;  /* 0x000000007868723e */ /* 0x000fe200000000ff */
[----:B------:R-:W-:Y:S01]  /*98a0*/  FFMA.FTZ R0, R125, c[0x0][0x2d0], -R103 ;  /* 0x0000b4007d007a23 */ /* 0x000fe20000010867 */
[C---:B------:R-:W-:Y:S01]  /*98b0*/  F2FP.PACK_AB R107, R124.reuse, R121 ;  /* 0x000000797c6b723e */ /* 0x040fe200000000ff */
[----:B------:R-:W-:Y:S02]  /*98c0*/  FADD.FTZ R2, R117, R123 ;  /* 0x0000007b75027221 */ /* 0x000fe40000010000 */
[----:B------:R2:W3:Y:S02]  /*98d0*/  MUFU.EX2 R125, R0 ;  /* 0x00000000007d7308 */ /* 0x0004e40000000800 */
[----:B------:R-:W-:Y:S04]  /*98e0*/  FADD.FTZ R2, R119, R2 ;  /* 0x0000000277027221 */ /* 0x000fe80000010000 */
[----:B------:R-:W-:Y:S04]  /*98f0*/  FADD.FTZ R2, R121, R2 ;  /* 0x0000000279027221 */ /* 0x000fe80000010000 */
[----:B------:R-:W-:Y:S01]  /*9900*/  FADD.FTZ R124, R124, R2 ;  /* 0x000000027c7c7221 */ /* 0x000fe20000010000 */
[C---:B-1----:R-:W-:Y:S03]  /*9910*/  HMMA.16816.F32 R4, R104.reuse, R108, R4 ;  /* 0x0000006c6804723c */ /* 0x042fe60000001804 */
[----:B--2---:R-:W-:Y:S01]  /*9920*/  FFMA.FTZ R0, R154, c[0x0][0x2d0], -R103 ;  /* 0x0000b4009a007a23 */ /* 0x004fe20000010867 */
[----:B------:R-:W-:Y:S02]  /*9930*/  MOV R154, R147 ;  /* 0x00000093009a7202 */ /* 0x000fe40000000f00 */
[----:B------:R-:W-:Y:S01]  /*9940*/  MOV R147, R127 ;  /* 0x0000007f00937202 */ /* 0x000fe20000000f00 */
[----:B------:R1:W2:Y:S01]  /*9950*/  MUFU.EX2 R129, R0 ;  /* 0x0000000000817308 */ /* 0x0002a20000000800 */
[C---:B------:R-:W-:Y:S01]  /*9960*/  HMMA.16816.F32 R8, R104.reuse, R110, R8 ;  /* 0x0000006e6808723c */ /* 0x040fe20000001808 */
[----:B------:R-:W5:Y:S03]  /*9970*/  LDSM.16.MT88.4 R108, [R228+0x800] ;  /* 0x00080000e46c783b */ /* 0x000f660000004200 */
[--C-:B-1----:R-:W-:Y:S01]  /*9980*/  FFMA.FTZ R0, R223, c[0x0][0x2d0], -R3.reuse ;  /* 0x0000b400df007a23 */ /* 0x102fe20000010803 */
[----:B------:R-:W-:Y:S04]  /*9990*/  IADD3 R223, R218, -0x1, RZ ;  /* 0xffffffffdadf7810 */ /* 0x000fe80007ffe0ff */
[----:B------:R1:W-:Y:S01]  /*99a0*/  MUFU.EX2 R126, R0 ;  /* 0x00000000007e7308 */ /* 0x0003e20000000800 */
[C---:B-----5:R-:W-:Y:S08]  /*99b0*/  HMMA.16816.F32 R12, R104.reuse, R108, R12 ;  /* 0x0000006c680c723c */ /* 0x060ff0000000180c */
[C---:B------:R-:W-:Y:S01]  /*99c0*/  HMMA.16816.F32 R16, R104.reuse, R110, R16 ;  /* 0x0000006e6810723c */ /* 0x040fe20000001810 */
[----:B------:R-:W5:Y:S03]  /*99d0*/  LDSM.16.MT88.4 R108, [R227+0x800] ;  /* 0x00080000e36c783b */ /* 0x000f660000004200 */
[----:B-1----:R-:W-:Y:S04]  /*99e0*/  FFMA.FTZ R0, R222, c[0x0][0x2d0], -R3 ;  /* 0x0000b400de007a23 */ /* 0x002fe80000010803 */
[----:B------:R1:W-:Y:S04]  /*99f0*/  MUFU.EX2 R127, R0 ;  /* 0x00000000007f7308 */ /* 0x0003e80000000800 */
[----:B-1----:R-:W-:Y:S01]  /*9a00*/  FFMA.FTZ R0, R209, c[0x0][0x2d0], -R103 ;  /* 0x0000b400d1007a23 */ /* 0x002fe20000010867 */
[----:B------:R-:W-:Y:S01]  /*9a10*/  MOV R209, R155 ;  /* 0x0000009b00d17202 */ /* 0x000fe20000000f00 */
[----:B------:R-:W-:Y:S01]  /*9a20*/  IMAD.MOV.U32 R155, RZ, RZ, R151 ;  /* 0x000000ffff9b7224 */ /* 0x000fe200078e0097 */
[----:B------:R-:W-:Y:S02]  /*9a30*/  MOV R151, R150 ;  /* 0x0000009600977202 */ /* 0x000fe40000000f00 */
[----:B------:R-:W-:Y:S01]  /*9a40*/  MOV R150, R135 ;  /* 0x0000008700967202 */ /* 0x000fe20000000f00 */
[----:B------:R-:W-:Y:S02]  /*9a50*/  IMAD.MOV.U32 R135, RZ, RZ, R131 ;  /* 0x000000ffff877224 */ /* 0x000fe400078e0083 */
[----:B------:R1:W1:Y:S01]  /*9a60*/  MUFU.EX2 R131, R0 ;  /* 0x0000000000837308 */ /* 0x0002620000000800 */
[C---:B-----5:R-:W-:Y:S08]  /*9a70*/  HMMA.16816.F32 R20, R104.reuse, R108, R20 ;  /* 0x0000006c6814723c */ /* 0x060ff00000001814 */
[C---:B------:R-:W-:Y:S01]  /*9a80*/  HMMA.16816.F32 R24, R104.reuse, R110, R24 ;  /* 0x0000006e6818723c */ /* 0x040fe20000001818 */
[----:B------:R-:W5:Y:S03]  /*9a90*/  LDSM.16.MT88.4 R108, [R230+0x800] ;  /* 0x00080000e66c783b */ /* 0x000f660000004200 */
[----:B-1----:R-:W-:Y:S04]  /*9aa0*/  FFMA.FTZ R0, R141, c[0x0][0x2d0], -R103 ;  /* 0x0000b4008d007a23 */ /* 0x002fe80000010867 */
[----:B------:R1:W1:Y:S01]  /*9ab0*/  MUFU.EX2 R141, R0 ;  /* 0x00000000008d7308 */ /* 0x0002620000000800 */
[C---:B-----5:R-:W-:Y:S03]  /*9ac0*/  HMMA.16816.F32 R28, R104.reuse, R108, R28 ;  /* 0x0000006c681c723c */ /* 0x060fe6000000181c */
[----:B-1----:R-:W-:Y:S01]  /*9ad0*/  FFMA.FTZ R0, R209, c[0x0][0x2d0], -R3 ;  /* 0x0000b400d1007a23 */ /* 0x002fe20000010803 */
[----:B------:R-:W-:Y:S02]  /*9ae0*/  MOV R209, R151 ;  /* 0x0000009700d17202 */ /* 0x000fe40000000f00 */
[----:B------:R-:W-:Y:S01]  /*9af0*/  MOV R151, R135 ;  /* 0x0000008700977202 */ /* 0x000fe20000000f00 */
[----:B------:R-:W-:Y:S01]  /*9b00*/  IMAD.MOV.U32 R135, RZ, RZ, R140 ;  /* 0x000000ffff877224 */ /* 0x000fe200078e008c */
[C---:B------:R-:W-:Y:S01]  /*9b10*/  HMMA.16816.F32 R32, R104.reuse, R110, R32 ;  /* 0x0000006e6820723c */ /* 0x040fe20000001820 */
[----:B------:R-:W1:Y:S01]  /*9b20*/  LDSM.16.MT88.4 R108, [R224+0x3800] ;  /* 0x00380000e06c783b */ /* 0x000e620000004200 */
[----:B------:R5:W-:Y:S02]  /*9b30*/  MUFU.EX2 R140, R0 ;  /* 0x00000000008c7308 */ /* 0x000be40000000800 */
[----:B-----5:R-:W-:Y:S04]  /*9b40*/  FADD.FTZ R0, R120, R122 ;  /* 0x0000007a78007221 */ /* 0x020fe80000010000 */
[----:B------:R-:W-:Y:S02]  /*9b50*/  FADD.FTZ R123, R118, R0 ;  /* 0x00000000767b7221 */ /* 0x000fe40000010000 */
[----:B------:R-:W-:Y:S02]  /*9b60*/  LDSM.16.MT88.4 R116, [R228+0x1800] ;  /* 0x00180000e474783b */ /* 0x000fe40000004200 */
[----:B------:R-:W-:Y:S02]  /*9b70*/  FFMA.FTZ R0, R133, c[0x0][0x2d0], -R103 ;  /* 0x0000b40085007a23 */ /* 0x000fe40000010867 */
[----:B------:R-:W-:Y:S02]  /*9b80*/  FADD.FTZ R123, R128, R123 ;  /* 0x0000007b807b7221 */ /* 0x000fe40000010000 */
[----:B------:R-:W-:Y:S01]  /*9b90*/  FFMA.FTZ R128, R136, c[0x0][0x2d0], -R3 ;  /* 0x0000b40088807a23 */ /* 0x000fe20000010803 */
[----:B------:R5:W4:Y:S01]  /*9ba0*/  MUFU.EX2 R133, R0 ;  /* 0x0000000000857308 */ /* 0x000b220000000800 */
[----:B---3--:R-:W-:Y:S01]  /*9bb0*/  FADD.FTZ R2, R125, R123 ;  /* 0x0000007b7d027221 */ /* 0x008fe20000010000 */
[C---:B-1----:R-:W-:Y:S03]  /*9bc0*/  HMMA.16816.F32 R36, R104.reuse, R108, R36 ;  /* 0x0000006c6824723c */ /* 0x042fe60000001824 */
[----:B--2---:R-:W-:Y:S04]  /*9bd0*/  FADD.FTZ R2, R129, R2 ;  /* 0x0000000281027221 */ /* 0x004fe80000010000 */
[----:B------:R-:W-:Y:S01]  /*9be0*/  FADD.FTZ R2, R131, R2 ;  /* 0x0000000283027221 */ /* 0x000fe20000010000 */
[C---:B------:R-:W-:Y:S01]  /*9bf0*/  HMMA.16816.F32 R40, R104.reuse, R110, R40 ;  /* 0x0000006e6828723c */ /* 0x040fe20000001828 */
[----:B------:R-:W1:Y:S03]  /*9c00*/  LDSM.16.MT88.4 R108, [R228+0x3800] ;  /* 0x00380000e46c783b */ /* 0x000e660000004200 */
[----:B------:R-:W-:Y:S02]  /*9c10*/  FADD.FTZ R2, R141, R2 ;  /* 0x000000028d027221 */ /* 0x000fe40000010000 */
[----:B-----5:R-:W-:Y:S02]  /*9c20*/  FFMA.FTZ R0, R135, c[0x0][0x2d0], -R103 ;  /* 0x0000b40087007a23 */ /* 0x020fe40000010867 */
[----:B----4-:R-:W-:Y:S02]  /*9c30*/  FADD.FTZ R2, R133, R2 ;  /* 0x0000000285027221 */ /* 0x010fe40000010000 */
[----:B------:R-:W2:Y:S01]  /*9c40*/  MUFU.EX2 R135, R0 ;  /* 0x0000000000877308 */ /* 0x000ea20000000800 */
[C---:B-1----:R-:W-:Y:S03]  /*9c50*/  HMMA.16816.F32 R44, R104.reuse, R108, R44 ;  /* 0x0000006c682c723c */ /* 0x042fe6000000182c */
[----:B--2---:R-:W-:Y:S02]  /*9c60*/  FADD.FTZ R2, R135, R2 ;  /* 0x0000000287027221 */ /* 0x004fe40000010000 */
[--C-:B------:R-:W-:Y:S01]  /*9c70*/  FFMA.FTZ R0, R151, c[0x0][0x2d0], -R3.reuse ;  /* 0x0000b40097007a23 */ /* 0x100fe20000010803 */
[----:B------:R-:W-:Y:S02]  /*9c80*/  MOV R151, R132 ;  /* 0x0000008400977202 */ /* 0x000fe40000000f00 */
[C---:B------:R-:W-:Y:S01]  /*9c90*/  HMMA.16816.F32 R48, R104.reuse, R110, R48 ;  /* 0x0000006e6830723c */ /* 0x040fe20000001830 */
[----:B------:R-:W1:Y:S01]  /*9ca0*/  LDSM.16.MT88.4 R108, [R227+0x3800] ;  /* 0x00380000e36c783b */ /* 0x000e620000004200 */
[----:B------:R2:W-:Y:S02]  /*9cb0*/  MUFU.EX2 R132, R0 ;  /* 0x0000000000847308 */ /* 0x0005e40000000800 */
[----:B--2---:R-:W-:Y:S01]  /*9cc0*/  FFMA.FTZ R0, R150, c[0x0][0x2d0], -R3 ;  /* 0x0000b40096007a23 */ /* 0x004fe20000010803 */
[----:B------:R-:W-:Y:S01]  /*9cd0*/  MOV R150, R147 ;  /* 0x0000009300967202 */ /* 0x000fe20000000f00 */
[----:B------:R-:W-:Y:S01]  /*9ce0*/  IMAD.MOV.U32 R147, RZ, RZ, R146 ;  /* 0x000000ffff937224 */ /* 0x000fe200078e0092 */
[----:B------:R-:W-:Y:S02]  /*9cf0*/  MOV R146, R143 ;  /* 0x0000008f00927202 */ /* 0x000fe40000000f00 */
[----:B------:R-:W-:Y:S03]  /*9d00*/  MOV R143, R142 ;  /* 0x0000008e008f7202 */ /* 0x000fe60000000f00 */
[--C-:B------:R-:W-:Y:S02]  /*9d10*/  FFMA.FTZ R120, R147, c[0x0][0x2d0], -R103.reuse ;  /* 0x0000b40093787a23 */ /* 0x100fe40000010867 */
[--C-:B------:R-:W-:Y:S02]  /*9d20*/  FFMA.FTZ R121, R146, c[0x0][0x2d0], -R103.reuse ;  /* 0x0000b40092797a23 */ /* 0x100fe40000010867 */
[----:B------:R-:W-:Y:S01]  /*9d30*/  FFMA.FTZ R122, R143, c[0x0][0x2d0], -R103 ;  /* 0x0000b4008f7a7a23 */ /* 0x000fe20000010867 */
[----:B------:R-:W-:Y:S01]  /*9d40*/  MUFU.EX2 R216, R120 ;  /* 0x0000007800d87308 */ /* 0x000fe20000000800 */
[----:B------:R-:W-:Y:S01]  /*9d50*/  IMAD.MOV.U32 R142, RZ, RZ, R139 ;  /* 0x000000ffff8e7224 */ /* 0x000fe200078e008b */
[----:B------:R-:W-:Y:S01]  /*9d60*/  MOV R139, R138 ;  /* 0x0000008a008b7202 */ /* 0x000fe20000000f00 */
[C---:B-1----:R-:W-:Y:S03]  /*9d70*/  HMMA.16816.F32 R52, R104.reuse, R108, R52 ;  /* 0x0000006c6834723c */ /* 0x042fe60000001834 */
[----:B------:R-:W-:Y:S01]  /*9d80*/  MOV R138, R134 ;  /* 0x00000086008a7202 */ /* 0x000fe20000000f00 */
[--C-:B------:R-:W-:Y:S03]  /*9d90*/  FFMA.FTZ R208, R142, c[0x0][0x2d0], -R103.reuse ;  /* 0x0000b4008ed07a23 */ /* 0x100fe60000010867 */
[----:B------:R-:W-:Y:S01]  /*9da0*/  MUFU.EX2 R215, R121 ;  /* 0x0000007900d77308 */ /* 0x000fe20000000800 */
[C---:B------:R-:W-:Y:S01]  /*9db0*/  HMMA.16816.F32 R56, R104.reuse, R110, R56 ;  /* 0x0000006e6838723c */ /* 0x040fe20000001838 */
[----:B------:R-:W1:Y:S03]  /*9dc0*/  LDSM.16.MT88.4 R108, [R230+0x3800] ;  /* 0x00380000e66c783b */ /* 0x000e660000004200 */
[--C-:B------:R-:W-:Y:S05]  /*9dd0*/  FFMA.FTZ R166, R138, c[0x0][0x2d0], -R103.reuse ;  /* 0x0000b4008aa67a23 */ /* 0x100fea0000010867 */
[----:B------:R2:W-:Y:S10]  /*9de0*/  MUFU.EX2 R212, R122 ;  /* 0x0000007a00d47308 */ /* 0x0005f40000000800 */
[----:B------:R3:W-:Y:S10]  /*9df0*/  MUFU.EX2 R134, R0 ;  /* 0x0000000000867308 */ /* 0x0007f40000000800 */
[----:B------:R-:W-:Y:S01]  /*9e00*/  MUFU.EX2 R208, R208 ;  /* 0x000000d000d07308 */ /* 0x000fe20000000800 */
[----:B--2---:R-:W-:Y:S09]  /*9e10*/  LDSM.16.MT88.4 R120, [R227+0x2000] ;  /* 0x00200000e378783b */ /* 0x004ff20000004200 */
[----:B------:R-:W-:Y:S01]  /*9e20*/  MUFU.EX2 R166, R166 ;  /* 0x000000a600a67308 */ /* 0x000fe20000000800 */
[C---:B-1----:R-:W-:Y:S03]  /*9e30*/  HMMA.16816.F32 R60, R104.reuse, R108, R60 ;  /* 0x0000006c683c723c */ /* 0x042fe6000000183c */
[--C-:B---3--:R-:W-:Y:S02]  /*9e40*/  FFMA.FTZ R0, R209, c[0x0][0x2d0], -R103.reuse ;  /* 0x0000b400d1007a23 */ /* 0x108fe40000010867 */
[--C-:B------:R-:W-:Y:S02]  /*9e50*/  FFMA.FTZ R209, R139, c[0x0][0x2d0], -R103.reuse ;  /* 0x0000b4008bd17a23 */ /* 0x100fe40000010867 */
[----:B------:R-:W-:Y:S01]  /*9e60*/  LDSM.16.MT88.4 R136, [R230+0x2800] ;  /* 0x00280000e688783b */ /* 0x000fe20000004200 */
[C---:B------:R-:W-:Y:S01]  /*9e70*/  HMMA.16816.F32 R64, R104.reuse, R110, R64 ;  /* 0x0000006e6840723c */ /* 0x040fe20000001840 */
[----:B------:R1:W2:Y:S06]  /*9e80*/  MUFU.EX2 R222, R0 ;  /* 0x0000000000de7308 */ /* 0x0002ac0000000800 */
[----:B------:R-:W3:Y:S04]  /*9e90*/  LDSM.16.MT88.4 R108, [R224+0x6800] ;  /* 0x00680000e06c783b */ /* 0x000ee80000004200 */
[----:B------:R-:W-:Y:S01]  /*9ea0*/  MUFU.EX2 R209, R209 ;  /* 0x000000d100d17308 */ /* 0x000fe20000000800 */
[----:B-1----:R-:W-:Y:S02]  /*9eb0*/  FFMA.FTZ R0, R155, c[0x0][0x2d0], -R103 ;  /* 0x0000b4009b007a23 */ /* 0x002fe40000010867 */
[----:B--2---:R-:W-:Y:S07]  /*9ec0*/  FADD.FTZ R2, R222, R2 ;  /* 0x00000002de027221 */ /* 0x004fee0000010000 */
[----:B------:R1:W2:Y:S01]  /*9ed0*/  MUFU.EX2 R221, R0 ;  /* 0x0000000000dd7308 */ /* 0x0002a20000000800 */
[C---:B---3--:R-:W-:Y:S03]  /*9ee0*/  HMMA.16816.F32 R68, R104.reuse, R108, R68 ;  /* 0x0000006c6844723c */ /* 0x048fe60000001844 */
[--C-:B-1----:R-:W-:Y:S05]  /*9ef0*/  FFMA.FTZ R0, R154, c[0x0][0x2d0], -R3.reuse ;  /* 0x0000b4009a007a23 */ /* 0x102fea0000010803 */
[C---:B------:R-:W-:Y:S01]  /*9f00*/  HMMA.16816.F32 R72, R104.reuse, R110, R72 ;  /* 0x0000006e6848723c */ /* 0x040fe20000001848 */
[----:B------:R-:W1:Y:S01]  /*9f10*/  LDSM.16.MT88.4 R108, [R228+0x6800] ;  /* 0x00680000e46c783b */ /* 0x000e620000004200 */
[----:B------:R3:W-:Y:S02]  /*9f20*/  MUFU.EX2 R220, R0 ;  /* 0x0000000000dc7308 */ /* 0x0007e40000000800 */
[----:B--2---:R-:W-:Y:S02]  /*9f30*/  FADD.FTZ R2, R221, R2 ;  /* 0x00000002dd027221 */ /* 0x004fe40000010000 */
[----:B---3--:R-:W-:Y:S06]  /*9f40*/  FFMA.FTZ R0, R151, c[0x0][0x2d0], -R3 ;  /* 0x0000b40097007a23 */ /* 0x008fec0000010803 */
[----:B------:R2:W-:Y:S01]  /*9f50*/  MUFU.EX2 R219, R0 ;  /* 0x0000000000db7308 */ /* 0x0005e20000000800 */
[C---:B-1----:R-:W-:Y:S08]  /*9f60*/  HMMA.16816.F32 R76, R104.reuse, R108, R76 ;  /* 0x0000006c684c723c */ /* 0x042ff0000000184c */
[C---:B------:R-:W-:Y:S01]  /*9f70*/  HMMA.16816.F32 R80, R104.reuse, R110, R80 ;  /* 0x0000006e6850723c */ /* 0x040fe20000001850 */
[----:B------:R-:W1:Y:S03]  /*9f80*/  LDSM.16.MT88.4 R108, [R227+0x6800] ;  /* 0x00680000e36c783b */ /* 0x000e660000004200 */
[--C-:B--2---:R-:W-:Y:S02]  /*9f90*/  FFMA.FTZ R0, R150, c[0x0][0x2d0], -R103.reuse ;  /* 0x0000b40096007a23 */ /* 0x104fe40000010867 */
[----:B------:R-:W-:Y:S02]  /*9fa0*/  FFMA.FTZ R103, R153, c[0x0][0x2d0], -R103 ;  /* 0x0000b40099677a23 */ /* 0x000fe40000010867 */
[----:B------:R2:W3:Y:S10]  /*9fb0*/  MUFU.EX2 R217, R0 ;  /* 0x0000000000d97308 */ /* 0x0004f40000000800 */
[----:B------:R-:W-:Y:S10]  /*9fc0*/  MUFU.EX2 R164, R103 ;  /* 0x0000006700a47308 */ /* 0x000ff40000000800 */
[----:B------:R-:W-:Y:S01]  /*9fd0*/  MUFU.EX2 R103, R128 ;  /* 0x0000008000677308 */ /* 0x000fe20000000800 */
[--C-:B--2---:R-:W-:Y:S02]  /*9fe0*/  FFMA.FTZ R0, R152, c[0x0][0x2d0], -R3.reuse ;  /* 0x0000b40098007a23 */ /* 0x104fe40000010803 */
[----:B------:R-:W-:Y:S01]  /*9ff0*/  LDSM.16.MT88.4 R152, [R228+0x5800] ;  /* 0x00580000e498783b */ /* 0x000fe20000004200 */
[----:B---3--:R-:W-:Y:S06]  /*a000*/  FADD.FTZ R2, R217, R2 ;  /* 0x00000002d9027221 */ /* 0x008fec0000010000 */
[----:B------:R2:W3:Y:S01]  /*a010*/  MUFU.EX2 R213, R0 ;  /* 0x0000000000d57308 */ /* 0x0004e20000000800 */
[----:B------:R-:W-:Y:S01]  /*a020*/  FADD.FTZ R2, R216, R2 ;  /* 0x00000002d8027221 */ /* 0x000fe20000010000 */
[C---:B-1----:R-:W-:Y:S03]  /*a030*/  HMMA.16816.F32 R84, R104.reuse, R108, R84 ;  /* 0x0000006c6854723c */ /* 0x042fe60000001854 */
[----:B------:R-:W-:Y:S04]  /*a040*/  FADD.FTZ R2, R215, R2 ;  /* 0x00000002d7027221 */ /* 0x000fe80000010000 */
[----:B------:R-:W-:Y:S01]  /*a050*/  FADD.FTZ R2, R212, R2 ;  /* 0x00000002d4027221 */ /* 0x000fe20000010000 */
[C---:B------:R-:W-:Y:S01]  /*a060*/  HMMA.16816.F32 R88, R104.reuse, R110, R88 ;  /* 0x0000006e6858723c */ /* 0x040fe20000001858 */
[----:B------:R-:W1:Y:S03]  /*a070*/  LDSM.16.MT88.4 R108, [R230+0x6800] ;  /* 0x00680000e66c783b */ /* 0x000e660000004200 */
[----:B------:R-:W-:Y:S02]  /*a080*/  FADD.FTZ R2, R208, R2 ;  /* 0x00000002d0027221 */ /* 0x000fe40000010000 */
[--C-:B--2---:R-:W-:Y:S04]  /*a090*/  FFMA.FTZ R0, R149, c[0x0][0x2d0], -R3.reuse ;  /* 0x0000b40095007a23 */ /* 0x104fe80000010803 */
[----:B------:R2:W4:Y:S01]  /*a0a0*/  MUFU.EX2 R214, R0 ;  /* 0x0000000000d67308 */ /* 0x0005220000000800 */
[C---:B-1----:R-:W-:Y:S03]  /*a0b0*/  HMMA.16816.F32 R92, R104.reuse, R108, R92 ;  /* 0x0000006c685c723c */ /* 0x042fe6000000185c */
[--C-:B--2---:R-:W-:Y:S06]  /*a0c0*/  FFMA.FTZ R0, R148, c[0x0][0x2d0], -R3.reuse ;  /* 0x0000b40094007a23 */ /* 0x104fec0000010803 */
[----:B------:R1:W2:Y:S01]  /*a0d0*/  MUFU.EX2 R211, R0 ;  /* 0x0000000000d37308 */ /* 0x0002a20000000800 */
[----:B------:R-:W-:Y:S01]  /*a0e0*/  HMMA.16816.F32 R96, R104, R110, R96 ;  /* 0x0000006e6860723c */ /* 0x000fe20000001860 */
[----:B------:R-:W5:Y:S06]  /*a0f0*/  LDSM.16.MT88.4 R108, [R224+0x1000] ;  /* 0x00100000e06c783b */ /* 0x000f6c0000004200 */
[----:B------:R-:W-:Y:S02]  /*a100*/  F2FP.PACK_AB R104, R129, R125 ;  /* 0x0000007d8168723e */ /* 0x000fe400000000ff */
[----:B------:R-:W-:Y:S03]  /*a110*/  F2FP.PACK_AB R105, R127, R126 ;  /* 0x0000007e7f69723e */ /* 0x000fe600000000ff */
[----:B------:R-:W-:Y:S02]  /*a120*/  F2FP.PACK_AB R106, R141, R131 ;  /* 0x000000838d6a723e */ /* 0x000fe400000000ff */
[----:B------:R-:W-:Y:S01]  /*a130*/  F2FP.PACK_AB R107, R140, R130 ;  /* 0x000000828c6b723e */ /* 0x000fe200000000ff */
[--C-:B-1----:R-:W-:Y:S02]  /*a140*/  FFMA.FTZ R0, R145, c[0x0][0x2d0], -R3.reuse ;  /* 0x0000b40091007a23 */ /* 0x102fe40000010803 */
[----:B------:R-:W-:Y:S01]  /*a150*/  LDSM.16.MT88.4 R144, [R224+0x5800] ;  /* 0x00580000e090783b */ /* 0x000fe20000004200 */
[----:B------:R-:W-:Y:S01]  /*a160*/  FFMA.FTZ R3, R102, c[0x0][0x2d0], -R3 ;  /* 0x0000b40066037a23 */ /* 0x000fe20000010803 */
[----:B------:R1:W1:Y:S10]  /*a170*/  MUFU.EX2 R210, R0 ;  /* 0x0000000000d27308 */ /* 0x0002740000000800 */
[----:B------:R2:W2:Y:S01]  /*a180*/  MUFU.EX2 R102, R3 ;  /* 0x0000000300667308 */ /* 0x0004a20000000800 */
[C---:B-----5:R-:W-:Y:S08]  /*a190*/  HMMA.16816.F32 R4, R104.reuse, R108, R4 ;  /* 0x0000006c6804723c */ /* 0x060ff00000001804 */
[C---:B------:R-:W-:Y:S01]  /*a1a0*/  HMMA.16816.F32 R8, R104.reuse, R110, R8 ;  /* 0x0000006e6808723c */ /* 0x040fe20000001808 */
[----:B------:R-:W5:Y:S03]  /*a1b0*/  LDSM.16.MT88.4 R108, [R227+0x1000] ;  /* 0x00100000e36c783b */ /* 0x000f660000004200 */
[----:B-1----:R-:W-:Y:S04]  /*a1c0*/  FADD.FTZ R0, R126, R124 ;  /* 0x0000007c7e007221 */ /* 0x002fe80000010000 */
[C---:B------:R-:W-:Y:S04]  /*a1d0*/  HMMA.16816.F32 R12, R104.reuse, R112, R12 ;  /* 0x00000070680c723c */ /* 0x040fe8000000180c */
[----:B------:R-:W-:Y:S02]  /*a1e0*/  FADD.FTZ R0, R127, R0 ;  /* 0x000000007f007221 */ /* 0x000fe40000010000 */
[----:B------:R-:W-:Y:S02]  /*a1f0*/  LDSM.16.MT88.4 R124, [R228+0x5000] ;  /* 0x00500000e47c783b */ /* 0x000fe40000004200 */
[C---:B------:R-:W-:Y:S04]  /*a200*/  HMMA.16816.F32 R16, R104.reuse, R114, R16 ;  /* 0x000000726810723c */ /* 0x040fe80000001810 */
[----:B------:R-:W-:Y:S02]  /*a210*/  FADD.FTZ R0, R130, R0 ;  /* 0x0000000082007221 */ /* 0x000fe40000010000 */
[----:B------:R-:W1:Y:S02]  /*a220*/  LDSM.16.MT88.4 R112, [R230+0x1000] ;  /* 0x00100000e670783b */ /* 0x000e640000004200 */
[----:B------:R-:W-:Y:S04]  /*a230*/  FADD.FTZ R0, R140, R0 ;  /* 0x000000008c007221 */ /* 0x000fe80000010000 */
[----:B------:R-:W-:Y:S02]  /*a240*/  FADD.FTZ R0, R132, R0 ;  /* 0x0000000084007221 */ /* 0x000fe40000010000 */
[----:B------:R-:W-:Y:S02]  /*a250*/  LDSM.16.MT88.4 R128, [R227+0x2800] ;  /* 0x00280000e380783b */ /* 0x000fe40000004200 */
[----:B------:R-:W-:Y:S04]  /*a260*/  FADD.FTZ R0, R134, R0 ;  /* 0x0000000086007221 */ /* 0x000fe80000010000 */
[----:B------:R-:W-:Y:S04]  /*a270*/  FADD.FTZ R0, R220, R0 ;  /* 0x00000000dc007221 */ /* 0x000fe80000010000 */
[----:B------:R-:W-:Y:S01]  /*a280*/  FADD.FTZ R0, R219, R0 ;  /* 0x00000000db007221 */ /* 0x000fe20000010000 */
[C---:B-----5:R-:W-:Y:S03]  /*a290*/  HMMA.16816.F32 R20, R104.reuse, R108, R20 ;  /* 0x0000006c6814723c */ /* 0x060fe60000001814 */
[----:B---3--:R-:W-:Y:S04]  /*a2a0*/  FADD.FTZ R0, R213, R0 ;  /* 0x00000000d5007221 */ /* 0x008fe80000010000 */
[----:B----4-:R-:W-:Y:S01]  /*a2b0*/  FADD.FTZ R0, R214, R0 ;  /* 0x00000000d6007221 */ /* 0x010fe20000010000 */
[C---:B------:R-:W-:Y:S01]  /*a2c0*/  HMMA.16816.F32 R24, R104.reuse, R110, R24 ;  /* 0x0000006e6818723c */ /* 0x040fe20000001818 */
[----:B------:R-:W3:Y:S03]  /*a2d0*/  LDSM.16.MT88.4 R108, [R224+0x4000] ;  /* 0x00400000e06c783b */ /* 0x000ee60000004200 */
[----:B--2---:R-:W-:Y:S04]  /*a2e0*/  FADD.FTZ R0, R211, R0 ;  /* 0x00000000d3007221 */ /* 0x004fe80000010000 */
[----:B------:R-:W-:Y:S04]  /*a2f0*/  FADD.FTZ R0, R210, R0 ;  /* 0x00000000d2007221 */ /* 0x000fe80000010000 */
[----:B------:R-:W-:Y:S01]  /*a300*/  FADD.FTZ R3, R165, R0 ;  /* 0x00000000a5037221 */ /* 0x000fe20000010000 */
[C---:B-1----:R-:W-:Y:S03]  /*a310*/  HMMA.16816.F32 R28, R104.reuse, R112, R28 ;  /* 0x00000070681c723c */ /* 0x042fe6000000181c */
[----:B------:R-:W-:Y:S02]  /*a320*/  FADD.FTZ R0, R209, R2 ;  /* 0x00000002d1007221 */ /* 0x000fe40000010000 */
[----:B------:R-:W-:Y:S02]  /*a330*/  FADD.FTZ R3, R167, R3 ;  /* 0x00000003a7037221 */ /* 0x000fe40000010000 */
[----:B------:R-:W-:Y:S01]  /*a340*/  FADD.FTZ R2, R166, R0 ;  /* 0x00000000a6027221 */ /* 0x000fe20000010000 */
[C---:B------:R-:W-:Y:S01]  /*a350*/  HMMA.16816.F32 R32, R104.reuse, R114, R32 ;  /* 0x000000726820723c */ /* 0x040fe20000001820 */
[----:B------:R-:W1:Y:S03]  /*a360*/  LDSM.16.MT88.4 R112, [R228+0x4000] ;  /* 0x00400000e470783b */ /* 0x000e660000004200 */
[----:B------:R-:W-:Y:S02]  /*a370*/  FADD.FTZ R2, R164, R2 ;  /* 0x00000002a4027221 */ /* 0x000fe40000010000 */
[----:B------:R-:W-:Y:S06]  /*a380*/  FADD.FTZ R0, R103, R3 ;  /* 0x0000000367007221 */ /* 0x000fec0000010000 */
[----:B------:R-:W-:Y:S01]  /*a390*/  FADD.FTZ R0, R102, R0 ;  /* 0x0000000066007221 */ /* 0x000fe20000010000 */
[C---:B---3--:R-:W-:Y:S08]  /*a3a0*/  HMMA.16816.F32 R36, R104.reuse, R108, R36 ;  /* 0x0000006c6824723c */ /* 0x048ff00000001824 */
[C---:B------:R-:W-:Y:S01]  /*a3b0*/  HMMA.16816.F32 R40, R104.reuse, R110, R40 ;  /* 0x0000006e6828723c */ /* 0x040fe20000001828 */
[----:B------:R-:W2:Y:S07]  /*a3c0*/  LDSM.16.MT88.4 R108, [R227+0x4000] ;  /* 0x00400000e36c783b */ /* 0x000eae0000004200 */
[C---:B-1----:R-:W-:Y:S08]  /*a3d0*/  HMMA.16816.F32 R44, R104.reuse, R112, R44 ;  /* 0x00000070682c723c */ /* 0x042ff0000000182c */
[C---:B------:R-:W-:Y:S01]  /*a3e0*/  HMMA.16816.F32 R48, R104.reuse, R114, R48 ;  /* 0x000000726830723c */ /* 0x040fe20000001830 */
[----:B------:R-:W1:Y:S07]  /*a3f0*/  LDSM.16.MT88.4 R112, [R230+0x4000] ;  /* 0x00400000e670783b */ /* 0x000e6e0000004200 */
[C---:B--2---:R-:W-:Y:S08]  /*a400*/  HMMA.16816.F32 R52, R104.reuse, R108, R52 ;  /* 0x0000006c6834723c */ /* 0x044ff00000001834 */
        /* <DEDUP_REMOVED lines=15> */
[----:B------:R-:W-:Y:S01]  /*a500*/  HMMA.16816.F32 R96, R104, R114, R96 ;  /* 0x000000726860723c */ /* 0x000fe20000001860 */
[----:B------:R-:W1:Y:S06]  /*a510*/  LDSM.16.MT88.4 R112, [R227+0x1800] ;  /* 0x00180000e370783b */ /* 0x000e6c0000004200 */
[----:B------:R-:W-:Y:S02]  /*a520*/  F2FP.PACK_AB R104, R135, R133 ;  /* 0x000000858768723e */ /* 0x000fe400000000ff */
[----:B------:R-:W-:Y:S03]  /*a530*/  F2FP.PACK_AB R105, R134, R132 ;  /* 0x000000848669723e */ /* 0x000fe600000000ff */
[----:B------:R-:W-:Y:S02]  /*a540*/  F2FP.PACK_AB R106, R221, R222 ;  /* 0x000000dedd6a723e */ /* 0x000fe400000000ff */
[----:B------:R-:W-:Y:S07]  /*a550*/  F2FP.PACK_AB R107, R219, R220 ;  /* 0x000000dcdb6b723e */ /* 0x000fee00000000ff */
[C---:B--2---:R-:W-:Y:S08]  /*a560*/  HMMA.16816.F32 R4, R104.reuse, R108, R4 ;  /* 0x0000006c6804723c */ /* 0x044ff00000001804 */
        /* <DEDUP_REMOVED lines=47> */
[----:B------:R-:W4:Y:S07]  /*a860*/  LDSM.16.MT88.4 R120, [R230+0x5000] ;  /* 0x00500000e678783b */ /* 0x000f2e0000004200 */
[C---:B-1----:R-:W-:Y:S08]  /*a870*/  HMMA.16816.F32 R28, R104.reuse, R112, R28 ;  /* 0x00000070681c723c */ /* 0x042ff0000000181c */
[C---:B------:R-:W-:Y:S01]  /*a880*/  HMMA.16816.F32 R32, R104.reuse, R114, R32 ;  /* 0x000000726820723c */ /* 0x040fe20000001820 */
[----:B------:R-:W-:Y:S07]  /*a890*/  LDSM.16.MT88.4 R112, [R228+0x8000] ;  /* 0x00800000e470783b */ /* 0x000fee0000004200 */
[C---:B--2---:R-:W-:Y:S08]  /*a8a0*/  HMMA.16816.F32 R36, R104.reuse, R108, R36 ;  /* 0x0000006c6824723c */ /* 0x044ff00000001824 */
[C---:B------:R-:W-:Y:S01]  /*a8b0*/  HMMA.16816.F32 R40, R104.reuse, R110, R40 ;  /* 0x0000006e6828723c */ /* 0x040fe20000001828 */
[----:B------:R-:W1:Y:S07]  /*a8c0*/  LDSM.16.MT88.4 R108, [R224+0x8000] ;  /* 0x00800000e06c783b */ /* 0x000e6e0000004200 */
[C---:B------:R-:W-:Y:S08]  /*a8d0*/  HMMA.16816.F32 R44, R104.reuse, R124, R44 ;  /* 0x0000007c682c723c */ /* 0x040ff0000000182c */
[C---:B------:R-:W-:Y:S01]  /*a8e0*/  HMMA.16816.F32 R48, R104.reuse, R126, R48 ;  /* 0x0000007e6830723c */ /* 0x040fe20000001830 */
[----:B------:R-:W2:Y:S07]  /*a8f0*/  LDSM.16.MT88.4 R124, [R227+0x8000] ;  /* 0x00800000e37c783b */ /* 0x000eae0000004200 */
[C---:B---3--:R-:W-:Y:S08]  /*a900*/  HMMA.16816.F32 R52, R104.reuse, R116, R52 ;  /* 0x000000746834723c */ /* 0x048ff00000001834 */
[C---:B------:R-:W-:Y:S01]  /*a910*/  HMMA.16816.F32 R56, R104.reuse, R118, R56 ;  /* 0x000000766838723c */ /* 0x040fe20000001838 */
[----:B------:R-:W3:Y:S07]  /*a920*/  LDSM.16.MT88.4 R116, [R230+0x8000] ;  /* 0x00800000e674783b */ /* 0x000eee0000004200 */
[C---:B----4-:R-:W-:Y:S08]  /*a930*/  HMMA.16816.F32 R60, R104.reuse, R120, R60 ;  /* 0x00000078683c723c */ /* 0x050ff0000000183c */
[C---:B------:R-:W-:Y:S01]  /*a940*/  HMMA.16816.F32 R64, R104.reuse, R122, R64 ;  /* 0x0000007a6840723c */ /* 0x040fe20000001840 */
[----:B------:R-:W-:Y:S07]  /*a950*/  LDSM.16.MT88.4 R120, [R228+0x2800] ;  /* 0x00280000e478783b */ /* 0x000fee0000004200 */
[C---:B-1----:R-:W-:Y:S08]  /*a960*/  HMMA.16816.F32 R68, R104.reuse, R108, R68 ;  /* 0x0000006c6844723c */ /* 0x042ff00000001844 */
[C---:B------:R-:W-:Y:S08]  /*a970*/  HMMA.16816.F32 R72, R104.reuse, R110, R72 ;  /* 0x0000006e6848723c */ /* 0x040ff00000001848 */
[C---:B------:R-:W-:Y:S08]  /*a980*/  HMMA.16816.F32 R76, R104.reuse, R112, R76 ;  /* 0x00000070684c723c */ /* 0x040ff0000000184c */
[C---:B------:R-:W-:Y:S01]  /*a990*/  HMMA.16816.F32 R80, R104.reuse, R114, R80 ;  /* 0x000000726850723c */ /* 0x040fe20000001850 */
[----:B------:R-:W1:Y:S07]  /*a9a0*/  LDSM.16.MT88.4 R112, [R224+0x2800] ;  /* 0x00280000e070783b */ /* 0x000e6e0000004200 */
[C---:B--2---:R-:W-:Y:S08]  /*a9b0*/  HMMA.16816.F32 R84, R104.reuse, R124, R84 ;  /* 0x0000007c6854723c */ /* 0x044ff00000001854 */
[C---:B------:R-:W-:Y:S08]  /*a9c0*/  HMMA.16816.F32 R88, R104.reuse, R126, R88 ;  /* 0x0000007e6858723c */ /* 0x040ff00000001858 */
[C---:B---3--:R-:W-:Y:S08]  /*a9d0*/  HMMA.16816.F32 R92, R104.reuse, R116, R92 ;  /* 0x00000074685c723c */ /* 0x048ff0000000185c */
[----:B------:R-:W-:Y:S07]  /*a9e0*/  HMMA.16816.F32 R96, R104, R118, R96 ;  /* 0x000000766860723c */ /* 0x000fee0000001860 */
[----:B------:R-:W-:Y:S02]  /*a9f0*/  F2FP.PACK_AB R104, R209, R208 ;  /* 0x000000d0d168723e */ /* 0x000fe400000000ff */
[----:B------:R-:W-:Y:S03]  /*aa00*/  F2FP.PACK_AB R105, R167, R165 ;  /* 0x000000a5a769723e */ /* 0x000fe600000000ff */
[----:B------:R-:W-:Y:S02]  /*aa10*/  F2FP.PACK_AB R106, R164, R166 ;  /* 0x000000a6a46a723e */ /* 0x000fe400000000ff */
[----:B------:R-:W-:Y:S02]  /*aa20*/  F2FP.PACK_AB R107, R102, R103 ;  /* 0x00000067666b723e */ /* 0x000fe400000000ff */
[----:B------:R-:W-:Y:S05]  /*aa30*/  MOV R103, R101 ;  /* 0x0000006500677202 */ /* 0x000fea0000000f00 */
[C---:B-1----:R-:W-:Y:S01]  /*aa40*/  HMMA.16816.F32 R108, R104.reuse, R112, R4 ;  /* 0x00000070686c723c */ /* 0x042fe20000001804 */
[----:B------:R-:W1:Y:S07]  /*aa50*/  LDSM.16.MT88.4 R4, [R227+0x5800] ;  /* 0x00580000e304783b */ /* 0x000e6e0000004200 */
[C---:B------:R-:W-:Y:S01]  /*aa60*/  HMMA.16816.F32 R112, R104.reuse, R114, R8 ;  /* 0x000000726870723c */ /* 0x040fe20000001808 */
[----:B------:R-:W2:Y:S07]  /*aa70*/  LDSM.16.MT88.4 R8, [R230+0x5800] ;  /* 0x00580000e608783b */ /* 0x000eae0000004200 */
[C---:B------:R-:W-:Y:S01]  /*aa80*/  HMMA.16816.F32 R116, R104.reuse, R120, R12 ;  /* 0x000000786874723c */ /* 0x040fe2000000180c */
[----:B------:R-:W3:Y:S07]  /*aa90*/  LDSM.16.MT88.4 R12, [R224+0x8800] ;  /* 0x00880000e00c783b */ /* 0x000eee0000004200 */
[C---:B------:R-:W-:Y:S01]  /*aaa0*/  HMMA.16816.F32 R120, R104.reuse, R122, R16 ;  /* 0x0000007a6878723c */ /* 0x040fe20000001810 */
[----:B------:R-:W4:Y:S07]  /*aab0*/  LDSM.16.MT88.4 R16, [R228+0x8800] ;  /* 0x00880000e410783b */ /* 0x000f2e0000004200 */
[C---:B------:R-:W-:Y:S01]  /*aac0*/  HMMA.16816.F32 R124, R104.reuse, R128, R20 ;  /* 0x00000080687c723c */ /* 0x040fe20000001814 */
[----:B------:R-:W2:Y:S07]  /*aad0*/  LDSM.16.MT88.4 R20, [R227+0x8800] ;  /* 0x00880000e314783b */ /* 0x000eae0000004200 */
[C---:B------:R-:W-:Y:S01]  /*aae0*/  HMMA.16816.F32 R128, R104.reuse, R130, R24 ;  /* 0x000000826880723c */ /* 0x040fe20000001818 */
[----:B------:R-:W1:Y:S07]  /*aaf0*/  LDSM.16.MT88.4 R24, [R230+0x8800] ;  /* 0x00880000e618783b */ /* 0x000e6e0000004200 */
[C---:B------:R-:W-:Y:S01]  /*ab00*/  HMMA.16816.F32 R132, R104.reuse, R136, R28 ;  /* 0x000000886884723c */ /* 0x040fe2000000181c */
[----:B------:R-:W5:Y:S04]  /*ab10*/  LDL R31, [R1+0x10] ;  /* 0x00001000011f7983 */ /* 0x000f680000100800 */
[----:B------:R1:W-:Y:S03]  /*ab20*/  STL [R1+0x18], R2 ;  /* 0x0000180201007387 */ /* 0x0003e60000100800 */
[C---:B------:R-:W-:Y:S01]  /*ab30*/  HMMA.16816.F32 R136, R104.reuse, R138, R32 ;  /* 0x0000008a6888723c */ /* 0x040fe20000001820 */
[----:B------:R1:W-:Y:S04]  /*ab40*/  STL [R1+0x8], R223 ;  /* 0x000008df01007387 */ /* 0x0003e80000100800 */
[----:B------:R1:W-:Y:S03]  /*ab50*/  STL [R1+0x1c], R0 ;  /* 0x00001c0001007387 */ /* 0x0003e60000100800 */
[C---:B------:R-:W-:Y:S08]  /*ab60*/  HMMA.16816.F32 R140, R104.reuse, R144, R36 ;  /* 0x00000090688c723c */ /* 0x040ff00000001824 */
[C---:B------:R-:W-:Y:S08]  /*ab70*/  HMMA.16816.F32 R144, R104.reuse, R146, R40 ;  /* 0x000000926890723c */ /* 0x040ff00000001828 */
[C---:B------:R-:W-:Y:S08]  /*ab80*/  HMMA.16816.F32 R148, R104.reuse, R152, R44 ;  /* 0x000000986894723c */ /* 0x040ff0000000182c */
[C---:B------:R-:W-:Y:S08]  /*ab90*/  HMMA.16816.F32 R152, R104.reuse, R154, R48 ;  /* 0x0000009a6898723c */ /* 0x040ff00000001830 */
[C---:B-1----:R-:W-:Y:S08]  /*aba0*/  HMMA.16816.F32 R52, R104.reuse, R4, R52 ;  /* 0x000000046834723c */ /* 0x042ff00000001834 */
[C---:B------:R-:W-:Y:S08]  /*abb0*/  HMMA.16816.F32 R56, R104.reuse, R6, R56 ;  /* 0x000000066838723c */ /* 0x040ff00000001838 */
[C---:B--2---:R-:W-:Y:S08]  /*abc0*/  HMMA.16816.F32 R60, R104.reuse, R8, R60 ;  /* 0x00000008683c723c */ /* 0x044ff0000000183c */
[C---:B------:R-:W-:Y:S08]  /*abd0*/  HMMA.16816.F32 R64, R104.reuse, R10, R64 ;  /* 0x0000000a6840723c */ /* 0x040ff00000001840 */
[C---:B---3--:R-:W-:Y:S08]  /*abe0*/  HMMA.16816.F32 R68, R104.reuse, R12, R68 ;  /* 0x0000000c6844723c */ /* 0x048ff00000001844 */
[C---:B------:R-:W-:Y:S08]  /*abf0*/  HMMA.16816.F32 R72, R104.reuse, R14, R72 ;  /* 0x0000000e6848723c */ /* 0x040ff00000001848 */
[C---:B----4-:R-:W-:Y:S08]  /*ac00*/  HMMA.16816.F32 R76, R104.reuse, R16, R76 ;  /* 0x00000010684c723c */ /* 0x050ff0000000184c */
[C---:B------:R-:W-:Y:S08]  /*ac10*/  HMMA.16816.F32 R80, R104.reuse, R18, R80 ;  /* 0x000000126850723c */ /* 0x040ff00000001850 */
[C---:B------:R-:W-:Y:S08]  /*ac20*/  HMMA.16816.F32 R84, R104.reuse, R20, R84 ;  /* 0x000000146854723c */ /* 0x040ff00000001854 */
[C---:B------:R-:W-:Y:S08]  /*ac30*/  HMMA.16816.F32 R88, R104.reuse, R22, R88 ;  /* 0x000000166858723c */ /* 0x040ff00000001858 */
[C---:B------:R-:W-:Y:S08]  /*ac40*/  HMMA.16816.F32 R92, R104.reuse, R24, R92 ;  /* 0x00000018685c723c */ /* 0x040ff0000000185c */
[----:B------:R-:W-:Y:S07]  /*ac50*/  HMMA.16816.F32 R96, R104, R26, R96 ;  /* 0x0000001a6860723c */ /* 0x000fee0000001860 */
[----:B------:R-:W-:Y:S02]  /*ac60*/  MOV R104, R100 ;  /* 0x0000006400687202 */ /* 0x000fe40000000f00 */
[----:B-----5:R-:W-:Y:S03]  /*ac70*/  ISETP.GT.AND P0, PT, R218, R31, PT ;  /* 0x0000001fda00720c */ /* 0x020fe60003f04270 */
[----:B------:R-:W-:Y:S10]  /*ac80*/  IMAD.MOV.U32 R218, RZ, RZ, R223 ;  /* 0x000000ffffda7224 */ /* 0x000ff400078e00df */
[----:B------:R-:W-:-:S05]  /*ac90*/  @P0 BRA `(.L_x_446) ;  /* 0xffffb5c000000947 */ /* 0x000fca000383ffff */
.L_x_445:
[----:B--2---:R-:W2:Y:S02]  /*aca0*/  LDL R0, [R1+0x8] ;  /* 0x0000080001007983 */ /* 0x004ea40000100800 */
[----:B--2---:R-:W-:-:S13]  /*acb0*/  ISETP.GE.AND P0, PT, R0, RZ, PT ;  /* 0x000000ff0000720c */ /* 0x004fda0003f06270 */
[----:B------:R-:W-:Y:S05]  /*acc0*/  @!P0 BRA `(.L_x_447) ;  /* 0x0000418000008947 */ /* 0x000fea0003800000 */
[----:B------:R-:W-:Y:S02]  /*acd0*/  MOV R103, R100 ;  /* 0x0000006400677202 */ /* 0x000fe40000000f00 */
[----:B------:R-:W-:Y:S02]  /*ace0*/  MOV R102, R101 ;  /* 0x0000006500667202 */ /* 0x000fe40000000f00 */
.L_x_448:
[----:B-1----:R-:W2:Y:S01]  /*acf0*/  LDL.64 R2, [R1+0x30] ;  /* 0x0000300001027983 */ /* 0x002ea20000100a00 */
[----:B------:R-:W-:Y:S04]  /*ad00*/  DEPBAR.LE SB0, 0x0 ;  /* 0x000080000000791a */ /* 0x000fe80000000000 */
[----:B------:R-:W-:Y:S01]  /*ad10*/  WARPSYNC 0xffffffff ;  /* 0xffffffff00007948 */ /* 0x000fe20003800000 */
[----:B------:R-:W2:Y:S04]  /*ad20*/  LDL R22, [R1+0x40] ;  /* 0x0000400001167983 */ /* 0x000ea80000100800 */
[----:B------:R1:W-:Y:S04]  /*ad30*/  STL [R1+0xcc], R98 ;  /* 0x0000cc6201007387 */ /* 0x0003e80000100800 */
[----:B------:R-:W-:Y:S08]  /*ad40*/  BAR.SYNC.DEFER_BLOCKING 0x0 ;  /* 0x0000000000007b1d */ /* 0x000ff00000010000 */
[----:B------:R-:W3:Y:S08]  /*ad50*/  LDSM.16.M88.4 R8, [R225] ;  /* 0x00000000e108783b */ /* 0x000ef00000000200 */
[----:B-1----:R-:W4:Y:S04]  /*ad60*/  LDL.LU R98, [R1+0x8] ;  /* 0x0000080001627983 */ /* 0x002f280000300800 */
[----:B------:R1:W-:Y:S04]  /*ad70*/  STL [R1+0xc8], R99 ;  /* 0x0000c86301007387 */ /* 0x0003e80000100800 */
[----:B-----5:R-:W-:Y:S04]  /*ad80*/  STL [R1+0xa0], R252 ;  /* 0x0000a0fc01007387 */ /* 0x020fe80000100800 */
[----:B------:R1:W-:Y:S04]  /*ad90*/  STL [R1+0x9c], R251 ;  /* 0x00009cfb01007387 */ /* 0x0003e80000100800 */
[----:B------:R-:W-:Y:S04]  /*ada0*/  STL [R1+0x98], R250 ;  /* 0x000098fa01007387 */ /* 0x000fe80000100800 */
[----:B------:R-:W1:Y:S08]  /*adb0*/  LDSM.16.M88.4 R16, [R225+0x800] ;  /* 0x00080000e110783b */ /* 0x000e700000000200 */
[----:B------:R-:W2:Y:S01]  /*adc0*/  LDSM.16.M88.4 R24, [R225+0x1000] ;  /* 0x00100000e118783b */ /* 0x000ea20000000200 */
[C---:B---3--:R-:W-:Y:S07]  /*add0*/  HMMA.16816.F32 R4, R156.reuse, R8, RZ ;  /* 0x000000089c04723c */ /* 0x048fee00000018ff */
[----:B-1----:R-:W3:Y:S01]  /*ade0*/  LDL R99, [R1+0x4] ;  /* 0x0000040001637983 */ /* 0x002ee20000100800 */
[----:B------:R-:W-:Y:S01]  /*adf0*/  MOV R251, 0x6 ;  /* 0x0000000600fb7802 */ /* 0x000fe20000000f00 */
[C---:B------:R-:W-:Y:S02]  /*ae00*/  HMMA.16816.F32 R8, R156.reuse, R10, RZ ;  /* 0x0000000a9c08723c */ /* 0x040fe400000018ff */
[----:B------:R-:W1:Y:S08]  /*ae10*/  LDSM.16.M88.4 R32, [R225+0x1800] ;  /* 0x00180000e120783b */ /* 0x000e700000000200 */
[----:B------:R-:W1:Y:S08]  /*ae20*/  LDSM.16.M88.4 R40, [R225+0x2000] ;  /* 0x00200000e128783b */ /* 0x000e700000000200 */
[----:B------:R-:W1:Y:S01]  /*ae30*/  LDSM.16.M88.4 R48, [R225+0x2800] ;  /* 0x00280000e130783b */ /* 0x000e620000000200 */
[C---:B------:R-:W-:Y:S07]  /*ae40*/  HMMA.16816.F32 R12, R156.reuse, R16, RZ ;  /* 0x000000109c0c723c */ /* 0x040fee00000018ff */
[----:B------:R-:W1:Y:S01]  /*ae50*/  LDSM.16.M88.4 R104, [R231] ;  /* 0x00000000e768783b */ /* 0x000e620000000200 */
[C---:B------:R-:W-:Y:S07]  /*ae60*/  HMMA.16816.F32 R16, R156.reuse, R18, RZ ;  /* 0x000000129c10723c */ /* 0x040fee00000018ff */
[----:B------:R-:W1:Y:S08]  /*ae70*/  LDSM.16.M88.4 R164, [R248] ;  /* 0x00000000f8a4783b */ /* 0x000e700000000200 */
[----:B------:R-:W1:Y:S08]  /*ae80*/  LDSM.16.M88.4 R208, [R247] ;  /* 0x00000000f7d0783b */ /* 0x000e700000000200 */
[----:B------:R-:W1:Y:S08]  /*ae90*/  LDSM.16.M88.4 R212, [R246] ;  /* 0x00000000f6d4783b */ /* 0x000e700000000200 */
[----:B------:R-:W1:Y:S08]  /*aea0*/  LDSM.16.M88.4 R216, [R245] ;  /* 0x00000000f5d8783b */ /* 0x000e700000000200 */
[----:B------:R-:W1:Y:S08]  /*aeb0*/  LDSM.16.M88.4 R220, [R244] ;  /* 0x00000000f4dc783b */ /* 0x000e700000000200 */
        /* <DEDUP_REMOVED lines=8> */
[----:B------:R-:W-:Y:S01]  /*af40*/  STL [R1+0xbc], R159 ;  /* 0x0000bc9f01007387 */ /* 0x000fe20000100800 */
[----:B--2---:R-:W-:Y:S02]  /*af50*/  MOV R3, R22 ;  /* 0x0000001600037202 */ /* 0x004fe40000000f00 */
[----:B----4-:R-:W-:Y:S01]  /*af60*/  SHF.R.S32.HI R0, RZ, 0x1f, R98 ;  /* 0x0000001fff007819 */ /* 0x010fe20000011462 */
[----:B------:R-:W-:Y:S04]  /*af70*/  IMAD.WIDE.U32 R20, R98, c[0x0][0x208], RZ ;  /* 0x0000820062147a25 */ /* 0x000fe800078e00ff */
[----:B------:R-:W-:Y:S02]  /*af80*/  IMAD R0, R0, c[0x0][0x208], RZ ;  /* 0x0000820000007a24 */ /* 0x000fe400078e02ff */
[----:B------:R-:W-:Y:S04]  /*af90*/  IMAD.WIDE.U32 R2, R20, 0x60, R2 ;  /* 0x0000006014027825 */ /* 0x000fe800078e0002 */
[----:B------:R-:W-:Y:S05]  /*afa0*/  IMAD R0, R98, c[0x0][0x20c], R0 ;  /* 0x0000830062007a24 */ /* 0x000fea00078e0200 */
[----:B------:R-:W-:Y:S02]  /*afb0*/  IADD3 R0, R21, R0, RZ ;  /* 0x0000000015007210 */ /* 0x000fe40007ffe0ff */
[C---:B------:R-:W-:Y:S03]  /*afc0*/  HMMA.16816.F32 R20, R156.reuse, R24, RZ ;  /* 0x000000189c14723c */ /* 0x040fe600000018ff */
[----:B------:R-:W-:Y:S05]  /*afd0*/  IMAD R0, R0, 0x60, RZ ;  /* 0x0000006000007824 */ /* 0x000fea00078e02ff */
[C---:B------:R-:W-:Y:S01]  /*afe0*/  HMMA.16816.F32 R24, R156.reuse, R26, RZ ;  /* 0x0000001a9c18723c */ /* 0x040fe200000018ff */
[----:B------:R-:W-:Y:S03]  /*aff0*/  IADD3 R44, R3, R0, RZ ;  /* 0x00000000032c7210 */ /* 0x000fe60007ffe0ff */
[C---:B------:R-:W-:Y:S02]  /*b000*/  SHF.L.U32 R0, R2.reuse, 0x1, RZ ;  /* 0x0000000102007819 */ /* 0x040fe400000006ff */
[----:B------:R-:W-:Y:S02]  /*b010*/  SHF.L.U64.HI R44, R2, 0x1, R44 ;  /* 0x00000001022c7819 */ /* 0x000fe4000001022c */
[C---:B-1----:R-:W-:Y:S01]  /*b020*/  HMMA.16816.F32 R28, R156.reuse, R32, RZ ;  /* 0x000000209c1c723c */ /* 0x042fe200000018ff */
        /* <DEDUP_REMOVED lines=8> */
[----:B---3--:R1:W-:Y:S01]  /*b0b0*/  LDGSTS.E.BYPASS.LTC128B.128 [R99+0x100], [R2.64], !P4 ;  /* 0x0010000002637fae */ /* 0x0083e2000e101d46 */
[----:B------:R-:W-:Y:S02]  /*b0c0*/  IADD3 R0, P0, R0, 0x100, RZ ;  /* 0x0000010000007810 */ /* 0x000fe40007f1e0ff */
[--C-:B------:R-:W-:Y:S02]  /*b0d0*/  IADD3.X R37, RZ, c[0x0][0x1fc], R44.reuse, P1, P5 ;  /* 0x00007f00ff257a10 */ /* 0x100fe40000fea42c */
[----:B------:R-:W-:Y:S03]  /*b0e0*/  IADD3 R46, P1, R0, c[0x0][0x1f8], RZ ;  /* 0x00007e00002e7a10 */ /* 0x000fe60007f3e0ff */
[----:B------:R2:W-:Y:S01]  /*b0f0*/  LDGSTS.E.BYPASS.LTC128B.128 [R99+0x3100], [R36.64], !P3 ;  /* 0x0310000024637fae */ /* 0x0005e2000d901d46 */
[----:B------:R-:W-:Y:S02]  /*b100*/  IADD3.X R47, RZ, c[0x0][0x1fc], R44, P1, P0 ;  /* 0x00007f00ff2f7a10 */ /* 0x000fe40000fe042c */
[----:B------:R-:W-:Y:S04]  /*b110*/  MOV R0, c[0x0][0x208] ;  /* 0x0000820000007a02 */ /* 0x000fe80000000f00 */
[C---:B------:R-:W-:Y:S01]  /*b120*/  SHF.L.U32 R100, R0.reuse, 0x6, RZ ;  /* 0x0000000600647819 */ /* 0x040fe200000006ff */
[----:B------:R3:W-:Y:S01]  /*b130*/  LDGSTS.E.BYPASS.LTC128B.128 [R99+0x6100], [R46.64], !P2 ;  /* 0x061000002e637fae */ /* 0x0007e2000d101d46 */
[----:B------:R-:W-:Y:S02]  /*b140*/  SHF.L.U64.HI R0, R0, R251, c[0x0][0x20c] ;  /* 0x0000830000007619 */ /* 0x000fe400000102fb */
[----:B-1----:R-:W-:Y:S04]  /*b150*/  IADD3 R2, P1, R2, R100, RZ ;  /* 0x0000006402027210 */ /* 0x002fe80007f3e0ff */
[----:B------:R-:W-:Y:S02]  /*b160*/  IADD3.X R3, R3, R0, RZ, P1, !PT ;  /* 0x0000000003037210 */ /* 0x000fe40000ffe4ff */
[----:B------:R-:W-:Y:S01]  /*b170*/  IADD3 R100, P0, R100, R2, RZ ;  /* 0x0000000264647210 */ /* 0x000fe20007f1e0ff */
[C---:B--2---:R-:W-:Y:S02]  /*b180*/  HMMA.16816.F32 R36, R156.reuse, R40, RZ ;  /* 0x000000289c24723c */ /* 0x044fe400000018ff */
[----:B------:R1:W-:Y:S01]  /*b190*/  LDGSTS.E.BYPASS.LTC128B.128 [R99+0x1100], [R2.64], !P4 ;  /* 0x0110000002637fae */ /* 0x0003e2000e101d46 */
[----:B------:R-:W-:Y:S02]  /*b1a0*/  IADD3.X R101, R0, R3, RZ, P0, !PT ;  /* 0x0000000300657210 */ /* 0x000fe400007fe4ff */
[C---:B------:R-:W-:Y:S02]  /*b1b0*/  ISETP.GT.AND P0, PT, R98.reuse, RZ, PT ;  /* 0x000000ff6200720c */ /* 0x040fe40003f04270 */
[----:B------:R-:W-:Y:S01]  /*b1c0*/  IADD3 R98, R98, -0x1, RZ ;  /* 0xffffffff62627810 */ /* 0x000fe20007ffe0ff */
[C---:B------:R-:W-:Y:S02]  /*b1d0*/  HMMA.16816.F32 R40, R156.reuse, R42, RZ ;  /* 0x0000002a9c28723c */ /* 0x040fe400000018ff */
[----:B------:R1:W-:Y:S06]  /*b1e0*/  LDGSTS.E.BYPASS.LTC128B.128 [R99+0x4100], [R2.64+0x80], !P3 ;  /* 0x0410008002637fae */ /* 0x0003ec000d901d46 */
[C---:B---3--:R-:W-:Y:S02]  /*b1f0*/  HMMA.16816.F32 R44, R156.reuse, R48, RZ ;  /* 0x000000309c2c723c */ /* 0x048fe400000018ff */
[----:B------:R1:W-:Y:S06]  /*b200*/  LDGSTS.E.BYPASS.LTC128B.128 [R99+0x7100], [R2.64+0x100], !P2 ;  /* 0x0710010002637fae */ /* 0x0003ec000d101d46 */
[----:B------:R-:W-:Y:S02]  /*b210*/  HMMA.16816.F32 R48, R156, R50, RZ ;  /* 0x000000329c30723c */ /* 0x000fe400000018ff */
[----:B------:R2:W-:Y:S06]  /*b220*/  LDGSTS.E.BYPASS.LTC128B.128 [R99+0x2100], [R100.64], !P4 ;  /* 0x0210000064637fae */ /* 0x0005ec000e101d46 */
[C---:B------:R-:W-:Y:S02]  /*b230*/  HMMA.16816.F32 R4, R160.reuse, R104, R4 ;  /* 0x00000068a004723c */ /* 0x040fe40000001804 */
[----:B------:R2:W-:Y:S06]  /*b240*/  LDGSTS.E.BYPASS.LTC128B.128 [R99+0x5100], [R100.64+0x80], !P3 ;  /* 0x0510008064637fae */ /* 0x0005ec000d901d46 */
[C---:B------:R-:W-:Y:S02]  /*b250*/  HMMA.16816.F32 R8, R160.reuse, R106, R8 ;  /* 0x0000006aa008723c */ /* 0x040fe40000001808 */
[----:B------:R2:W-:Y:S06]  /*b260*/  LDGSTS.E.BYPASS.LTC128B.128 [R99+0x8100], [R100.64+0x100], !P2 ;  /* 0x0810010064637fae */ /* 0x0005ec000d101d46 */
[C---:B------:R-:W-:Y:S02]  /*b270*/  HMMA.16816.F32 R12, R160.reuse, R164, R12 ;  /* 0x000000a4a00c723c */ /* 0x040fe4000000180c */
[----:B------:R-:W3:Y:S06]  /*b280*/  LDSM.16.M88.4 R104, [R229] ;  /* 0x00000000e568783b */ /* 0x000eec0000000200 */
[C---:B------:R-:W-:Y:S02]  /*b290*/  HMMA.16816.F32 R16, R160.reuse, R166, R16 ;  /* 0x000000a6a010723c */ /* 0x040fe40000001810 */
[----:B------:R-:W0:Y:S06]  /*b2a0*/  LDGDEPBAR ;  /* 0x00000000000079af */ /* 0x000e2c0000000000 */
[C---:B------:R-:W-:Y:S02]  /*b2b0*/  HMMA.16816.F32 R20, R160.reuse, R208, R20 ;  /* 0x000000d0a014723c */ /* 0x040fe40000001814 */
[----:B------:R-:W4:Y:S06]  /*b2c0*/  LDSM.16.M88.4 R164, [R229+0x800] ;  /* 0x00080000e5a4783b */ /* 0x000f2c0000000200 */
[C---:B------:R-:W-:Y:S02]  /*b2d0*/  HMMA.16816.F32 R24, R160.reuse, R210, R24 ;  /* 0x000000d2a018723c */ /* 0x040fe40000001818 */
[----:B------:R-:W1:Y:S06]  /*b2e0*/  LDSM.16.M88.4 R208, [R229+0x1000] ;  /* 0x00100000e5d0783b */ /* 0x000e6c0000000200 */
        /* <DEDUP_REMOVED lines=14> */
[----:B------:R-:W4:Y:S07]  /*b3d0*/  LDSM.16.M88.4 R164, [R226] ;  /* 0x00000000e2a4783b */ /* 0x000f2e0000000200 */
[C---:B-1----:R-:W-:Y:S08]  /*b3e0*/  HMMA.16816.F32 R20, R168.reuse, R208, R20 ;  /* 0x000000d0a814723c */ /* 0x042ff00000001814 */
[C---:B------:R-:W-:Y:S01]  /*b3f0*/  HMMA.16816.F32 R24, R168.reuse, R210, R24 ;  /* 0x000000d2a818723c */ /* 0x040fe20000001818 */
[----:B------:R-:W1:Y:S07]  /*b400*/  LDSM.16.M88.4 R208, [R226+0x1000] ;  /* 0x00100000e2d0783b */ /* 0x000e6e0000000200 */
[C---:B------:R-:W-:Y:S08]  /*b410*/  HMMA.16816.F32 R28, R168.reuse, R212, R28 ;  /* 0x000000d4a81c723c */ /* 0x040ff0000000181c */
[C---:B------:R-:W-:Y:S01]  /*b420*/  HMMA.16816.F32 R32, R168.reuse, R214, R32 ;  /* 0x000000d6a820723c */ /* 0x040fe20000001820 */
[----:B------:R-:W1:Y:S07]  /*b430*/  LDSM.16.M88.4 R212, [R226+0x1800] ;  /* 0x00180000e2d4783b */ /* 0x000e6e0000000200 */
[C---:B------:R-:W-:Y:S08]  /*b440*/  HMMA.16816.F32 R36, R168.reuse, R216, R36 ;  /* 0x000000d8a824723c */ /* 0x040ff00000001824 */
        /* <DEDUP_REMOVED lines=8> */
[C---:B------:R-:W-:Y:S08]  /*b4d0*/  HMMA.16816.F32 R12, R172.reuse, R220, R12 ;  /* 0x000000dcac0c723c */ /* 0x040ff0000000180c */
        /* <DEDUP_REMOVED lines=10> */
[----:B------:R-:W2:Y:S07]  /*b580*/  LDSM.16.M88.4 R216, [R225+0x4800] ;  /* 0x00480000e1d8783b */ /* 0x000eae0000000200 */
[C---:B---3--:R-:W-:Y:S08]  /*b590*/  HMMA.16816.F32 R44, R172.reuse, R104, R44 ;  /* 0x00000068ac2c723c */ /* 0x048ff0000000182c */
[----:B------:R-:W-:Y:S01]  /*b5a0*/  HMMA.16816.F32 R48, R172, R106, R48 ;  /* 0x0000006aac30723c */ /* 0x000fe20000001830 */
[----:B------:R-:W3:Y:S07]  /*b5b0*/  LDSM.16.M88.4 R104, [R225+0x5000] ;  /* 0x00500000e168783b */ /* 0x000eee0000000200 */
[C---:B----4-:R-:W-:Y:S08]  /*b5c0*/  HMMA.16816.F32 R4, R176.reuse, R164, R4 ;  /* 0x000000a4b004723c */ /* 0x050ff00000001804 */
[C---:B------:R-:W-:Y:S01]  /*b5d0*/  HMMA.16816.F32 R8, R176.reuse, R166, R8 ;  /* 0x000000a6b008723c */ /* 0x040fe20000001808 */
[----:B------:R-:W4:Y:S07]  /*b5e0*/  LDSM.16.M88.4 R164, [R243] ;  /* 0x00000000f3a4783b */ /* 0x000f2e0000000200 */
[C---:B-1----:R-:W-:Y:S08]  /*b5f0*/  HMMA.16816.F32 R12, R176.reuse, R208, R12 ;  /* 0x000000d0b00c723c */ /* 0x042ff0000000180c */
[C---:B------:R-:W-:Y:S01]  /*b600*/  HMMA.16816.F32 R16, R176.reuse, R210, R16 ;  /* 0x000000d2b010723c */ /* 0x040fe20000001810 */
[----:B------:R-:W1:Y:S07]  /*b610*/  LDSM.16.M88.4 R208, [R242] ;  /* 0x00000000f2d0783b */ /* 0x000e6e0000000200 */
[C---:B------:R-:W-:Y:S08]  /*b620*/  HMMA.16816.F32 R20, R176.reuse, R212, R20 ;  /* 0x000000d4b014723c */ /* 0x040ff00000001814 */
[C---:B------:R-:W-:Y:S01]  /*b630*/  HMMA.16816.F32 R24, R176.reuse, R214, R24 ;  /* 0x000000d6b018723c */ /* 0x040fe20000001818 */
[----:B------:R-:W1:Y:S07]  /*b640*/  LDSM.16.M88.4 R212, [R241] ;  /* 0x00000000f1d4783b */ /* 0x000e6e0000000200 */
[C---:B--2---:R-:W-:Y:S08]  /*b650*/  HMMA.16816.F32 R28, R176.reuse, R216, R28 ;  /* 0x000000d8b01c723c */ /* 0x044ff0000000181c */
[C---:B------:R-:W-:Y:S01]  /*b660*/  HMMA.16816.F32 R32, R176.reuse, R218, R32 ;  /* 0x000000dab020723c */ /* 0x040fe20000001820 */
[----:B------:R-:W-:Y:S07]  /*b670*/  LDSM.16.M88.4 R216, [R239] ;  /* 0x00000000efd8783b */ /* 0x000fee0000000200 */
[C---:B---3--:R-:W-:Y:S08]  /*b680*/  HMMA.16816.F32 R36, R176.reuse, R104, R36 ;  /* 0x00000068b024723c */ /* 0x048ff00000001824 */
[C---:B------:R-:W-:Y:S01]  /*b690*/  HMMA.16816.F32 R40, R176.reuse, R106, R40 ;  /* 0x0000006ab028723c */ /* 0x040fe20000001828 */
[----:B------:R-:W2:Y:S07]  /*b6a0*/  LDSM.16.M88.4 R104, [R240] ;  /* 0x00000000f068783b */ /* 0x000eae0000000200 */
[C---:B------:R-:W-:Y:S08]  /*b6b0*/  HMMA.16816.F32 R44, R176.reuse, R220, R44 ;  /* 0x000000dcb02c723c */ /* 0x040ff0000000182c */
[----:B------:R-:W-:Y:S01]  /*b6c0*/  HMMA.16816.F32 R48, R176, R222, R48 ;  /* 0x000000deb030723c */ /* 0x000fe20000001830 */
[----:B------:R-:W3:Y:S07]  /*b6d0*/  LDSM.16.M88.4 R220, [R238] ;  /* 0x00000000eedc783b */ /* 0x000eee0000000200 */
[C---:B----4-:R-:W-:Y:S08]  /*b6e0*/  HMMA.16816.F32 R4, R180.reuse, R164, R4 ;  /* 0x000000a4b404723c */ /* 0x050ff00000001804 */
[C---:B------:R-:W-:Y:S01]  /*b6f0*/  HMMA.16816.F32 R8, R180.reuse, R166, R8 ;  /* 0x000000a6b408723c */ /* 0x040fe20000001808 */
[----:B------:R-:W4:Y:S07]  /*b700*/  LDSM.16.M88.4 R164, [R229+0x3000] ;  /* 0x00300000e5a4783b */ /* 0x000f2e0000000200 */
[C---:B-1----:R-:W-:Y:S08]  /*b710*/  HMMA.16816.F32 R12, R180.reuse, R208, R12 ;  /* 0x000000d0b40c723c */ /* 0x042ff0000000180c */
[C---:B------:R-:W-:Y:S01]  /*b720*/  HMMA.16816.F32 R16, R180.reuse, R210, R16 ;  /* 0x000000d2b410723c */ /* 0x040fe20000001810 */
[----:B------:R-:W1:Y:S07]  /*b730*/  LDSM.16.M88.4 R208, [R229+0x3800] ;  /* 0x00380000e5d0783b */ /* 0x000e6e0000000200 */
[C---:B------:R-:W-:Y:S08]  /*b740*/  HMMA.16816.F32 R20, R180.reuse, R212, R20 ;  /* 0x000000d4b414723c */ /* 0x040ff00000001814 */
[C---:B------:R-:W-:Y:S01]  /*b750*/  HMMA.16816.F32 R24, R180.reuse, R214, R24 ;  /* 0x000000d6b418723c */ /* 0x040fe20000001818 */
[----:B------:R-:W-:Y:S07]  /*b760*/  LDSM.16.M88.4 R212, [R229+0x4800] ;  /* 0x00480000e5d4783b */ /* 0x000fee0000000200 */
[C---:B--2---:R-:W-:Y:S08]  /*b770*/  HMMA.16816.F32 R28, R180.reuse, R104, R28 ;  /* 0x00000068b41c723c */ /* 0x044ff0000000181c */
[C---:B------:R-:W-:Y:S01]  /*b780*/  HMMA.16816.F32 R32, R180.reuse, R106, R32 ;  /* 0x0000006ab420723c */ /* 0x040fe20000001820 */
[----:B------:R-:W2:Y:S07]  /*b790*/  LDSM.16.M88.4 R104, [R229+0x4000] ;  /* 0x00400000e568783b */ /* 0x000eae0000000200 */
[C---:B------:R-:W-:Y:S08]  /*b7a0*/  HMMA.16816.F32 R36, R180.reuse, R216, R36 ;  /* 0x000000d8b424723c */ /* 0x040ff00000001824 */
[C---:B------:R-:W-:Y:S01]  /*b7b0*/  HMMA.16816.F32 R40, R180.reuse, R218, R40 ;  /* 0x000000dab428723c */ /* 0x040fe20000001828 */
[----:B------:R-:W2:Y:S07]  /*b7c0*/  LDSM.16.M88.4 R216, [R229+0x5000] ;  /* 0x00500000e5d8783b */ /* 0x000eae0000000200 */
[C---:B---3--:R-:W-:Y:S08]  /*b7d0*/  HMMA.16816.F32 R44, R180.reuse, R220, R44 ;  /* 0x000000dcb42c723c */ /* 0x048ff0000000182c */
[----:B------:R-:W-:Y:S01]  /*b7e0*/  HMMA.16816.F32 R48, R180, R222, R48 ;  /* 0x000000deb430723c */ /* 0x000fe20000001830 */
[----:B------:R-:W-:Y:S07]  /*b7f0*/  LDSM.16.M88.4 R220, [R226+0x4000] ;  /* 0x00400000e2dc783b */ /* 0x000fee0000000200 */
[C---:B----4-:R-:W-:Y:S08]  /*b800*/  HMMA.16816.F32 R4, R184.reuse, R164, R4 ;  /* 0x000000a4b804723c */ /* 0x050ff00000001804 */
[C---:B------:R-:W-:Y:S01]  /*b810*/  HMMA.16816.F32 R8, R184.reuse, R166, R8 ;  /* 0x000000a6b808723c */ /* 0x040fe20000001808 */
[----:B------:R-:W3:Y:S07]  /*b820*/  LDSM.16.M88.4 R164, [R229+0x5800] ;  /* 0x00580000e5a4783b */ /* 0x000eee0000000200 */
[C---:B-1----:R-:W-:Y:S08]  /*b830*/  HMMA.16816.F32 R12, R184.reuse, R208, R12 ;  /* 0x000000d0b80c723c */ /* 0x042ff0000000180c */
[C---:B------:R-:W-:Y:S01]  /*b840*/  HMMA.16816.F32 R16, R184.reuse, R210, R16 ;  /* 0x000000d2b810723c */ /* 0x040fe20000001810 */
[----:B------:R-:W-:Y:S07]  /*b850*/  LDSM.16.M88.4 R208, [R226+0x3800] ;  /* 0x00380000e2d0783b */ /* 0x000fee0000000200 */
[C---:B--2---:R-:W-:Y:S08]  /*b860*/  HMMA.16816.F32 R20, R184.reuse, R104, R20 ;  /* 0x00000068b814723c */ /* 0x044ff00000001814 */
[C---:B------:R-:W-:Y:S01]  /*b870*/  HMMA.16816.F32 R24, R184.reuse, R106, R24 ;  /* 0x0000006ab818723c */ /* 0x040fe20000001818 */
[----:B------:R-:W1:Y:S07]  /*b880*/  LDSM.16.M88.4 R104, [R226+0x3000] ;  /* 0x00300000e268783b */ /* 0x000e6e0000000200 */
[C---:B------:R-:W-:Y:S08]  /*b890*/  HMMA.16816.F32 R28, R184.reuse, R212, R28 ;  /* 0x000000d4b81c723c */ /* 0x040ff0000000181c */
[C---:B------:R-:W-:Y:S01]  /*b8a0*/  HMMA.16816.F32 R32, R184.reuse, R214, R32 ;  /* 0x000000d6b820723c */ /* 0x040fe20000001820 */
[----:B------:R-:W2:Y:S07]  /*b8b0*/  LDSM.16.M88.4 R212, [R226+0x4800] ;  /* 0x00480000e2d4783b */ /* 0x000eae0000000200 */
[C---:B------:R-:W-:Y:S08]  /*b8c0*/  HMMA.16816.F32 R36, R184.reuse, R216, R36 ;  /* 0x000000d8b824723c */ /* 0x040ff00000001824 */
[C---:B------:R-:W-:Y:S01]  /*b8d0*/  HMMA.16816.F32 R40, R184.reuse, R218, R40 ;  /* 0x000000dab828723c */ /* 0x040fe20000001828 */
[----:B------:R-:W4:Y:S07]  /*b8e0*/  LDSM.16.M88.4 R216, [R226+0x5000] ;  /* 0x00500000e2d8783b */ /* 0x000f2e0000000200 */
[C---:B---3--:R-:W-:Y:S08]  /*b8f0*/  HMMA.16816.F32 R44, R184.reuse, R164, R44 ;  /* 0x000000a4b82c723c */ /* 0x048ff0000000182c */
[----:B------:R-:W-:Y:S01]  /*b900*/  HMMA.16816.F32 R48, R184, R166, R48 ;  /* 0x000000a6b830723c */ /* 0x000fe20000001830 */
[----:B------:R-:W-:Y:S07]  /*b910*/  LDSM.16.M88.4 R164, [R225+0x6000] ;  /* 0x00600000e1a4783b */ /* 0x000fee0000000200 */
[C---:B-1----:R-:W-:Y:S08]  /*b920*/  HMMA.16816.F32 R4, R188.reuse, R104, R4 ;  /* 0x00000068bc04723c */ /* 0x042ff00000001804 */
[C---:B------:R-:W-:Y:S01]  /*b930*/  HMMA.16816.F32 R8, R188.reuse, R106, R8 ;  /* 0x0000006abc08723c */ /* 0x040fe20000001808 */
[----:B------:R-:W1:Y:S07]  /*b940*/  LDSM.16.M88.4 R104, [R226+0x5800] ;  /* 0x00580000e268783b */ /* 0x000e6e0000000200 */
[C---:B------:R-:W-:Y:S08]  /*b950*/  HMMA.16816.F32 R12, R188.reuse, R208, R12 ;  /* 0x000000d0bc0c723c */ /* 0x040ff0000000180c */
[C---:B------:R-:W-:Y:S01]  /*b960*/  HMMA.16816.F32 R16, R188.reuse, R210, R16 ;  /* 0x000000d2bc10723c */ /* 0x040fe20000001810 */
[----:B------:R-:W3:Y:S07]  /*b970*/  LDSM.16.M88.4 R208, [R225+0x6800] ;  /* 0x00680000e1d0783b */ /* 0x000eee0000000200 */
[C---:B------:R-:W-:Y:S08]  /*b980*/  HMMA.16816.F32 R20, R188.reuse, R220, R20 ;  /* 0x000000dcbc14723c */ /* 0x040ff00000001814 */
[C---:B------:R-:W-:Y:S01]  /*b990*/  HMMA.16816.F32 R24, R188.reuse, R222, R24 ;  /* 0x000000debc18723c */ /* 0x040fe20000001818 */
[----:B------:R-:W3:Y:S07]  /*b9a0*/  LDSM.16.M88.4 R220, [R225+0x7000] ;  /* 0x00700000e1dc783b */ /* 0x000eee0000000200 */
[C---:B--2---:R-:W-:Y:S08]  /*b9b0*/  HMMA.16816.F32 R28, R188.reuse, R212, R28 ;  /* 0x000000d4bc1c723c */ /* 0x044ff0000000181c */
[C---:B------:R-:W-:Y:S01]  /*b9c0*/  HMMA.16816.F32 R32, R188.reuse, R214, R32 ;  /* 0x000000d6bc20723c */ /* 0x040fe20000001820 */
[----:B------:R-:W2:Y:S07]  /*b9d0*/  LDSM.16.M88.4 R212, [R225+0x7800] ;  /* 0x00780000e1d4783b */ /* 0x000eae0000000200 */
[C---:B----4-:R-:W-:Y:S08]  /*b9e0*/  HMMA.16816.F32 R36, R188.reuse, R216, R36 ;  /* 0x000000d8bc24723c */ /* 0x050ff00000001824 */
[C---:B------:R-:W-:Y:S01]  /*b9f0*/  HMMA.16816.F32 R40, R188.reuse, R218, R40 ;  /* 0x000000dabc28723c */ /* 0x040fe20000001828 */
[----:B------:R-:W-:Y:S07]  /*ba00*/  LDSM.16.M88.4 R216, [R236] ;  /* 0x00000000ecd8783b */ /* 0x000fee0000000200 */
[C---:B-1----:R-:W-:Y:S08]  /*ba10*/  HMMA.16816.F32 R44, R188.reuse, R104, R44 ;  /* 0x00000068bc2c723c */ /* 0x042ff0000000182c */
[----:B------:R-:W-:Y:S01]  /*ba20*/  HMMA.16816.F32 R48, R188, R106, R48 ;  /* 0x0000006abc30723c */ /* 0x000fe20000001830 */
[----:B------:R-:W1:Y:S07]  /*ba30*/  LDSM.16.M88.4 R104, [R225+0x8000] ;  /* 0x00800000e168783b */ /* 0x000e6e0000000200 */
[C---:B------:R-:W-:Y:S08]  /*ba40*/  HMMA.16816.F32 R4, R192.reuse, R164, R4 ;  /* 0x000000a4c004723c */ /* 0x040ff00000001804 */
[C---:B------:R-:W-:Y:S01]  /*ba50*/  HMMA.16816.F32 R8, R192.reuse, R166, R8 ;  /* 0x000000a6c008723c */ /* 0x040fe20000001808 */
[----:B------:R-:W4:Y:S07]  /*ba60*/  LDSM.16.M88.4 R164, [R225+0x8800] ;  /* 0x00880000e1a4783b */ /* 0x000f2e0000000200 */
[C---:B---3--:R-:W-:Y:S08]  /*ba70*/  HMMA.16816.F32 R12, R192.reuse, R208, R12 ;  /* 0x000000d0c00c723c */ /* 0x048ff0000000180c */
[C---:B------:R-:W-:Y:S01]  /*ba80*/  HMMA.16816.F32 R16, R192.reuse, R210, R16 ;  /* 0x000000d2c010723c */ /* 0x040fe20000001810 */
[----:B------:R-:W3:Y:S07]  /*ba90*/  LDSM.16.M88.4 R208, [R237] ;  /* 0x00000000edd0783b */ /* 0x000eee0000000200 */
[C---:B------:R-:W-:Y:S08]  /*baa0*/  HMMA.16816.F32 R20, R192.reuse, R220, R20 ;  /* 0x000000dcc014723c */ /* 0x040ff00000001814 */
[C---:B------:R-:W-:Y:S01]  /*bab0*/  HMMA.16816.F32 R24, R192.reuse, R222, R24 ;  /* 0x000000dec018723c */ /* 0x040fe20000001818 */
[----:B------:R-:W3:Y:S07]  /*bac0*/  LDSM.16.M88.4 R220, [R235] ;  /* 0x00000000ebdc783b */ /* 0x000eee0000000200 */
[C---:B--2---:R-:W-:Y:S08]  /*bad0*/  HMMA.16816.F32 R28, R192.reuse, R212, R28 ;  /* 0x000000d4c01c723c */ /* 0x044ff0000000181c */
[C---:B------:R-:W-:Y:S01]  /*bae0*/  HMMA.16816.F32 R32, R192.reuse, R214, R32 ;  /* 0x000000d6c020723c */ /* 0x040fe20000001820 */
[----:B------:R-:W-:Y:S07]  /*baf0*/  LDSM.16.M88.4 R212, [R229+0x6000] ;  /* 0x00600000e5d4783b */ /* 0x000fee0000000200 */
[C---:B-1----:R-:W-:Y:S08]  /*bb00*/  HMMA.16816.F32 R36, R192.reuse, R104, R36 ;  /* 0x00000068c024723c */ /* 0x042ff00000001824 */
[C---:B------:R-:W-:Y:S01]  /*bb10*/  HMMA.16816.F32 R40, R192.reuse, R106, R40 ;  /* 0x0000006ac028723c */ /* 0x040fe20000001828 */
[----:B------:R-:W1:Y:S07]  /*bb20*/  LDSM.16.M88.4 R104, [R234] ;  /* 0x00000000ea68783b */ /* 0x000e6e0000000200 */
[C---:B----4-:R-:W-:Y:S08]  /*bb30*/  HMMA.16816.F32 R44, R192.reuse, R164, R44 ;  /* 0x000000a4c02c723c */ /* 0x050ff0000000182c */
[----:B------:R-:W-:Y:S01]  /*bb40*/  HMMA.16816.F32 R48, R192, R166, R48 ;  /* 0x000000a6c030723c */ /* 0x000fe20000001830 */
[----:B------:R-:W2:Y:S07]  /*bb50*/  LDSM.16.M88.4 R164, [R233] ;  /* 0x00000000e9a4783b */ /* 0x000eae0000000200 */
[C---:B---3--:R-:W-:Y:S08]  /*bb60*/  HMMA.16816.F32 R4, R196.reuse, R208, R4 ;  /* 0x000000d0c404723c */ /* 0x048ff00000001804 */
[C---:B------:R-:W-:Y:S01]  /*bb70*/  HMMA.16816.F32 R8, R196.reuse, R210, R8 ;  /* 0x000000d2c408723c */ /* 0x040fe20000001808 */
[----:B------:R-:W3:Y:S07]  /*bb80*/  LDSM.16.M88.4 R208, [R232] ;  /* 0x00000000e8d0783b */ /* 0x000eee0000000200 */
[C---:B------:R-:W-:Y:S08]  /*bb90*/  HMMA.16816.F32 R12, R196.reuse, R216, R12 ;  /* 0x000000d8c40c723c */ /* 0x040ff0000000180c */
        /* <DEDUP_REMOVED lines=8> */
[C---:B--2---:R-:W-:Y:S08]  /*bc20*/  HMMA.16816.F32 R36, R196.reuse, R164, R36 ;  /* 0x000000a4c424723c */ /* 0x044ff00000001824 */
[C---:B------:R-:W-:Y:S01]  /*bc30*/  HMMA.16816.F32 R40, R196.reuse, R166, R40 ;  /* 0x000000a6c428723c */ /* 0x040fe20000001828 */
[----:B------:R-:W2:Y:S07]  /*bc40*/  LDSM.16.M88.4 R164, [R229+0x7800] ;  /* 0x00780000e5a4783b */ /* 0x000eae0000000200 */
[C---:B---3--:R-:W-:Y:S08]  /*bc50*/  HMMA.16816.F32 R44, R196.reuse, R208, R44 ;  /* 0x000000d0c42c723c */ /* 0x048ff0000000182c */
[----:B------:R-:W-:Y:S01]  /*bc60*/  HMMA.16816.F32 R48, R196, R210, R48 ;  /* 0x000000d2c430723c */ /* 0x000fe20000001830 */
[----:B------:R-:W3:Y:S07]  /*bc70*/  LDSM.16.M88.4 R208, [R229+0x8000] ;  /* 0x00800000e5d0783b */ /* 0x000eee0000000200 */
[C---:B------:R-:W-:Y:S08]  /*bc80*/  HMMA.16816.F32 R4, R200.reuse, R212, R4 ;  /* 0x000000d4c804723c */ /* 0x040ff00000001804 */
[C---:B------:R-:W-:Y:S01]  /*bc90*/  HMMA.16816.F32 R8, R200.reuse, R214, R8 ;  /* 0x000000d6c808723c */ /* 0x040fe20000001808 */
[----:B------:R-:W3:Y:S07]  /*bca0*/  LDSM.16.M88.4 R212, [R229+0x8800] ;  /* 0x00880000e5d4783b */ /* 0x000eee0000000200 */
[C---:B----4-:R-:W-:Y:S08]  /*bcb0*/  HMMA.16816.F32 R12, R200.reuse, R216, R12 ;  /* 0x000000d8c80c723c */ /* 0x050ff0000000180c */
[C---:B------:R-:W-:Y:S08]  /*bcc0*/  HMMA.16816.F32 R16, R200.reuse, R218, R16 ;  /* 0x000000dac810723c */ /* 0x040ff00000001810 */
[C---:B-1----:R-:W-:Y:S08]  /*bcd0*/  HMMA.16816.F32 R20, R200.reuse, R104, R20 ;  /* 0x00000068c814723c */ /* 0x042ff00000001814 */
[C---:B------:R-:W-:Y:S01]  /*bce0*/  HMMA.16816.F32 R24, R200.reuse, R106, R24 ;  /* 0x0000006ac818723c */ /* 0x040fe20000001818 */
[----:B------:R-:W1:Y:S07]  /*bcf0*/  LDSM.16.M88.4 R104, [R226+0x6800] ;  /* 0x00680000e268783b */ /* 0x000e6e0000000200 */
[C---:B--2---:R-:W-:Y:S08]  /*bd00*/  HMMA.16816.F32 R28, R200.reuse, R164, R28 ;  /* 0x000000a4c81c723c */ /* 0x044ff0000000181c */
[C---:B------:R-:W-:Y:S08]  /*bd10*/  HMMA.16816.F32 R32, R200.reuse, R166, R32 ;  /* 0x000000a6c820723c */ /* 0x040ff00000001820 */
[C---:B---3--:R-:W-:Y:S08]  /*bd20*/  HMMA.16816.F32 R36, R200.reuse, R208, R36 ;  /* 0x000000d0c824723c */ /* 0x048ff00000001824 */
[C---:B------:R-:W-:Y:S08]  /*bd30*/  HMMA.16816.F32 R40, R200.reuse, R210, R40 ;  /* 0x000000d2c828723c */ /* 0x040ff00000001828 */
[C---:B------:R-:W-:Y:S08]  /*bd40*/  HMMA.16816.F32 R44, R200.reuse, R212, R44 ;  /* 0x000000d4c82c723c */ /* 0x040ff0000000182c */
        /* <DEDUP_REMOVED lines=38> */
[----:B------:R-:W4:Y:S01]  /*bfb0*/  MUFU.TANH R212, R14 ;  /* 0x0000000e00d47308 */ /* 0x000f220000002400 */
[C---:B-1----:R-:W-:Y:S01]  /*bfc0*/  HMMA.16816.F32 R20, R204.reuse, R4, R20 ;  /* 0x00000004cc14723c */ /* 0x042fe20000001814 */
[----:B--2---:R-:W1:Y:S02]  /*bfd0*/  LDSM.16.M88.4 R8, [R226+0x7800] ;  /* 0x00780000e208783b */ /* 0x004e640000000200 */
[----:B------:R-:W-:Y:S06]  /*bfe0*/  FMNMX.FTZ R2, R209, R2, !PT ;  /* 0x00000002d1027209 */ /* 0x000fec0007810000 */
[----:B------:R-:W2:Y:S01]  /*bff0*/  MUFU.TANH R107, R13 ;  /* 0x0000000d006b7308 */ /* 0x000ea20000002400 */
[C---:B------:R-:W-:Y:S01]  /*c000*/  HMMA.16816.F32 R24, R204.reuse, R6, R24 ;  /* 0x00000006cc18723c */ /* 0x040fe20000001818 */
[----:B------:R-:W1:Y:S02]  /*c010*/  LDSM.16.M88.4 R4, [R226+0x8000] ;  /* 0x00800000e204783b */ /* 0x000e640000000200 */
[----:B---3--:R-:W-:Y:S06]  /*c020*/  FMNMX.FTZ R0, R106, R0, !PT ;  /* 0x000000006a007209 */ /* 0x008fec0007810000 */
[----:B------:R-:W3:Y:S03]  /*c030*/  MUFU.TANH R213, R15 ;  /* 0x0000000f00d57308 */ /* 0x000ee60000002400 */
[----:B----4-:R-:W-:Y:S02]  /*c040*/  FMNMX.FTZ R2, R212, R2, !PT ;  /* 0x00000002d4027209 */ /* 0x010fe40007810000 */
[----:B------:R-:W-:Y:S02]  /*c050*/  FMUL.FTZ R20, R20, c[0x0][0x320] ;  /* 0x0000c80014147a20 */ /* 0x000fe40000410000 */
[----:B------:R-:W-:Y:S03]  /*c060*/  FMUL.FTZ R21, R21, c[0x0][0x320] ;  /* 0x0000c80015157a20 */ /* 0x000fe60000410000 */
[----:B------:R-:W-:Y:S01]  /*c070*/  MUFU.TANH R215, R17 ;  /* 0x0000001100d77308 */ /* 0x000fe20000002400 */
        /* <DEDUP_REMOVED lines=13> */
[----:B------:R-:W-:Y:S06]  /*c150*/  DEPBAR.LE SB0, 0x0 ;  /* 0x000080000000791a */ /* 0x000fec0000000000 */
[C---:B------:R-:W-:Y:S01]  /*c160*/  HMMA.16816.F32 R36, R204.reuse, R4, R36 ;  /* 0x00000004cc24723c */ /* 0x040fe20000001824 */
[----:B------:R-:W2:Y:S01]  /*c170*/  LDL R5, [R1+0x20] ;  /* 0x0000200001057983 */ /* 0x000ea20000100800 */
[----:B------:R-:W-:Y:S03]  /*c180*/  MUFU.TANH R220, R22 ;  /* 0x0000001600dc7308 */ /* 0x000fe60000002400 */
[----:B------:R-:W-:Y:S03]  /*c190*/  BAR.SYNC.DEFER_BLOCKING 0x0 ;  /* 0x0000000000007b1d */ /* 0x000fe60000010000 */
[C---:B------:R-:W-:Y:S04]  /*c1a0*/  HMMA.16816.F32 R40, R204.reuse, R6, R40 ;  /* 0x00000006cc28723c */ /* 0x040fe80000001828 */
[----:B------:R-:W-:Y:S02]  /*c1b0*/  FMUL.FTZ R28, R28, c[0x0][0x320] ;  /* 0x0000c8001c1c7a20 */ /* 0x000fe40000410000 */
[----:B------:R-:W-:Y:S02]  /*c1c0*/  FMUL.FTZ R29, R29, c[0x0][0x320] ;  /* 0x0000c8001d1d7a20 */ /* 0x000fe40000410000 */
[----:B------:R-:W-:Y:S04]  /*c1d0*/  @P0 IMAD.WIDE.U32 R6, R98, c[0x0][0x1e0], RZ ;  /* 0x0000780062060a25 */ /* 0x000fe800078e00ff */
        /* <DEDUP_REMOVED lines=8> */
[C---:B-1----:R-:W-:Y:S01]  /*c260*/  HMMA.16816.F32 R44, R204.reuse, R8, R44 ;  /* 0x00000008cc2c723c */ /* 0x042fe2000000182c */
[----:B------:R-:W3:Y:S02]  /*c270*/  LDL.64 R8, [R1+0x28] ;  /* 0x0000280001087983 */ /* 0x000ee40000100a00 */
[----:B------:R-:W-:Y:S02]  /*c280*/  FMUL.FTZ R33, R33, c[0x0][0x320] ;  /* 0x0000c80021217a20 */ /* 0x000fe40000410000 */
[----:B------:R-:W-:Y:S01]  /*c290*/  FMUL.FTZ R43, R43, c[0x0][0x320] ;  /* 0x0000c8002b2b7a20 */ /* 0x000fe20000410000 */
[----:B------:R-:W-:Y:S01]  /*c2a0*/  MUFU.TANH R14, R42 ;  /* 0x0000002a000e7308 */ /* 0x000fe20000002400 */
[----:B------:R-:W-:Y:S01]  /*c2b0*/  STL [R1+0x8], R98 ;  /* 0x0000086201007387 */ /* 0x000fe20000100800 */
[----:B------:R-:W-:Y:S04]  /*c2c0*/  HMMA.16816.F32 R48, R204, R10, R48 ;  /* 0x0000000acc30723c */ /* 0x000fe80000001830 */
[----:B------:R-:W-:Y:S02]  /*c2d0*/  FMUL.FTZ R32, R32, c[0x0][0x320] ;  /* 0x0000c80020207a20 */ /* 0x000fe40000410000 */
[----:B------:R-:W-:Y:S02]  /*c2e0*/  FMUL.FTZ R34, R34, c[0x0][0x320] ;  /* 0x0000c80022227a20 */ /* 0x000fe40000410000 */
[----:B------:R-:W1:Y:S01]  /*c2f0*/  MUFU.TANH R157, R33 ;  /* 0x00000021009d7308 */ /* 0x000e620000002400 */
[----:B------:R-:W-:Y:S03]  /*c300*/  FMUL.FTZ R35, R35, c[0x0][0x320] ;  /* 0x0000c80023237a20 */ /* 0x000fe60000410000 */
        /* <DEDUP_REMOVED lines=9> */
[----:B------:R-:W-:Y:S01]  /*c3a0*/  MUFU.TANH R13, R43 ;  /* 0x0000002b000d7308 */ /* 0x000fe20000002400 */
[----:B------:R-:W-:Y:S01]  /*c3b0*/  FMUL.FTZ R50, R50, c[0x0][0x320] ;  /* 0x0000c80032327a20 */ /* 0x000fe20000410000 */
[----:B-1----:R-:W-:Y:S08]  /*c3c0*/  MOV R42, R157 ;  /* 0x0000009d002a7202 */ /* 0x002ff00000000f00 */
[----:B------:R-:W1:Y:S01]  /*c3d0*/  MUFU.TANH R158, R27 ;  /* 0x0000001b009e7308 */ /* 0x000e620000002400 */
[----:B----4-:R-:W-:Y:S04]  /*c3e0*/  FMNMX.FTZ R0, R214, R0, !PT ;  /* 0x00000000d6007209 */ /* 0x010fe80007810000 */
[----:B------:R-:W-:Y:S05]  /*c3f0*/  FMNMX.FTZ R0, R215, R0, !PT ;  /* 0x00000000d7007209 */ /* 0x000fea0007810000 */
[----:B------:R-:W4:Y:S01]  /*c400*/  MUFU.TANH R216, R18 ;  /* 0x0000001200d87308 */ /* 0x000f220000002400 */
[----:B------:R-:W-:Y:S04]  /*c410*/  FMNMX.FTZ R0, R218, R0, !PT ;  /* 0x00000000da007209 */ /* 0x000fe80007810000 */
[----:B------:R-:W-:Y:S05]  /*c420*/  FMNMX.FTZ R0, R219, R0, !PT ;  /* 0x00000000db007209 */ /* 0x000fea0007810000 */
[----:B------:R-:W4:Y:S01]  /*c430*/  MUFU.TANH R217, R19 ;  /* 0x0000001300d97308 */ /* 0x000f220000002400 */
[----:B-1----:R-:W-:Y:S09]  /*c440*/  MOV R43, R158 ;  /* 0x0000009e002b7202 */ /* 0x002ff20000000f00 */
[----:B------:R-:W1:Y:S01]  /*c450*/  MUFU.TANH R221, R24 ;  /* 0x0000001800dd7308 */ /* 0x000e620000002400 */
[----:B----4-:R-:W-:Y:S09]  /*c460*/  FMNMX.FTZ R2, R216, R2, !PT ;  /* 0x00000002d8027209 */ /* 0x010ff20007810000 */
[----:B------:R-:W-:Y:S01]  /*c470*/  MUFU.TANH R244, R28 ;  /* 0x0000001c00f47308 */ /* 0x000fe20000002400 */
[----:B------:R-:W-:Y:S04]  /*c480*/  FMNMX.FTZ R2, R217, R2, !PT ;  /* 0x00000002d9027209 */ /* 0x000fe80007810000 */
[----:B------:R-:W-:Y:S05]  /*c490*/  FMNMX.FTZ R2, R220, R2, !PT ;  /* 0x00000002dc027209 */ /* 0x000fea0007810000 */
[----:B------:R-:W-:Y:S01]  /*c4a0*/  MUFU.TANH R157, R48 ;  /* 0x00000030009d7308 */ /* 0x000fe20000002400 */
[----:B------:R-:W-:Y:S02]  /*c4b0*/  FMNMX.FTZ R2, R222, R2, !PT ;  /* 0x00000002de027209 */ /* 0x000fe40007810000 */
[----:B-1----:R-:W-:Y:S07]  /*c4c0*/  FMNMX.FTZ R0, R221, R0, !PT ;  /* 0x00000000dd007209 */ /* 0x002fee0007810000 */
[----:B------:R-:W1:Y:S10]  /*c4d0*/  MUFU.TANH R247, R26 ;  /* 0x0000001a00f77308 */ /* 0x000e740000002400 */
[----:B------:R4:W-:Y:S10]  /*c4e0*/  MUFU.TANH R248, R32 ;  /* 0x0000002000f87308 */ /* 0x0009f40000002400 */
[----:B------:R-:W4:Y:S01]  /*c4f0*/  MUFU.TANH R223, R25 ;  /* 0x0000001900df7308 */ /* 0x000f220000002400 */
[----:B-1----:R-:W-:Y:S04]  /*c500*/  MOV R48, R247 ;  /* 0x000000f700307202 */ /* 0x002fe80000000f00 */
[----:B------:R-:W-:Y:S05]  /*c510*/  FMNMX.FTZ R2, R48, R2, !PT ;  /* 0x0000000230027209 */ /* 0x000fea0007810000 */
[----:B------:R-:W1:Y:S01]  /*c520*/  MUFU.TANH R250, R29 ;  /* 0x0000001d00fa7308 */ /* 0x000e620000002400 */
[----:B------:R-:W-:Y:S02]  /*c530*/  FMNMX.FTZ R2, R43, R2, !PT ;  /* 0x000000022b027209 */ /* 0x000fe40007810000 */
[----:B----4-:R-:W-:Y:S07]  /*c540*/  MOV R32, R244 ;  /* 0x000000f400207202 */ /* 0x010fee0000000f00 */
[----:B------:R-:W4:Y:S01]  /*c550*/  MUFU.TANH R245, R30 ;  /* 0x0000001e00f57308 */ /* 0x000f220000002400 */
[----:B------:R-:W-:Y:S04]  /*c560*/  FMNMX.FTZ R0, R223, R0, !PT ;  /* 0x00000000df007209 */ /* 0x000fe80007810000 */
[----:B------:R-:W-:Y:S05]  /*c570*/  FMNMX.FTZ R0, R32, R0, !PT ;  /* 0x0000000020007209 */ /* 0x000fea0007810000 */
[----:B------:R4:W-:Y:S01]  /*c580*/  MUFU.TANH R158, R49 ;  /* 0x00000031009e7308 */ /* 0x0009e20000002400 */
[----:B-1----:R-:W-:Y:S09]  /*c590*/  FMNMX.FTZ R0, R250, R0, !PT ;  /* 0x00000000fa007209 */ /* 0x002ff20007810000 */
[----:B------:R-:W1:Y:S01]  /*c5a0*/  MUFU.TANH R246, R31 ;  /* 0x0000001f00f67308 */ /* 0x000e620000002400 */
[----:B----4-:R-:W-:Y:S04]  /*c5b0*/  MOV R33, R245 ;  /* 0x000000f500217202 */ /* 0x010fe80000000f00 */
[----:B------:R-:W-:Y:S05]  /*c5c0*/  FMNMX.FTZ R2, R33, R2, !PT ;  /* 0x0000000221027209 */ /* 0x000fea0007810000 */
[----:B------:R1:W4:Y:S01]  /*c5d0*/  MUFU.TANH R231, R34 ;  /* 0x0000002200e77308 */ /* 0x0003220000002400 */
[----:B------:R-:W-:Y:S04]  /*c5e0*/  MOV R49, R248 ;  /* 0x000000f800317202 */ /* 0x000fe80000000f00 */
[----:B------:R-:W-:Y:S05]  /*c5f0*/  FMNMX.FTZ R0, R49, R0, !PT ;  /* 0x0000000031007209 */ /* 0x000fea0007810000 */
[----:B------:R4:W-:Y:S01]  /*c600*/  MUFU.TANH R105, R50 ;  /* 0x0000003200697308 */ /* 0x0009e20000002400 */
[----:B------:R-:W-:Y:S09]  /*c610*/  FMNMX.FTZ R0, R42, R0, !PT ;  /* 0x000000002a007209 */ /* 0x000ff20007810000 */
[----:B------:R-:W4:Y:S01]  /*c620*/  MUFU.TANH R252, R35 ;  /* 0x0000002300fc7308 */ /* 0x000f220000002400 */
[----:B-1----:R-:W-:Y:S04]  /*c630*/  MOV R34, R246 ;  /* 0x000000f600227202 */ /* 0x002fe80000000f00 */
[----:B------:R-:W-:Y:S05]  /*c640*/  FMNMX.FTZ R2, R34, R2, !PT ;  /* 0x0000000222027209 */ /* 0x000fea0007810000 */
[----:B------:R-:W1:Y:S01]  /*c650*/  MUFU.TANH R35, R36 ;  /* 0x0000002400237308 */ /* 0x000e620000002400 */
[----:B----4-:R-:W-:Y:S04]  /*c660*/  MOV R50, R231 ;  /* 0x000000e700327202 */ /* 0x010fe80000000f00 */
[----:B------:R-:W-:Y:S05]  /*c670*/  FMNMX.FTZ R2, R50, R2, !PT ;  /* 0x0000000232027209 */ /* 0x000fea0007810000 */
[----:B------:R-:W4:Y:S01]  /*c680*/  MUFU.TANH R19, R37 ;  /* 0x0000002500137308 */ /* 0x000f220000002400 */
[----:B------:R-:W-:Y:S09]  /*c690*/  FMNMX.FTZ R3, R252, R2, !PT ;  /* 0x00000002fc037209 */ /* 0x000ff20007810000 */
[----:B------:R-:W4:Y:S01]  /*c6a0*/  MUFU.TANH R16, R40 ;  /* 0x0000002800107308 */ /* 0x000f220000002400 */
[----:B-1----:R-:W-:Y:S09]  /*c6b0*/  FMNMX.FTZ R0, R35, R0, !PT ;  /* 0x0000000023007209 */ /* 0x002ff20007810000 */
[----:B------:R-:W1:Y:S01]  /*c6c0*/  MUFU.TANH R18, R38 ;  /* 0x0000002600127308 */ /* 0x000e620000002400 */
[----:B----4-:R-:W-:Y:S01]  /*c6d0*/  FMNMX.FTZ R2, R19, R0, !PT ;  /* 0x0000000013027209 */ /* 0x010fe20007810000 */
[----:B------:R-:W-:Y:S01]  /*c6e0*/  FMUL.FTZ R0, R51, c[0x0][0x320] ;  /* 0x0000c80033007a20 */ /* 0x000fe20000410000 */
[----:B------:R-:W-:Y:S07]  /*c6f0*/  MOV R51, R33 ;  /* 0x0000002100337202 */ /* 0x000fee0000000f00 */
[----:B------:R-:W4:Y:S01]  /*c700*/  MUFU.TANH R15, R41 ;  /* 0x00000029000f7308 */ /* 0x000f220000002400 */
[----:B------:R-:W-:Y:S09]  /*c710*/  FMNMX.FTZ R2, R16, R2, !PT ;  /* 0x0000000210027209 */ /* 0x000ff20007810000 */
[----:B------:R4:W-:Y:S01]  /*c720*/  MUFU.TANH R104, R0 ;  /* 0x0000000000687308 */ /* 0x0009e20000002400 */
[----:B-1----:R-:W-:Y:S09]  /*c730*/  FMNMX.FTZ R3, R18, R3, !PT ;  /* 0x0000000312037209 */ /* 0x002ff20007810000 */
[----:B------:R-:W1:Y:S10]  /*c740*/  MUFU.TANH R17, R39 ;  /* 0x0000002700117308 */ /* 0x000e740000002400 */
[----:B------:R-:W2:Y:S01]  /*c750*/  MUFU.TANH R41, R44 ;  /* 0x0000002c00297308 */ /* 0x000ea20000002400 */
[----:B----4-:R-:W-:Y:S09]  /*c760*/  FMNMX.FTZ R0, R15, R2, !PT ;  /* 0x000000020f007209 */ /* 0x010ff20007810000 */
[----:B------:R-:W4:Y:S01]  /*c770*/  MUFU.TANH R40, R45 ;  /* 0x0000002d00287308 */ /* 0x000f220000002400 */
[----:B-1----:R-:W-:Y:S04]  /*c780*/  FMNMX.FTZ R3, R17, R3, !PT ;  /* 0x0000000311037209 */ /* 0x002fe80007810000 */
[----:B------:R-:W-:Y:S05]  /*c790*/  FMNMX.FTZ R2, R14, R3, !PT ;  /* 0x000000030e027209 */ /* 0x000fea0007810000 */
[----:B------:R-:W1:Y:S01]  /*c7a0*/  MUFU.TANH R159, R46 ;  /* 0x0000002e009f7308 */ /* 0x000e620000002400 */
[----:B------:R-:W-:Y:S02]  /*c7b0*/  FMNMX.FTZ R2, R13, R2, !PT ;  /* 0x000000020d027209 */ /* 0x000fe40007810000 */
[----:B--2---:R-:W-:Y:S07]  /*c7c0*/  FMNMX.FTZ R0, R41, R0, !PT ;  /* 0x0000000029007209 */ /* 0x004fee0007810000 */
[----:B------:R-:W2:Y:S01]  /*c7d0*/  MUFU.TANH R244, R47 ;  /* 0x0000002f00f47308 */ /* 0x000ea20000002400 */
[----:B----4-:R-:W-:Y:S04]  /*c7e0*/  FMNMX.FTZ R0, R40, R0, !PT ;  /* 0x0000000028007209 */ /* 0x010fe80007810000 */
[----:B------:R-:W-:Y:S04]  /*c7f0*/  FMNMX.FTZ R101, R157, R0, !PT ;  /* 0x000000009d657209 */ /* 0x000fe80007810000 */
[----:B------:R-:W-:Y:S02]  /*c800*/  FMNMX.FTZ R101, R158, R101, !PT ;  /* 0x000000659e657209 */ /* 0x000fe40007810000 */
[----:B-1----:R-:W-:Y:S03]  /*c810*/  FMNMX.FTZ R2, R159, R2, !PT ;  /* 0x000000029f027209 */ /* 0x002fe60007810000 */
[----:B------:R-:W1:Y:S01]  /*c820*/  SHFL.BFLY PT, R3, R101, 0x2, 0x1f ;  /* 0x0c401f0065037f89 */ /* 0x000e6200000e0000 */
[----:B--2---:R-:W-:Y:S04]  /*c830*/  FMNMX.FTZ R0, R244, R2, !PT ;  /* 0x00000002f4007209 */ /* 0x004fe80007810000 */
[----:B------:R-:W-:Y:S04]  /*c840*/  FMNMX.FTZ R0, R105, R0, !PT ;  /* 0x0000000069007209 */ /* 0x000fe80007810000 */
[----:B------:R-:W-:Y:S05]  /*c850*/  FMNMX.FTZ R0, R104, R0, !PT ;  /* 0x0000000068007209 */ /* 0x000fea0007810000 */
[----:B------:R-:W2:Y:S01]  /*c860*/  SHFL.BFLY PT, R2, R0, 0x2, 0x1f ;  /* 0x0c401f0000027f89 */ /* 0x000ea200000e0000 */
[----:B-1----:R-:W-:Y:S07]  /*c870*/  FMNMX.FTZ R101, R101, R3, !PT ;  /* 0x0000000365657209 */ /* 0x002fee0007810000 */
[----:B------:R-:W1:Y:S01]  /*c880*/  SHFL.BFLY PT, R4, R101, 0x1, 0x1f ;  /* 0x0c201f0065047f89 */ /* 0x000e6200000e0000 */
[----:B--2---:R-:W-:Y:S07]  /*c890*/  FMNMX.FTZ R0, R0, R2, !PT ;  /* 0x0000000200007209 */ /* 0x004fee0007810000 */
[----:B------:R-:W2:Y:S01]  /*c8a0*/  SHFL.BFLY PT, R3, R0, 0x1, 0x1f ;  /* 0x0c201f0000037f89 */ /* 0x000ea200000e0000 */
[----:B-1----:R-:W-:Y:S05]  /*c8b0*/  FMNMX.FTZ R101, R101, R4, !PT ;  /* 0x0000000465657209 */ /* 0x002fea0007810000 */
[----:B------:R-:W-:Y:S01]  /*c8c0*/  FADD.FTZ R2, -R101, R102 ;  /* 0x0000006665027221 */ /* 0x000fe20000010100 */
[----:B------:R-:W-:Y:S02]  /*c8d0*/  MOV R102, R19 ;  /* 0x0000001300667202 */ /* 0x000fe40000000f00 */
[----:B--2---:R-:W-:Y:S01]  /*c8e0*/  FMNMX.FTZ R100, R0, R3, !PT ;  /* 0x0000000300647209 */ /* 0x004fe20007810000 */
[----:B------:R-:W-:Y:S01]  /*c8f0*/  FMUL.FTZ R0, R2, c[0x0][0x2d0] ;  /* 0x0000b40002007a20 */ /* 0x000fe20000410000 */
[----:B------:R-:W-:Y:S03]  /*c900*/  @P0 SHF.R.S32.HI R3, RZ, 0x1f, R98 ;  /* 0x0000001fff030819 */ /* 0x000fe60000011462 */
[----:B------:R1:W2:Y:S02]  /*c910*/  MUFU.EX2 R2, R0 ;  /* 0x0000000000027308 */ /* 0x0002a40000000800 */
[----:B------:R-:W-:Y:S04]  /*c920*/  @P0 IMAD R3, R3, c[0x0][0x1e0], RZ ;  /* 0x0000780003030a24 */ /* 0x000fe800078e02ff */
[----:B------:R-:W-:Y:S02]  /*c930*/  @P0 IMAD R3, R98, c[0x0][0x1e4], R3 ;  /* 0x0000790062030a24 */ /* 0x000fe400078e0203 */
[----:B------:R-:W3:Y:S03]  /*c940*/  LDL.LU R98, [R1+0xcc] ;  /* 0x0000cc0001627983 */ /* 0x000ee60000300800 */
[----:B------:R-:W-:Y:S05]  /*c950*/  @P0 IADD3 R3, R7, R3, RZ ;  /* 0x0000000307030210 */ /* 0x000fea0007ffe0ff */
[----:B------:R-:W-:Y:S02]  /*c960*/  @P0 IMAD R3, R3, 0x60, RZ ;  /* 0x0000006003030824 */ /* 0x000fe400078e02ff */
[----:B-1----:R-:W-:Y:S02]  /*c970*/  FADD.FTZ R0, -R100, R103 ;  /* 0x0000006764007221 */ /* 0x002fe40000010100 */
[----:B------:R-:W-:Y:S02]  /*c980*/  FMUL.FTZ R103, R101, c[0x0][0x2d0] ;  /* 0x0000b40065677a20 */ /* 0x000fe40000410000 */
[----:B------:R-:W-:Y:S02]  /*c990*/  FMUL.FTZ R0, R0, c[0x0][0x2d0] ;  /* 0x0000b40000007a20 */ /* 0x000fe40000410000 */
[--C-:B------:R-:W-:Y:S01]  /*c9a0*/  FFMA.FTZ R4, R164, c[0x0][0x2d0], -R103.reuse ;  /* 0x0000b400a4047a23 */ /* 0x100fe20000010867 */
[----:B------:R-:W-:Y:S01]  /*c9b0*/  MOV R164, R18 ;  /* 0x0000001200a47202 */ /* 0x000fe20000000f00 */
[--C-:B------:R-:W-:Y:S01]  /*c9c0*/  FFMA.FTZ R7, R167, c[0x0][0x2d0], -R103.reuse ;  /* 0x0000b400a7077a23 */ /* 0x100fe20000010867 */
[----:B------:R-:W-:Y:S01]  /*c9d0*/  MOV R167, R14 ;  /* 0x0000000e00a77202 */ /* 0x000fe20000000f00 */
[----:B------:R1:W-:Y:S01]  /*c9e0*/  MUFU.EX2 R245, R4 ;  /* 0x0000000400f57308 */ /* 0x0003e20000000800 */
[--C-:B---3--:R-:W-:Y:S01]  /*c9f0*/  FFMA.FTZ R9, R166, c[0x0][0x2d0], -R103.reuse ;  /* 0x0000b400a6097a23 */ /* 0x108fe20000010867 */
[----:B------:R-:W-:Y:S01]  /*ca00*/  MOV R166, R13 ;  /* 0x0000000d00a67202 */ /* 0x000fe20000000f00 */
[C---:B--2---:R-:W-:Y:S01]  /*ca10*/  FMUL.FTZ R24, R2.reuse, R128 ;  /* 0x0000008002187220 */ /* 0x044fe20000410000 */
[----:B------:R-:W-:Y:S01]  /*ca20*/  MOV R128, R102 ;  /* 0x0000006600807202 */ /* 0x000fe20000000f00 */
[C---:B------:R-:W-:Y:S01]  /*ca30*/  FMUL.FTZ R25, R2.reuse, R129 ;  /* 0x0000008102197220 */ /* 0x040fe20000410000 */
[----:B------:R-:W-:Y:S01]  /*ca40*/  MOV R129, R35 ;  /* 0x0000002300817202 */ /* 0x000fe20000000f00 */
[----:B------:R-:W-:Y:S01]  /*ca50*/  FMUL.FTZ R33, R2, R137 ;  /* 0x0000008902217220 */ /* 0x000fe20000410000 */
[----:B------:R-:W-:Y:S01]  /*ca60*/  MOV R137, R49 ;  /* 0x0000003100897202 */ /* 0x000fe20000000f00 */
[----:B------:R-:W-:Y:S01]  /*ca70*/  FFMA.FTZ R102, R106, c[0x0][0x2d0], -R103 ;  /* 0x0000b4006a667a23 */ /* 0x000fe20000010867 */
[----:B------:R2:W-:Y:S01]  /*ca80*/  MUFU.EX2 R247, R7 ;  /* 0x0000000700f77308 */ /* 0x0005e20000000800 */
[C---:B------:R-:W-:Y:S02]  /*ca90*/  FMUL.FTZ R49, R2.reuse, R153 ;  /* 0x0000009902317220 */ /* 0x040fe40000410000 */
[C---:B------:R-:W-:Y:S02]  /*caa0*/  FMUL.FTZ R52, R2.reuse, R52 ;  /* 0x0000003402347220 */ /* 0x040fe40000410000 */
[C---:B------:R-:W-:Y:S02]  /*cab0*/  FMUL.FTZ R53, R2.reuse, R53 ;  /* 0x0000003502357220 */ /* 0x040fe40000410000 */
[C---:B------:R-:W-:Y:S02]  /*cac0*/  FMUL.FTZ R56, R2.reuse, R56 ;  /* 0x0000003802387220 */ /* 0x040fe40000410000 */
[C---:B------:R-:W-:Y:S01]  /*cad0*/  FMUL.FTZ R57, R2.reuse, R57 ;  /* 0x0000003902397220 */ /* 0x040fe20000410000 */
[----:B------:R-:W3:Y:S01]  /*cae0*/  MUFU.EX2 R0, R0 ;  /* 0x0000000000007308 */ /* 0x000ee20000000800 */
[C---:B------:R-:W-:Y:S02]  /*caf0*/  FMUL.FTZ R60, R2.reuse, R60 ;  /* 0x0000003c023c7220 */ /* 0x040fe40000410000 */
[C---:B------:R-:W-:Y:S01]  /*cb00*/  FMUL.FTZ R61, R2.reuse, R61 ;  /* 0x0000003d023d7220 */ /* 0x040fe20000410000 */
[----:B-1----:R-:W-:Y:S01]  /*cb10*/  @P0 MOV R4, R8 ;  /* 0x0000000800040202 */ /* 0x002fe20000000f00 */
[C---:B------:R-:W-:Y:S02]  /*cb20*/  FMUL.FTZ R64, R2.reuse, R64 ;  /* 0x0000004002407220 */ /* 0x040fe40000410000 */
[----:B------:R-:W-:Y:S02]  /*cb30*/  FMUL.FTZ R65, R2, R65 ;  /* 0x0000004102417220 */ /* 0x000fe40000410000 */
[----:B------:R-:W-:Y:S04]  /*cb40*/  @P0 IMAD.WIDE.U32 R4, R6, 0x60, R4 ;  /* 0x0000006006040825 */ /* 0x000fe800078e0004 */
[C---:B------:R-:W-:Y:S01]  /*cb50*/  FMUL.FTZ R68, R2.reuse, R68 ;  /* 0x0000004402447220 */ /* 0x040fe20000410000 */
[----:B------:R-:W-:Y:S01]  /*cb60*/  @P0 IADD3 R6, R5, R3, RZ ;  /* 0x0000000305060210 */ /* 0x000fe20007ffe0ff */
[----:B------:R-:W-:Y:S01]  /*cb70*/  FFMA.FTZ R5, R165, c[0x0][0x2d0], -R103 ;  /* 0x0000b400a5057a23 */ /* 0x000fe20000010867 */
[----:B--2---:R-:W-:Y:S01]  /*cb80*/  @P0 MOV R7, c[0x0][0x1e0] ;  /* 0x0000780000070a02 */ /* 0x004fe20000000f00 */
[----:B------:R-:W-:Y:S01]  /*cb90*/  FMUL.FTZ R69, R2, R69 ;  /* 0x0000004502457220 */ /* 0x000fe20000410000 */
[----:B------:R-:W-:Y:S01]  /*cba0*/  @P0 SHF.L.U32 R3, R4, 0x1, RZ ;  /* 0x0000000104030819 */ /* 0x000fe200000006ff */
[----:B------:R1:W-:Y:S01]  /*cbb0*/  MUFU.EX2 R231, R5 ;  /* 0x0000000500e77308 */ /* 0x0003e20000000800 */
[----:B------:R-:W-:Y:S01]  /*cbc0*/  @P0 SHF.L.U64.HI R12, R7, R251, c[0x0][0x1e4] ;  /* 0x00007900070c0619 */ /* 0x000fe200000102fb */
[----:B------:R-:W-:Y:S01]  /*cbd0*/  FMUL.FTZ R72, R2, R72 ;  /* 0x0000004802487220 */ /* 0x000fe20000410000 */
[----:B------:R-:W-:Y:S01]  /*cbe0*/  @P0 SHF.L.U64.HI R6, R4, 0x1, R6 ;  /* 0x0000000104060819 */ /* 0x000fe20000010206 */
[----:B------:R-:W-:Y:S01]  /*cbf0*/  FMUL.FTZ R73, R2, R73 ;  /* 0x0000004902497220 */ /* 0x000fe20000410000 */
[C---:B------:R-:W-:Y:S01]  /*cc00*/  @P0 IADD3 R4, P6, R3.reuse, c[0x0][0x1c8], RZ ;  /* 0x0000720003040a10 */ /* 0x040fe20007fde0ff */
[C---:B---3--:R-:W-:Y:S01]  /*cc10*/  FMUL.FTZ R18, R0.reuse, R122 ;  /* 0x0000007a00127220 */ /* 0x048fe20000410000 */
[----:B------:R-:W-:Y:S01]  /*cc20*/  @P0 IADD3 R10, P5, R3, 0x80, RZ ;  /* 0x00000080030a0810 */ /* 0x000fe20007fbe0ff */
[----:B------:R-:W-:Y:S01]  /*cc30*/  FMUL.FTZ R19, R0, R123 ;  /* 0x0000007b00137220 */ /* 0x000fe20000410000 */
[----:B------:R-:W-:Y:S01]  /*cc40*/  @P0 SHF.L.U32 R7, R7, 0x6, RZ ;  /* 0x0000000607070819 */ /* 0x000fe200000006ff */
[----:B------:R2:W-:Y:S01]  /*cc50*/  MUFU.EX2 R251, R9 ;  /* 0x0000000900fb7308 */ /* 0x0005e20000000800 */
[----:B------:R-:W-:Y:S01]  /*cc60*/  @P0 IADD3 R10, P1, R10, c[0x0][0x1c8], RZ ;  /* 0x000072000a0a0a10 */ /* 0x000fe20007f3e0ff */
[----:B------:R-:W-:Y:S01]  /*cc70*/  FMUL.FTZ R26, R0, R130 ;  /* 0x00000082001a7220 */ /* 0x000fe20000410000 */
[----:B------:R-:W-:Y:S01]  /*cc80*/  MOV R165, R17 ;  /* 0x0000001100a57202 */ /* 0x000fe20000000f00 */
[----:B------:R-:W-:Y:S01]  /*cc90*/  FMUL.FTZ R17, R2, R121 ;  /* 0x0000007902117220 */ /* 0x000fe20000410000 */
[--C-:B------:R-:W-:Y:S01]  /*cca0*/  @P0 IADD3.X R11, RZ, c[0x0][0x1cc], R6.reuse, P1, P5 ;  /* 0x00007300ff0b0a10 */ /* 0x100fe20000fea406 */
[C---:B------:R-:W-:Y:S01]  /*ccb0*/  FMUL.FTZ R27, R0.reuse, R131 ;  /* 0x00000083001b7220 */ /* 0x040fe20000410000 */
[----:B------:R-:W-:Y:S01]  /*ccc0*/  MOV R131, R50 ;  /* 0x0000003200837202 */ /* 0x000fe20000000f00 */
[C---:B------:R-:W-:Y:S01]  /*ccd0*/  FMUL.FTZ R35, R0.reuse, R139 ;  /* 0x0000008b00237220 */ /* 0x040fe20000410000 */
[----:B------:R-:W-:Y:S01]  /*cce0*/  MOV R50, R34 ;  /* 0x0000002200327202 */ /* 0x000fe20000000f00 */
[C---:B------:R-:W-:Y:S02]  /*ccf0*/  FMUL.FTZ R34, R0.reuse, R138 ;  /* 0x0000008a00227220 */ /* 0x040fe40000410000 */
[C---:B------:R-:W-:Y:S01]  /*cd00*/  FMUL.FTZ R54, R0.reuse, R54 ;  /* 0x0000003600367220 */ /* 0x040fe20000410000 */
[----:B------:R-:W-:Y:S01]  /*cd10*/  MOV R139, R50 ;  /* 0x00000032008b7202 */ /* 0x000fe20000000f00 */
[----:B------:R-:W-:Y:S01]  /*cd20*/  FMUL.FTZ R50, R0, R154 ;  /* 0x0000009a00327220 */ /* 0x000fe20000410000 */
[----:B-1----:R-:W-:Y:S01]  /*cd30*/  @P0 IADD3.X R5, R6, c[0x0][0x1cc], RZ, P6, !PT ;  /* 0x0000730006050a10 */ /* 0x002fe200037fe4ff */
[C---:B------:R-:W-:Y:S01]  /*cd40*/  FMUL.FTZ R55, R0.reuse, R55 ;  /* 0x0000003700377220 */ /* 0x040fe20000410000 */
[----:B------:R-:W-:Y:S01]  /*cd50*/  @P0 IADD3 R3, P6, R3, 0x100, RZ ;  /* 0x0000010003030810 */ /* 0x000fe20007fde0ff */
[----:B------:R-:W-:Y:S02]  /*cd60*/  FMUL.FTZ R58, R0, R58 ;  /* 0x0000003a003a7220 */ /* 0x000fe40000410000 */
[----:B------:R1:W-:Y:S01]  /*cd70*/  @P0 LDGSTS.E.BYPASS.LTC128B.128 [R99+0xc100], [R4.64], !P4 ;  /* 0x0c10000004630fae */ /* 0x0003e2000e101d46 */
[----:B------:R-:W-:Y:S01]  /*cd80*/  @P0 IADD3 R8, P5, R3, c[0x0][0x1c8], RZ ;  /* 0x0000720003080a10 */ /* 0x000fe20007fbe0ff */
[----:B------:R-:W-:Y:S02]  /*cd90*/  FMUL.FTZ R3, R100, c[0x0][0x2d0] ;  /* 0x0000b40064037a20 */ /* 0x000fe40000410000 */
[----:B------:R-:W-:Y:S02]  /*cda0*/  FMUL.FTZ R59, R0, R59 ;  /* 0x0000003b003b7220 */ /* 0x000fe40000410000 */
[--C-:B--2---:R-:W-:Y:S01]  /*cdb0*/  FFMA.FTZ R9, R210, c[0x0][0x2d0], -R3.reuse ;  /* 0x0000b400d2097a23 */ /* 0x104fe20000010803 */
[----:B------:R-:W-:Y:S01]  /*cdc0*/  MOV R210, R15 ;  /* 0x0000000f00d27202 */ /* 0x000fe20000000f00 */
[----:B------:R2:W-:Y:S01]  /*cdd0*/  @P0 LDGSTS.E.BYPASS.LTC128B.128 [R99+0xf100], [R10.64], !P3 ;  /* 0x0f1000000a630fae */ /* 0x0005e2000d901d46 */
[C---:B------:R-:W-:Y:S01]  /*cde0*/  FMUL.FTZ R62, R0.reuse, R62 ;  /* 0x0000003e003e7220 */ /* 0x040fe20000410000 */
[----:B------:R3:W-:Y:S01]  /*cdf0*/  MUFU.EX2 R246, R9 ;  /* 0x0000000900f67308 */ /* 0x0007e20000000800 */
[C---:B------:R-:W-:Y:S02]  /*ce00*/  FMUL.FTZ R63, R0.reuse, R63 ;  /* 0x0000003f003f7220 */ /* 0x040fe40000410000 */
[C---:B------:R-:W-:Y:S02]  /*ce10*/  FMUL.FTZ R66, R0.reuse, R66 ;  /* 0x0000004200427220 */ /* 0x040fe40000410000 */
[C---:B------:R-:W-:Y:S02]  /*ce20*/  FMUL.FTZ R67, R0.reuse, R67 ;  /* 0x0000004300437220 */ /* 0x040fe40000410000 */
[C---:B------:R-:W-:Y:S02]  /*ce30*/  FMUL.FTZ R70, R0.reuse, R70 ;  /* 0x0000004600467220 */ /* 0x040fe40000410000 */
[C---:B------:R-:W-:Y:S02]  /*ce40*/  FMUL.FTZ R71, R0.reuse, R71 ;  /* 0x0000004700477220 */ /* 0x040fe40000410000 */
[C---:B------:R-:W-:Y:S02]  /*ce50*/  FMUL.FTZ R74, R0.reuse, R74 ;  /* 0x0000004a004a7220 */ /* 0x040fe40000410000 */
[----:B------:R-:W-:Y:S02]  /*ce60*/  FMUL.FTZ R75, R0, R75 ;  /* 0x0000004b004b7220 */ /* 0x000fe40000410000 */
[----:B------:R-:W-:Y:S01]  /*ce70*/  FMUL.FTZ R76, R2, R76 ;  /* 0x0000004c024c7220 */ /* 0x000fe20000410000 */
[----:B-1----:R-:W-:Y:S01]  /*ce80*/  @P0 IADD3 R4, P1, R4, R7, RZ ;  /* 0x0000000704040210 */ /* 0x002fe20007f3e0ff */
[----:B------:R-:W-:Y:S02]  /*ce90*/  FMUL.FTZ R77, R2, R77 ;  /* 0x0000004d024d7220 */ /* 0x000fe40000410000 */
[C---:B------:R-:W-:Y:S01]  /*cea0*/  FMUL.FTZ R78, R0.reuse, R78 ;  /* 0x0000004e004e7220 */ /* 0x040fe20000410000 */
[----:B------:R-:W-:Y:S01]  /*ceb0*/  @P0 IADD3.X R5, R5, R12, RZ, P1, !PT ;  /* 0x0000000c05050210 */ /* 0x000fe20000ffe4ff */
[C---:B------:R-:W-:Y:S01]  /*cec0*/  FMUL.FTZ R79, R0.reuse, R79 ;  /* 0x0000004f004f7220 */ /* 0x040fe20000410000 */
[----:B---3--:R-:W-:Y:S01]  /*ced0*/  @P0 IADD3.X R9, RZ, c[0x0][0x1cc], R6, P5, P6 ;  /* 0x00007300ff090a10 */ /* 0x008fe20002fec406 */
[--C-:B--2---:R-:W-:Y:S01]  /*cee0*/  FFMA.FTZ R10, R211, c[0x0][0x2d0], -R3.reuse ;  /* 0x0000b400d30a7a23 */ /* 0x104fe20000010803 */
[----:B------:R-:W-:Y:S01]  /*cef0*/  @P0 IADD3 R6, P5, R7, R4, RZ ;  /* 0x0000000407060210 */ /* 0x000fe20007fbe0ff */
[----:B------:R-:W-:Y:S01]  /*cf00*/  FMUL.FTZ R11, R0, R115 ;  /* 0x00000073000b7220 */ /* 0x000fe20000410000 */
[----:B------:R-:W-:Y:S01]  /*cf10*/  MOV R211, R16 ;  /* 0x0000001000d37202 */ /* 0x000fe20000000f00 */
[----:B------:R1:W-:Y:S01]  /*cf20*/  @P0 LDGSTS.E.BYPASS.LTC128B.128 [R99+0x12100], [R8.64], !P2 ;  /* 0x1210000008630fae */ /* 0x0003e2000d101d46 */
[----:B------:R-:W-:Y:S01]  /*cf30*/  @P0 IADD3.X R7, R12, R5, RZ, P5, !PT ;  /* 0x000000050c070210 */ /* 0x000fe20002ffe4ff */
[----:B------:R2:W3:Y:S01]  /*cf40*/  MUFU.EX2 R248, R10 ;  /* 0x0000000a00f87308 */ /* 0x0004e20000000800 */
[C---:B------:R-:W-:Y:S02]  /*cf50*/  FMUL.FTZ R16, R2.reuse, R120 ;  /* 0x0000007802107220 */ /* 0x040fe40000410000 */
[C---:B------:R-:W-:Y:S02]  /*cf60*/  FMUL.FTZ R80, R2.reuse, R80 ;  /* 0x0000005002507220 */ /* 0x040fe40000410000 */
[----:B------:R-:W-:Y:S01]  /*cf70*/  FMUL.FTZ R81, R2, R81 ;  /* 0x0000005102517220 */ /* 0x000fe20000410000 */
[----:B------:R3:W-:Y:S01]  /*cf80*/  @P0 LDGSTS.E.BYPASS.LTC128B.128 [R99+0xd100], [R4.64], !P4 ;  /* 0x0d10000004630fae */ /* 0x0007e2000e101d46 */
[C---:B------:R-:W-:Y:S02]  /*cf90*/  FMUL.FTZ R82, R0.reuse, R82 ;  /* 0x0000005200527220 */ /* 0x040fe40000410000 */
[----:B------:R-:W-:Y:S02]  /*cfa0*/  FMUL.FTZ R83, R0, R83 ;  /* 0x0000005300537220 */ /* 0x000fe40000410000 */
[C---:B------:R-:W-:Y:S02]  /*cfb0*/  FMUL.FTZ R84, R2.reuse, R84 ;  /* 0x0000005402547220 */ /* 0x040fe40000410000 */
[----:B------:R-:W-:Y:S01]  /*cfc0*/  FMUL.FTZ R85, R2, R85 ;  /* 0x0000005502557220 */ /* 0x000fe20000410000 */
[----:B------:R3:W-:Y:S01]  /*cfd0*/  @P0 LDGSTS.E.BYPASS.LTC128B.128 [R99+0x10100], [R4.64+0x80], !P3 ;  /* 0x1010008004630fae */ /* 0x0007e2000d901d46 */
[C---:B------:R-:W-:Y:S02]  /*cfe0*/  FMUL.FTZ R86, R0.reuse, R86 ;  /* 0x0000005600567220 */ /* 0x040fe40000410000 */
[----:B------:R-:W-:Y:S02]  /*cff0*/  FMUL.FTZ R87, R0, R87 ;  /* 0x0000005700577220 */ /* 0x000fe40000410000 */
[C---:B------:R-:W-:Y:S02]  /*d000*/  FMUL.FTZ R88, R2.reuse, R88 ;  /* 0x0000005802587220 */ /* 0x040fe40000410000 */
[----:B------:R-:W-:Y:S01]  /*d010*/  FMUL.FTZ R89, R2, R89 ;  /* 0x0000005902597220 */ /* 0x000fe20000410000 */
[----:B------:R3:W-:Y:S01]  /*d020*/  @P0 LDGSTS.E.BYPASS.LTC128B.128 [R99+0x13100], [R4.64+0x100], !P2 ;  /* 0x1310010004630fae */ /* 0x0007e2000d101d46 */
[----:B------:R-:W-:Y:S02]  /*d030*/  FMUL.FTZ R90, R0, R90 ;  /* 0x0000005a005a7220 */ /* 0x000fe40000410000 */
[C---:B-1----:R-:W-:Y:S02]  /*d040*/  FMUL.FTZ R8, R2.reuse, R112 ;  /* 0x0000007002087220 */ /* 0x042fe40000410000 */
[----:B------:R-:W-:Y:S02]  /*d050*/  FMUL.FTZ R9, R2, R113 ;  /* 0x0000007102097220 */ /* 0x000fe40000410000 */
[C---:B--2---:R-:W-:Y:S01]  /*d060*/  FMUL.FTZ R10, R0.reuse, R114 ;  /* 0x00000072000a7220 */ /* 0x044fe20000410000 */
        /* <DEDUP_REMOVED lines=8> */
[----:B------:R-:W-:Y:S03]  /*d0f0*/  FMUL.FTZ R97, R2, R97 ;  /* 0x0000006102617220 */ /* 0x000fe60000410000 */
[----:B------:R1:W-:Y:S01]  /*d100*/  @P0 LDGSTS.E.BYPASS.LTC128B.128 [R99+0x14100], [R6.64+0x100], !P2 ;  /* 0x1410010006630fae */ /* 0x0003e2000d101d46 */
[--C-:B---3--:R-:W-:Y:S01]  /*d110*/  FFMA.FTZ R4, R208, c[0x0][0x2d0], -R3.reuse ;  /* 0x0000b400d0047a23 */ /* 0x108fe20000010803 */
[----:B------:R-:W-:Y:S01]  /*d120*/  MOV R208, R252 ;  /* 0x000000fc00d07202 */ /* 0x000fe20000000f00 */
[----:B------:R-:W-:Y:S01]  /*d130*/  FMUL.FTZ R5, R2, R109 ;  /* 0x0000006d02057220 */ /* 0x000fe20000410000 */
[----:B------:R-:W-:Y:S01]  /*d140*/  F2FP.PACK_AB R109, R248, R246 ;  /* 0x000000f6f86d723e */ /* 0x000fe200000000ff */
[----:B------:R2:W-:Y:S03]  /*d150*/  MUFU.EX2 R252, R4 ;  /* 0x0000000400fc7308 */ /* 0x0005e60000000800 */
[----:B------:R-:W3:Y:S01]  /*d160*/  LDSM.16.MT88.4 R12, [R224] ;  /* 0x00000000e00c783b */ /* 0x000ee20000004200 */
[----:B------:R-:W-:Y:S02]  /*d170*/  MOV R130, R208 ;  /* 0x000000d000827202 */ /* 0x000fe40000000f00 */
[----:B------:R-:W-:Y:S02]  /*d180*/  MOV R208, R165 ;  /* 0x000000a500d07202 */ /* 0x000fe40000000f00 */
[----:B------:R-:W-:Y:S01]  /*d190*/  MOV R165, R41 ;  /* 0x0000002900a57202 */ /* 0x000fe20000000f00 */
[----:B------:R-:W-:Y:S01]  /*d1a0*/  FMUL.FTZ R41, R2, R145 ;  /* 0x0000009102297220 */ /* 0x000fe20000410000 */
[----:B------:R-:W-:Y:S01]  /*d1b0*/  MOV R145, R51 ;  /* 0x0000003300917202 */ /* 0x000fe20000000f00 */
[----:B------:R-:W3:Y:S01]  /*d1c0*/  LDSM.16.MT88.4 R20, [R228] ;  /* 0x00000000e414783b */ /* 0x000ee20000004200 */
[C---:B------:R-:W-:Y:S07]  /*d1d0*/  FMUL.FTZ R51, R0.reuse, R155 ;  /* 0x0000009b00337220 */ /* 0x040fee0000410000 */
[----:B------:R-:W3:Y:S01]  /*d1e0*/  LDSM.16.MT88.4 R28, [R227] ;  /* 0x00000000e31c783b */ /* 0x000ee20000004200 */
[C---:B-1----:R-:W-:Y:S01]  /*d1f0*/  FMUL.FTZ R6, R0.reuse, R110 ;  /* 0x0000006e00067220 */ /* 0x042fe20000410000 */
[----:B------:R-:W-:Y:S01]  /*d200*/  F2FP.PACK_AB R110, R251, R231 ;  /* 0x000000e7fb6e723e */ /* 0x000fe200000000ff */
[----:B------:R-:W-:Y:S02]  /*d210*/  FMUL.FTZ R7, R0, R111 ;  /* 0x0000006f00077220 */ /* 0x000fe40000410000 */
[----:B--2---:R-:W-:Y:S01]  /*d220*/  FFMA.FTZ R4, R209, c[0x0][0x2d0], -R3 ;  /* 0x0000b400d1047a23 */ /* 0x004fe20000010803 */
[----:B------:R-:W-:Y:S02]  /*d230*/  MOV R209, R250 ;  /* 0x000000fa00d17202 */ /* 0x000fe40000000f00 */
[----:B------:R-:W1:Y:S01]  /*d240*/  LDSM.16.MT88.4 R36, [R249] ;  /* 0x00000000f924783b */ /* 0x000e620000004200 */
[----:B------:R-:W2:Y:S01]  /*d250*/  MUFU.EX2 R250, R4 ;  /* 0x0000000400fa7308 */ /* 0x000ea20000000800 */
[----:B------:R-:W-:Y:S02]  /*d260*/  MOV R138, R209 ;  /* 0x000000d1008a7202 */ /* 0x000fe40000000f00 */
[----:B------:R-:W-:Y:S02]  /*d270*/  MOV R209, R164 ;  /* 0x000000a400d17202 */ /* 0x000fe40000000f00 */
[----:B------:R-:W-:Y:S02]  /*d280*/  MOV R164, R40 ;  /* 0x0000002800a47202 */ /* 0x000fe40000000f00 */
[----:B------:R-:W1:Y:S01]  /*d290*/  LDSM.16.MT88.4 R44, [R224+0x3000] ;  /* 0x00300000e02c783b */ /* 0x000e620000004200 */
[----:B------:R-:W-:Y:S07]  /*d2a0*/  FMUL.FTZ R40, R2, R144 ;  /* 0x0000009002287220 */ /* 0x000fee0000410000 */
[----:B------:R-:W4:Y:S04]  /*d2b0*/  LDL.LU R99, [R1+0xc8] ;  /* 0x0000c80001637983 */ /* 0x000f280000300800 */
[----:B------:R-:W1:Y:S01]  /*d2c0*/  LDSM.16.MT88.4 R112, [R228+0x3000] ;  /* 0x00300000e470783b */ /* 0x000e620000004200 */
[----:B--2---:R-:W-:Y:S01]  /*d2d0*/  F2FP.PACK_AB R111, R250, R252 ;  /* 0x000000fcfa6f723e */ /* 0x004fe200000000ff */
[C---:B------:R-:W-:Y:S01]  /*d2e0*/  FMUL.FTZ R4, R2.reuse, R108 ;  /* 0x0000006c02047220 */ /* 0x040fe20000410000 */
[----:B------:R-:W-:Y:S05]  /*d2f0*/  F2FP.PACK_AB R108, R247, R245 ;  /* 0x000000f5f76c723e */ /* 0x000fea00000000ff */
[----:B------:R-:W-:Y:S02]  /*d300*/  LDSM.16.MT88.4 R120, [R230+0x3000] ;  /* 0x00300000e678783b */ /* 0x000fe40000004200 */
[C---:B---3--:R-:W-:Y:S06]  /*d310*/  HMMA.16816.F32 R4, R108.reuse, R12, R4 ;  /* 0x0000000c6c04723c */ /* 0x048fec0000001804 */
[----:B------:R-:W2:Y:S04]  /*d320*/  LDL.LU R106, [R1+0x18] ;  /* 0x00001800016a7983 */ /* 0x000ea80000300800 */
[----:B------:R-:W0:Y:S02]  /*d330*/  LDGDEPBAR ;  /* 0x00000000000079af */ /* 0x000e240000000000 */
[C---:B------:R-:W-:Y:S01]  /*d340*/  FMUL.FTZ R12, R2.reuse, R116 ;  /* 0x00000074020c7220 */ /* 0x040fe20000410000 */
[C---:B------:R-:W-:Y:S03]  /*d350*/  HMMA.16816.F32 R8, R108.reuse, R14, R8 ;  /* 0x0000000e6c08723c */ /* 0x040fe60000001808 */
[----:B------:R-:W-:Y:S04]  /*d360*/  FMUL.FTZ R13, R2, R117 ;  /* 0x00000075020d7220 */ /* 0x000fe80000410000 */
[C---:B------:R-:W-:Y:S02]  /*d370*/  FMUL.FTZ R14, R0.reuse, R118 ;  /* 0x00000076000e7220 */ /* 0x040fe40000410000 */
[----:B------:R-:W-:Y:S02]  /*d380*/  FMUL.FTZ R15, R0, R119 ;  /* 0x00000077000f7220 */ /* 0x000fe40000410000 */
[----:B------:R-:W3:Y:S05]  /*d390*/  LDSM.16.MT88.4 R116, [R227+0x3000] ;  /* 0x00300000e374783b */ /* 0x000eea0000004200 */
[C---:B------:R-:W-:Y:S07]  /*d3a0*/  HMMA.16816.F32 R12, R108.reuse, R20, R12 ;  /* 0x000000146c0c723c */ /* 0x040fee000000180c */
[C---:B------:R-:W-:Y:S01]  /*d3b0*/  FMUL.FTZ R20, R2.reuse, R124 ;  /* 0x0000007c02147220 */ /* 0x040fe20000410000 */
[C---:B------:R-:W-:Y:S04]  /*d3c0*/  HMMA.16816.F32 R16, R108.reuse, R22, R16 ;  /* 0x000000166c10723c */ /* 0x040fe80000001810 */
[----:B------:R-:W-:Y:S03]  /*d3d0*/  FMUL.FTZ R21, R2, R125 ;  /* 0x0000007d02157220 */ /* 0x000fe60000410000 */
[C---:B------:R-:W-:Y:S02]  /*d3e0*/  FMUL.FTZ R22, R0.reuse, R126 ;  /* 0x0000007e00167220 */ /* 0x040fe40000410000 */
[C---:B------:R-:W-:Y:S02]  /*d3f0*/  FMUL.FTZ R23, R0.reuse, R127 ;  /* 0x0000007f00177220 */ /* 0x040fe40000410000 */
[----:B------:R-:W-:Y:S05]  /*d400*/  LDSM.16.MT88.4 R124, [R227+0x800] ;  /* 0x00080000e37c783b */ /* 0x000fea0000004200 */
[C---:B------:R-:W-:Y:S03]  /*d410*/  HMMA.16816.F32 R20, R108.reuse, R28, R20 ;  /* 0x0000001c6c14723c */ /* 0x040fe60000001814 */
[----:B------:R-:W-:Y:S04]  /*d420*/  FMUL.FTZ R98, R0, R98 ;  /* 0x0000006200627220 */ /* 0x000fe80000410000 */
[C---:B------:R-:W-:Y:S01]  /*d430*/  FMUL.FTZ R28, R2.reuse, R132 ;  /* 0x00000084021c7220 */ /* 0x040fe20000410000 */
[C---:B------:R-:W-:Y:S04]  /*d440*/  HMMA.16816.F32 R24, R108.reuse, R30, R24 ;  /* 0x0000001e6c18723c */ /* 0x040fe80000001818 */
[----:B------:R-:W-:Y:S01]  /*d450*/  FMUL.FTZ R29, R2, R133 ;  /* 0x00000085021d7220 */ /* 0x000fe20000410000 */
[----:B------:R-:W-:Y:S02]  /*d460*/  MOV R132, R221 ;  /* 0x000000dd00847202 */ /* 0x000fe40000000f00 */
[C---:B------:R-:W-:Y:S01]  /*d470*/  FMUL.FTZ R30, R0.reuse, R134 ;  /* 0x00000086001e7220 */ /* 0x040fe20000410000 */
[----:B------:R-:W-:Y:S01]  /*d480*/  MOV R134, R32 ;  /* 0x0000002000867202 */ /* 0x000fe20000000f00 */
[----:B------:R-:W-:Y:S03]  /*d490*/  FMUL.FTZ R31, R0, R135 ;  /* 0x00000087001f7220 */ /* 0x000fe60000410000 */
[----:B------:R-:W-:Y:S01]  /*d4a0*/  FMUL.FTZ R32, R2, R136 ;  /* 0x0000008802207220 */ /* 0x000fe20000410000 */
[----:B------:R-:W-:Y:S01]  /*d4b0*/  MOV R136, R42 ;  /* 0x0000002a00887202 */ /* 0x000fe20000000f00 */
[C---:B------:R-:W-:Y:S01]  /*d4c0*/  FMUL.FTZ R42, R0.reuse, R146 ;  /* 0x00000092002a7220 */ /* 0x040fe20000410000 */
[----:B------:R-:W-:Y:S01]  /*d4d0*/  MOV R146, R43 ;  /* 0x0000002b00927202 */ /* 0x000fe20000000f00 */
[C---:B-1----:R-:W-:Y:S03]  /*d4e0*/  HMMA.16816.F32 R28, R108.reuse, R36, R28 ;  /* 0x000000246c1c723c */ /* 0x042fe6000000181c */
[----:B------:R-:W-:Y:S01]  /*d4f0*/  FMUL.FTZ R43, R0, R147 ;  /* 0x00000093002b7220 */ /* 0x000fe20000410000 */
[----:B------:R-:W-:Y:S01]  /*d500*/  MOV R147, R48 ;  /* 0x0000003000937202 */ /* 0x000fe20000000f00 */
[C---:B------:R-:W-:Y:S02]  /*d510*/  FMUL.FTZ R48, R2.reuse, R152 ;  /* 0x0000009802307220 */ /* 0x040fe40000410000 */
[----:B------:R-:W-:Y:S01]  /*d520*/  LDSM.16.MT88.4 R152, [R228+0x5800] ;  /* 0x00580000e498783b */ /* 0x000fe20000004200 */
[C---:B------:R-:W-:Y:S04]  /*d530*/  HMMA.16816.F32 R32, R108.reuse, R38, R32 ;  /* 0x000000266c20723c */ /* 0x040fe80000001820 */
[C---:B------:R-:W-:Y:S02]  /*d540*/  FMUL.FTZ R36, R2.reuse, R140 ;  /* 0x0000008c02247220 */ /* 0x040fe40000410000 */
[----:B------:R-:W-:Y:S02]  /*d550*/  FMUL.FTZ R37, R2, R141 ;  /* 0x0000008d02257220 */ /* 0x000fe40000410000 */
[C---:B------:R-:W-:Y:S04]  /*d560*/  FMUL.FTZ R38, R0.reuse, R142 ;  /* 0x0000008e00267220 */ /* 0x040fe80000410000 */
[----:B------:R-:W-:Y:S07]  /*d570*/  FMUL.FTZ R39, R0, R143 ;  /* 0x0000008f00277220 */ /* 0x000fee0000410000 */
[C---:B------:R-:W-:Y:S07]  /*d580*/  HMMA.16816.F32 R36, R108.reuse, R44, R36 ;  /* 0x0000002c6c24723c */ /* 0x040fee0000001824 */
[C---:B------:R-:W-:Y:S01]  /*d590*/  FMUL.FTZ R44, R2.reuse, R148 ;  /* 0x00000094022c7220 */ /* 0x040fe20000410000 */
[C---:B------:R-:W-:Y:S01]  /*d5a0*/  HMMA.16816.F32 R40, R108.reuse, R46, R40 ;  /* 0x0000002e6c28723c */ /* 0x040fe20000001828 */
[----:B------:R1:W-:Y:S03]  /*d5b0*/  MUFU.EX2 R148, R102 ;  /* 0x0000006600947308 */ /* 0x0003e60000000800 */
[----:B------:R-:W-:Y:S03]  /*d5c0*/  FMUL.FTZ R45, R2, R149 ;  /* 0x00000095022d7220 */ /* 0x000fe60000410000 */
[C---:B------:R-:W-:Y:S02]  /*d5d0*/  FMUL.FTZ R47, R0.reuse, R151 ;  /* 0x00000097002f7220 */ /* 0x040fe40000410000 */
[----:B------:R-:W-:Y:S07]  /*d5e0*/  FMUL.FTZ R46, R0, R150 ;  /* 0x00000096002e7220 */ /* 0x000fee0000410000 */
[C---:B------:R-:W-:Y:S08]  /*d5f0*/  HMMA.16816.F32 R44, R108.reuse, R112, R44 ;  /* 0x000000706c2c723c */ /* 0x040ff0000000182c */
[C---:B------:R-:W-:Y:S01]  /*d600*/  HMMA.16816.F32 R48, R108.reuse, R114, R48 ;  /* 0x000000726c30723c */ /* 0x040fe20000001830 */
[----:B------:R-:W3:Y:S03]  /*d610*/  LDSM.16.MT88.4 R112, [R224+0x6000] ;  /* 0x00600000e070783b */ /* 0x000ee60000004200 */
[----:B-1----:R-:W-:Y:S04]  /*d620*/  FFMA.FTZ R102, R107, c[0x0][0x2d0], -R103 ;  /* 0x0000b4006b667a23 */ /* 0x002fe80000010867 */
[C---:B---3--:R-:W-:Y:S01]  /*d630*/  HMMA.16816.F32 R52, R108.reuse, R116, R52 ;  /* 0x000000746c34723c */ /* 0x048fe20000001834 */
[----:B------:R1:W3:Y:S07]  /*d640*/  MUFU.EX2 R142, R102 ;  /* 0x00000066008e7308 */ /* 0x0002ee0000000800 */
[C---:B------:R-:W-:Y:S01]  /*d650*/  HMMA.16816.F32 R56, R108.reuse, R118, R56 ;  /* 0x000000766c38723c */ /* 0x040fe20000001838 */
[----:B------:R-:W3:Y:S07]  /*d660*/  LDSM.16.MT88.4 R116, [R228+0x6000] ;  /* 0x00600000e474783b */ /* 0x000eee0000004200 */
[C---:B------:R-:W-:Y:S08]  /*d670*/  HMMA.16816.F32 R60, R108.reuse, R120, R60 ;  /* 0x000000786c3c723c */ /* 0x040ff0000000183c */
[C---:B------:R-:W-:Y:S01]  /*d680*/  HMMA.16816.F32 R64, R108.reuse, R122, R64 ;  /* 0x0000007a6c40723c */ /* 0x040fe20000001840 */
[----:B------:R-:W3:Y:S03]  /*d690*/  LDSM.16.MT88.4 R120, [R227+0x6000] ;  /* 0x00600000e378783b */ /* 0x000ee60000004200 */
[--C-:B-1----:R-:W-:Y:S04]  /*d6a0*/  FFMA.FTZ R102, R212, c[0x0][0x2d0], -R3.reuse ;  /* 0x0000b400d4667a23 */ /* 0x102fe80000010803 */
[----:B------:R1:W-:Y:S01]  /*d6b0*/  MUFU.EX2 R143, R102 ;  /* 0x00000066008f7308 */ /* 0x0003e20000000800 */
[C---:B------:R-:W-:Y:S08]  /*d6c0*/  HMMA.16816.F32 R68, R108.reuse, R112, R68 ;  /* 0x000000706c44723c */ /* 0x040ff00000001844 */
[C---:B------:R-:W-:Y:S01]  /*d6d0*/  HMMA.16816.F32 R72, R108.reuse, R114, R72 ;  /* 0x000000726c48723c */ /* 0x040fe20000001848 */
[----:B------:R-:W3:Y:S07]  /*d6e0*/  LDSM.16.MT88.4 R112, [R230+0x6000] ;  /* 0x00600000e670783b */ /* 0x000eee0000004200 */
[C---:B---3--:R-:W-:Y:S04]  /*d6f0*/  HMMA.16816.F32 R76, R108.reuse, R116, R76 ;  /* 0x000000746c4c723c */ /* 0x048fe8000000184c */
[----:B-1----:R-:W-:Y:S04]  /*d700*/  FFMA.FTZ R102, R213, c[0x0][0x2d0], -R3 ;  /* 0x0000b400d5667a23 */ /* 0x002fe80000010803 */
[C---:B------:R-:W-:Y:S01]  /*d710*/  HMMA.16816.F32 R80, R108.reuse, R118, R80 ;  /* 0x000000766c50723c */ /* 0x040fe20000001850 */
[----:B------:R-:W1:Y:S01]  /*d720*/  LDSM.16.MT88.4 R116, [R224+0x800] ;  /* 0x00080000e074783b */ /* 0x000e620000004200 */
[----:B------:R3:W1:Y:S06]  /*d730*/  MUFU.EX2 R141, R102 ;  /* 0x00000066008d7308 */ /* 0x00066c0000000800 */
[C---:B------:R-:W-:Y:S08]  /*d740*/  HMMA.16816.F32 R84, R108.reuse, R120, R84 ;  /* 0x000000786c54723c */ /* 0x040ff00000001854 */
[C---:B------:R-:W-:Y:S01]  /*d750*/  HMMA.16816.F32 R88, R108.reuse, R122, R88 ;  /* 0x0000007a6c58723c */ /* 0x040fe20000001858 */
[----:B------:R-:W1:Y:S07]  /*d760*/  LDSM.16.MT88.4 R120, [R228+0x800] ;  /* 0x00080000e478783b */ /* 0x000e6e0000004200 */
[C---:B------:R-:W-:Y:S04]  /*d770*/  HMMA.16816.F32 R92, R108.reuse, R112, R92 ;  /* 0x000000706c5c723c */ /* 0x040fe8000000185c */
[--C-:B---3--:R-:W-:Y:S04]  /*d780*/  FFMA.FTZ R102, R214, c[0x0][0x2d0], -R103.reuse ;  /* 0x0000b400d6667a23 */ /* 0x108fe80000010867 */
[----:B------:R3:W-:Y:S04]  /*d790*/  MUFU.EX2 R140, R102 ;  /* 0x00000066008c7308 */ /* 0x0007e80000000800 */
[----:B---3--:R-:W-:Y:S06]  /*d7a0*/  FFMA.FTZ R102, R215, c[0x0][0x2d0], -R103 ;  /* 0x0000b400d7667a23 */ /* 0x008fec0000010867 */
[----:B------:R3:W1:Y:S02]  /*d7b0*/  MUFU.EX2 R151, R102 ;  /* 0x0000006600977308 */ /* 0x0006640000000800 */
[----:B---3--:R-:W-:Y:S02]  /*d7c0*/  FFMA.FTZ R102, R216, c[0x0][0x2d0], -R3 ;  /* 0x0000b400d8667a23 */ /* 0x008fe40000010803 */
[----:B----4-:R-:W-:Y:S06]  /*d7d0*/  FMUL.FTZ R99, R0, R99 ;  /* 0x0000006300637220 */ /* 0x010fec0000410000 */
[----:B------:R3:W-:Y:S01]  /*d7e0*/  MUFU.EX2 R144, R102 ;  /* 0x0000006600907308 */ /* 0x0007e20000000800 */
[----:B------:R-:W-:Y:S01]  /*d7f0*/  HMMA.16816.F32 R96, R108, R114, R96 ;  /* 0x000000726c60723c */ /* 0x000fe20000001860 */
[----:B------:R-:W4:Y:S06]  /*d800*/  LDSM.16.MT88.4 R112, [R230+0x800] ;  /* 0x00080000e670783b */ /* 0x000f2c0000004200 */
[----:B------:R-:W-:Y:S02]  /*d810*/  F2FP.PACK_AB R108, R142, R148 ;  /* 0x000000948e6c723e */ /* 0x000fe400000000ff */
[----:B-1----:R-:W-:Y:S03]  /*d820*/  F2FP.PACK_AB R109, R141, R143 ;  /* 0x0000008f8d6d723e */ /* 0x002fe600000000ff */
[----:B------:R-:W-:Y:S01]  /*d830*/  F2FP.PACK_AB R110, R151, R140 ;  /* 0x0000008c976e723e */ /* 0x000fe200000000ff */
[----:B--2---:R-:W-:Y:S04]  /*d840*/  FFMA.FTZ R2, R2, R106, R245 ;  /* 0x0000006a02027223 */ /* 0x004fe800000100f5 */
[----:B------:R-:W-:Y:S02]  /*d850*/  FADD.FTZ R2, R247, R2 ;  /* 0x00000002f7027221 */ /* 0x000fe40000010000 */
[----:B---3--:R-:W-:Y:S02]  /*d860*/  FFMA.FTZ R102, R217, c[0x0][0x2d0], -R3 ;  /* 0x0000b400d9667a23 */ /* 0x008fe40000010803 */
[----:B------:R-:W-:Y:S02]  /*d870*/  FADD.FTZ R2, R231, R2 ;  /* 0x00000002e7027221 */ /* 0x000fe40000010000 */
[----:B------:R1:W2:Y:S02]  /*d880*/  MUFU.EX2 R150, R102 ;  /* 0x0000006600967308 */ /* 0x0002a40000000800 */
[----:B------:R-:W-:Y:S02]  /*d890*/  FADD.FTZ R2, R251, R2 ;  /* 0x00000002fb027221 */ /* 0x000fe40000010000 */
[--C-:B-1----:R-:W-:Y:S01]  /*d8a0*/  FFMA.FTZ R102, R218, c[0x0][0x2d0], -R103.reuse ;  /* 0x0000b400da667a23 */ /* 0x102fe20000010867 */
[----:B--2---:R-:W-:Y:S05]  /*d8b0*/  F2FP.PACK_AB R111, R150, R144 ;  /* 0x00000090966f723e */ /* 0x004fea00000000ff */
[----:B------:R1:W-:Y:S02]  /*d8c0*/  MUFU.EX2 R149, R102 ;  /* 0x0000006600957308 */ /* 0x0003e40000000800 */
[C---:B------:R-:W-:Y:S08]  /*d8d0*/  HMMA.16816.F32 R4, R108.reuse, R116, R4 ;  /* 0x000000746c04723c */ /* 0x040ff00000001804 */
[C---:B------:R-:W-:Y:S01]  /*d8e0*/  HMMA.16816.F32 R8, R108.reuse, R118, R8 ;  /* 0x000000766c08723c */ /* 0x040fe20000001808 */
[----:B------:R-:W2:Y:S07]  /*d8f0*/  LDSM.16.MT88.4 R116, [R224+0x3800] ;  /* 0x00380000e074783b */ /* 0x000eae0000004200 */
[C---:B------:R-:W-:Y:S04]  /*d900*/  HMMA.16816.F32 R12, R108.reuse, R120, R12 ;  /* 0x000000786c0c723c */ /* 0x040fe8000000180c */
[----:B-1----:R-:W-:Y:S04]  /*d910*/  FFMA.FTZ R102, R219, c[0x0][0x2d0], -R103 ;  /* 0x0000b400db667a23 */ /* 0x002fe80000010867 */
[C---:B------:R-:W-:Y:S01]  /*d920*/  HMMA.16816.F32 R16, R108.reuse, R122, R16 ;  /* 0x0000007a6c10723c */ /* 0x040fe20000001810 */
[----:B------:R1:W3:Y:S01]  /*d930*/  MUFU.EX2 R135, R102 ;  /* 0x0000006600877308 */ /* 0x0002e20000000800 */
[----:B------:R-:W3:Y:S06]  /*d940*/  LDSM.16.MT88.4 R120, [R228+0x3800] ;  /* 0x00380000e478783b */ /* 0x000eec0000004200 */
[C---:B------:R-:W-:Y:S08]  /*d950*/  HMMA.16816.F32 R20, R108.reuse, R124, R20 ;  /* 0x0000007c6c14723c */ /* 0x040ff00000001814 */
[C---:B------:R-:W-:Y:S01]  /*d960*/  HMMA.16816.F32 R24, R108.reuse, R126, R24 ;  /* 0x0000007e6c18723c */ /* 0x040fe20000001818 */
[----:B------:R-:W3:Y:S07]  /*d970*/  LDSM.16.MT88.4 R124, [R227+0x3800] ;  /* 0x00380000e37c783b */ /* 0x000eee0000004200 */
[C---:B----4-:R-:W-:Y:S04]  /*d980*/  HMMA.16816.F32 R28, R108.reuse, R112, R28 ;  /* 0x000000706c1c723c */ /* 0x050fe8000000181c */
[--C-:B-1----:R-:W-:Y:S04]  /*d990*/  FFMA.FTZ R102, R220, c[0x0][0x2d0], -R3.reuse ;  /* 0x0000b400dc667a23 */ /* 0x102fe80000010803 */
[C---:B------:R-:W-:Y:S01]  /*d9a0*/  HMMA.16816.F32 R32, R108.reuse, R114, R32 ;  /* 0x000000726c20723c */ /* 0x040fe20000001820 */
[----:B------:R1:W-:Y:S01]  /*d9b0*/  MUFU.EX2 R221, R102 ;  /* 0x0000006600dd7308 */ /* 0x0003e20000000800 */
[----:B------:R-:W4:Y:S06]  /*d9c0*/  LDSM.16.MT88.4 R112, [R230+0x3800] ;  /* 0x00380000e670783b */ /* 0x000f2c0000004200 */
[C---:B--2---:R-:W-:Y:S08]  /*d9d0*/  HMMA.16816.F32 R36, R108.reuse, R116, R36 ;  /* 0x000000746c24723c */ /* 0x044ff00000001824 */
[C---:B------:R-:W-:Y:S01]  /*d9e0*/  HMMA.16816.F32 R40, R108.reuse, R118, R40 ;  /* 0x000000766c28723c */ /* 0x040fe20000001828 */
[----:B------:R-:W2:Y:S07]  /*d9f0*/  LDSM.16.MT88.4 R116, [R224+0x6800] ;  /* 0x00680000e074783b */ /* 0x000eae0000004200 */
[C---:B---3--:R-:W-:Y:S04]  /*da00*/  HMMA.16816.F32 R44, R108.reuse, R120, R44 ;  /* 0x000000786c2c723c */ /* 0x048fe8000000182c */
        /* <DEDUP_REMOVED lines=19> */
[----:B------:R-:W2:Y:S06]  /*db40*/  LDSM.16.MT88.4 R120, [R228+0x1000] ;  /* 0x00100000e478783b */ /* 0x000eac0000004200 */
[C---:B------:R-:W-:Y:S08]  /*db50*/  HMMA.16816.F32 R84, R108.reuse, R124, R84 ;  /* 0x0000007c6c54723c */ /* 0x040ff00000001854 */
[C---:B------:R-:W-:Y:S01]  /*db60*/  HMMA.16816.F32 R88, R108.reuse, R126, R88 ;  /* 0x0000007e6c58723c */ /* 0x040fe20000001858 */
[----:B------:R-:W2:Y:S07]  /*db70*/  LDSM.16.MT88.4 R124, [R227+0x1000] ;  /* 0x00100000e37c783b */ /* 0x000eae0000004200 */
[C---:B----4-:R-:W-:Y:S04]  /*db80*/  HMMA.16816.F32 R92, R108.reuse, R112, R92 ;  /* 0x000000706c5c723c */ /* 0x050fe8000000185c */
[--C-:B-1----:R-:W-:Y:S04]  /*db90*/  FFMA.FTZ R102, R147, c[0x0][0x2d0], -R3.reuse ;  /* 0x0000b40093667a23 */ /* 0x102fe80000010803 */
[----:B------:R-:W-:Y:S01]  /*dba0*/  HMMA.16816.F32 R96, R108, R114, R96 ;  /* 0x000000726c60723c */ /* 0x000fe20000001860 */
[----:B------:R1:W-:Y:S01]  /*dbb0*/  MUFU.EX2 R219, R102 ;  /* 0x0000006600db7308 */ /* 0x0003e20000000800 */
[----:B------:R-:W4:Y:S05]  /*dbc0*/  LDSM.16.MT88.4 R112, [R230+0x1000] ;  /* 0x00100000e670783b */ /* 0x000f2a0000004200 */
[----:B------:R-:W-:Y:S02]  /*dbd0*/  F2FP.PACK_AB R108, R135, R149 ;  /* 0x00000095876c723e */ /* 0x000fe400000000ff */
[----:B------:R-:W-:Y:S03]  /*dbe0*/  F2FP.PACK_AB R109, R220, R221 ;  /* 0x000000dddc6d723e */ /* 0x000fe600000000ff */
[----:B---3--:R-:W-:Y:S01]  /*dbf0*/  F2FP.PACK_AB R110, R133, R132 ;  /* 0x00000084856e723e */ /* 0x008fe200000000ff */
[----:B-1----:R-:W-:Y:S04]  /*dc00*/  FFMA.FTZ R102, R146, c[0x0][0x2d0], -R3 ;  /* 0x0000b40092667a23 */ /* 0x002fe80000010803 */
[----:B------:R1:W3:Y:S02]  /*dc10*/  MUFU.EX2 R218, R102 ;  /* 0x0000006600da7308 */ /* 0x0002e40000000800 */
[--C-:B-1----:R-:W-:Y:S01]  /*dc20*/  FFMA.FTZ R102, R134, c[0x0][0x2d0], -R103.reuse ;  /* 0x0000b40086667a23 */ /* 0x102fe20000010867 */
[----:B---3--:R-:W-:Y:S07]  /*dc30*/  F2FP.PACK_AB R111, R218, R219 ;  /* 0x000000dbda6f723e */ /* 0x008fee00000000ff */
[----:B------:R1:W-:Y:S01]  /*dc40*/  MUFU.EX2 R134, R102 ;  /* 0x0000006600867308 */ /* 0x0003e20000000800 */
[C---:B--2---:R-:W-:Y:S08]  /*dc50*/  HMMA.16816.F32 R4, R108.reuse, R116, R4 ;  /* 0x000000746c04723c */ /* 0x044ff00000001804 */
        /* <DEDUP_REMOVED lines=59> */
[--C-:B-1----:R-:W-:Y:S02]  /*e010*/  FFMA.FTZ R102, R128, c[0x0][0x2d0], -R103.reuse ;  /* 0x0000b40080667a23 */ /* 0x102fe40000010867 */
[----:B------:R-:W-:Y:S02]  /*e020*/  FFMA.FTZ R128, R164, c[0x0][0x2d0], -R103 ;  /* 0x0000b400a4807a23 */ /* 0x000fe40000010867 */
[C---:B------:R-:W-:Y:S01]  /*e030*/  HMMA.16816.F32 R16, R108.reuse, R122, R16 ;  /* 0x0000007a6c10723c */ /* 0x040fe20000001810 */
[----:B------:R1:W-:Y:S01]  /*e040*/  MUFU.EX2 R130, R102 ;  /* 0x0000006600827308 */ /* 0x0003e20000000800 */
[----:B------:R-:W3:Y:S02]  /*e050*/  LDSM.16.MT88.4 R120, [R228+0x4800] ;  /* 0x00480000e478783b */ /* 0x000ee40000004200 */
[--C-:B------:R-:W-:Y:S04]  /*e060*/  FFMA.FTZ R164, R159, c[0x0][0x2d0], -R3.reuse ;  /* 0x0000b4009fa47a23 */ /* 0x100fe80000010803 */
[C---:B------:R-:W-:Y:S03]  /*e070*/  HMMA.16816.F32 R20, R108.reuse, R124, R20 ;  /* 0x0000007c6c14723c */ /* 0x040fe60000001814 */
[----:B------:R-:W-:Y:S05]  /*e080*/  MUFU.EX2 R212, R128 ;  /* 0x0000008000d47308 */ /* 0x000fea0000000800 */
[C---:B------:R-:W-:Y:S01]  /*e090*/  HMMA.16816.F32 R24, R108.reuse, R126, R24 ;  /* 0x0000007e6c18723c */ /* 0x040fe20000001818 */
[----:B------:R-:W3:Y:S04]  /*e0a0*/  LDSM.16.MT88.4 R124, [R227+0x4800] ;  /* 0x00480000e37c783b */ /* 0x000ee80000004200 */
[----:B------:R-:W-:Y:S03]  /*e0b0*/  MUFU.EX2 R164, R164 ;  /* 0x000000a400a47308 */ /* 0x000fe60000000800 */
        /* <DEDUP_REMOVED lines=11> */
[----:B------:R1:W-:Y:S01]  /*e170*/  MUFU.EX2 R208, R102 ;  /* 0x0000006600d07308 */ /* 0x0003e20000000800 */
[----:B------:R-:W3:Y:S06]  /*e180*/  LDSM.16.MT88.4 R120, [R228+0x7800] ;  /* 0x00780000e478783b */ /* 0x000eec0000004200 */
[C---:B------:R-:W-:Y:S08]  /*e190*/  HMMA.16816.F32 R52, R108.reuse, R124, R52 ;  /* 0x0000007c6c34723c */ /* 0x040ff00000001834 */
[C---:B------:R-:W-:Y:S01]  /*e1a0*/  HMMA.16816.F32 R56, R108.reuse, R126, R56 ;  /* 0x0000007e6c38723c */ /* 0x040fe20000001838 */
[----:B------:R-:W3:Y:S07]  /*e1b0*/  LDSM.16.MT88.4 R124, [R227+0x7800] ;  /* 0x00780000e37c783b */ /* 0x000eee0000004200 */
[C---:B----4-:R-:W-:Y:S04]  /*e1c0*/  HMMA.16816.F32 R60, R108.reuse, R112, R60 ;  /* 0x000000706c3c723c */ /* 0x050fe8000000183c */
[--C-:B-1----:R-:W-:Y:S02]  /*e1d0*/  FFMA.FTZ R102, R211, c[0x0][0x2d0], -R103.reuse ;  /* 0x0000b400d3667a23 */ /* 0x102fe40000010867 */
[--C-:B------:R-:W-:Y:S02]  /*e1e0*/  FFMA.FTZ R211, R157, c[0x0][0x2d0], -R103.reuse ;  /* 0x0000b4009dd37a23 */ /* 0x100fe40000010867 */
[C---:B------:R-:W-:Y:S01]  /*e1f0*/  HMMA.16816.F32 R64, R108.reuse, R114, R64 ;  /* 0x000000726c40723c */ /* 0x040fe20000001840 */
[----:B------:R1:W-:Y:S01]  /*e200*/  MUFU.EX2 R223, R102 ;  /* 0x0000006600df7308 */ /* 0x0003e20000000800 */
[----:B------:R4:W5:Y:S04]  /*e210*/  LDL.LU R157, [R1+0xc4] ;  /* 0x0000c400019d7983 */ /* 0x0009680000300800 */
[----:B------:R-:W4:Y:S02]  /*e220*/  LDSM.16.MT88.4 R112, [R230+0x7800] ;  /* 0x00780000e670783b */ /* 0x000f240000004200 */
[C---:B--2---:R-:W-:Y:S03]  /*e230*/  HMMA.16816.F32 R68, R108.reuse, R116, R68 ;  /* 0x000000746c44723c */ /* 0x044fe60000001844 */
[----:B------:R-:W-:Y:S05]  /*e240*/  MUFU.EX2 R211, R211 ;  /* 0x000000d300d37308 */ /* 0x000fea0000000800 */
[C---:B------:R-:W-:Y:S01]  /*e250*/  HMMA.16816.F32 R72, R108.reuse, R118, R72 ;  /* 0x000000766c48723c */ /* 0x040fe20000001848 */
[----:B------:R-:W2:Y:S07]  /*e260*/  LDSM.16.MT88.4 R116, [R224+0x2000] ;  /* 0x00200000e074783b */ /* 0x000eae0000004200 */
[C---:B---3--:R-:W-:Y:S04]  /*e270*/  HMMA.16816.F32 R76, R108.reuse, R120, R76 ;  /* 0x000000786c4c723c */ /* 0x048fe8000000184c */
[--C-:B-1----:R-:W-:Y:S02]  /*e280*/  FFMA.FTZ R102, R210, c[0x0][0x2d0], -R103.reuse ;  /* 0x0000b400d2667a23 */ /* 0x102fe40000010867 */
[----:B------:R-:W-:Y:S02]  /*e290*/  FFMA.FTZ R210, R158, c[0x0][0x2d0], -R103 ;  /* 0x0000b4009ed27a23 */ /* 0x000fe40000010867 */
[C---:B------:R-:W-:Y:S01]  /*e2a0*/  HMMA.16816.F32 R80, R108.reuse, R122, R80 ;  /* 0x0000007a6c50723c */ /* 0x040fe20000001850 */
[----:B------:R1:W3:Y:S01]  /*e2b0*/  MUFU.EX2 R222, R102 ;  /* 0x0000006600de7308 */ /* 0x0002e20000000800 */
[----:B------:R1:W5:Y:S04]  /*e2c0*/  LDL.LU R158, [R1+0xc0] ;  /* 0x0000c000019e7983 */ /* 0x0003680000300800 */
[----:B------:R2:W5:Y:S02]  /*e2d0*/  LDL.LU R159, [R1+0xbc] ;  /* 0x0000bc00019f7983 */ /* 0x0005640000300800 */
[C---:B------:R-:W-:Y:S02]  /*e2e0*/  HMMA.16816.F32 R84, R108.reuse, R124, R84 ;  /* 0x0000007c6c54723c */ /* 0x040fe40000001854 */
[----:B------:R-:W2:Y:S01]  /*e2f0*/  LDSM.16.MT88.4 R120, [R228+0x2000] ;  /* 0x00200000e478783b */ /* 0x000ea20000004200 */
[----:B------:R-:W-:Y:S05]  /*e300*/  MUFU.EX2 R210, R210 ;  /* 0x000000d200d27308 */ /* 0x000fea0000000800 */
[C---:B------:R-:W-:Y:S02]  /*e310*/  HMMA.16816.F32 R88, R108.reuse, R126, R88 ;  /* 0x0000007e6c58723c */ /* 0x040fe40000001858 */
[----:B------:R-:W2:Y:S06]  /*e320*/  LDSM.16.MT88.4 R124, [R227+0x2000] ;  /* 0x00200000e37c783b */ /* 0x000eac0000004200 */
[C---:B----4-:R-:W-:Y:S04]  /*e330*/  HMMA.16816.F32 R92, R108.reuse, R112, R92 ;  /* 0x000000706c5c723c */ /* 0x050fe8000000185c */
[--C-:B-1----:R-:W-:Y:S01]  /*e340*/  FFMA.FTZ R102, R167, c[0x0][0x2d0], -R3.reuse ;  /* 0x0000b400a7667a23 */ /* 0x102fe20000010803 */
[----:B---3--:R-:W-:Y:S03]  /*e350*/  F2FP.PACK_AB R106, R222, R223 ;  /* 0x000000dfde6a723e */ /* 0x008fe600000000ff */
[----:B------:R-:W-:Y:S01]  /*e360*/  HMMA.16816.F32 R96, R108, R114, R96 ;  /* 0x000000726c60723c */ /* 0x000fe20000001860 */
[----:B------:R1:W-:Y:S01]  /*e370*/  MUFU.EX2 R167, R102 ;  /* 0x0000006600a77308 */ /* 0x0003e20000000800 */
[----:B------:R-:W3:Y:S08]  /*e380*/  LDSM.16.MT88.4 R108, [R230+0x2000] ;  /* 0x00200000e66c783b */ /* 0x000ef00000004200 */
[----:B------:R-:W2:Y:S02]  /*e390*/  LDSM.16.MT88.4 R112, [R224+0x5000] ;  /* 0x00500000e070783b */ /* 0x000ea40000004200 */
[----:B-1----:R-:W-:Y:S04]  /*e3a0*/  FFMA.FTZ R102, R166, c[0x0][0x2d0], -R3 ;  /* 0x0000b400a6667a23 */ /* 0x002fe80000010803 */
[----:B------:R1:W1:Y:S02]  /*e3b0*/  MUFU.EX2 R166, R102 ;  /* 0x0000006600a67308 */ /* 0x0002640000000800 */
[----:B-1----:R-:W-:Y:S01]  /*e3c0*/  FFMA.FTZ R102, R165, c[0x0][0x2d0], -R103 ;  /* 0x0000b400a5667a23 */ /* 0x002fe20000010867 */
[----:B------:R-:W-:Y:S01]  /*e3d0*/  F2FP.PACK_AB R107, R166, R167 ;  /* 0x000000a7a66b723e */ /* 0x000fe200000000ff */
[--C-:B------:R-:W-:Y:S02]  /*e3e0*/  FFMA.FTZ R165, R244, c[0x0][0x2d0], -R3.reuse ;  /* 0x0000b400f4a57a23 */ /* 0x100fe40000010803 */
[----:B------:R1:W5:Y:S01]  /*e3f0*/  LDL.LU R244, [R1+0xb8] ;  /* 0x0000b80001f47983 */ /* 0x0003620000300800 */
[--C-:B------:R-:W-:Y:S01]  /*e400*/  FFMA.FTZ R103, R105, c[0x0][0x2d0], -R3.reuse ;  /* 0x0000b40069677a23 */ /* 0x100fe20000010803 */
[----:B------:R-:W-:Y:S01]  /*e410*/  F2FP.PACK_AB R105, R208, R209 ;  /* 0x000000d1d069723e */ /* 0x000fe200000000ff */
[----:B------:R-:W-:Y:S01]  /*e420*/  FFMA.FTZ R3, R104, c[0x0][0x2d0], -R3 ;  /* 0x0000b40068037a23 */ /* 0x000fe20000010803 */
[----:B------:R1:W5:Y:S01]  /*e430*/  LDL.LU R245, [R1+0xb4] ;  /* 0x0000b40001f57983 */ /* 0x0003620000300800 */
[----:B------:R-:W-:Y:S01]  /*e440*/  F2FP.PACK_AB R104, R130, R136 ;  /* 0x000000888268723e */ /* 0x000fe200000000ff */
[----:B------:R-:W1:Y:S02]  /*e450*/  MUFU.EX2 R215, R102 ;  /* 0x0000006600d77308 */ /* 0x000e640000000800 */
[----:B------:R-:W4:Y:S04]  /*e460*/  LDL.LU R129, [R1+0x1c] ;  /* 0x00001c0001817983 */ /* 0x000f280000300800 */
[C---:B--2---:R-:W-:Y:S04]  /*e470*/  HMMA.16816.F32 R4, R104.reuse, R116, R4 ;  /* 0x000000746804723c */ /* 0x044fe80000001804 */
[----:B------:R2:W-:Y:S04]  /*e480*/  MUFU.EX2 R102, R3 ;  /* 0x0000000300667308 */ /* 0x0005e80000000800 */
[C---:B------:R-:W-:Y:S01]  /*e490*/  HMMA.16816.F32 R8, R104.reuse, R118, R8 ;  /* 0x000000766808723c */ /* 0x040fe20000001808 */
[----:B------:R-:W1:Y:S05]  /*e4a0*/  LDSM.16.MT88.4 R116, [R228+0x5000] ;  /* 0x00500000e474783b */ /* 0x000e6a0000004200 */
[----:B------:R-:W1:Y:S02]  /*e4b0*/  MUFU.EX2 R165, R165 ;  /* 0x000000a500a57308 */ /* 0x000e640000000800 */
[C---:B------:R-:W-:Y:S08]  /*e4c0*/  HMMA.16816.F32 R12, R104.reuse, R120, R12 ;  /* 0x00000078680c723c */ /* 0x040ff0000000180c */
[C---:B------:R-:W-:Y:S01]  /*e4d0*/  HMMA.16816.F32 R16, R104.reuse, R122, R16 ;  /* 0x0000007a6810723c */ /* 0x040fe20000001810 */
[----:B------:R-:W1:Y:S01]  /*e4e0*/  LDSM.16.MT88.4 R120, [R227+0x5000] ;  /* 0x00500000e378783b */ /* 0x000e620000004200 */
[----:B------:R-:W1:Y:S02]  /*e4f0*/  MUFU.EX2 R103, R103 ;  /* 0x0000006700677308 */ /* 0x000e640000000800 */
[----:B--2---:R-:W-:Y:S04]  /*e500*/  MOV R3, R130 ;  /* 0x0000008200037202 */ /* 0x004fe80000000f00 */
[C---:B------:R-:W-:Y:S08]  /*e510*/  HMMA.16816.F32 R20, R104.reuse, R124, R20 ;  /* 0x0000007c6814723c */ /* 0x040ff00000001814 */
[C---:B------:R-:W-:Y:S01]  /*e520*/  HMMA.16816.F32 R24, R104.reuse, R126, R24 ;  /* 0x0000007e6818723c */ /* 0x040fe20000001818 */
[----:B------:R-:W2:Y:S07]  /*e530*/  LDSM.16.MT88.4 R124, [R230+0x5000] ;  /* 0x00500000e67c783b */ /* 0x000eae0000004200 */
[C---:B---3--:R-:W-:Y:S08]  /*e540*/  HMMA.16816.F32 R28, R104.reuse, R108, R28 ;  /* 0x0000006c681c723c */ /* 0x048ff0000000181c */
        /* <DEDUP_REMOVED lines=8> */
[C---:B------:R-:W-:Y:S08]  /*e5d0*/  HMMA.16816.F32 R52, R104.reuse, R120, R52 ;  /* 0x000000786834723c */ /* 0x040ff00000001834 */
[C---:B------:R-:W-:Y:S01]  /*e5e0*/  HMMA.16816.F32 R56, R104.reuse, R122, R56 ;  /* 0x0000007a6838723c */ /* 0x040fe20000001838 */
[----:B------:R-:W1:Y:S07]  /*e5f0*/  LDSM.16.MT88.4 R120, [R230+0x8000] ;  /* 0x00800000e678783b */ /* 0x000e6e0000004200 */
[C---:B--2---:R-:W-:Y:S08]  /*e600*/  HMMA.16816.F32 R60, R104.reuse, R124, R60 ;  /* 0x0000007c683c723c */ /* 0x044ff0000000183c */
[C---:B------:R-:W-:Y:S01]  /*e610*/  HMMA.16816.F32 R64, R104.reuse, R126, R64 ;  /* 0x0000007e6840723c */ /* 0x040fe20000001840 */
[----:B------:R-:W-:Y:S07]  /*e620*/  LDSM.16.MT88.4 R124, [R228+0x2800] ;  /* 0x00280000e47c783b */ /* 0x000fee0000004200 */
[C---:B---3--:R-:W-:Y:S08]  /*e630*/  HMMA.16816.F32 R68, R104.reuse, R108, R68 ;  /* 0x0000006c6844723c */ /* 0x048ff00000001844 */
[C---:B------:R-:W-:Y:S08]  /*e640*/  HMMA.16816.F32 R72, R104.reuse, R110, R72 ;  /* 0x0000006e6848723c */ /* 0x040ff00000001848 */
[C---:B------:R-:W-:Y:S08]  /*e650*/  HMMA.16816.F32 R76, R104.reuse, R112, R76 ;  /* 0x00000070684c723c */ /* 0x040ff0000000184c */
[C---:B------:R-:W-:Y:S01]  /*e660*/  HMMA.16816.F32 R80, R104.reuse, R114, R80 ;  /* 0x000000726850723c */ /* 0x040fe20000001850 */
[----:B------:R-:W2:Y:S07]  /*e670*/  LDSM.16.MT88.4 R112, [R224+0x2800] ;  /* 0x00280000e070783b */ /* 0x000eae0000004200 */
[C---:B-1----:R-:W-:Y:S08]  /*e680*/  HMMA.16816.F32 R84, R104.reuse, R116, R84 ;  /* 0x000000746854723c */ /* 0x042ff00000001854 */
[C---:B------:R-:W-:Y:S08]  /*e690*/  HMMA.16816.F32 R88, R104.reuse, R118, R88 ;  /* 0x000000766858723c */ /* 0x040ff00000001858 */
[C---:B------:R-:W-:Y:S07]  /*e6a0*/  HMMA.16816.F32 R92, R104.reuse, R120, R92 ;  /* 0x00000078685c723c */ /* 0x040fee000000185c */
[----:B------:R-:W-:Y:S01]  /*e6b0*/  MOV R120, R139 ;  /* 0x0000008b00787202 */ /* 0x000fe20000000f00 */
[----:B------:R-:W-:Y:S04]  /*e6c0*/  HMMA.16816.F32 R96, R104, R122, R96 ;  /* 0x0000007a6860723c */ /* 0x000fe80000001860 */
[----:B------:R-:W-:Y:S03]  /*e6d0*/  MOV R121, R138 ;  /* 0x0000008a00797202 */ /* 0x000fe60000000f00 */
[----:B------:R-:W-:Y:S02]  /*e6e0*/  F2FP.PACK_AB R104, R212, R215 ;  /* 0x000000d7d468723e */ /* 0x000fe400000000ff */
[----:B------:R-:W-:Y:S03]  /*e6f0*/  F2FP.PACK_AB R105, R165, R164 ;  /* 0x000000a4a569723e */ /* 0x000fe600000000ff */
[----:B------:R-:W-:Y:S02]  /*e700*/  F2FP.PACK_AB R106, R210, R211 ;  /* 0x000000d3d26a723e */ /* 0x000fe400000000ff */
[----:B------:R-:W-:Y:S02]  /*e710*/  F2FP.PACK_AB R107, R102, R103 ;  /* 0x00000067666b723e */ /* 0x000fe400000000ff */
[----:B------:R-:W-:Y:S02]  /*e720*/  MOV R122, R137 ;  /* 0x00000089007a7202 */ /* 0x000fe40000000f00 */
[----:B------:R-:W-:Y:S02]  /*e730*/  MOV R123, R136 ;  /* 0x00000088007b7202 */ /* 0x000fe40000000f00 */
[----:B------:R-:W-:Y:S01]  /*e740*/  LDSM.16.MT88.4 R136, [R230+0x2800] ;  /* 0x00280000e688783b */ /* 0x000fe20000004200 */
[C---:B--2---:R-:W-:Y:S07]  /*e750*/  HMMA.16816.F32 R108, R104.reuse, R112, R4 ;  /* 0x00000070686c723c */ /* 0x044fee0000001804 */
[----:B------:R-:W-:Y:S01]  /*e760*/  LDSM.16.MT88.4 R4, [R227+0x5800] ;  /* 0x00580000e304783b */ /* 0x000fe20000004200 */
[C---:B------:R-:W-:Y:S07]  /*e770*/  HMMA.16816.F32 R112, R104.reuse, R114, R8 ;  /* 0x000000726870723c */ /* 0x040fee0000001808 */
[----:B------:R-:W-:Y:S01]  /*e780*/  MOV R11, R144 ;  /* 0x00000090000b7202 */ /* 0x000fe20000000f00 */
[C---:B------:R-:W-:Y:S01]  /*e790*/  HMMA.16816.F32 R116, R104.reuse, R124, R12 ;  /* 0x0000007c6874723c */ /* 0x040fe2000000180c */
[----:B------:R-:W-:Y:S06]  /*e7a0*/  LDSM.16.MT88.4 R144, [R224+0x5800] ;  /* 0x00580000e090783b */ /* 0x000fec0000004200 */
[----:B------:R-:W-:Y:S02]  /*e7b0*/  MOV R12, R122 ;  /* 0x0000007a000c7202 */ /* 0x000fe40000000f00 */
[----:B------:R-:W-:Y:S03]  /*e7c0*/  MOV R13, R123 ;  /* 0x0000007b000d7202 */ /* 0x000fe60000000f00 */
[----:B------:R-:W-:Y:S02]  /*e7d0*/  MOV R14, R120 ;  /* 0x00000078000e7202 */ /* 0x000fe40000000f00 */
[----:B------:R-:W-:Y:S02]  /*e7e0*/  MOV R15, R121 ;  /* 0x00000079000f7202 */ /* 0x000fe40000000f00 */
[C---:B------:R-:W-:Y:S03]  /*e7f0*/  HMMA.16816.F32 R120, R104.reuse, R126, R16 ;  /* 0x0000007e6878723c */ /* 0x040fe60000001810 */
[----:B------:R-:W-:Y:S02]  /*e800*/  MOV R125, R11 ;  /* 0x0000000b007d7202 */ /* 0x000fe40000000f00 */
[----:B------:R-:W-:Y:S02]  /*e810*/  LDSM.16.MT88.4 R8, [R230+0x5800] ;  /* 0x00580000e608783b */ /* 0x000fe40000004200 */
[----:B------:R-:W-:Y:S01]  /*e820*/  MOV R19, R125 ;  /* 0x0000007d00137202 */ /* 0x000fe20000000f00 */
[----:B----4-:R-:W-:Y:S05]  /*e830*/  FFMA.FTZ R0, R0, R129, R246 ;  /* 0x0000008100007223 */ /* 0x010fea00000100f6 */
[----:B------:R1:W5:Y:S01]  /*e840*/  LDL.LU R246, [R1+0xb0] ;  /* 0x0000b00001f67983 */ /* 0x0003620000300800 */
[----:B------:R-:W-:Y:S03]  /*e850*/  FADD.FTZ R0, R248, R0 ;  /* 0x00000000f8007221 */ /* 0x000fe60000010000 */
[----:B------:R1:W5:Y:S01]  /*e860*/  LDL.LU R247, [R1+0xac] ;  /* 0x0000ac0001f77983 */ /* 0x0003620000300800 */
[----:B------:R-:W-:Y:S03]  /*e870*/  FADD.FTZ R0, R252, R0 ;  /* 0x00000000fc007221 */ /* 0x000fe60000010000 */
[----:B------:R1:W5:Y:S01]  /*e880*/  LDL.LU R248, [R1+0xa8] ;  /* 0x0000a80001f87983 */ /* 0x0003620000300800 */
[----:B------:R-:W-:Y:S03]  /*e890*/  FADD.FTZ R0, R250, R0 ;  /* 0x00000000fa007221 */ /* 0x000fe60000010000 */
[----:B------:R1:W5:Y:S04]  /*e8a0*/  LDL.LU R231, [R1+0xa4] ;  /* 0x0000a40001e77983 */ /* 0x0003680000300800 */
[----:B------:R1:W5:Y:S04]  /*e8b0*/  LDL.LU R252, [R1+0xa0] ;  /* 0x0000a00001fc7983 */ /* 0x0003680000300800 */
[----:B------:R1:W5:Y:S04]  /*e8c0*/  LDL.LU R251, [R1+0x9c] ;  /* 0x00009c0001fb7983 */ /* 0x0003680000300800 */
[----:B------:R1:W5:Y:S04]  /*e8d0*/  LDL.LU R250, [R1+0x98] ;  /* 0x0000980001fa7983 */ /* 0x0003680000300800 */
[----:B------:R-:W2:Y:S02]  /*e8e0*/  LDSM.16.MT88.4 R128, [R227+0x2800] ;  /* 0x00280000e380783b */ /* 0x000ea40000004200 */
[C---:B--2---:R-:W-:Y:S07]  /*e8f0*/  HMMA.16816.F32 R124, R104.reuse, R128, R20 ;  /* 0x00000080687c723c */ /* 0x044fee0000001814 */
[----:B------:R-:W-:Y:S01]  /*e900*/  MOV R22, R12 ;  /* 0x0000000c00167202 */ /* 0x000fe20000000f00 */
[C---:B------:R-:W-:Y:S04]  /*e910*/  HMMA.16816.F32 R128, R104.reuse, R130, R24 ;  /* 0x000000826880723c */ /* 0x040fe80000001818 */
[----:B------:R-:W-:Y:S02]  /*e920*/  MOV R23, R13 ;  /* 0x0000000d00177202 */ /* 0x000fe40000000f00 */
[----:B------:R-:W-:Y:S02]  /*e930*/  MOV R21, R14 ;  /* 0x0000000e00157202 */ /* 0x000fe40000000f00 */
[----:B------:R-:W-:Y:S04]  /*e940*/  MOV R24, R135 ;  /* 0x0000008700187202 */ /* 0x000fe80000000f00 */
[----:B------:R-:W-:Y:S02]  /*e950*/  MOV R27, R134 ;  /* 0x00000086001b7202 */ /* 0x000fe40000000f00 */
[----:B------:R-:W-:Y:S02]  /*e960*/  MOV R26, R133 ;  /* 0x00000085001a7202 */ /* 0x000fe40000000f00 */
[----:B------:R-:W-:Y:S02]  /*e970*/  MOV R25, R132 ;  /* 0x0000008400197202 */ /* 0x000fe40000000f00 */
[C---:B------:R-:W-:Y:S03]  /*e980*/  HMMA.16816.F32 R132, R104.reuse, R136, R28 ;  /* 0x000000886884723c */ /* 0x040fe6000000181c */
[----:B------:R-:W-:Y:S02]  /*e990*/  MOV R20, R15 ;  /* 0x0000000f00147202 */ /* 0x000fe40000000f00 */
[----:B------:R-:W2:Y:S02]  /*e9a0*/  LDSM.16.MT88.4 R12, [R224+0x8800] ;  /* 0x00880000e00c783b */ /* 0x000ea40000004200 */
[----:B------:R-:W-:Y:S01]  /*e9b0*/  MOV R28, R19 ;  /* 0x00000013001c7202 */ /* 0x000fe20000000f00 */
[C---:B------:R-:W-:Y:S04]  /*e9c0*/  HMMA.16816.F32 R136, R104.reuse, R138, R32 ;  /* 0x0000008a6888723c */ /* 0x040fe80000001820 */
[----:B------:R-:W-:Y:S01]  /*e9d0*/  MOV R29, R151 ;  /* 0x00000097001d7202 */ /* 0x000fe20000000f00 */
[----:B------:R-:W3:Y:S01]  /*e9e0*/  LDSM.16.MT88.4 R16, [R228+0x8800] ;  /* 0x00880000e410783b */ /* 0x000ee20000004200 */
[----:B------:R-:W-:Y:S02]  /*e9f0*/  MOV R30, R150 ;  /* 0x00000096001e7202 */ /* 0x000fe40000000f00 */
[----:B------:R-:W-:Y:S04]  /*ea00*/  MOV R32, R143 ;  /* 0x0000008f00207202 */ /* 0x000fe80000000f00 */
[----:B------:R-:W-:Y:S01]  /*ea10*/  MOV R33, R142 ;  /* 0x0000008e00217202 */ /* 0x000fe20000000f00 */
[----:B------:R-:W-:Y:S01]  /*ea20*/  FADD.FTZ R0, R32, R0 ;  /* 0x0000000020007221 */ /* 0x000fe20000010000 */
[----:B------:R-:W-:Y:S02]  /*ea30*/  MOV R34, R141 ;  /* 0x0000008d00227202 */ /* 0x000fe40000000f00 */
[----:B------:R-:W-:Y:S02]  /*ea40*/  MOV R35, R140 ;  /* 0x0000008c00237202 */ /* 0x000fe40000000f00 */
[C---:B------:R-:W-:Y:S03]  /*ea50*/  HMMA.16816.F32 R140, R104.reuse, R144, R36 ;  /* 0x00000090688c723c */ /* 0x040fe60000001824 */
[----:B------:R-:W-:Y:S01]  /*ea60*/  MOV R31, R149 ;  /* 0x00000095001f7202 */ /* 0x000fe20000000f00 */
[----:B------:R-:W-:Y:S03]  /*ea70*/  FADD.FTZ R0, R34, R0 ;  /* 0x0000000022007221 */ /* 0x000fe60000010000 */
        /* <DEDUP_REMOVED lines=13> */
[C---:B------:R-:W-:Y:S01]  /*eb50*/  HMMA.16816.F32 R56, R104.reuse, R6, R56 ;  /* 0x000000066838723c */ /* 0x040fe20000001838 */
[----:B------:R-:W4:Y:S03]  /*eb60*/  LDSM.16.MT88.4 R4, [R227+0x8800] ;  /* 0x00880000e304783b */ /* 0x000f260000004200 */
[----:B------:R-:W-:Y:S02]  /*eb70*/  FADD.FTZ R0, R219, R0 ;  /* 0x00000000db007221 */ /* 0x000fe40000010000 */
[----:B------:R-:W-:Y:S02]  /*eb80*/  FADD.FTZ R2, R31, R2 ;  /* 0x000000021f027221 */ /* 0x000fe40000010000 */
[C---:B------:R-:W-:Y:S04]  /*eb90*/  HMMA.16816.F32 R60, R104.reuse, R8, R60 ;  /* 0x00000008683c723c */ /* 0x040fe8000000183c */
[----:B------:R-:W-:Y:S02]  /*eba0*/  FADD.FTZ R2, R24, R2 ;  /* 0x0000000218027221 */ /* 0x000fe40000010000 */
[----:B------:R-:W-:Y:S02]  /*ebb0*/  FADD.FTZ R0, R218, R0 ;  /* 0x00000000da007221 */ /* 0x000fe40000010000 */
[C---:B------:R-:W-:Y:S01]  /*ebc0*/  HMMA.16816.F32 R64, R104.reuse, R10, R64 ;  /* 0x0000000a6840723c */ /* 0x040fe20000001840 */
[----:B------:R-:W1:Y:S03]  /*ebd0*/  LDSM.16.MT88.4 R8, [R230+0x8800] ;  /* 0x00880000e608783b */ /* 0x000e660000004200 */
        /* <DEDUP_REMOVED lines=8> */
[C---:B---3--:R-:W-:Y:S04]  /*ec60*/  HMMA.16816.F32 R76, R104.reuse, R16, R76 ;  /* 0x00000010684c723c */ /* 0x048fe8000000184c */
[----:B------:R-:W-:Y:S02]  /*ec70*/  FADD.FTZ R2, R20, R2 ;  /* 0x0000000214027221 */ /* 0x000fe40000010000 */
[----:B------:R-:W-:Y:S02]  /*ec80*/  FADD.FTZ R0, R213, R0 ;  /* 0x00000000d5007221 */ /* 0x000fe40000010000 */
[C---:B------:R-:W-:Y:S04]  /*ec90*/  HMMA.16816.F32 R80, R104.reuse, R18, R80 ;  /* 0x000000126850723c */ /* 0x040fe80000001850 */
[----:B------:R-:W-:Y:S02]  /*eca0*/  FADD.FTZ R2, R21, R2 ;  /* 0x0000000215027221 */ /* 0x000fe40000010000 */
[----:B------:R-:W-:Y:S02]  /*ecb0*/  FADD.FTZ R0, R209, R0 ;  /* 0x00000000d1007221 */ /* 0x000fe40000010000 */
[C---:B----4-:R-:W-:Y:S04]  /*ecc0*/  HMMA.16816.F32 R84, R104.reuse, R4, R84 ;  /* 0x000000046854723c */ /* 0x050fe80000001854 */
[----:B------:R-:W-:Y:S02]  /*ecd0*/  FADD.FTZ R2, R22, R2 ;  /* 0x0000000216027221 */ /* 0x000fe40000010000 */
[----:B------:R-:W-:Y:S02]  /*ece0*/  FADD.FTZ R0, R208, R0 ;  /* 0x00000000d0007221 */ /* 0x000fe40000010000 */
[----:B------:R-:W-:Y:S01]  /*ecf0*/  FADD.FTZ R2, R23, R2 ;  /* 0x0000000217027221 */ /* 0x000fe20000010000 */
[C---:B------:R-:W-:Y:S03]  /*ed00*/  HMMA.16816.F32 R88, R104.reuse, R6, R88 ;  /* 0x000000066858723c */ /* 0x040fe60000001858 */
[----:B------:R-:W-:Y:S02]  /*ed10*/  FADD.FTZ R2, R3, R2 ;  /* 0x0000000203027221 */ /* 0x000fe40000010000 */
[----:B------:R-:W-:Y:S02]  /*ed20*/  FADD.FTZ R0, R167, R0 ;  /* 0x00000000a7007221 */ /* 0x000fe40000010000 */
[----:B------:R-:W-:Y:S01]  /*ed30*/  FADD.FTZ R2, R223, R2 ;  /* 0x00000002df027221 */ /* 0x000fe20000010000 */
[C---:B-1----:R-:W-:Y:S04]  /*ed40*/  HMMA.16816.F32 R92, R104.reuse, R8, R92 ;  /* 0x00000008685c723c */ /* 0x042fe8000000185c */
[----:B------:R-:W-:Y:S02]  /*ed50*/  FADD.FTZ R2, R222, R2 ;  /* 0x00000002de027221 */ /* 0x000fe40000010000 */
[----:B------:R-:W-:Y:S02]  /*ed60*/  FADD.FTZ R3, R166, R0 ;  /* 0x00000000a6037221 */ /* 0x000fe40000010000 */
[----:B------:R-:W-:Y:S01]  /*ed70*/  FADD.FTZ R0, R215, R2 ;  /* 0x00000002d7007221 */ /* 0x000fe20000010000 */
[----:B------:R-:W-:Y:S03]  /*ed80*/  HMMA.16816.F32 R96, R104, R10, R96 ;  /* 0x0000000a6860723c */ /* 0x000fe60000001860 */
[----:B------:R-:W-:Y:S02]  /*ed90*/  FADD.FTZ R3, R164, R3 ;  /* 0x00000003a4037221 */ /* 0x000fe40000010000 */
[----:B------:R-:W-:Y:S02]  /*eda0*/  FADD.FTZ R0, R212, R0 ;  /* 0x00000000d4007221 */ /* 0x000fe40000010000 */
[----:B------:R-:W-:Y:S02]  /*edb0*/  FADD.FTZ R3, R165, R3 ;  /* 0x00000003a5037221 */ /* 0x000fe40000010000 */
[----:B------:R-:W-:Y:S03]  /*edc0*/  FADD.FTZ R2, R211, R0 ;  /* 0x00000000d3027221 */ /* 0x000fe60000010000 */
[----:B------:R-:W-:Y:S01]  /*edd0*/  FADD.FTZ R0, R103, R3 ;  /* 0x0000000367007221 */ /* 0x000fe20000010000 */
[----:B------:R-:W-:Y:S01]  /*ede0*/  MOV R103, R100 ;  /* 0x0000006400677202 */ /* 0x000fe20000000f00 */
[----:B------:R-:W-:Y:S02]  /*edf0*/  FADD.FTZ R2, R210, R2 ;  /* 0x00000002d2027221 */ /* 0x000fe40000010000 */
[----:B------:R-:W-:Y:S01]  /*ee00*/  FADD.FTZ R0, R102, R0 ;  /* 0x0000000066007221 */ /* 0x000fe20000010000 */
[----:B------:R-:W-:Y:S02]  /*ee10*/  MOV R102, R101 ;  /* 0x0000006500667202 */ /* 0x000fe40000000f00 */
[----:B------:R1:W-:Y:S04]  /*ee20*/  STL [R1+0x18], R2 ;  /* 0x0000180201007387 */ /* 0x0003e80000100800 */
[----:B------:R1:W-:Y:S01]  /*ee30*/  STL [R1+0x1c], R0 ;  /* 0x00001c0001007387 */ /* 0x0003e20000100800 */
[----:B------:R-:W-:-:S05]  /*ee40*/  @P0 BRA `(.L_x_448) ;  /* 0xffffbea000000947 */ /* 0x000fca000383ffff */
.L_x_447:
[----:B------:R-:W-:Y:S02]  /*ee50*/  MOV R7, 0x1f ;  /* 0x0000001f00077802 */ /* 0x000fe40000000f00 */
[----:B------:R-:W-:Y:S01]  /*ee60*/  MOV R6, 0xffffffff ;  /* 0xffffffff00067802 */ /* 0x000fe20000000f00 */
[----:B------:R-:W-:Y:S05]  /*ee70*/  BRA.DIV ~URZ, `(.L_x_449) ;  /* 0x000028227f007947 */ /* 0x000fea000b800000 */
[----:B-1----:R-:W2:Y:S04]  /*ee80*/  LDL R0, [R1+0x18] ;  /* 0x0000180001007983 */ /* 0x002ea80000100800 */
[----:B--2---:R1:W2:Y:S02]  /*ee90*/  SHFL.BFLY PT, R4, R0, 0x2, 0x1f ;  /* 0x0c401f0000047f89 */ /* 0x0042a400000e0000 */
.L_x_481:
[----:B-1----:R-:W3:Y:S02]  /*eea0*/  LDL.LU R0, [R1+0x18] ;  /* 0x0000180001007983 */ /* 0x002ee40000300800 */
[----:B--23--:R-:W-:Y:S01]  /*eeb0*/  FADD.FTZ R4, R4, R0 ;  /* 0x0000000004047221 */ /* 0x00cfe20000010000 */
[----:B------:R-:W-:Y:S05]  /*eec0*/  BRA.DIV ~URZ, `(.L_x_450) ;  /* 0x000028327f007947 */ /* 0x000fea000b800000 */
[----:B------:R-:W2:Y:S04]  /*eed0*/  LDL.LU R5, [R1+0x1c] ;  /* 0x00001c0001057983 */ /* 0x000ea80000300800 */
[----:B------:R-:W1:Y:S02]  /*eee0*/  SHFL.BFLY PT, R2, R4, 0x1, 0x1f ;  /* 0x0c201f0004027f89 */ /* 0x000e6400000e0000 */
[----:B-1----:R-:W-:-:S02]  /*eef0*/  FADD.FTZ R4, R4, R2 ;  /* 0x0000000204047221 */ /* 0x002fc40000010000 */
[----:B--2---:R-:W1:Y:S02]  /*ef00*/  SHFL.BFLY PT, R0, R5, 0x2, 0x1f ;  /* 0x0c401f0005007f89 */ /* 0x004e6400000e0000 */
[----:B-1----:R-:W-:-:S05]  /*ef10*/  FADD.FTZ R0, R0, R5 ;  /* 0x0000000500007221 */ /* 0x002fca0000010000 */
[----:B------:R1:W2:Y:S02]  /*ef20*/  SHFL.BFLY PT, R3, R0, 0x1, 0x1f ;  /* 0x0c201f0000037f89 */ /* 0x0002a400000e0000 */
.L_x_482:
[----:B------:R-:W-:Y:S01]  /*ef30*/  FSETP.NE.FTZ.AND P1, PT, R4, RZ, PT ;  /* 0x000000ff0400720b */ /* 0x000fe20003f35000 */
[----:B--2---:R-:W-:Y:S01]  /*ef40*/  FADD.FTZ R3, R3, R0 ;  /* 0x0000000003037221 */ /* 0x004fe20000010000 */
[----:B------:R-:W-:Y:S02]  /*ef50*/  MOV R2, RZ ;  /* 0x000000ff00027202 */ /* 0x000fe40000000f00 */
[----:B-1----:R-:W-:Y:S02]  /*ef60*/  MOV R0, RZ ;  /* 0x000000ff00007202 */ /* 0x002fe40000000f00 */
[----:B------:R-:W-:Y:S02]  /*ef70*/  FSETP.NE.FTZ.AND P0, PT, R3, RZ, PT ;  /* 0x000000ff0300720b */ /* 0x000fe40003f15000 */
[----:B------:R-:W-:Y:S02]  /*ef80*/  MOV R51, 0x1 ;  /* 0x0000000100337802 */ /* 0x000fe40000000f00 */
[----:B------:R-:W-:-:S02]  /*ef90*/  MOV R50, 0xff800000 ;  /* 0xff80000000327802 */ /* 0x000fc40000000f00 */
[----:B------:R-:W-:Y:S01]  /*efa0*/  MOV R49, 0xff800000 ;  /* 0xff80000000317802 */ /* 0x000fe20000000f00 */
[----:B------:R-:W1:Y:S01]  /*efb0*/  @P1 MUFU.RCP R2, R4 ;  /* 0x0000000400021308 */ /* 0x000e620000001000 */
[----:B------:R-:W-:-:S05]  /*efc0*/  @P1 MOV R5, 0x3f317218 ;  /* 0x3f31721800051802 */ /* 0x000fca0000000f00 */
[----:B------:R-:W-:Y:S02]  /*efd0*/  @P1 FMUL.FTZ R5, R5, c[0x0][0x2d0] ;  /* 0x0000b40005051a20 */ /* 0x000fe40000410000 */
[----:B------:R-:W2:Y:S01]  /*efe0*/  @P1 MUFU.LG2 R4, R4 ;  /* 0x0000000400041308 */ /* 0x000ea20000000c00 */
[----:B-1----:R-:W-:-:S07]  /*eff0*/  FMUL.FTZ R108, R2, R108 ;  /* 0x0000006c026c7220 */ /* 0x002fce0000410000 */
[----:B------:R-:W1:Y:S01]  /*f000*/  @P0 MUFU.RCP R0, R3 ;  /* 0x0000000300000308 */ /* 0x000e620000001000 */
[C---:B------:R-:W-:Y:S02]  /*f010*/  FMUL.FTZ R48, R2.reuse, R109 ;  /* 0x0000006d02307220 */ /* 0x040fe40000410000 */
[C---:B------:R-:W-:Y:S02]  /*f020*/  FMUL.FTZ R112, R2.reuse, R112 ;  /* 0x0000007002707220 */ /* 0x040fe40000410000 */
[----:B------:R-:W-:Y:S02]  /*f030*/  FMUL.FTZ R46, R2, R113 ;  /* 0x00000071022e7220 */ /* 0x000fe40000410000 */
[----:B--2---:R-:W-:Y:S02]  /*f040*/  @P1 FMUL.FTZ R7, R4, 0.69314718246459960938 ;  /* 0x3f31721804071820 */ /* 0x004fe40000410000 */
        /* <DEDUP_REMOVED lines=44> */
[----:B------:R2:W3:Y:S01]  /*f310*/  @P0 MUFU.LG2 R2, R3 ;  /* 0x0000000300020308 */ /* 0x0004e20000000c00 */
[----:B------:R-:W-:Y:S02]  /*f320*/  @P1 FFMA.FTZ R50, R5, R101, R7 ;  /* 0x0000006505321223 */ /* 0x000fe40000010007 */
[C---:B-1----:R-:W-:Y:S02]  /*f330*/  FMUL.FTZ R110, R0.reuse, R110 ;  /* 0x0000006e006e7220 */ /* 0x042fe40000410000 */
[C---:B------:R-:W-:Y:S02]  /*f340*/  FMUL.FTZ R47, R0.reuse, R111 ;  /* 0x0000006f002f7220 */ /* 0x040fe40000410000 */
[C---:B------:R-:W-:Y:S02]  /*f350*/  FMUL.FTZ R114, R0.reuse, R114 ;  /* 0x0000007200727220 */ /* 0x040fe40000410000 */
[C---:B------:R-:W-:Y:S02]  /*f360*/  FMUL.FTZ R45, R0.reuse, R115 ;  /* 0x00000073002d7220 */ /* 0x040fe40000410000 */
[----:B------:R-:W-:-:S02]  /*f370*/  FMUL.FTZ R118, R0, R118 ;  /* 0x0000007600767220 */ /* 0x000fc40000410000 */
[C---:B------:R-:W-:Y:S02]  /*f380*/  FMUL.FTZ R43, R0.reuse, R119 ;  /* 0x00000077002b7220 */ /* 0x040fe40000410000 */
[----:B------:R-:W-:Y:S01]  /*f390*/  FMUL.FTZ R122, R0, R122 ;  /* 0x0000007a007a7220 */ /* 0x000fe20000410000 */
[----:B--2---:R-:W-:Y:S01]  /*f3a0*/  @P0 MOV R3, 0x3f317218 ;  /* 0x3f31721800030802 */ /* 0x004fe20000000f00 */
[----:B---3--:R-:W-:Y:S02]  /*f3b0*/  @P0 FMUL.FTZ R2, R2, 0.69314718246459960938 ;  /* 0x3f31721802020820 */ /* 0x008fe40000410000 */
[C---:B------:R-:W-:Y:S02]  /*f3c0*/  FMUL.FTZ R41, R0.reuse, R123 ;  /* 0x0000007b00297220 */ /* 0x040fe40000410000 */
[----:B------:R-:W-:Y:S02]  /*f3d0*/  @P0 FMUL.FTZ R3, R3, c[0x0][0x2d0] ;  /* 0x0000b40003030a20 */ /* 0x000fe40000410000 */
        /* <DEDUP_REMOVED lines=40> */
[----:B------:R-:W-:Y:S01]  /*f660*/  PRMT R0, R51, 0x7610, R0 ;  /* 0x0000761033007816 */ /* 0x000fe20000000000 */
[----:B------:R-:W-:Y:S02]  /*f670*/  @P0 FFMA.FTZ R49, R3, R100, R2 ;  /* 0x0000006403310223 */ /* 0x000fe40000010002 */
.L_x_442:
[----:B-1----:R1:W5:Y:S01]  /*f680*/  LDL R55, [R1+0x64] ;  /* 0x0000640001377983 */ /* 0x0023620000100800 */
[----:B------:R-:W-:Y:S03]  /*f690*/  BSSY B0, `(.L_x_451) ;  /* 0x0000012000007945 */ /* 0x000fe60003800000 */
[----:B------:R-:W2:Y:S02]  /*f6a0*/  S2R R53, SR_TID.X ;  /* 0x0000000000357919 */ /* 0x000ea40000002100 */
[----:B--2---:R-:W-:-:S13]  /*f6b0*/  LOP3.LUT P6, RZ, R53, 0xff, RZ, 0xc0, !PT ;  /* 0x000000ff35ff7812 */ /* 0x004fda00078cc0ff */
[----:B------:R-:W-:Y:S05]  /*f6c0*/  @P6 BRA `(.L_x_452) ;  /* 0x000000e000006947 */ /* 0x000fea0003800000 */
[----:B-1----:R-:W1:Y:S01]  /*f6d0*/  S2R R51, SR_LANEID ;  /* 0x0000000000337919 */ /* 0x002e620000000000 */
[----:B------:R-:W-:Y:S01]  /*f6e0*/  VOTEU.ANY UR4, UPT, PT ;  /* 0x0000000000047886 */ /* 0x000fe200038e0100 */
[----:B------:R-:W-:Y:S01]  /*f6f0*/  IMAD.MOV.U32 R100, RZ, RZ, c[0x0][0x580] ;  /* 0x00016000ff647624 */ /* 0x000fe200078e00ff */
[----:B------:R-:W1:Y:S01]  /*f700*/  FLO.U32 R3, UR4 ;  /* 0x0000000400037d00 */ /* 0x000e6200080e0000 */
[----:B------:R-:W-:-:S07]  /*f710*/  IMAD.MOV.U32 R101, RZ, RZ, c[0x0][0x584] ;  /* 0x00016100ff657624 */ /* 0x000fce00078e00ff */
[----:B------:R-:W2:Y:S01]  /*f720*/  POPC R2, UR4 ;  /* 0x0000000400027d09 */ /* 0x000ea20008000000 */
[----:B-1----:R-:W-:-:S13]  /*f730*/  ISETP.EQ.U32.AND P0, PT, R3, R51, PT ;  /* 0x000000330300720c */ /* 0x002fda0003f02070 */
[----:B--2---:R-:W2:Y:S04]  /*f740*/  @P0 ATOMG.E.ADD.STRONG.GPU PT, R2, [R100.64], R2 ;  /* 0x00000002640209a8 */ /* 0x004ea800081ee1c6 */
[----:B------:R-:W1:Y:S04]  /*f750*/  S2R R51, SR_LTMASK ;  /* 0x0000000000337919 */ /* 0x000e680000003900 */
[----:B--2---:R1:W2:Y:S02]  /*f760*/  SHFL.IDX PT, R3, R2, R3, 0x1f ;  /* 0x00001f0302037589 */ /* 0x0042a400000e0000 */
[----:B-1----:R-:W-:-:S06]  /*f770*/  LOP3.LUT R2, R51, UR4, RZ, 0xc0, !PT ;  /* 0x0000000433027c12 */ /* 0x002fcc000f8ec0ff */
[----:B------:R-:W2:Y:S02]  /*f780*/  POPC R2, R2 ;  /* 0x0000000200027309 */ /* 0x000ea40000000000 */
[----:B--2--5:R-:W-:-:S05]  /*f790*/  IADD3 R55, R3, c[0x0][0xc], R2 ;  /* 0x0000030003377a10 */ /* 0x024fca0007ffe002 */
[----:B------:R1:W-:Y:S02]  /*f7a0*/  STL [R1+0x64], R55 ;  /* 0x0000643701007387 */ /* 0x0003e40000100800 */
.L_x_452:
[----:B-1----:R-:W-:Y:S05]  /*f7b0*/  BSYNC B0 ;  /* 0x0000000000007941 */ /* 0x002fea0003800000 */
.L_x_451:
[----:B------:R-:W-:Y:S01]  /*f7c0*/  PRMT R0, R0, 0x9910, RZ ;  /* 0x0000991000007816 */ /* 0x000fe200000000ff */
[----:B------:R-:W-:Y:S01]  /*f7d0*/  BSSY B1, `(.L_x_453) ;  /* 0x00001d8000017945 */ /* 0x000fe20003800000 */
[----:B-----5:R-:W-:Y:S02]  /*f7e0*/  IMAD.MOV.U32 R61, RZ, RZ, R55 ;  /* 0x000000ffff3d7224 */ /* 0x020fe400078e0037 */
[----:B------:R-:W-:Y:S01]  /*f7f0*/  ISETP.NE.AND P0, PT, R0, RZ, PT ;  /* 0x000000ff0000720c */ /* 0x000fe20003f05270 */
[----:B------:R-:W-:-:S12]  /*f800*/  IMAD.MOV.U32 R63, RZ, RZ, -0x1 ;  /* 0xffffffffff3f7424 */ /* 0x000fd800078e00ff */
[----:B------:R-:W-:Y:S05]  /*f810*/  @!P0 BRA `(.L_x_454) ;  /* 0x0000124000008947 */ /* 0x000fea0003800000 */
[----:B------:R-:W2:Y:S04]  /*f820*/  LDL R71, [R1+0x68] ;  /* 0x0000680001477983 */ /* 0x000ea80000100800 */
[----:B------:R-:W3:Y:S04]  /*f830*/  LDL R69, [R1+0x6c] ;  /* 0x00006c0001457983 */ /* 0x000ee80000100800 */
[----:B------:R-:W4:Y:S04]  /*f840*/  LDL R67, [R1+0x74] ;  /* 0x0000740001437983 */ /* 0x000f280000100800 */
[----:B------:R-:W5:Y:S04]  /*f850*/  LDL R65, [R1+0x70] ;  /* 0x0000700001417983 */ /* 0x000f680000100800 */
[----:B------:R-:W4:Y:S04]  /*f860*/  LDL R59, [R1+0x84] ;  /* 0x00008400013b7983 */ /* 0x000f280000100800 */
[----:B------:R-:W5:Y:S04]  /*f870*/  LDL R57, [R1+0x7c] ;  /* 0x00007c0001397983 */ /* 0x000f680000100800 */
[----:B------:R-:W5:Y:S04]  /*f880*/  LDL R55, [R1+0x80] ;  /* 0x0000800001377983 */ /* 0x000f680000100800 */
[----:B------:R-:W5:Y:S01]  /*f890*/  LDL R51, [R1+0x78] ;  /* 0x0000780001337983 */ /* 0x000f620000100800 */
[----:B------:R-:W-:Y:S01]  /*f8a0*/  WARPSYNC 0xffffffff ;  /* 0xffffffff00007948 */ /* 0x000fe20003800000 */
[----:B------:R-:W-:-:S02]  /*f8b0*/  F2FP.PACK_AB R48, R48, R108 ;  /* 0x0000006c3030723e */ /* 0x000fc400000000ff */
[----:B------:R-:W-:Y:S01]  /*f8c0*/  BAR.SYNC.DEFER_BLOCKING 0x1, 0x100 ;  /* 0x0044000000007b1d */ /* 0x000fe20000010000 */
        /* <DEDUP_REMOVED lines=46> */
[----:B------:R-:W-:Y:S01]  /*fbb0*/  F2FP.PACK_AB R0, R99, R98 ;  /* 0x000000626300723e */ /* 0x000fe200000000ff */
[----:B--2---:R1:W-:Y:S04]  /*fbc0*/  STS [R71], R48 ;  /* 0x0000003047007388 */ /* 0x0043e80000000800 */
[----:B------:R1:W-:Y:S04]  /*fbd0*/  STS [R71+0x400], R47 ;  /* 0x0004002f47007388 */ /* 0x0003e80000000800 */
[----:B---3--:R1:W-:Y:S04]  /*fbe0*/  STS [R69], R46 ;  /* 0x0000002e45007388 */ /* 0x0083e80000000800 */
[----:B------:R1:W-:Y:S04]  /*fbf0*/  STS [R69+0x400], R45 ;  /* 0x0004002d45007388 */ /* 0x0003e80000000800 */
[----:B----4-:R1:W-:Y:S04]  /*fc00*/  STS [R67], R44 ;  /* 0x0000002c43007388 */ /* 0x0103e80000000800 */
[----:B------:R1:W-:Y:S04]  /*fc10*/  STS [R67+0x400], R43 ;  /* 0x0004002b43007388 */ /* 0x0003e80000000800 */
[----:B-----5:R1:W-:Y:S04]  /*fc20*/  STS [R65], R42 ;  /* 0x0000002a41007388 */ /* 0x0203e80000000800 */
[----:B------:R1:W-:Y:S04]  /*fc30*/  STS [R65+0x400], R41 ;  /* 0x0004002941007388 */ /* 0x0003e80000000800 */
[----:B------:R1:W-:Y:S04]  /*fc40*/  STS [R59], R40 ;  /* 0x000000283b007388 */ /* 0x0003e80000000800 */
[----:B------:R1:W-:Y:S04]  /*fc50*/  STS [R59+0x400], R39 ;  /* 0x000400273b007388 */ /* 0x0003e80000000800 */
[----:B------:R1:W-:Y:S04]  /*fc60*/  STS [R57], R38 ;  /* 0x0000002639007388 */ /* 0x0003e80000000800 */
[----:B------:R1:W-:Y:S04]  /*fc70*/  STS [R57+0x400], R37 ;  /* 0x0004002539007388 */ /* 0x0003e80000000800 */
[----:B------:R1:W-:Y:S04]  /*fc80*/  STS [R55], R36 ;  /* 0x0000002437007388 */ /* 0x0003e80000000800 */
[----:B------:R1:W-:Y:S04]  /*fc90*/  STS [R55+0x400], R35 ;  /* 0x0004002337007388 */ /* 0x0003e80000000800 */
[----:B------:R1:W-:Y:S04]  /*fca0*/  STS [R51], R34 ;  /* 0x0000002233007388 */ /* 0x0003e80000000800 */
[----:B------:R1:W-:Y:S04]  /*fcb0*/  STS [R51+0x400], R33 ;  /* 0x0004002133007388 */ /* 0x0003e80000000800 */
        /* <DEDUP_REMOVED lines=32> */
[----:B------:R-:W-:Y:S06]  /*fec0*/  BAR.SYNC.DEFER_BLOCKING 0x1, 0x100 ;  /* 0x0044000000007b1d */ /* 0x000fec0000010000 */
[----:B------:R-:W-:Y:S05]  /*fed0*/  BRA.CONV ~URZ, `(.L_x_455) ;  /* 0x000000737f007947 */ /* 0x000fea000b800000 */
[----:B-1----:R-:W-:Y:S01]  /*fee0*/  SHF.R.S32.HI R7, RZ, 0x1f, R53 ;  /* 0x0000001fff077819 */ /* 0x002fe20000011435 */
[----:B------:R-:W-:Y:S01]  /*fef0*/  IMAD.MOV.U32 R6, RZ, RZ, RZ ;  /* 0x000000ffff067224 */ /* 0x000fe200078e00ff */
[----:B------:R-:W-:Y:S01]  /*ff00*/  MOV R8, 0xff50 ;  /* 0x0000ff5000087802 */ /* 0x000fe20000000f00 */
[----:B------:R-:W-:Y:S01]  /*ff10*/  IMAD.MOV.U32 R4, RZ, RZ, 0x1f ;  /* 0x0000001fff047424 */ /* 0x000fe200078e00ff */
[----:B------:R-:W-:-:S04]  /*ff20*/  LEA.HI R7, R7, R53, RZ, 0x7 ;  /* 0x0000003507077211 */ /* 0x000fc800078f38ff */
[----:B------:R-:W-:Y:S02]  /*ff30*/  SHF.R.S32.HI R7, RZ, 0x7, R7 ;  /* 0x00000007ff077819 */ /* 0x000fe40000011407 */
[----:B------:R-:W-:Y:S05]  /*ff40*/  CALL.REL.NOINC `($__internal_1_$__cuda_sm70_shflsync_idx_p) ;  /* 0x00001c9000007944 */ /* 0x000fea0003c00000 */
.L_x_455:
[----:B-1----:R-:W2:Y:S04]  /*ff50*/  LDL R2, [R1+0x88] ;  /* 0x0000880001027983 */ /* 0x002ea80000100800 */
[----:B------:R-:W3:Y:S04]  /*ff60*/  LDL R13, [R1+0x8c] ;  /* 0x00008c00010d7983 */ /* 0x000ee80000100800 */
[----:B------:R-:W4:Y:S04]  /*ff70*/  LDL.LU R11, [R1+0x4c] ;  /* 0x00004c00010b7983 */ /* 0x000f280000300800 */
[----:B------:R-:W2:Y:S04]  /*ff80*/  LDL.LU R12, [R1+0x50] ;  /* 0x00005000010c7983 */ /* 0x000ea80000300800 */
[----:B------:R-:W2:Y:S01]  /*ff90*/  LDL.LU R15, [R1+0x58] ;  /* 0x00005800010f7983 */ /* 0x000ea20000300800 */
[----:B------:R-:W-:-:S03]  /*ffa0*/  IMAD.MOV.U32 R0, RZ, RZ, 0x1 ;  /* 0x00000001ff007424 */ /* 0x000fc600078e00ff */
[----:B------:R-:W3:Y:S02]  /*ffb0*/  LDL R14, [R1+0x94] ;  /* 0x00009400010e7983 */ /* 0x000ee40000100800 */
[----:B------:R-:W-:Y:S02]  /*ffc0*/  ISETP.NE.AND P1, PT, R0, c[0x0][0x4e8], PT ;  /* 0x00013a0000007a0c */ /* 0x000fe40003f25270 */
[----:B------:R1:W5:Y:S04]  /*ffd0*/  LDL.64 R66, [R1+0x38] ;  /* 0x0000380001427983 */ /* 0x0003680000100a00 */
[----:B------:R1:W5:Y:S04]  /*ffe0*/  LDL R65, [R1+0x60] ;  /* 0x0000600001417983 */ /* 0x0003680000100800 */
[----:B------:R1:W5:Y:S04]  /*fff0*/  LDL R64, [R1+0x44] ;  /* 0x0000440001407983 */ /* 0x0003680000100800 */
[----:B------:R1:W5:Y:S04]  /*10000*/  LDL R62, [R1+0x5c] ;  /* 0x00005c00013e7983 */ /* 0x0003680000100800 */
[----:B------:R1:W5:Y:S04]  /*10010*/  LDL R60, [R1+0x48] ;  /* 0x00004800013c7983 */ /* 0x0003680000100800 */
[----:B------:R-:W1:Y:S01]  /*10020*/  S2R R17, SR_TID.X ;  /* 0x0000000000117919 */ /* 0x000e620000002100 */
[----:B----4-:R-:W-:-:S05]  /*10030*/  SHF.R.S32.HI R5, RZ, 0x1f, R11 ;  /* 0x0000001fff057819 */ /* 0x010fca000001140b */
[----:B------:R-:W-:Y:S01]  /*10040*/  IMAD R6, R5, c[0x0][0x490], RZ ;  /* 0x0001240005067a24 */ /* 0x000fe200078e02ff */
[----:B--2---:R-:W-:Y:S01]  /*10050*/  IADD3 R4, R2, R15, RZ ;  /* 0x0000000f02047210 */ /* 0x004fe20007ffe0ff */
[----:B------:R-:W-:-:S04]  /*10060*/  IMAD.WIDE.U32 R2, R11, c[0x0][0x490], RZ ;  /* 0x000124000b027a25 */ /* 0x000fc800078e00ff */
[----:B------:R-:W-:-:S04]  /*10070*/  @P1 IMAD.HI.U32 R7, R4, c[0x0][0x4ec], RZ ;  /* 0x00013b0004071a27 */ /* 0x000fc800078e00ff */
[----:B------:R-:W-:Y:S02]  /*10080*/  IMAD R6, R11, c[0x0][0x494], R6 ;  /* 0x000125000b067a24 */ /* 0x000fe400078e0206 */
[----:B------:R-:W-:Y:S01]  /*10090*/  IMAD.MOV.U32 R0, RZ, RZ, R4 ;  /* 0x000000ffff007224 */ /* 0x000fe200078e0004 */
[----:B------:R-:W-:Y:S02]  /*100a0*/  @P1 SHF.R.U32.HI R0, RZ, c[0x0][0x4f0], R7 ;  /* 0x00013c00ff001a19 */ /* 0x000fe40000011607 */
[----:B------:R-:W-:-:S03]  /*100b0*/  IADD3 R3, R3, R6, RZ ;  /* 0x0000000603037210 */ /* 0x000fc60007ffe0ff */
[----:B------:R-:W-:Y:S02]  /*100c0*/  IMAD.MOV R8, RZ, RZ, -R0 ;  /* 0x000000ffff087224 */ /* 0x000fe400078e0a00 */
[----:B------:R-:W-:-:S04]  /*100d0*/  IMAD.WIDE.U32 R6, R12, c[0x0][0x498], R2 ;  /* 0x000126000c067a25 */ /* 0x000fc800078e0002 */
[----:B------:R-:W-:Y:S01]  /*100e0*/  IMAD R2, R8, c[0x0][0x4e8], R4 ;  /* 0x00013a0008027a24 */ /* 0x000fe200078e0204 */
[----:B------:R-:W-:Y:S02]  /*100f0*/  IADD3 R4, P0, R0, R6, RZ ;  /* 0x0000000600047210 */ /* 0x000fe40007f1e0ff */
[----:B---3--:R-:W-:Y:S02]  /*10100*/  IADD3 R6, R13, R15, RZ ;  /* 0x0000000f0d067210 */ /* 0x008fe40007ffe0ff */
[----:B------:R-:W2:Y:S01]  /*10110*/  LDL R13, [R1+0x4] ;  /* 0x00000400010d7983 */ /* 0x000ea20000100800 */
[----:B------:R-:W-:-:S05]  /*10120*/  SHF.R.S32.HI R10, RZ, 0x1f, R12 ;  /* 0x0000001fff0a7819 */ /* 0x000fca000001140c */
[----:B------:R-:W-:Y:S01]  /*10130*/  IMAD R9, R10, c[0x0][0x498], RZ ;  /* 0x000126000a097a24 */ /* 0x000fe200078e02ff */
[----:B------:R-:W-:-:S03]  /*10140*/  SHF.R.S32.HI R8, RZ, 0x1f, R0 ;  /* 0x0000001fff087819 */ /* 0x000fc60000011400 */
[----:B------:R-:W-:Y:S01]  /*10150*/  IMAD R3, R12, c[0x0][0x49c], R9 ;  /* 0x000127000c037a24 */ /* 0x000fe200078e0209 */
[----:B------:R-:W-:Y:S01]  /*10160*/  SHF.R.S32.HI R9, RZ, 0x1f, R2 ;  /* 0x0000001fff097819 */ /* 0x000fe20000011402 */
[----:B------:R-:W-:-:S03]  /*10170*/  IMAD R0, R5, c[0x0][0x3e8], RZ ;  /* 0x0000fa0005007a24 */ /* 0x000fc600078e02ff */
[----:B------:R-:W-:Y:S01]  /*10180*/  IADD3.X R5, R8, R7, R3, P0, !PT ;  /* 0x0000000708057210 */ /* 0x000fe200007fe403 */
[----:B------:R-:W-:Y:S02]  /*10190*/  IMAD R3, R9, c[0x0][0x488], RZ ;  /* 0x0001220009037a24 */ /* 0x000fe400078e02ff */
[C---:B------:R-:W-:Y:S02]  /*101a0*/  IMAD R7, R11.reuse, c[0x0][0x3ec], R0 ;  /* 0x0000fb000b077a24 */ /* 0x040fe400078e0200 */
[----:B------:R-:W-:Y:S01]  /*101b0*/  IMAD.WIDE.U32 R8, R11, c[0x0][0x3e8], RZ ;  /* 0x0000fa000b087a25 */ /* 0x000fe200078e00ff */
[----:B-1----:R-:W-:-:S03]  /*101c0*/  SHF.R.S32.HI R16, RZ, 0x1f, R17 ;  /* 0x0000001fff107819 */ /* 0x002fc60000011411 */
[C---:B------:R-:W-:Y:S02]  /*101d0*/  IMAD R11, R2.reuse, c[0x0][0x48c], R3 ;  /* 0x00012300020b7a24 */ /* 0x040fe400078e0203 */
[----:B------:R-:W-:Y:S01]  /*101e0*/  IMAD.WIDE.U32 R4, R2, c[0x0][0x488], R4 ;  /* 0x0001220002047a25 */ /* 0x000fe200078e0004 */
[----:B------:R-:W-:-:S03]  /*101f0*/  IADD3 R3, R9, R7, RZ ;  /* 0x0000000709037210 */ /* 0x000fc60007ffe0ff */
[----:B------:R-:W-:Y:S01]  /*10200*/  @P1 IMAD.HI.U32 R2, R6, c[0x0][0x4ec], RZ ;  /* 0x00013b0006021a27 */ /* 0x000fe200078e00ff */
[----:B------:R-:W-:Y:S02]  /*10210*/  LEA R9, P0, R4, c[0x0][0x450], 0x2 ;  /* 0x0001140004097a11 */ /* 0x000fe400078010ff */
[----:B------:R-:W-:Y:S01]  /*10220*/  LEA.HI R16, R16, R17, RZ, 0x5 ;  /* 0x0000001110107211 */ /* 0x000fe200078f28ff */
[----:B------:R-:W-:Y:S02]  /*10230*/  IMAD.IADD R5, R5, 0x1, R11 ;  /* 0x0000000105057824 */ /* 0x000fe400078e020b */
[----:B------:R-:W-:Y:S01]  /*10240*/  IMAD.MOV.U32 R0, RZ, RZ, R6 ;  /* 0x000000ffff007224 */ /* 0x000fe200078e0006 */
[----:B------:R-:W-:Y:S01]  /*10250*/  @P1 SHF.R.U32.HI R0, RZ, c[0x0][0x4f0], R2 ;  /* 0x00013c00ff001a19 */ /* 0x000fe20000011602 */
[----:B------:R-:W-:Y:S01]  /*10260*/  IMAD R10, R10, c[0x0][0x3f0], RZ ;  /* 0x0000fc000a0a7a24 */ /* 0x000fe200078e02ff */
[----:B------:R-:W-:Y:S02]  /*10270*/  MOV R2, R8 ;  /* 0x0000000800027202 */ /* 0x000fe40000000f00 */
[----:B------:R-:W-:-:S02]  /*10280*/  LEA.HI.X R4, R4, c[0x0][0x454], R5, 0x2, P0 ;  /* 0x0001150004047a11 */ /* 0x000fc400000f1405 */
[----:B------:R-:W-:Y:S01]  /*10290*/  LOP3.LUT R16, R16, 0xffffffe0, RZ, 0xc0, !PT ;  /* 0xffffffe010107812 */ /* 0x000fe200078ec0ff */
[C---:B------:R-:W-:Y:S01]  /*102a0*/  IMAD R5, R12.reuse, c[0x0][0x3f4], R10 ;  /* 0x0000fd000c057a24 */ /* 0x040fe200078e020a */
[----:B------:R-:W-:Y:S01]  /*102b0*/  SHFL.IDX PT, R8, R9, 0x1, 0x1c1f ;  /* 0x003c1f0009087f89 */ /* 0x000fe200000e0000 */
[----:B------:R-:W-:Y:S01]  /*102c0*/  IMAD.WIDE.U32 R2, R12, c[0x0][0x3f0], R2 ;  /* 0x0000fc000c027a25 */ /* 0x000fe200078e0002 */
[----:B------:R-:W-:Y:S02]  /*102d0*/  IADD3 R16, -R16, R17, RZ ;  /* 0x0000001110107210 */ /* 0x000fe40007ffe1ff */
[----:B------:R-:W-:Y:S01]  /*102e0*/  SHFL.IDX PT, R10, R9, RZ, 0x1c1f ;  /* 0x001c1fff090a7589 */ /* 0x000fe200000e0000 */
[----:B------:R-:W-:-:S03]  /*102f0*/  ULDC UR5, c[0x0][0x4e8] ;  /* 0x00013a0000057ab9 */ /* 0x000fc60000000800 */
[----:B------:R-:W1:Y:S01]  /*10300*/  SHFL.IDX PT, R11, R4, RZ, 0x1c1f ;  /* 0x001c1fff040b7589 */ /* 0x000e6200000e0000 */
[----:B------:R-:W-:Y:S01]  /*10310*/  ULDC UR4, c[0x0][0x388] ;  /* 0x0000e20000047ab9 */ /* 0x000fe20000000800 */
[--C-:B------:R-:W-:Y:S02]  /*10320*/  IMAD.MOV R7, RZ, RZ, -R0.reuse ;  /* 0x000000ffff077224 */ /* 0x100fe400078e0a00 */
[----:B------:R3:W4:Y:S01]  /*10330*/  SHFL.IDX PT, R9, R4, 0x1, 0x1c1f ;  /* 0x003c1f0004097f89 */ /* 0x00072200000e0000 */
[----:B------:R-:W-:Y:S01]  /*10340*/  IMAD.IADD R3, R3, 0x1, R5 ;  /* 0x0000000103037824 */ /* 0x000fe200078e0205 */
[----:B------:R-:W-:Y:S01]  /*10350*/  LOP3.LUT P0, RZ, R16, 0x3, RZ, 0xc0, !PT ;  /* 0x0000000310ff7812 */ /* 0x000fe2000780c0ff */
[----:B------:R-:W-:Y:S01]  /*10360*/  UIMAD UR4, UR5, UR4, URZ ;  /* 0x00000004050472a4 */ /* 0x000fe2000f8e023f */
[----:B------:R-:W-:Y:S01]  /*10370*/  IADD3 R5, R14, R15, RZ ;  /* 0x0000000f0e057210 */ /* 0x000fe20007ffe0ff */
[----:B------:R-:W1:Y:S01]  /*10380*/  S2R R16, SR_TID.X ;  /* 0x0000000000107919 */ /* 0x000e620000002100 */
[----:B------:R-:W-:-:S03]  /*10390*/  SHF.R.S32.HI R12, RZ, 0x1f, R0 ;  /* 0x0000001fff0c7819 */ /* 0x000fc60000011400 */
[----:B------:R-:W-:Y:S01]  /*103a0*/  ISETP.GE.OR P1, PT, R5, UR4, P0 ;  /* 0x0000000405007c0c */ /* 0x000fe20008726670 */
[----:B---3--:R-:W-:Y:S01]  /*103b0*/  IMAD R4, R7, c[0x0][0x4e8], R6 ;  /* 0x00013a0007047a24 */ /* 0x008fe200078e0206 */
[----:B------:R-:W-:-:S04]  /*103c0*/  IADD3 R7, R5, 0x8, RZ ;  /* 0x0000000805077810 */ /* 0x000fc80007ffe0ff */
[----:B------:R-:W-:Y:S01]  /*103d0*/  ISETP.GE.OR P0, PT, R7, UR4, P0 ;  /* 0x0000000407007c0c */ /* 0x000fe20008706670 */
[----:B------:R-:W-:Y:S02]  /*103e0*/  IMAD R6, R12, c[0x0][0x3e0], RZ ;  /* 0x0000f8000c067a24 */ /* 0x000fe400078e02ff */
[----:B------:R-:W-:-:S04]  /*103f0*/  IMAD.WIDE.U32 R2, R0, c[0x0][0x3e0], R2 ;  /* 0x0000f80000027a25 */ /* 0x000fc800078e0002 */
[----:B-1----:R1:W-:Y:S01]  /*10400*/  @!P1 ST.E [R10.64], R50 ;  /* 0x000000320a009985 */ /* 0x0023e2000c101906 */
[----:B------:R-:W-:Y:S01]  /*10410*/  IMAD R5, R0, c[0x0][0x3e4], R6 ;  /* 0x0000f90000057a24 */ /* 0x000fe200078e0206 */
[----:B------:R-:W-:-:S03]  /*10420*/  SHF.R.S32.HI R0, RZ, 0x1f, R4 ;  /* 0x0000001fff007819 */ /* 0x000fc60000011404 */
[----:B------:R-:W-:Y:S01]  /*10430*/  IMAD.IADD R3, R3, 0x1, R5 ;  /* 0x0000000103037824 */ /* 0x000fe200078e0205 */
[----:B----4-:R1:W-:Y:S01]  /*10440*/  @!P0 ST.E [R8.64], R49 ;  /* 0x0000003108008985 */ /* 0x0103e2000c101906 */
[----:B------:R-:W-:Y:S01]  /*10450*/  IMAD R0, R0, c[0x0][0x3d8], RZ ;  /* 0x0000f60000007a24 */ /* 0x000fe200078e02ff */
[----:B------:R-:W-:Y:S01]  /*10460*/  SHF.R.S32.HI R14, RZ, 0x1f, R16 ;  /* 0x0000001fff0e7819 */ /* 0x000fe20000011410 */
[----:B------:R-:W-:-:S04]  /*10470*/  IMAD.WIDE.U32 R2, R4, c[0x0][0x3d8], R2 ;  /* 0x0000f60004027a25 */ /* 0x000fc800078e0002 */
[----:B------:R-:W-:Y:S01]  /*10480*/  IMAD R0, R4, c[0x0][0x3dc], R0 ;  /* 0x0000f70004007a24 */ /* 0x000fe200078e0200 */
[----:B------:R-:W-:-:S04]  /*10490*/  LEA.HI R14, R14, R16, RZ, 0x3 ;  /* 0x000000100e0e7211 */ /* 0x000fc800078f18ff */
[----:B------:R-:W-:Y:S02]  /*104a0*/  IADD3 R0, R3, R0, RZ ;  /* 0x0000000003007210 */ /* 0x000fe40007ffe0ff */
[C---:B------:R-:W-:Y:S02]  /*104b0*/  LEA R3, P0, R2.reuse, c[0x0][0x380], 0x1 ;  /* 0x0000e00002037a11 */ /* 0x040fe400078008ff */
[----:B------:R-:W-:Y:S02]  /*104c0*/  SHF.R.S32.HI R14, RZ, 0x3, R14 ;  /* 0x00000003ff0e7819 */ /* 0x000fe4000001140e */
[----:B------:R-:W-:-:S03]  /*104d0*/  LEA.HI.X R2, R2, c[0x0][0x384], R0, 0x1, P0 ;  /* 0x0000e10002027a11 */ /* 0x000fc600000f0c00 */
[----:B------:R-:W-:-:S05]  /*104e0*/  IMAD.IADD R0, R14, 0x1, R15 ;  /* 0x000000010e007824 */ /* 0x000fca00078e020f */
[----:B------:R-:W-:Y:S01]  /*104f0*/  ISETP.GE.AND P0, PT, R0, UR4, PT ;  /* 0x0000000400007c0c */ /* 0x000fe2000bf06270 */
[----:B------:R1:W3:Y:S01]  /*10500*/  SHFL.IDX PT, R4, R3, RZ, 0x181f ;  /* 0x00181fff03047589 */ /* 0x0002e200000e0000 */
[----:B------:R-:W-:Y:S03]  /*10510*/  BSSY B0, `(.L_x_456) ;  /* 0x000001b000007945 */ /* 0x000fe60003800000 */
[----:B------:R1:W4:Y:S04]  /*10520*/  SHFL.IDX PT, R5, R2, RZ, 0x181f ;  /* 0x00181fff02057589 */ /* 0x00032800000e0000 */
[----:B--2---:R1:W2:Y:S04]  /*10530*/  LDS.128 R32, [R13+0x1080] ;  /* 0x001080000d207984 */ /* 0x0042a80000000c00 */
        /* <DEDUP_REMOVED lines=10> */
[----:B-----5:R-:W-:-:S02]  /*105e0*/  ISETP.GE.AND P5, PT, R66, c[0x0][0x3c8], PT ;  /* 0x0000f20042007a0c */ /* 0x020fc40003fa6270 */
[----:B------:R-:W-:Y:S01]  /*105f0*/  ISETP.GE.AND P4, PT, R64, c[0x0][0x3c8], PT ;  /* 0x0000f20040007a0c */ /* 0x000fe20003f86270 */
[----:B------:R-:W4:Y:S01]  /*10600*/  LDS.128 R16, [R13+0x4080] ;  /* 0x004080000d107984 */ /* 0x000f220000000c00 */
[----:B------:R-:W-:-:S03]  /*10610*/  ISETP.GE.AND P3, PT, R60, c[0x0][0x3c8], PT ;  /* 0x0000f2003c007a0c */ /* 0x000fc60003f66270 */
[----:B-1----:R-:W1:Y:S06]  /*10620*/  LDS.128 R12, [R13+0x8080] ;  /* 0x008080000d0c7984 */ /* 0x002e6c0000000c00 */
[-C--:B------:R-:W-:Y:S02]  /*10630*/  @!P5 LEA R8, P2, R66, R4.reuse, 0x1 ;  /* 0x000000044208d211 */ /* 0x080fe400078408ff */
[-C--:B------:R-:W-:Y:S02]  /*10640*/  @!P4 LEA R6, P1, R64, R4.reuse, 0x1 ;  /* 0x000000044006c211 */ /* 0x080fe400078208ff */
[----:B------:R-:W-:-:S02]  /*10650*/  @!P3 LEA R4, P0, R60, R4, 0x1 ;  /* 0x000000043c04b211 */ /* 0x000fc400078008ff */
[-C--:B------:R-:W-:Y:S02]  /*10660*/  @!P5 LEA.HI.X R9, R66, R5.reuse, R67, 0x1, P2 ;  /* 0x000000054209d211 */ /* 0x080fe400010f0c43 */
[-C--:B------:R-:W-:Y:S02]  /*10670*/  @!P4 LEA.HI.X R7, R64, R5.reuse, R65, 0x1, P1 ;  /* 0x000000054007c211 */ /* 0x080fe400008f0c41 */
[----:B------:R-:W-:Y:S01]  /*10680*/  @!P3 LEA.HI.X R5, R60, R5, R62, 0x1, P0 ;  /* 0x000000053c05b211 */ /* 0x000fe200000f0c3e */
[----:B---3--:R3:W-:Y:S04]  /*10690*/  @!P5 ST.E.128 [R8.64], R20 ;  /* 0x000000140800d985 */ /* 0x0087e8000c101d06 */
[----:B----4-:R3:W-:Y:S04]  /*106a0*/  @!P4 ST.E.128 [R6.64], R16 ;  /* 0x000000100600c985 */ /* 0x0107e8000c101d06 */
[----:B-1----:R3:W-:Y:S02]  /*106b0*/  @!P3 ST.E.128 [R4.64], R12 ;  /* 0x0000000c0400b985 */ /* 0x0027e4000c101d06 */
.L_x_457:
[----:B---34-:R-:W-:Y:S05]  /*106c0*/  BSYNC B0 ;  /* 0x0000000000007941 */ /* 0x018fea0003800000 */
.L_x_456:
[----:B------:R-:W-:Y:S01]  /*106d0*/  IADD3 R6, R0, 0x20, RZ ;  /* 0x0000002000067810 */ /* 0x000fe20007ffe0ff */
[----:B------:R3:W4:Y:S01]  /*106e0*/  SHFL.IDX PT, R5, R2, 0x1, 0x181f ;  /* 0x00381f0002057f89 */ /* 0x00072200000e0000 */
[----:B------:R-:W-:Y:S02]  /*106f0*/  BSSY B0, `(.L_x_458) ;  /* 0x0000010000007945 */ /* 0x000fe40003800000 */
[----:B------:R-:W-:Y:S01]  /*10700*/  ISETP.GE.AND P0, PT, R6, UR4, PT ;  /* 0x0000000406007c0c */ /* 0x000fe2000bf06270 */
[----:B------:R3:W2:-:S12]  /*10710*/  SHFL.IDX PT, R4, R3, 0x1, 0x181f ;  /* 0x00381f0003047f89 */ /* 0x00069800000e0000 */
[----:B------:R-:W-:Y:S05]  /*10720*/  @P0 BRA `(.L_x_459) ;  /* 0x000000c000000947 */ /* 0x000fea0003800000 */
[----:B-----5:R-:W-:Y:S02]  /*10730*/  ISETP.GE.AND P2, PT, R66, c[0x0][0x3c8], PT ;  /* 0x0000f20042007a0c */ /* 0x020fe40003f46270 */
[----:B------:R-:W-:Y:S02]  /*10740*/  ISETP.GE.AND P1, PT, R64, c[0x0][0x3c8], PT ;  /* 0x0000f20040007a0c */ /* 0x000fe40003f26270 */
[----:B------:R-:W-:-:S09]  /*10750*/  ISETP.GE.AND P0, PT, R60, c[0x0][0x3c8], PT ;  /* 0x0000f2003c007a0c */ /* 0x000fd20003f06270 */
[-C--:B-12---:R-:W-:Y:S02]  /*10760*/  @!P2 LEA R8, P5, R66, R4.reuse, 0x1 ;  /* 0x000000044208a211 */ /* 0x086fe400078a08ff */
[-C--:B------:R-:W-:Y:S02]  /*10770*/  @!P1 LEA R6, P4, R64, R4.reuse, 0x1 ;  /* 0x0000000440069211 */ /* 0x080fe400078808ff */
[----:B------:R-:W-:Y:S02]  /*10780*/  @!P0 LEA R4, P3, R60, R4, 0x1 ;  /* 0x000000043c048211 */ /* 0x000fe400078608ff */
[-C--:B----4-:R-:W-:Y:S02]  /*10790*/  @!P2 LEA.HI.X R9, R66, R5.reuse, R67, 0x1, P5 ;  /* 0x000000054209a211 */ /* 0x090fe400028f0c43 */
[-C--:B------:R-:W-:Y:S02]  /*107a0*/  @!P1 LEA.HI.X R7, R64, R5.reuse, R65, 0x1, P4 ;  /* 0x0000000540079211 */ /* 0x080fe400020f0c41 */
[----:B------:R-:W-:Y:S01]  /*107b0*/  @!P0 LEA.HI.X R5, R60, R5, R62, 0x1, P3 ;  /* 0x000000053c058211 */ /* 0x000fe200018f0c3e */
[----:B------:R1:W-:Y:S04]  /*107c0*/  @!P2 ST.E.128 [R8.64], R32 ;  /* 0x000000200800a985 */ /* 0x0003e8000c101d06 */
[----:B------:R1:W-:Y:S04]  /*107d0*/  @!P1 ST.E.128 [R6.64], R28 ;  /* 0x0000001c06009985 */ /* 0x0003e8000c101d06 */
[----:B------:R1:W-:Y:S02]  /*107e0*/  @!P0 ST.E.128 [R4.64], R24 ;  /* 0x0000001804008985 */ /* 0x0003e4000c101d06 */
.L_x_459:
[----:B------:R-:W-:Y:S05]  /*107f0*/  BSYNC B0 ;  /* 0x0000000000007941 */ /* 0x000fea0003800000 */
.L_x_458:
[----:B-1----:R-:W-:Y:S01]  /*10800*/  IADD3 R6, R0, 0x40, RZ ;  /* 0x0000004000067810 */ /* 0x002fe20007ffe0ff */
[----:B----4-:R1:W4:Y:S01]  /*10810*/  SHFL.IDX PT, R5, R2, 0x2, 0x181f ;  /* 0x00581f0002057f89 */ /* 0x01032200000e0000 */
[----:B------:R-:W-:Y:S02]  /*10820*/  BSSY B0, `(.L_x_460) ;  /* 0x0000010000007945 */ /* 0x000fe40003800000 */
[----:B------:R-:W-:Y:S01]  /*10830*/  ISETP.GE.AND P0, PT, R6, UR4, PT ;  /* 0x0000000406007c0c */ /* 0x000fe2000bf06270 */
[----:B--2---:R1:W2:-:S12]  /*10840*/  SHFL.IDX PT, R4, R3, 0x2, 0x181f ;  /* 0x00581f0003047f89 */ /* 0x00429800000e0000 */
[----:B------:R-:W-:Y:S05]  /*10850*/  @P0 BRA `(.L_x_461) ;  /* 0x000000c000000947 */ /* 0x000fea0003800000 */
[----:B-----5:R-:W-:Y:S02]  /*10860*/  ISETP.GE.AND P2, PT, R66, c[0x0][0x3c8], PT ;  /* 0x0000f20042007a0c */ /* 0x020fe40003f46270 */
[----:B------:R-:W-:Y:S02]  /*10870*/  ISETP.GE.AND P1, PT, R64, c[0x0][0x3c8], PT ;  /* 0x0000f20040007a0c */ /* 0x000fe40003f26270 */
[----:B------:R-:W-:-:S09]  /*10880*/  ISETP.GE.AND P0, PT, R60, c[0x0][0x3c8], PT ;  /* 0x0000f2003c007a0c */ /* 0x000fd20003f06270 */
[-C--:B--2---:R-:W-:Y:S02]  /*10890*/  @!P2 LEA R8, P5, R66, R4.reuse, 0x1 ;  /* 0x000000044208a211 */ /* 0x084fe400078a08ff */
        /* <DEDUP_REMOVED lines=8> */
.L_x_461:
[----:B------:R-:W-:Y:S05]  /*10920*/  BSYNC B0 ;  /* 0x0000000000007941 */ /* 0x000fea0003800000 */
.L_x_460:
[----:B------:R-:W-:Y:S01]  /*10930*/  IADD3 R0, R0, 0x60, RZ ;  /* 0x0000006000007810 */ /* 0x000fe20007ffe0ff */
[----:B-1-3--:R-:W1:Y:S03]  /*10940*/  SHFL.IDX PT, R2, R2, 0x3, 0x181f ;  /* 0x00781f0002027f89 */ /* 0x00ae6600000e0000 */
[----:B------:R-:W-:Y:S01]  /*10950*/  ISETP.GE.AND P0, PT, R0, UR4, PT ;  /* 0x0000000400007c0c */ /* 0x000fe2000bf06270 */
[----:B------:R-:W3:-:S12]  /*10960*/  SHFL.IDX PT, R3, R3, 0x3, 0x181f ;  /* 0x00781f0003037f89 */ /* 0x000ed800000e0000 */
[----:B------:R-:W-:Y:S05]  /*10970*/  @P0 BRA `(.L_x_462) ;  /* 0x00000bd000000947 */ /* 0x000fea0003800000 */
[----:B-----5:R-:W-:Y:S02]  /*10980*/  ISETP.GE.AND P1, PT, R66, c[0x0][0x3c8], PT ;  /* 0x0000f20042007a0c */ /* 0x020fe40003f26270 */
[----:B------:R-:W-:-:S11]  /*10990*/  ISETP.GE.AND P0, PT, R64, c[0x0][0x3c8], PT ;  /* 0x0000f20040007a0c */ /* 0x000fd60003f06270 */
[-C--:B--23--:R-:W-:Y:S02]  /*109a0*/  @!P1 LEA R6, P3, R66, R3.reuse, 0x1 ;  /* 0x0000000342069211 */ /* 0x08cfe400078608ff */
[----:B------:R-:W-:Y:S02]  /*109b0*/  @!P0 LEA R4, P2, R64, R3, 0x1 ;  /* 0x0000000340048211 */ /* 0x000fe400078408ff */
[-C--:B-1----:R-:W-:Y:S02]  /*109c0*/  @!P1 LEA.HI.X R7, R66, R2.reuse, R67, 0x1, P3 ;  /* 0x0000000242079211 */ /* 0x082fe400018f0c43 */
[----:B----4-:R-:W-:-:S03]  /*109d0*/  @!P0 LEA.HI.X R5, R64, R2, R65, 0x1, P2 ;  /* 0x0000000240058211 */ /* 0x010fc600010f0c41 */
[----:B------:R1:W-:Y:S04]  /*109e0*/  @!P1 ST.E.128 [R6.64], R52 ;  /* 0x0000003406009985 */ /* 0x0003e8000c101d06 */
[----:B------:R1:W-:Y:S01]  /*109f0*/  @!P0 ST.E.128 [R4.64], R48 ;  /* 0x0000003004008985 */ /* 0x0003e2000c101d06 */
[----:B------:R-:W-:-:S13]  /*10a00*/  ISETP.GE.AND P0, PT, R60, c[0x0][0x3c8], PT ;  /* 0x0000f2003c007a0c */ /* 0x000fda0003f06270 */
[----:B------:R-:W-:Y:S05]  /*10a10*/  @P0 BRA `(.L_x_462) ;  /* 0x00000b3000000947 */ /* 0x000fea0003800000 */
[----:B-1----:R-:W-:-:S04]  /*10a20*/  LEA R4, P0, R60, R3, 0x1 ;  /* 0x000000033c047211 */ /* 0x002fc800078008ff */
[----:B------:R-:W-:-:S05]  /*10a30*/  LEA.HI.X R5, R60, R2, R62, 0x1, P0 ;  /* 0x000000023c057211 */ /* 0x000fca00000f0c3e */
[----:B------:R1:W-:Y:S01]  /*10a40*/  ST.E.128 [R4.64], R56 ;  /* 0x0000003804007985 */ /* 0x0003e2000c101d06 */
[----:B------:R-:W-:Y:S05]  /*10a50*/  BRA `(.L_x_462) ;  /* 0x00000af000007947 */ /* 0x000fea0003800000 */
.L_x_454:
[----:B------:R-:W2:Y:S04]  /*10a60*/  LDL R0, [R1+0x58] ;  /* 0x0000580001007983 */ /* 0x000ea80000100800 */
[----:B------:R-:W3:Y:S04]  /*10a70*/  LDL R14, [R1+0x4c] ;  /* 0x00004c00010e7983 */ /* 0x000ee80000100800 */
[----:B------:R-:W4:Y:S01]  /*10a80*/  LDL R13, [R1+0x50] ;  /* 0x00005000010d7983 */ /* 0x000f220000100800 */
[----:B------:R-:W-:Y:S03]  /*10a90*/  BSSY B0, `(.L_x_463) ;  /* 0x0000025000007945 */ /* 0x000fe60003800000 */
[----:B------:R-:W1:Y:S02]  /*10aa0*/  S2R R12, SR_TID.X ;  /* 0x00000000000c7919 */ /* 0x000e640000002100 */
[----:B-1----:R-:W-:Y:S01]  /*10ab0*/  ISETP.GE.AND P0, PT, R12, 0x80, PT ;  /* 0x000000800c00780c */ /* 0x002fe20003f06270 */
[----:B--2---:R-:W-:Y:S01]  /*10ac0*/  IMAD.MOV.U32 R11, RZ, RZ, R0 ;  /* 0x000000ffff0b7224 */ /* 0x004fe200078e0000 */
[----:B---3--:R-:W-:-:S02]  /*10ad0*/  SHF.R.S32.HI R7, RZ, 0x1f, R14 ;  /* 0x0000001fff077819 */ /* 0x008fc4000001140e */
[----:B----4-:R-:W-:-:S09]  /*10ae0*/  SHF.R.S32.HI R8, RZ, 0x1f, R13 ;  /* 0x0000001fff087819 */ /* 0x010fd2000001140d */
[----:B------:R-:W-:Y:S05]  /*10af0*/  @P0 BRA `(.L_x_464) ;  /* 0x000001e000000947 */ /* 0x000fea0003800000 */
[----:B------:R-:W-:Y:S02]  /*10b00*/  MOV R2, c[0x0][0x4e8] ;  /* 0x00013a0000027a02 */ /* 0x000fe40000000f00 */
[----:B------:R-:W-:-:S03]  /*10b10*/  IADD3 R6, R11, R12, RZ ;  /* 0x0000000c0b067210 */ /* 0x000fc60007ffe0ff */
[----:B------:R-:W-:-:S05]  /*10b20*/  IMAD R0, R2, c[0x0][0x388], RZ ;  /* 0x0000e20002007a24 */ /* 0x000fca00078e02ff */
[----:B------:R-:W-:-:S13]  /*10b30*/  ISETP.GE.AND P0, PT, R6, R0, PT ;  /* 0x000000000600720c */ /* 0x000fda0003f06270 */
[----:B------:R-:W-:Y:S05]  /*10b40*/  @P0 BRA `(.L_x_464) ;  /* 0x0000019000000947 */ /* 0x000fea0003800000 */
[----:B------:R-:W-:Y:S01]  /*10b50*/  ISETP.NE.AND P0, PT, R2, 0x1, PT ;  /* 0x000000010200780c */ /* 0x000fe20003f05270 */
[----:B------:R-:W-:Y:S01]  /*10b60*/  IMAD R4, R7, c[0x0][0x490], RZ ;  /* 0x0001240007047a24 */ /* 0x000fe200078e02ff */
[----:B------:R-:W-:Y:S01]  /*10b70*/  MOV R0, R6 ;  /* 0x0000000600007202 */ /* 0x000fe20000000f00 */
[----:B------:R-:W-:-:S04]  /*10b80*/  IMAD.WIDE.U32 R2, R14, c[0x0][0x490], RZ ;  /* 0x000124000e027a25 */ /* 0x000fc800078e00ff */
[----:B------:R-:W-:Y:S02]  /*10b90*/  IMAD R4, R14, c[0x0][0x494], R4 ;  /* 0x000125000e047a24 */ /* 0x000fe400078e0204 */
[----:B------:R-:W-:-:S03]  /*10ba0*/  IMAD R10, R8, c[0x0][0x498], RZ ;  /* 0x00012600080a7a24 */ /* 0x000fc600078e02ff */
[----:B------:R-:W-:Y:S01]  /*10bb0*/  IADD3 R3, R3, R4, RZ ;  /* 0x0000000403037210 */ /* 0x000fe20007ffe0ff */
[----:B------:R-:W-:-:S05]  /*10bc0*/  @P0 IMAD.HI.U32 R5, R6, c[0x0][0x4ec], RZ ;  /* 0x00013b0006050a27 */ /* 0x000fca00078e00ff */
[----:B------:R-:W-:Y:S01]  /*10bd0*/  @P0 SHF.R.U32.HI R0, RZ, c[0x0][0x4f0], R5 ;  /* 0x00013c00ff000a19 */ /* 0x000fe20000011605 */
[----:B------:R-:W-:-:S03]  /*10be0*/  IMAD.WIDE.U32 R4, R13, c[0x0][0x498], R2 ;  /* 0x000126000d047a25 */ /* 0x000fc600078e0002 */
[C---:B------:R-:W-:Y:S01]  /*10bf0*/  IADD3 R9, -R0.reuse, RZ, RZ ;  /* 0x000000ff00097210 */ /* 0x040fe20007ffe1ff */
[----:B------:R-:W-:Y:S01]  /*10c00*/  IMAD R3, R13, c[0x0][0x49c], R10 ;  /* 0x000127000d037a24 */ /* 0x000fe200078e020a */
[----:B------:R-:W-:-:S03]  /*10c10*/  IADD3 R4, P0, R0, R4, RZ ;  /* 0x0000000400047210 */ /* 0x000fc60007f1e0ff */
[----:B------:R-:W-:Y:S01]  /*10c20*/  IMAD R2, R9, c[0x0][0x4e8], R6 ;  /* 0x00013a0009027a24 */ /* 0x000fe200078e0206 */
[----:B------:R-:W-:-:S04]  /*10c30*/  SHF.R.S32.HI R6, RZ, 0x1f, R0 ;  /* 0x0000001fff067819 */ /* 0x000fc80000011400 */
[----:B------:R-:W-:Y:S02]  /*10c40*/  SHF.R.S32.HI R0, RZ, 0x1f, R2 ;  /* 0x0000001fff007819 */ /* 0x000fe40000011402 */
[----:B------:R-:W-:-:S03]  /*10c50*/  IADD3.X R5, R6, R5, R3, P0, !PT ;  /* 0x0000000506057210 */ /* 0x000fc600007fe403 */
[----:B------:R-:W-:-:S04]  /*10c60*/  IMAD R0, R0, c[0x0][0x488], RZ ;  /* 0x0001220000007a24 */ /* 0x000fc800078e02ff */
[C---:B------:R-:W-:Y:S02]  /*10c70*/  IMAD R0, R2.reuse, c[0x0][0x48c], R0 ;  /* 0x0001230002007a24 */ /* 0x040fe400078e0200 */
[----:B------:R-:W-:-:S05]  /*10c80*/  IMAD.WIDE.U32 R2, R2, c[0x0][0x488], R4 ;  /* 0x0001220002027a25 */ /* 0x000fca00078e0004 */
[----:B------:R-:W-:Y:S02]  /*10c90*/  IADD3 R0, R3, R0, RZ ;  /* 0x0000000003007210 */ /* 0x000fe40007ffe0ff */
[----:B------:R-:W-:-:S04]  /*10ca0*/  LEA R4, P0, R2, c[0x0][0x450], 0x2 ;  /* 0x0001140002047a11 */ /* 0x000fc800078010ff */
[----:B------:R-:W-:Y:S02]  /*10cb0*/  LEA.HI.X R5, R2, c[0x0][0x454], R0, 0x2, P0 ;  /* 0x0001150002057a11 */ /* 0x000fe400000f1400 */
[----:B------:R-:W-:-:S05]  /*10cc0*/  MOV R0, 0xff800000 ;  /* 0xff80000000007802 */ /* 0x000fca0000000f00 */
[----:B------:R1:W-:Y:S02]  /*10cd0*/  STG.E [R4.64], R0 ;  /* 0x0000000004007986 */ /* 0x0003e4000c101906 */
.L_x_464:
[----:B------:R-:W-:Y:S05]  /*10ce0*/  BSYNC B0 ;  /* 0x0000000000007941 */ /* 0x000fea0003800000 */
.L_x_463:
[----:B------:R-:W2:Y:S01]  /*10cf0*/  LDL R2, [R1+0x8c] ;  /* 0x00008c0001027983 */ /* 0x000ea20000100800 */
[----:B-1----:R-:W-:Y:S01]  /*10d00*/  MOV R0, c[0x0][0x4e8] ;  /* 0x00013a0000007a02 */ /* 0x002fe20000000f00 */
[----:B------:R-:W-:Y:S01]  /*10d10*/  IMAD R7, R7, c[0x0][0x3e8], RZ ;  /* 0x0000fa0007077a24 */ /* 0x000fe200078e02ff */
[----:B------:R-:W-:Y:S01]  /*10d20*/  SHF.R.S32.HI R9, RZ, 0x1f, R12 ;  /* 0x0000001fff097819 */ /* 0x000fe2000001140c */
[----:B------:R-:W-:Y:S01]  /*10d30*/  IMAD R8, R8, c[0x0][0x3f0], RZ ;  /* 0x0000fc0008087a24 */ /* 0x000fe200078e02ff */
[----:B------:R-:W-:Y:S01]  /*10d40*/  ISETP.NE.AND P0, PT, R0, 0x1, PT ;  /* 0x000000010000780c */ /* 0x000fe20003f05270 */
[----:B------:R-:W-:Y:S01]  /*10d50*/  IMAD R7, R14, c[0x0][0x3ec], R7 ;  /* 0x0000fb000e077a24 */ /* 0x000fe200078e0207 */
[----:B------:R-:W-:Y:S01]  /*10d60*/  LEA.HI R9, R9, R12, RZ, 0x3 ;  /* 0x0000000c09097211 */ /* 0x000fe200078f18ff */
[----:B------:R-:W-:-:S03]  /*10d70*/  IMAD R8, R13, c[0x0][0x3f4], R8 ;  /* 0x0000fd000d087a24 */ /* 0x000fc600078e0208 */
[----:B------:R-:W-:Y:S02]  /*10d80*/  SHF.R.S32.HI R9, RZ, 0x3, R9 ;  /* 0x00000003ff097819 */ /* 0x000fe40000011409 */
[----:B--2---:R-:W-:Y:S01]  /*10d90*/  IADD3 R4, R2, R11, RZ ;  /* 0x0000000b02047210 */ /* 0x004fe20007ffe0ff */
[----:B------:R-:W-:-:S03]  /*10da0*/  IMAD.WIDE.U32 R2, R14, c[0x0][0x3e8], RZ ;  /* 0x0000fa000e027a25 */ /* 0x000fc600078e00ff */
[----:B------:R-:W-:Y:S01]  /*10db0*/  MOV R0, R4 ;  /* 0x0000000400007202 */ /* 0x000fe20000000f00 */
[----:B------:R-:W-:-:S04]  /*10dc0*/  @P0 IMAD.HI.U32 R5, R4, c[0x0][0x4ec], RZ ;  /* 0x00013b0004050a27 */ /* 0x000fc800078e00ff */
[----:B------:R-:W-:Y:S01]  /*10dd0*/  IMAD.IADD R3, R3, 0x1, R7 ;  /* 0x0000000103037824 */ /* 0x000fe200078e0207 */
[----:B------:R-:W-:-:S03]  /*10de0*/  @P0 SHF.R.U32.HI R0, RZ, c[0x0][0x4f0], R5 ;  /* 0x00013c00ff000a19 */ /* 0x000fc60000011605 */
[----:B------:R-:W-:Y:S01]  /*10df0*/  IMAD.WIDE.U32 R2, R13, c[0x0][0x3f0], R2 ;  /* 0x0000fc000d027a25 */ /* 0x000fe200078e0002 */
[----:B------:R-:W-:Y:S02]  /*10e00*/  SHF.R.S32.HI R5, RZ, 0x1f, R0 ;  /* 0x0000001fff057819 */ /* 0x000fe40000011400 */
[----:B------:R-:W-:Y:S02]  /*10e10*/  IADD3 R6, -R0, RZ, RZ ;  /* 0x000000ff00067210 */ /* 0x000fe40007ffe1ff */
[----:B------:R-:W-:Y:S01]  /*10e20*/  IADD3 R3, R3, R8, RZ ;  /* 0x0000000803037210 */ /* 0x000fe20007ffe0ff */
[----:B------:R-:W-:Y:S02]  /*10e30*/  IMAD R5, R5, c[0x0][0x3e0], RZ ;  /* 0x0000f80005057a24 */ /* 0x000fe400078e02ff */
[----:B------:R-:W-:Y:S02]  /*10e40*/  IMAD R6, R6, c[0x0][0x4e8], R4 ;  /* 0x00013a0006067a24 */ /* 0x000fe400078e0204 */
[----:B------:R-:W-:-:S02]  /*10e50*/  IMAD R4, R0, c[0x0][0x3e4], R5 ;  /* 0x0000f90000047a24 */ /* 0x000fc400078e0205 */
[----:B------:R-:W-:Y:S01]  /*10e60*/  IMAD.WIDE.U32 R2, R0, c[0x0][0x3e0], R2 ;  /* 0x0000f80000027a25 */ /* 0x000fe200078e0002 */
[----:B------:R-:W-:-:S03]  /*10e70*/  SHF.R.S32.HI R0, RZ, 0x1f, R6 ;  /* 0x0000001fff007819 */ /* 0x000fc60000011406 */
[----:B------:R-:W-:Y:S02]  /*10e80*/  IMAD.IADD R3, R3, 0x1, R4 ;  /* 0x0000000103037824 */ /* 0x000fe400078e0204 */
[----:B------:R-:W-:Y:S02]  /*10e90*/  IMAD R0, R0, c[0x0][0x3d8], RZ ;  /* 0x0000f60000007a24 */ /* 0x000fe400078e02ff */
[----:B------:R-:W-:-:S04]  /*10ea0*/  IMAD.WIDE.U32 R4, R6, c[0x0][0x3d8], R2 ;  /* 0x0000f60006047a25 */ /* 0x000fc800078e0002 */
[----:B------:R-:W-:Y:S01]  /*10eb0*/  IMAD R6, R6, c[0x0][0x3dc], R0 ;  /* 0x0000f70006067a24 */ /* 0x000fe200078e0200 */
[----:B------:R-:W-:Y:S02]  /*10ec0*/  LEA R3, P0, R4, c[0x0][0x380], 0x1 ;  /* 0x0000e00004037a11 */ /* 0x000fe400078008ff */
[----:B------:R-:W-:Y:S02]  /*10ed0*/  IADD3 R0, R9, R11, RZ ;  /* 0x0000000b09007210 */ /* 0x000fe40007ffe0ff */
[----:B------:R-:W-:-:S04]  /*10ee0*/  IADD3 R2, R5, R6, RZ ;  /* 0x0000000605027210 */ /* 0x000fc80007ffe0ff */
[----:B------:R-:W-:Y:S01]  /*10ef0*/  LEA.HI.X R2, R4, c[0x0][0x384], R2, 0x1, P0 ;  /* 0x0000e10004027a11 */ /* 0x000fe200000f0c02 */
[----:B------:R-:W-:Y:S05]  /*10f00*/  BRA.DIV ~URZ, `(.L_x_465) ;  /* 0x000008f27f007947 */ /* 0x000fea000b800000 */
[----:B------:R1:W2:Y:S02]  /*10f10*/  SHFL.IDX PT, R5, R2, RZ, 0x181f ;  /* 0x00181fff02057589 */ /* 0x0002a400000e0000 */
.L_x_483:
[----:B------:R-:W-:Y:S05]  /*10f20*/  BRA.DIV ~URZ, `(.L_x_466) ;  /* 0x000009427f007947 */ /* 0x000fea000b800000 */
[----:B------:R3:W4:Y:S02]  /*10f30*/  SHFL.IDX PT, R4, R3, RZ, 0x181f ;  /* 0x00181fff03047589 */ /* 0x00072400000e0000 */
.L_x_484:
[----:B------:R-:W-:Y:S01]  /*10f40*/  MOV R10, c[0x0][0x4e8] ;  /* 0x00013a00000a7a02 */ /* 0x000fe20000000f00 */
[----:B------:R-:W-:Y:S04]  /*10f50*/  BSSY B0, `(.L_x_467) ;  /* 0x0000015000007945 */ /* 0x000fe80003800000 */
[----:B------:R-:W-:-:S05]  /*10f60*/  IMAD R10, R10, c[0x0][0x388], RZ ;  /* 0x0000e2000a0a7a24 */ /* 0x000fca00078e02ff */
[----:B------:R-:W-:-:S13]  /*10f70*/  ISETP.GE.AND P0, PT, R0, R10, PT ;  /* 0x0000000a0000720c */ /* 0x000fda0003f06270 */
[----:B------:R-:W-:Y:S05]  /*10f80*/  @P0 BRA `(.L_x_468) ;  /* 0x0000011000000947 */ /* 0x000fea0003800000 */
[----:B------:R-:W5:Y:S04]  /*10f90*/  LDL.64 R16, [R1+0x38] ;  /* 0x0000380001107983 */ /* 0x000f680000100a00 */
[----:B---3--:R-:W3:Y:S04]  /*10fa0*/  LDL R13, [R1+0x44] ;  /* 0x00004400010d7983 */ /* 0x008ee80000100800 */
[----:B----4-:R-:W4:Y:S04]  /*10fb0*/  LDL R11, [R1+0x48] ;  /* 0x00004800010b7983 */ /* 0x010f280000100800 */
[----:B--2---:R-:W2:Y:S04]  /*10fc0*/  LDL R14, [R1+0x60] ;  /* 0x00006000010e7983 */ /* 0x004ea80000100800 */
[----:B------:R-:W2:Y:S01]  /*10fd0*/  LDL R12, [R1+0x5c] ;  /* 0x00005c00010c7983 */ /* 0x000ea20000100800 */
[----:B-----5:R-:W-:-:S02]  /*10fe0*/  ISETP.GE.AND P2, PT, R16, c[0x0][0x3c8], PT ;  /* 0x0000f20010007a0c */ /* 0x020fc40003f46270 */
[----:B---3--:R-:W-:Y:S02]  /*10ff0*/  ISETP.GE.AND P1, PT, R13, c[0x0][0x3c8], PT ;  /* 0x0000f2000d007a0c */ /* 0x008fe40003f26270 */
[----:B----4-:R-:W-:-:S09]  /*11000*/  ISETP.GE.AND P0, PT, R11, c[0x0][0x3c8], PT ;  /* 0x0000f2000b007a0c */ /* 0x010fd20003f06270 */
[CC--:B------:R-:W-:Y:S02]  /*11010*/  @!P2 LEA R8, P5, R16.reuse, R4.reuse, 0x1 ;  /* 0x000000041008a211 */ /* 0x0c0fe400078a08ff */
[-C--:B------:R-:W-:Y:S02]  /*11020*/  @!P1 LEA R6, P4, R13, R4.reuse, 0x1 ;  /* 0x000000040d069211 */ /* 0x080fe400078808ff */
[-C--:B------:R-:W-:Y:S02]  /*11030*/  @!P2 LEA.HI.X R9, R16, R5.reuse, R17, 0x1, P5 ;  /* 0x000000051009a211 */ /* 0x080fe400028f0c11 */
[----:B------:R-:W-:Y:S02]  /*11040*/  @!P0 LEA R4, P3, R11, R4, 0x1 ;  /* 0x000000040b048211 */ /* 0x000fe400078608ff */
[-C--:B--2---:R-:W-:Y:S02]  /*11050*/  @!P1 LEA.HI.X R7, R13, R5.reuse, R14, 0x1, P4 ;  /* 0x000000050d079211 */ /* 0x084fe400020f0c0e */
[----:B------:R-:W-:Y:S01]  /*11060*/  @!P0 LEA.HI.X R5, R11, R5, R12, 0x1, P3 ;  /* 0x000000050b058211 */ /* 0x000fe200018f0c0c */
[----:B------:R2:W-:Y:S04]  /*11070*/  @!P2 ST.E.128 [R8.64], RZ ;  /* 0x000000ff0800a985 */ /* 0x0005e8000c101d06 */
[----:B------:R2:W-:Y:S04]  /*11080*/  @!P1 ST.E.128 [R6.64], RZ ;  /* 0x000000ff06009985 */ /* 0x0005e8000c101d06 */
[----:B------:R2:W-:Y:S02]  /*11090*/  @!P0 ST.E.128 [R4.64], RZ ;  /* 0x000000ff04008985 */ /* 0x0005e4000c101d06 */
.L_x_468:
[----:B------:R-:W-:Y:S05]  /*110a0*/  BSYNC B0 ;  /* 0x0000000000007941 */ /* 0x000fea0003800000 */
.L_x_467:
[----:B------:R-:W-:Y:S05]  /*110b0*/  BRA.DIV ~URZ, `(.L_x_469) ;  /* 0x000008127f007947 */ /* 0x000fea000b800000 */
[----:B--2---:R2:W1:Y:S04]  /*110c0*/  SHFL.IDX PT, R5, R2, 0x1, 0x181f ;  /* 0x00381f0002057f89 */ /* 0x00446800000e0000 */
[----:B----4-:R2:W4:Y:S02]  /*110d0*/  SHFL.IDX PT, R4, R3, 0x1, 0x181f ;  /* 0x00381f0003047f89 */ /* 0x01052400000e0000 */
.L_x_485:
[----:B------:R-:W-:Y:S01]  /*110e0*/  IADD3 R6, R0, 0x20, RZ ;  /* 0x0000002000067810 */ /* 0x000fe20007ffe0ff */
[----:B------:R-:W-:Y:S03]  /*110f0*/  BSSY B0, `(.L_x_470) ;  /* 0x0000014000007945 */ /* 0x000fe60003800000 */
[----:B------:R-:W-:-:S13]  /*11100*/  ISETP.GE.AND P0, PT, R6, R10, PT ;  /* 0x0000000a0600720c */ /* 0x000fda0003f06270 */
[----:B------:R-:W-:Y:S05]  /*11110*/  @P0 BRA `(.L_x_471) ;  /* 0x0000011000000947 */ /* 0x000fea0003800000 */
[----:B------:R-:W5:Y:S04]  /*11120*/  LDL.64 R16, [R1+0x38] ;  /* 0x0000380001107983 */ /* 0x000f680000100a00 */
[----:B--2---:R-:W2:Y:S04]  /*11130*/  LDL R13, [R1+0x44] ;  /* 0x00004400010d7983 */ /* 0x004ea80000100800 */
[----:B---3--:R-:W3:Y:S04]  /*11140*/  LDL R11, [R1+0x48] ;  /* 0x00004800010b7983 */ /* 0x008ee80000100800 */
[----:B----4-:R-:W4:Y:S04]  /*11150*/  LDL R14, [R1+0x60] ;  /* 0x00006000010e7983 */ /* 0x010f280000100800 */
[----:B------:R-:W4:Y:S01]  /*11160*/  LDL R12, [R1+0x5c] ;  /* 0x00005c00010c7983 */ /* 0x000f220000100800 */
[----:B-----5:R-:W-:-:S02]  /*11170*/  ISETP.GE.AND P2, PT, R16, c[0x0][0x3c8], PT ;  /* 0x0000f20010007a0c */ /* 0x020fc40003f46270 */
[----:B--2---:R-:W-:Y:S02]  /*11180*/  ISETP.GE.AND P1, PT, R13, c[0x0][0x3c8], PT ;  /* 0x0000f2000d007a0c */ /* 0x004fe40003f26270 */
[----:B---3--:R-:W-:-:S09]  /*11190*/  ISETP.GE.AND P0, PT, R11, c[0x0][0x3c8], PT ;  /* 0x0000f2000b007a0c */ /* 0x008fd20003f06270 */
[CC--:B------:R-:W-:Y:S02]  /*111a0*/  @!P2 LEA R8, P5, R16.reuse, R4.reuse, 0x1 ;  /* 0x000000041008a211 */ /* 0x0c0fe400078a08ff */
[-C--:B------:R-:W-:Y:S02]  /*111b0*/  @!P1 LEA R6, P4, R13, R4.reuse, 0x1 ;  /* 0x000000040d069211 */ /* 0x080fe400078808ff */
[-C--:B-1----:R-:W-:Y:S02]  /*111c0*/  @!P2 LEA.HI.X R9, R16, R5.reuse, R17, 0x1, P5 ;  /* 0x000000051009a211 */ /* 0x082fe400028f0c11 */
[----:B------:R-:W-:Y:S02]  /*111d0*/  @!P0 LEA R4, P3, R11, R4, 0x1 ;  /* 0x000000040b048211 */ /* 0x000fe400078608ff */
[-C--:B----4-:R-:W-:Y:S02]  /*111e0*/  @!P1 LEA.HI.X R7, R13, R5.reuse, R14, 0x1, P4 ;  /* 0x000000050d079211 */ /* 0x090fe400020f0c0e */
[----:B------:R-:W-:Y:S01]  /*111f0*/  @!P0 LEA.HI.X R5, R11, R5, R12, 0x1, P3 ;  /* 0x000000050b058211 */ /* 0x000fe200018f0c0c */
[----:B------:R1:W-:Y:S04]  /*11200*/  @!P2 ST.E.128 [R8.64], RZ ;  /* 0x000000ff0800a985 */ /* 0x0003e8000c101d06 */
[----:B------:R1:W-:Y:S04]  /*11210*/  @!P1 ST.E.128 [R6.64], RZ ;  /* 0x000000ff06009985 */ /* 0x0003e8000c101d06 */
[----:B------:R1:W-:Y:S02]  /*11220*/  @!P0 ST.E.128 [R4.64], RZ ;  /* 0x000000ff04008985 */ /* 0x0003e4000c101d06 */
.L_x_471:
[----:B------:R-:W-:Y:S05]  /*11230*/  BSYNC B0 ;  /* 0x0000000000007941 */ /* 0x000fea0003800000 */
.L_x_470:
[----:B------:R-:W-:Y:S05]  /*11240*/  BRA.DIV ~URZ, `(.L_x_472) ;  /* 0x000007427f007947 */ /* 0x000fea000b800000 */
[----:B-1----:R1:W2:Y:S02]  /*11250*/  SHFL.IDX PT, R5, R2, 0x2, 0x181f ;  /* 0x00581f0002057f89 */ /* 0x0022a400000e0000 */
.L_x_486:
[----:B------:R-:W-:Y:S05]  /*11260*/  BRA.DIV ~URZ, `(.L_x_473) ;  /* 0x000007927f007947 */ /* 0x000fea000b800000 */
[----:B----4-:R4:W1:Y:S02]  /*11270*/  SHFL.IDX PT, R4, R3, 0x2, 0x181f ;  /* 0x00581f0003047f89 */ /* 0x01086400000e0000 */
.L_x_487:
[----:B------:R-:W-:Y:S01]  /*11280*/  IADD3 R6, R0, 0x40, RZ ;  /* 0x0000004000067810 */ /* 0x000fe20007ffe0ff */
[----:B------:R-:W-:Y:S03]  /*11290*/  BSSY B0, `(.L_x_474) ;  /* 0x0000014000007945 */ /* 0x000fe60003800000 */
        /* <DEDUP_REMOVED lines=10> */
[CC--:B-1----:R-:W-:Y:S02]  /*11340*/  @!P2 LEA R8, P5, R16.reuse, R4.reuse, 0x1 ;  /* 0x000000041008a211 */ /* 0x0c2fe400078a08ff */
        /* <DEDUP_REMOVED lines=8> */
.L_x_475:
[----:B------:R-:W-:Y:S05]  /*113d0*/  BSYNC B0 ;  /* 0x0000000000007941 */ /* 0x000fea0003800000 */
.L_x_474:
[----:B------:R-:W-:Y:S05]  /*113e0*/  BRA.DIV ~URZ, `(.L_x_476) ;  /* 0x000006727f007947 */ /* 0x000fea000b800000 */
[----:B-12---:R-:W1:Y:S04]  /*113f0*/  SHFL.IDX PT, R2, R2, 0x3, 0x181f ;  /* 0x00781f0002027f89 */ /* 0x006e6800000e0000 */
[----:B---34-:R-:W2:Y:S02]  /*11400*/  SHFL.IDX PT, R3, R3, 0x3, 0x181f ;  /* 0x00781f0003037f89 */ /* 0x018ea400000e0000 */
.L_x_488:
[----:B------:R-:W-:-:S04]  /*11410*/  IADD3 R0, R0, 0x60, RZ ;  /* 0x0000006000007810 */ /* 0x000fc80007ffe0ff */
[----:B------:R-:W-:-:S13]  /*11420*/  ISETP.GE.AND P0, PT, R0, R10, PT ;  /* 0x0000000a0000720c */ /* 0x000fda0003f06270 */
[----:B------:R-:W-:Y:S05]  /*11430*/  @P0 BRA `(.L_x_462) ;  /* 0x0000011000000947 */ /* 0x000fea0003800000 */
[----:B------:R-:W3:Y:S04]  /*11440*/  LDL.64 R16, [R1+0x38] ;  /* 0x0000380001107983 */ /* 0x000ee80000100a00 */
[----:B------:R-:W4:Y:S04]  /*11450*/  LDL R13, [R1+0x44] ;  /* 0x00004400010d7983 */ /* 0x000f280000100800 */
[----:B------:R-:W5:Y:S04]  /*11460*/  LDL R11, [R1+0x48] ;  /* 0x00004800010b7983 */ /* 0x000f680000100800 */
[----:B--2---:R-:W2:Y:S04]  /*11470*/  LDL R14, [R1+0x60] ;  /* 0x00006000010e7983 */ /* 0x004ea80000100800 */
[----:B------:R-:W2:Y:S01]  /*11480*/  LDL R12, [R1+0x5c] ;  /* 0x00005c00010c7983 */ /* 0x000ea20000100800 */
[----:B---3--:R-:W-:-:S02]  /*11490*/  ISETP.GE.AND P2, PT, R16, c[0x0][0x3c8], PT ;  /* 0x0000f20010007a0c */ /* 0x008fc40003f46270 */
[----:B----4-:R-:W-:Y:S02]  /*114a0*/  ISETP.GE.AND P1, PT, R13, c[0x0][0x3c8], PT ;  /* 0x0000f2000d007a0c */ /* 0x010fe40003f26270 */
[----:B-----5:R-:W-:-:S09]  /*114b0*/  ISETP.GE.AND P0, PT, R11, c[0x0][0x3c8], PT ;  /* 0x0000f2000b007a0c */ /* 0x020fd20003f06270 */
[CC--:B------:R-:W-:Y:S02]  /*114c0*/  @!P2 LEA R8, P5, R16.reuse, R3.reuse, 0x1 ;  /* 0x000000031008a211 */ /* 0x0c0fe400078a08ff */
[-C--:B------:R-:W-:Y:S02]  /*114d0*/  @!P1 LEA R6, P4, R13, R3.reuse, 0x1 ;  /* 0x000000030d069211 */ /* 0x080fe400078808ff */
[-C--:B-1----:R-:W-:Y:S02]  /*114e0*/  @!P2 LEA.HI.X R9, R16, R2.reuse, R17, 0x1, P5 ;  /* 0x000000021009a211 */ /* 0x082fe400028f0c11 */
[----:B------:R-:W-:Y:S02]  /*114f0*/  @!P0 LEA R4, P3, R11, R3, 0x1 ;  /* 0x000000030b048211 */ /* 0x000fe400078608ff */
[-C--:B--2---:R-:W-:Y:S02]  /*11500*/  @!P1 LEA.HI.X R7, R13, R2.reuse, R14, 0x1, P4 ;  /* 0x000000020d079211 */ /* 0x084fe400020f0c0e */
[----:B------:R-:W-:Y:S01]  /*11510*/  @!P0 LEA.HI.X R5, R11, R2, R12, 0x1, P3 ;  /* 0x000000020b058211 */ /* 0x000fe200018f0c0c */
[----:B------:R1:W-:Y:S04]  /*11520*/  @!P2 ST.E.128 [R8.64], RZ ;  /* 0x000000ff0800a985 */ /* 0x0003e8000c101d06 */
[----:B------:R1:W-:Y:S04]  /*11530*/  @!P1 ST.E.128 [R6.64], RZ ;  /* 0x000000ff06009985 */ /* 0x0003e8000c101d06 */
[----:B------:R1:W-:Y:S02]  /*11540*/  @!P0 ST.E.128 [R4.64], RZ ;  /* 0x000000ff04008985 */ /* 0x0003e4000c101d06 */
.L_x_462:
[----:B------:R-:W-:Y:S05]  /*11550*/  BSYNC B1 ;  /* 0x0000000000017941 */ /* 0x000fea0003800000 */
.L_x_453:
[----:B----4-:R-:W4:Y:S02]  /*11560*/  LDL R0, [R1+0x90] ;  /* 0x0000900001007983 */ /* 0x010f240000100800 */
[----:B----4-:R-:W-:-:S13]  /*11570*/  ISETP.NE.AND P0, PT, R0, RZ, PT ;  /* 0x000000ff0000720c */ /* 0x010fda0003f05270 */
[----:B------:R-:W-:Y:S01]  /*11580*/  @P0 WARPSYNC 0xffffffff ;  /* 0xffffffff00000948 */ /* 0x000fe20003800000 */
[----:B------:R-:W-:Y:S06]  /*11590*/  @P0 BAR.SYNC.DEFER_BLOCKING 0x5, 0x100 ;  /* 0x0144000000000b1d */ /* 0x000fec0000010000 */
[----:B------:R-:W4:Y:S04]  /*115a0*/  @P0 LDS R0, [0x15100] ;  /* 0x01510000ff000984 */ /* 0x000f280000000800 */
[----:B----4-:R4:W-:Y:S04]  /*115b0*/  @P0 STL [R1+0x64], R0 ;  /* 0x0000640001000387 */ /* 0x0109e80000100800 */
[----:B------:R-:W-:Y:S06]  /*115c0*/  @P0 BAR.ARV 0x4, 0x100 ;  /* 0x0104000000000b1d */ /* 0x000fec0000002000 */
[----:B------:R-:W-:Y:S05]  /*115d0*/  @P0 BRA `(.L_x_477) ;  /* 0x0000007000000947 */ /* 0x000fea0003800000 */
[----:B------:R-:W-:Y:S05]  /*115e0*/  BRA.DIV ~URZ, `(.L_x_478) ;  /* 0x000005427f007947 */ /* 0x000fea000b800000 */
[----:B----4-:R4:W3:Y:S02]  /*115f0*/  SHFL.IDX PT, R0, R61, RZ, 0x1f ;  /* 0x00001fff3d007589 */ /* 0x0108e400000e0000 */
.L_x_489:
[----:B------:R-:W-:Y:S01]  /*11600*/  WARPSYNC 0xffffffff ;  /* 0xffffffff00007948 */ /* 0x000fe20003800000 */
[----:B------:R-:W-:Y:S06]  /*11610*/  BAR.SYNC.DEFER_BLOCKING 0x4, 0x100 ;  /* 0x0104000000007b1d */ /* 0x000fec0000010000 */
[----:B---3--:R3:W-:Y:S04]  /*11620*/  STL [R1+0x64], R0 ;  /* 0x0000640001007387 */ /* 0x0087e80000100800 */
[----:B------:R3:W-:Y:S04]  /*11630*/  @!P6 STS [0x15100], R61 ;  /* 0x0151003dff00e388 */ /* 0x0007e80000000800 */
[----:B------:R-:W-:Y:S06]  /*11640*/  BAR.ARV 0x5, 0x100 ;  /* 0x0144000000007b1d */ /* 0x000fec0000002000 */
.L_x_477:
[----:B---34-:R-:W3:Y:S02]  /*11650*/  LDL R0, [R1+0x64] ;  /* 0x0000640001007983 */ /* 0x018ee40000100800 */
[----:B---3--:R-:W-:-:S13]  /*11660*/  ISETP.GE.AND P0, PT, R0, c[0x0][0x538], PT ;  /* 0x00014e0000007a0c */ /* 0x008fda0003f06270 */
[----:B-12--5:R-:W-:Y:S01]  /*11670*/  @P0 CALL.REL.NOINC `(.L_x_479) ;  /* 0x0000001000000944 */ /* 0x026fe20003c00000 */
[----:B------:R-:W-:Y:S05]  /*11680*/  BRA `(.L_x_480) ;  /* 0xfffef3f000007947 */ /* 0x000fea000383ffff */
.L_x_479:
[----:B------:R-:W-:Y:S05]  /*11690*/  EXIT ;  /* 0x000000000000794d */ /* 0x000fea0003800000 */
.L_x_449:
[----:B-1----:R1:W5:Y:S01]  /*116a0*/  LDL R0, [R1+0x18] ;  /* 0x0000180001007983 */ /* 0x0023620000100800 */
[----:B------:R-:W-:Y:S02]  /*116b0*/  MOV R3, 0x2 ;  /* 0x0000000200037802 */ /* 0x000fe40000000f00 */
[----:B------:R-:W-:Y:S02]  /*116c0*/  MOV R2, 0x116e0 ;  /* 0x000116e000027802 */ /* 0x000fe40000000f00 */
[----:B-1---5:R-:W-:Y:S05]  /*116d0*/  CALL.REL.NOINC `($__internal_0_$__cuda_sm70_shflsync_bfly_p) ;  /* 0x000004c000007944 */ /* 0x022fea0003c00000 */
[----:B------:R-:W-:Y:S01]  /*116e0*/  MOV R4, R5 ;  /* 0x0000000500047202 */ /* 0x000fe20000000f00 */
[----:B------:R-:W-:Y:S05]  /*116f0*/  BRA `(.L_x_481) ;  /* 0xffffd7a000007947 */ /* 0x000fea000383ffff */
.L_x_450:
[----:B------:R-:W-:Y:S01]  /*11700*/  IMAD.MOV.U32 R0, RZ, RZ, R4 ;  /* 0x000000ffff007224 */ /* 0x000fe200078e0004 */
[----:B------:R-:W-:Y:S02]  /*11710*/  MOV R3, 0x1 ;  /* 0x0000000100037802 */ /* 0x000fe40000000f00 */
[----:B------:R-:W-:Y:S02]  /*11720*/  MOV R2, 0x11740 ;  /* 0x0001174000027802 */ /* 0x000fe40000000f00 */
[----:B-----5:R-:W-:Y:S05]  /*11730*/  CALL.REL.NOINC `($__internal_0_$__cuda_sm70_shflsync_bfly_p) ;  /* 0x0000046000007944 */ /* 0x020fea0003c00000 */
[----:B------:R1:W5:Y:S01]  /*11740*/  LDL R0, [R1+0x1c] ;  /* 0x00001c0001007983 */ /* 0x0003620000100800 */
[----:B------:R-:W-:Y:S01]  /*11750*/  FADD.FTZ R4, R4, R5 ;  /* 0x0000000504047221 */ /* 0x000fe20000010000 */
[----:B------:R-:W-:Y:S02]  /*11760*/  MOV R3, 0x2 ;  /* 0x0000000200037802 */ /* 0x000fe40000000f00 */
[----:B------:R-:W-:-:S02]  /*11770*/  MOV R2, 0x11790 ;  /* 0x0001179000027802 */ /* 0x000fc40000000f00 */
[----:B-1---5:R-:W-:Y:S05]  /*11780*/  CALL.REL.NOINC `($__internal_0_$__cuda_sm70_shflsync_bfly_p) ;  /* 0x0000041000007944 */ /* 0x022fea0003c00000 */
[----:B------:R-:W2:Y:S01]  /*11790*/  LDL.LU R0, [R1+0x1c] ;  /* 0x00001c0001007983 */ /* 0x000ea20000300800 */
[----:B------:R-:W-:-:S02]  /*117a0*/  MOV R3, 0x1 ;  /* 0x0000000100037802 */ /* 0x000fc40000000f00 */
[----:B------:R-:W-:Y:S01]  /*117b0*/  MOV R2, 0x117e0 ;  /* 0x000117e000027802 */ /* 0x000fe20000000f00 */
[----:B--2---:R-:W-:Y:S02]  /*117c0*/  FADD.FTZ R0, R0, R5 ;  /* 0x0000000500007221 */ /* 0x004fe40000010000 */
[----:B------:R-:W-:Y:S05]  /*117d0*/  CALL.REL.NOINC `($__internal_0_$__cuda_sm70_shflsync_bfly_p) ;  /* 0x000003c000007944 */ /* 0x000fea0003c00000 */
[----:B------:R-:W-:Y:S01]  /*117e0*/  MOV R3, R5 ;  /* 0x0000000500037202 */ /* 0x000fe20000000f00 */
[----:B------:R-:W-:Y:S05]  /*117f0*/  BRA `(.L_x_482) ;  /* 0xffffd73000007947 */ /* 0x000fea000383ffff */
.L_x_465:
[----:B------:R-:W-:Y:S01]  /*11800*/  IMAD.MOV.U32 R7, RZ, RZ, R2 ;  /* 0x000000ffff077224 */ /* 0x000fe200078e0002 */
[----:B------:R-:W-:Y:S01]  /*11810*/  MOV R6, RZ ;  /* 0x000000ff00067202 */ /* 0x000fe20000000f00 */
[----:B------:R-:W-:Y:S01]  /*11820*/  IMAD.MOV.U32 R4, RZ, RZ, 0x181f ;  /* 0x0000181fff047424 */ /* 0x000fe200078e00ff */
[----:B------:R-:W-:Y:S02]  /*11830*/  MOV R8, 0x11850 ;  /* 0x0001185000087802 */ /* 0x000fe40000000f00 */
[----:B------:R-:W-:Y:S05]  /*11840*/  CALL.REL.NOINC `($__internal_1_$__cuda_sm70_shflsync_idx_p) ;  /* 0x0000039000007944 */ /* 0x000fea0003c00000 */
[----:B------:R-:W-:Y:S01]  /*11850*/  MOV R5, R4 ;  /* 0x0000000400057202 */ /* 0x000fe20000000f00 */
[----:B------:R-:W-:Y:S05]  /*11860*/  BRA `(.L_x_483) ;  /* 0xfffff6b000007947 */ /* 0x000fea000383ffff */
.L_x_466:
[----:B------:R-:W-:Y:S01]  /*11870*/  IMAD.MOV.U32 R7, RZ, RZ, R3 ;  /* 0x000000ffff077224 */ /* 0x000fe200078e0003 */
[----:B------:R-:W-:Y:S01]  /*11880*/  MOV R6, RZ ;  /* 0x000000ff00067202 */ /* 0x000fe20000000f00 */
[----:B------:R-:W-:Y:S01]  /*11890*/  IMAD.MOV.U32 R4, RZ, RZ, 0x181f ;  /* 0x0000181fff047424 */ /* 0x000fe200078e00ff */
[----:B------:R-:W-:Y:S02]  /*118a0*/  MOV R8, 0x118c0 ;  /* 0x000118c000087802 */ /* 0x000fe40000000f00 */
[----:B-12---:R-:W-:Y:S05]  /*118b0*/  CALL.REL.NOINC `($__internal_1_$__cuda_sm70_shflsync_idx_p) ;  /* 0x0000032000007944 */ /* 0x006fea0003c00000 */
[----:B------:R-:W-:Y:S05]  /*118c0*/  BRA `(.L_x_484) ;  /* 0xfffff67000007947 */ /* 0x000fea000383ffff */
.L_x_469:
[----:B--2---:R-:W-:Y:S01]  /*118d0*/  IMAD.MOV.U32 R7, RZ, RZ, R2 ;  /* 0x000000ffff077224 */ /* 0x004fe200078e0002 */
[----:B------:R-:W-:Y:S01]  /*118e0*/  MOV R6, 0x1 ;  /* 0x0000000100067802 */ /* 0x000fe20000000f00 */
[----:B----4-:R-:W-:Y:S01]  /*118f0*/  IMAD.MOV.U32 R4, RZ, RZ, 0x181f ;  /* 0x0000181fff047424 */ /* 0x010fe200078e00ff */
[----:B------:R-:W-:-:S02]  /*11900*/  MOV R8, 0x11920 ;  /* 0x0001192000087802 */ /* 0x000fc40000000f00 */
[----:B-1-3--:R-:W-:Y:S05]  /*11910*/  CALL.REL.NOINC `($__internal_1_$__cuda_sm70_shflsync_idx_p) ;  /* 0x000002c000007944 */ /* 0x00afea0003c00000 */
[----:B------:R-:W-:Y:S01]  /*11920*/  IMAD.MOV.U32 R5, RZ, RZ, R4 ;  /* 0x000000ffff057224 */ /* 0x000fe200078e0004 */
[----:B------:R-:W-:Y:S01]  /*11930*/  MOV R6, 0x1 ;  /* 0x0000000100067802 */ /* 0x000fe20000000f00 */
[----:B------:R-:W-:Y:S01]  /*11940*/  IMAD.MOV.U32 R7, RZ, RZ, R3 ;  /* 0x000000ffff077224 */ /* 0x000fe200078e0003 */
[----:B------:R-:W-:-:S02]  /*11950*/  MOV R4, 0x181f ;  /* 0x0000181f00047802 */ /* 0x000fc40000000f00 */
[----:B------:R-:W-:Y:S02]  /*11960*/  MOV R8, 0x11980 ;  /* 0x0001198000087802 */ /* 0x000fe40000000f00 */
[----:B------:R-:W-:Y:S05]  /*11970*/  CALL.REL.NOINC `($__internal_1_$__cuda_sm70_shflsync_idx_p) ;  /* 0x0000026000007944 */ /* 0x000fea0003c00000 */
[----:B------:R-:W-:Y:S05]  /*11980*/  BRA `(.L_x_485) ;  /* 0xfffff75000007947 */ /* 0x000fea000383ffff */
.L_x_472:
[----:B-1----:R-:W-:Y:S01]  /*11990*/  IMAD.MOV.U32 R7, RZ, RZ, R2 ;  /* 0x000000ffff077224 */ /* 0x002fe200078e0002 */
[----:B------:R-:W-:Y:S01]  /*119a0*/  MOV R6, 0x2 ;  /* 0x0000000200067802 */ /* 0x000fe20000000f00 */
[----:B----4-:R-:W-:Y:S01]  /*119b0*/  IMAD.MOV.U32 R4, RZ, RZ, 0x181f ;  /* 0x0000181fff047424 */ /* 0x010fe200078e00ff */
[----:B------:R-:W-:Y:S02]  /*119c0*/  MOV R8, 0x119e0 ;  /* 0x000119e000087802 */ /* 0x000fe40000000f00 */
[----:B--23--:R-:W-:Y:S05]  /*119d0*/  CALL.REL.NOINC `($__internal_1_$__cuda_sm70_shflsync_idx_p) ;  /* 0x0000020000007944 */ /* 0x00cfea0003c00000 */
[----:B------:R-:W-:Y:S01]  /*119e0*/  MOV R5, R4 ;  /* 0x0000000400057202 */ /* 0x000fe20000000f00 */
[----:B------:R-:W-:Y:S05]  /*119f0*/  BRA `(.L_x_486) ;  /* 0xfffff86000007947 */ /* 0x000fea000383ffff */
.L_x_473:
[----:B------:R-:W-:Y:S01]  /*11a00*/  IMAD.MOV.U32 R7, RZ, RZ, R3 ;  /* 0x000000ffff077224 */ /* 0x000fe200078e0003 */
[----:B------:R-:W-:Y:S01]  /*11a10*/  MOV R6, 0x2 ;  /* 0x0000000200067802 */ /* 0x000fe20000000f00 */
[----:B----4-:R-:W-:Y:S01]  /*11a20*/  IMAD.MOV.U32 R4, RZ, RZ, 0x181f ;  /* 0x0000181fff047424 */ /* 0x010fe200078e00ff */
[----:B------:R-:W-:Y:S02]  /*11a30*/  MOV R8, 0x11a50 ;  /* 0x00011a5000087802 */ /* 0x000fe40000000f00 */
[----:B-123--:R-:W-:Y:S05]  /*11a40*/  CALL.REL.NOINC `($__internal_1_$__cuda_sm70_shflsync_idx_p) ;  /* 0x0000019000007944 */ /* 0x00efea0003c00000 */
[----:B------:R-:W-:Y:S05]  /*11a50*/  BRA `(.L_x_487) ;  /* 0xfffff82000007947 */ /* 0x000fea000383ffff */
.L_x_476:
[----:B-1----:R-:W-:Y:S01]  /*11a60*/  IMAD.MOV.U32 R7, RZ, RZ, R2 ;  /* 0x000000ffff077224 */ /* 0x002fe200078e0002 */
[----:B------:R-:W-:Y:S01]  /*11a70*/  MOV R6, 0x3 ;  /* 0x0000000300067802 */ /* 0x000fe20000000f00 */
[----:B------:R-:W-:Y:S01]  /*11a80*/  IMAD.MOV.U32 R4, RZ, RZ, 0x181f ;  /* 0x0000181fff047424 */ /* 0x000fe200078e00ff */
[----:B------:R-:W-:-:S02]  /*11a90*/  MOV R8, 0x11ab0 ;  /* 0x00011ab000087802 */ /* 0x000fc40000000f00 */
[----:B--234-:R-:W-:Y:S05]  /*11aa0*/  CALL.REL.NOINC `($__internal_1_$__cuda_sm70_shflsync_idx_p) ;  /* 0x0000013000007944 */ /* 0x01cfea0003c00000 */
[----:B------:R-:W-:Y:S01]  /*11ab0*/  IMAD.MOV.U32 R2, RZ, RZ, R4 ;  /* 0x000000ffff027224 */ /* 0x000fe200078e0004 */
[----:B------:R-:W-:Y:S01]  /*11ac0*/  MOV R6, 0x3 ;  /* 0x0000000300067802 */ /* 0x000fe20000000f00 */
[----:B------:R-:W-:Y:S01]  /*11ad0*/  IMAD.MOV.U32 R7, RZ, RZ, R3 ;  /* 0x000000ffff077224 */ /* 0x000fe200078e0003 */
[----:B------:R-:W-:-:S02]  /*11ae0*/  MOV R4, 0x181f ;  /* 0x0000181f00047802 */ /* 0x000fc40000000f00 */
[----:B------:R-:W-:Y:S02]  /*11af0*/  MOV R8, 0x11b10 ;  /* 0x00011b1000087802 */ /* 0x000fe40000000f00 */
[----:B------:R-:W-:Y:S05]  /*11b00*/  CALL.REL.NOINC `($__internal_1_$__cuda_sm70_shflsync_idx_p) ;  /* 0x000000d000007944 */ /* 0x000fea0003c00000 */
[----:B------:R-:W-:Y:S01]  /*11b10*/  MOV R3, R4 ;  /* 0x0000000400037202 */ /* 0x000fe20000000f00 */
[----:B------:R-:W-:Y:S05]  /*11b20*/  BRA `(.L_x_488) ;  /* 0xfffff8e000007947 */ /* 0x000fea000383ffff */
.L_x_478:
[----:B-12---:R-:W-:Y:S01]  /*11b30*/  IMAD.MOV.U32 R7, RZ, RZ, R61 ;  /* 0x000000ffff077224 */ /* 0x006fe200078e003d */
[----:B------:R-:W-:Y:S01]  /*11b40*/  MOV R6, RZ ;  /* 0x000000ff00067202 */ /* 0x000fe20000000f00 */
[----:B------:R-:W-:Y:S01]  /*11b50*/  IMAD.MOV.U32 R4, RZ, RZ, 0x1f ;  /* 0x0000001fff047424 */ /* 0x000fe200078e00ff */
[----:B------:R-:W-:Y:S02]  /*11b60*/  MOV R8, 0x11b80 ;  /* 0x00011b8000087802 */ /* 0x000fe40000000f00 */
[----:B---345:R-:W-:Y:S05]  /*11b70*/  CALL.REL.NOINC `($__internal_1_$__cuda_sm70_shflsync_idx_p) ;  /* 0x0000006000007944 */ /* 0x038fea0003c00000 */
[----:B------:R-:W-:Y:S01]  /*11b80*/  MOV R0, R4 ;  /* 0x0000000400007202 */ /* 0x000fe20000000f00 */
[----:B------:R-:W-:Y:S05]  /*11b90*/  BRA `(.L_x_489) ;  /* 0xfffffa6000007947 */ /* 0x000fea000383ffff */
        .weak           $__internal_0_$__cuda_sm70_shflsync_bfly_p
        .type           $__internal_0_$__cuda_sm70_shflsync_bfly_p,@function
        .size           $__internal_0_$__cuda_sm70_shflsync_bfly_p,($__internal_1_$__cuda_sm70_shflsync_idx_p - $__internal_0_$__cuda_sm70_shflsync_bfly_p)
$__internal_0_$__cuda_sm70_shflsync_bfly_p:
[----:B------:R-:W-:Y:S04]  /*11ba0*/  WARPSYNC R6 ;  /* 0x0000000600007348 */ /* 0x000fe80003800000 */
[----:B------:R1:W2:Y:S02]  /*11bb0*/  SHFL.BFLY PT, R5, R0, R3, R7 ;  /* 0x0c00000300057389 */ /* 0x0002a400000e0007 */
[----:B-1----:R-:W-:-:S04]  /*11bc0*/  MOV R3, 0x0 ;  /* 0x0000000000037802 */ /* 0x002fc80000000f00 */
[----:B--2---:R-:W-:Y:S05]  /*11bd0*/  RET.REL.NODEC R2 `(_ZN7cutlass13device_kernelIN5flash19enable_sm80_to_sm89INS1_16FlashAttnFwdSm80INS1_25CollectiveMainloopFwdSm80ILi8ELi1ELb1EN4cute5tupleIJNS5_1CILi128EEENS7_ILi96EEENS7_ILi192EEEEEELi192ENS_6half_tEfNS_4arch4Sm80ELb1ELb0ELb1ELb0ELb0ELb0ELb1ELb0EEENS1_21CollectiveEpilogueFwdINS6_IJS8_SA_S9_EEENS6_IJNS7_ILi1EEESI_SI_EEESC_SE_Li256ELb0ELb1ELb0ELb0EEENS1_30DynamicPersistentTileSchedulerILi256ELi256ELb0ELb1ELb0EEEEEEEEEvNT_6ParamsE) ;  /* 0xfffee42002007950 */ /* 0x004fea0003c3ffff */
        .weak           $__internal_1_$__cuda_sm70_shflsync_idx_p
        .type           $__internal_1_$__cuda_sm70_shflsync_idx_p,@function
        .size           $__internal_1_$__cuda_sm70_shflsync_idx_p,(.L_x_1289 - $__internal_1_$__cuda_sm70_shflsync_idx_p)
$__internal_1_$__cuda_sm70_shflsync_idx_p:
[----:B------:R-:W-:Y:S04]  /*11be0*/  WARPSYNC R63 ;  /* 0x0000003f00007348 */ /* 0x000fe80003800000 */
[----:B------:R1:W2:Y:S02]  /*11bf0*/  SHFL.IDX PT, R4, R7, R6, R4 ;  /* 0x0000000607047389 */ /* 0x0002a400000e0004 */
[----:B-1----:R-:W-:Y:S02]  /*11c00*/  MOV R6, R8 ;  /* 0x0000000800067202 */ /* 0x002fe40000000f00 */
[----:B------:R-:W-:-:S04]  /*11c10*/  MOV R7, 0x0 ;  /* 0x0000000000077802 */ /* 0x000fc80000000f00 */
[----:B--2---:R-:W-:Y:S05]  /*11c20*/  RET.REL.NODEC R6 `(_ZN7cutlass13device_kernelIN5flash19enable_sm80_to_sm89INS1_16FlashAttnFwdSm80INS1_25CollectiveMainloopFwdSm80ILi8ELi1ELb1EN4cute5tupleIJNS5_1CILi128EEENS7_ILi96EEENS7_ILi192EEEEEELi192ENS_6half_tEfNS_4arch4Sm80ELb1ELb0ELb1ELb0ELb0ELb0ELb1ELb0EEENS1_21CollectiveEpilogueFwdINS6_IJS8_SA_S9_EEENS6_IJNS7_ILi1EEESI_SI_EEESC_SE_Li256ELb0ELb1ELb0ELb0EEENS1_30DynamicPersistentTileSchedulerILi256ELi256ELb0ELb1ELb0EEEEEEEEEvNT_6ParamsE) ;  /* 0xfffee3d006007950 */ /* 0x004fea0003c3ffff */
.L_x_490:
        /* <DEDUP_REMOVED lines=13> */
.L_x_1289:


//--------------------- .text._ZN7cutlass13device_kernelIN5flash19enable_sm80_to_sm89INS1_16FlashAttnFwdSm80INS1_25CollectiveMainloopFwdSm80ILi8ELi1ELb1EN4cute5tupleIJNS5_1CILi128EEENS7_ILi96EEENS7_ILi192EEEEEELi192ENS_6half_tEfNS_4arch4Sm80ELb1ELb0ELb1ELb1ELb0ELb0ELb1ELb0EEENS1_21CollectiveEpilogueFwdINS6_IJS8_SA_S9_EEENS6_IJNS7_ILi1EEESI_SI_EEESC_SE_Li256ELb1ELb1ELb0ELb0EEENS1_19SingleTileSchedulerILb1ELb0ELb1ELi128EEEEEEEEEvNT_6ParamsE --------------------------
	.section	.text._ZN7cutlass13device_kernelIN5flash19enable_sm80_to_sm89INS1_16FlashAttnFwdSm80INS1_25CollectiveMainloopFwdSm80ILi8ELi1ELb1EN4cute5tupleIJNS5_1CILi128EEENS7_ILi96EEENS7_ILi192EEEEEELi192ENS_6half_tEfNS_4arch4Sm80ELb1ELb0ELb1ELb1ELb0ELb0ELb1ELb0EEENS1_21CollectiveEpilogueFwdINS6_IJS8_SA_S9_EEENS6_IJNS7_ILi1EEESI_SI_EEESC_SE_Li256ELb1ELb1ELb0ELb0EEENS1_19SingleTileSchedulerILb1ELb0ELb1ELi128EEEEEEEEEvNT_6ParamsE,"ax",@progbits
	.sectioninfo	@"SHI_REGISTERS=255"
	.align	128
.text._ZN7cutlass13device_kernelIN5flash19enable_sm80_to_sm89INS1_16FlashAttnFwdSm80INS1_25CollectiveMainloopFwdSm80ILi8ELi1ELb1EN4cute5tupleIJNS5_1CILi128EEENS7_ILi96EEENS7_ILi192EEEEEELi192ENS_6half_tEfNS_4arch4Sm80ELb1ELb0ELb1ELb1ELb0ELb0ELb1ELb0EEENS1_21CollectiveEpilogueFwdINS6_IJS8_SA_S9_EEENS6_IJNS7_ILi1EEESI_SI_EEESC_SE_Li256ELb1ELb1ELb0ELb0EEENS1_19SingleTileSchedulerILb1ELb0ELb1ELi128EEEEEEEEEvNT_6ParamsE:
        .type           _ZN7cutlass13device_kernelIN5flash19enable_sm80_to_sm89INS1_16FlashAttnFwdSm80INS1_25CollectiveMainloopFwdSm80ILi8ELi1ELb1EN4cute5tupleIJNS5_1CILi128EEENS7_ILi96EEENS7_ILi192EEEEEELi192ENS_6half_tEfNS_4arch4Sm80ELb1ELb0ELb1ELb1ELb0ELb0ELb1ELb0EEENS1_21CollectiveEpilogueFwdINS6_IJS8_SA_S9_EEENS6_IJNS7_ILi1EEESI_SI_EEESC_SE_Li256ELb1ELb1ELb0ELb0EEENS1_19SingleTileSchedulerILb1ELb0ELb1ELi128EEEEEEEEEvNT_6ParamsE,@function
        .size           _ZN7cutlass13device_kernelIN5flash19enable_sm80_to_sm89INS1_16FlashAttnFwdSm80INS1_25CollectiveMainloopFwdSm80ILi8ELi1ELb1EN4cute5tupleIJNS5_1CILi128EEENS7_ILi96EEENS7_ILi192EEEEEELi192ENS_6half_tEfNS_4arch4Sm80ELb1ELb0ELb1ELb1ELb0ELb0ELb1ELb0EEENS1_21CollectiveEpilogueFwdINS6_IJS8_SA_S9_EEENS6_IJNS7_ILi1EEESI_SI_EEESC_SE_Li256ELb1ELb1ELb0ELb0EEENS1_19SingleTileSchedulerILb1ELb0ELb1ELi128EEEEEEEEEvNT_6ParamsE,(.L_x_1292 - _ZN7cutlass13device_kernelIN5flash19enable_sm80_to_sm89INS1_16FlashAttnFwdSm80INS1_25CollectiveMainloopFwdSm80ILi8ELi1ELb1EN4cute5tupleIJNS5_1CILi128EEENS7_ILi96EEENS7_ILi192EEEEEELi192ENS_6half_tEfNS_4arch4Sm80ELb1ELb0ELb1ELb1ELb0ELb0ELb1ELb0EEENS1_21CollectiveEpilogueFwdINS6_IJS8_SA_S9_EEENS6_IJNS7_ILi1EEESI_SI_EEESC_SE_Li256ELb1ELb1ELb0ELb0EEENS1_19SingleTileSchedulerILb1ELb0ELb1ELi128EEEEEEEEEvNT_6ParamsE)
        .other          _ZN7cutlass13device_kernelIN5flash19enable_sm80_to_sm89INS1_16FlashAttnFwdSm80INS1_25CollectiveMainloopFwdSm80ILi8ELi1ELb1EN4cute5tupleIJNS5_1CILi128EEENS7_ILi96EEENS7_ILi192EEEEEELi192ENS_6half_tEfNS_4arch4Sm80ELb1ELb0ELb1ELb1ELb0ELb0ELb1ELb0EEENS1_21CollectiveEpilogueFwdINS6_IJS8_SA_S9_EEENS6_IJNS7_ILi1EEESI_SI_EEESC_SE_Li256ELb1ELb1ELb0ELb0EEENS1_19SingleTileSchedulerILb1ELb0ELb1ELi128EEEEEEEEEvNT_6ParamsE,@"STO_CUDA_ENTRY STV_DEFAULT"
_ZN7cutlass13device_kernelIN5flash19enable_sm80_to_sm89INS1_16FlashAttnFwdSm80INS1_25CollectiveMainloopFwdSm80ILi8ELi1ELb1EN4cute5tupleIJNS5_1CILi128EEENS7_ILi96EEENS7_ILi192EEEEEELi192ENS_6half_tEfNS_4arch4Sm80ELb1ELb0ELb1ELb1ELb0ELb0ELb1ELb0EEENS1_21CollectiveEpilogueFwdINS6_IJS8_SA_S9_EEENS6_IJNS7_ILi1EEESI_SI_EEESC_SE_Li256ELb1ELb1ELb0ELb0EEENS1_19SingleTileSchedulerILb1ELb0ELb1ELi128EEEEEEEEEvNT_6ParamsE:
[----:B------:R-:W-:Y:S02]  /*0000*/  MOV R1, c[0x0][0x28] ;  /* 0x00000a0000017a02 */ /* 0x000fe40000000f00 */
[----:B------:R-:W1:Y:S01]  /*0010*/  S2R R121, SR_TID.X ;  /* 0x0000000000797919 */ /* 0x000e620000002100 */
[----:B------:R-:W-:Y:S01]  /*0020*/  IMAD.MOV.U32 R26, RZ, RZ, 0x4 ;  /* 0x00000004ff1a7424 */ /* 0x000fe200078e00ff */
[----:B------:R-:W2:Y:S01]  /*0030*/  S2UR UR21, SR_CTAID.X ;  /* 0x00000000001579c3 */ /* 0x000ea20000002500 */
[----:B------:R-:W-:Y:S01]  /*0040*/  ULDC.64 UR18, c[0x0][0x118] ;  /* 0x0000460000127ab9 */ /* 0x000fe20000000a00 */
[----:B------:R-:W3:Y:S01]  /*0050*/  S2R R5, SR_CTAID.Z ;  /* 0x0000000000057919 */ /* 0x000ee20000002700 */
[----:B------:R-:W-:Y:S02]  /*0060*/  IADD3 R1, R1, -0x58, RZ ;  /* 0xffffffa801017810 */ /* 0x000fe40007ffe0ff */
[----:B-1----:R-:W-:Y:S01]  /*0070*/  SHF.R.U32.HI R0, RZ, 0x5, R121 ;  /* 0x00000005ff007819 */ /* 0x002fe20000011679 */
[----:B---3--:R-:W-:-:S05]  /*0080*/  IMAD.WIDE R2, R5, R26, c[0x0][0x568] ;  /* 0x00015a0005027625 */ /* 0x008fca00078e021a */
[----:B------:R-:W1:Y:S02]  /*0090*/  SHFL.IDX PT, R0, R0, RZ, 0x1f ;  /* 0x00001fff00007589 */ /* 0x000e6400000e0000 */
[----:B-1----:R-:W-:-:S13]  /*00a0*/  ISETP.NE.AND P0, PT, R0, RZ, PT ;  /* 0x000000ff0000720c */ /* 0x002fda0003f05270 */
[----:B--2---:R-:W-:Y:S05]  /*00b0*/  @!P0 BRA `(.L_x_491) ;  /* 0x0000014000008947 */ /* 0x004fea0003800000 */
[----:B------:R-:W-:-:S04]  /*00c0*/  ISETP.NE.U32.AND P0, PT, RZ, c[0x0][0x568], PT ;  /* 0x00015a00ff007a0c */ /* 0x000fc80003f05070 */
[----:B------:R-:W-:-:S13]  /*00d0*/  ISETP.NE.AND.EX P0, PT, RZ, c[0x0][0x56c], PT, P0 ;  /* 0x00015b00ff007a0c */ /* 0x000fda0003f05300 */
[----:B------:R-:W-:Y:S05]  /*00e0*/  @!P0 BRA `(.L_x_492) ;  /* 0x0000002000008947 */ /* 0x000fea0003800000 */
[----:B------:R1:W5:Y:S01]  /*00f0*/  LDG.E R0, [R2.64] ;  /* 0x0000001202007981 */ /* 0x000362000c1e1900 */
[----:B------:R-:W-:Y:S05]  /*0100*/  BRA `(.L_x_493) ;  /* 0x0000009000007947 */ /* 0x000fea0003800000 */
.L_x_492:
        /* <DEDUP_REMOVED lines=8> */
.L_x_494:
[----:B------:R-:W-:-:S04]  /*0190*/  MOV R0, c[0x0][0x54c] ;  /* 0x0001530000007a02 */ /* 0x000fc80000000f00 */
.L_x_493:
[----:B------:R-:W-:Y:S01]  /*01a0*/  USHF.L.U32 UR21, UR21, 0x7, URZ ;  /* 0x0000000715157899 */ /* 0x000fe2000800063f */
[----:B-----5:R-:W-:-:S05]  /*01b0*/  IMAD R0, R0, c[0x0][0x548], RZ ;  /* 0x0001520000007a24 */ /* 0x020fca00078e02ff */
[----:B------:R-:W-:-:S04]  /*01c0*/  ISETP.LE.AND P0, PT, R0, UR21, PT ;  /* 0x0000001500007c0c */ /* 0x000fc8000bf03270 */
[----:B------:R-:W-:-:S05]  /*01d0*/  SEL R0, R5, 0xffffffff, !P0 ;  /* 0xffffffff05007807 */ /* 0x000fca0004000000 */
[----:B------:R2:W-:Y:S01]  /*01e0*/  STL [R1+0x40], R0 ;  /* 0x0000400001007387 */ /* 0x0005e20000100800 */
[----:B------:R-:W-:Y:S05]  /*01f0*/  BRA `(.L_x_495) ;  /* 0x0000013000007947 */ /* 0x000fea0003800000 */
.L_x_491:
[----:B------:R-:W-:-:S04]  /*0200*/  ISETP.NE.U32.AND P0, PT, RZ, c[0x0][0x568], PT ;  /* 0x00015a00ff007a0c */ /* 0x000fc80003f05070 */
[----:B------:R-:W-:-:S13]  /*0210*/  ISETP.NE.AND.EX P0, PT, RZ, c[0x0][0x56c], PT, P0 ;  /* 0x00015b00ff007a0c */ /* 0x000fda0003f05300 */
[----:B------:R-:W-:Y:S05]  /*0220*/  @!P0 BRA `(.L_x_496) ;  /* 0x0000002000008947 */ /* 0x000fea0003800000 */
[----:B------:R1:W5:Y:S01]  /*0230*/  LDG.E R0, [R2.64] ;  /* 0x0000001202007981 */ /* 0x000362000c1e1900 */
[----:B------:R-:W-:Y:S05]  /*0240*/  BRA `(.L_x_497) ;  /* 0x0000009000007947 */ /* 0x000fea0003800000 */
.L_x_496:
        /* <DEDUP_REMOVED lines=8> */
.L_x_498:
[----:B------:R-:W-:-:S04]  /*02d0*/  MOV R0, c[0x0][0x54c] ;  /* 0x0001530000007a02 */ /* 0x000fc80000000f00 */
.L_x_497:
[----:B------:R-:W-:Y:S01]  /*02e0*/  USHF.L.U32 UR21, UR21, 0x7, URZ ;  /* 0x0000000715157899 */ /* 0x000fe2000800063f */
[----:B-----5:R-:W-:-:S05]  /*02f0*/  IMAD R0, R0, c[0x0][0x548], RZ ;  /* 0x0001520000007a24 */ /* 0x020fca00078e02ff */
[----:B------:R-:W-:-:S04]  /*0300*/  ISETP.LE.AND P0, PT, R0, UR21, PT ;  /* 0x0000001500007c0c */ /* 0x000fc8000bf03270 */
[----:B------:R-:W-:-:S05]  /*0310*/  SEL R0, R5, 0xffffffff, !P0 ;  /* 0xffffffff05007807 */ /* 0x000fca0004000000 */
[----:B------:R2:W-:Y:S04]  /*0320*/  STL [R1+0x40], R0 ;  /* 0x0000400001007387 */ /* 0x0005e80000100800 */
.L_x_495:
[----:B------:R-:W3:Y:S02]  /*0330*/  LDL R39, [R1+0x40] ;  /* 0x0000400001277983 */ /* 0x000ee40000100800 */
[----:B---3--:R-:W-:-:S13]  /*0340*/  ISETP.GE.AND P0, PT, R39, RZ, PT ;  /* 0x000000ff2700720c */ /* 0x008fda0003f06270 */
        /* <DEDUP_REMOVED lines=10> */
[----:B-1----:R-:W-:Y:S01]  /*03f0*/  @P0 IMAD.WIDE R2, R39, R26, c[0x0][0x360] ;  /* 0x0000d80027020625 */ /* 0x002fe200078e021a */
[----:B------:R1:W3:Y:S01]  /*0400*/  @P1 LDG.E R8, [R4.64] ;  /* 0x0000001204081981 */ /* 0x0002e2000c1e1900 */
[----:B------:R-:W-:-:S03]  /*0410*/  CS2R R6, SRZ ;  /* 0x0000000000067805 */ /* 0x000fc6000001ff00 */
[----:B--2---:R2:W4:Y:S01]  /*0420*/  @P0 LDG.E R0, [R2.64] ;  /* 0x0000001202000981 */ /* 0x004522000c1e1900 */
[----:B-1----:R-:W-:-:S04]  /*0430*/  IMAD.WIDE R4, R39, R26, c[0x0][0x348] ;  /* 0x0000d20027047625 */ /* 0x002fc800078e021a */
[----:B--2---:R-:W-:Y:S01]  /*0440*/  IMAD.WIDE R2, R39, R26, c[0x0][0x350] ;  /* 0x0000d40027027625 */ /* 0x004fe200078e021a */
[----:B------:R1:W5:Y:S04]  /*0450*/  @P2 LDG.E R6, [R4.64] ;  /* 0x0000001204062981 */ /* 0x000368000c1e1900 */
[----:B------:R1:W5:Y:S01]  /*0460*/  @P6 LDG.E R7, [R2.64] ;  /* 0x0000001202076981 */ /* 0x000362000c1e1900 */
[----:B------:R-:W-:Y:S02]  /*0470*/  UMOV UR6, URZ ;  /* 0x0000003f00067c82 */ /* 0x000fe40008000000 */
[----:B------:R-:W-:Y:S02]  /*0480*/  ULDC UR12, c[0x0][0x168] ;  /* 0x00005a00000c7ab9 */ /* 0x000fe40000000800 */
[----:B------:R-:W-:Y:S01]  /*0490*/  ULDC UR8, c[0x0][0x1d0] ;  /* 0x0000740000087ab9 */ /* 0x000fe20000000800 */
[----:B---3--:R1:W2:Y:S08]  /*04a0*/  @P1 R2UR UR6, R8 ;  /* 0x00000000080613c2 */ /* 0x0082b000000e0000 */
[----:B----4-:R1:W3:Y:S02]  /*04b0*/  @P0 R2UR UR12, R0 ;  /* 0x00000000000c03c2 */ /* 0x0102e400000e0000 */
[----:B-123--:R-:W-:Y:S05]  /*04c0*/  @P0 BRA `(.L_x_499) ;  /* 0x0000006000000947 */ /* 0x00efea0003800000 */
[----:B------:R-:W-:Y:S05]  /*04d0*/  @!P2 BRA `(.L_x_499) ;  /* 0x000000500000a947 */ /* 0x000fea0003800000 */
[----:B------:R1:W2:Y:S04]  /*04e0*/  LDG.E R0, [R4.64] ;  /* 0x0000001204007981 */ /* 0x0002a8000c1e1900 */
[----:B-1----:R-:W3:Y:S01]  /*04f0*/  LDG.E R4, [R4.64+0x4] ;  /* 0x0000041204047981 */ /* 0x002ee2000c1e1900 */
[----:B--2---:R-:W1:Y:S08]  /*0500*/  R2UR UR12, R0 ;  /* 0x00000000000c73c2 */ /* 0x004e7000000e0000 */
[----:B---3--:R-:W1:Y:S02]  /*0510*/  R2UR UR4, R4 ;  /* 0x00000000040473c2 */ /* 0x008e6400000e0000 */
[----:B-1----:R-:W-:-:S06]  /*0520*/  UIADD3 UR12, -UR12, UR4, URZ ;  /* 0x000000040c0c7290 */ /* 0x002fcc000fffe13f */
.L_x_499:
[----:B------:R-:W-:-:S04]  /*0530*/  ISETP.NE.U32.AND P0, PT, RZ, c[0x0][0x368], PT ;  /* 0x0000da00ff007a0c */ /* 0x000fc80003f05070 */
[----:B------:R-:W-:-:S13]  /*0540*/  ISETP.NE.AND.EX P0, PT, RZ, c[0x0][0x36c], PT, P0 ;  /* 0x0000db00ff007a0c */ /* 0x000fda0003f05300 */
[----:B------:R-:W-:Y:S05]  /*0550*/  @!P0 BRA `(.L_x_500) ;  /* 0x0000004000008947 */ /* 0x000fea0003800000 */
[----:B------:R-:W-:-:S05]  /*0560*/  IMAD.WIDE R2, R39, R26, c[0x0][0x368] ;  /* 0x0000da0027027625 */ /* 0x000fca00078e021a */
[----:B------:R-:W2:Y:S02]  /*0570*/  LDG.E R0, [R2.64] ;  /* 0x0000001202007981 */ /* 0x000ea4000c1e1900 */
[----:B--2---:R1:W2:Y:S02]  /*0580*/  R2UR UR8, R0 ;  /* 0x00000000000873c2 */ /* 0x0042a400000e0000 */
[----:B-12---:R-:W-:Y:S05]  /*0590*/  BRA `(.L_x_501) ;  /* 0x0000006000007947 */ /* 0x006fea0003800000 */
.L_x_500:
[----:B------:R-:W-:Y:S05]  /*05a0*/  @!P6 BRA `(.L_x_501) ;  /* 0x000000500000e947 */ /* 0x000fea0003800000 */
[----:B------:R1:W2:Y:S04]  /*05b0*/  LDG.E R0, [R2.64] ;  /* 0x0000001202007981 */ /* 0x0002a8000c1e1900 */
[----:B-1----:R-:W3:Y:S01]  /*05c0*/  LDG.E R2, [R2.64+0x4] ;  /* 0x0000041202027981 */ /* 0x002ee2000c1e1900 */
[----:B--2---:R-:W1:Y:S08]  /*05d0*/  R2UR UR8, R0 ;  /* 0x00000000000873c2 */ /* 0x004e7000000e0000 */
[----:B---3--:R-:W1:Y:S02]  /*05e0*/  R2UR UR4, R2 ;  /* 0x00000000020473c2 */ /* 0x008e6400000e0000 */
[----:B-1----:R-:W-:-:S06]  /*05f0*/  UIADD3 UR8, -UR8, UR4, URZ ;  /* 0x0000000408087290 */ /* 0x002fcc000fffe13f */
.L_x_501:
[----:B------:R-:W-:Y:S01]  /*0600*/  ULDC UR4, c[0x0][0x2c4] ;  /* 0x0000b10000047ab9 */ /* 0x000fe20000000800 */
[----:B-----5:R-:W-:Y:S01]  /*0610*/  IADD3 R8, R7, UR6, RZ ;  /* 0x0000000607087c10 */ /* 0x020fe2000fffe0ff */
[----:B------:R-:W-:Y:S01]  /*0620*/  UISETP.NE.AND UP1, UPT, UR4, 0x1, UPT ;  /* 0x000000010400788c */ /* 0x000fe2000bf25270 */
[----:B------:R-:W-:Y:S01]  /*0630*/  PLOP3.LUT P1, PT, PT, PT, PT, 0x80, 0x0 ;  /* 0x000000000000781c */ /* 0x000fe20003f2f070 */
[----:B------:R-:W-:Y:S01]  /*0640*/  UIADD3 UR8, -UR6, UR8, URZ ;  /* 0x0000000806087290 */ /* 0x000fe2000fffe13f */
[----:B------:R-:W-:Y:S01]  /*0650*/  CS2R R10, SRZ ;  /* 0x00000000000a7805 */ /* 0x000fe2000001ff00 */
[----:B------:R-:W-:Y:S01]  /*0660*/  ULDC.64 UR4, c[0x0][0x2c8] ;  /* 0x0000b20000047ab9 */ /* 0x000fe20000000a00 */
[----:B------:R-:W-:Y:S01]  /*0670*/  IMAD.MOV.U32 R98, RZ, RZ, RZ ;  /* 0x000000ffff627224 */ /* 0x000fe200078e00ff */
[----:B------:R-:W-:Y:S01]  /*0680*/  UIADD3 UR6, UR8, 0x5f, URZ ;  /* 0x0000005f08067890 */ /* 0x000fe2000fffe03f */
[----:B------:R-:W-:Y:S01]  /*0690*/  CS2R R14, SRZ ;  /* 0x00000000000e7805 */ /* 0x000fe2000001ff00 */
[----:B------:R-:W-:Y:S01]  /*06a0*/  IMAD.MOV.U32 R96, RZ, RZ, RZ ;  /* 0x000000ffff607224 */ /* 0x000fe200078e00ff */
[----:B------:R-:W-:Y:S01]  /*06b0*/  MOV R94, RZ ;  /* 0x000000ff005e7202 */ /* 0x000fe20000000f00 */
[----:B------:R-:W-:Y:S01]  /*06c0*/  UIMAD.WIDE UR6, UR6, 0x2aaaaaab, URZ ;  /* 0x2aaaaaab060678a5 */ /* 0x000fe2000f8e023f */
[----:B------:R-:W-:Y:S01]  /*06d0*/  IMAD.MOV.U32 R9, RZ, RZ, RZ ;  /* 0x000000ffff097224 */ /* 0x000fe200078e00ff */
[----:B------:R-:W-:Y:S01]  /*06e0*/  @UP1 UIADD3 UR10, UR21, 0x7f, URZ ;  /* 0x0000007f150a1890 */ /* 0x000fe2000fffe03f */
[----:B------:R-:W-:Y:S01]  /*06f0*/  MOV R92, RZ ;  /* 0x000000ff005c7202 */ /* 0x000fe20000000f00 */
[----:B------:R-:W-:Y:S01]  /*0700*/  USHF.R.U32.HI UR6, URZ, 0x1f, UR7 ;  /* 0x0000001f3f067899 */ /* 0x000fe20008011607 */
[----:B------:R-:W-:Y:S01]  /*0710*/  IMAD.MOV.U32 R90, RZ, RZ, RZ ;  /* 0x000000ffff5a7224 */ /* 0x000fe200078e00ff */
[----:B------:R-:W-:Y:S01]  /*0720*/  UIMAD.WIDE.U32 UR10, UR10, UR4, URZ ;  /* 0x000000040a0a72a5 */ /* 0x000fe2000f8e003f */
[----:B------:R-:W-:Y:S01]  /*0730*/  CS2R R12, SRZ ;  /* 0x00000000000c7805 */ /* 0x000fe2000001ff00 */
[----:B------:R-:W-:Y:S01]  /*0740*/  UIADD3 UR4, UR21, 0x7f, URZ ;  /* 0x0000007f15047890 */ /* 0x000fe2000fffe03f */
[----:B------:R-:W-:Y:S01]  /*0750*/  MOV R88, RZ ;  /* 0x000000ff00587202 */ /* 0x000fe20000000f00 */
[----:B------:R-:W-:Y:S01]  /*0760*/  @UP1 USHF.R.U32.HI UR4, URZ, UR5, UR11 ;  /* 0x000000053f041299 */ /* 0x000fe2000801160b */
[----:B------:R-:W-:Y:S01]  /*0770*/  IMAD.MOV.U32 R86, RZ, RZ, RZ ;  /* 0x000000ffff567224 */ /* 0x000fe200078e00ff */
[----:B------:R-:W-:Y:S01]  /*0780*/  UIADD3 UR5, UR8, 0x60, -UR12 ;  /* 0x0000006008057890 */ /* 0x000fe2000fffe80c */
[----:B------:R-:W-:Y:S01]  /*0790*/  CS2R R16, SRZ ;  /* 0x0000000000107805 */ /* 0x000fe2000001ff00 */
[----:B------:R-:W-:Y:S01]  /*07a0*/  ULEA.HI.SX32 UR6, UR7, UR6, 0x1c ;  /* 0x0000000607067291 */ /* 0x000fe2000f8fe23f */
[----:B------:R-:W-:Y:S01]  /*07b0*/  MOV R84, RZ ;  /* 0x000000ff00547202 */ /* 0x000fe20000000f00 */
[----:B------:R-:W-:Y:S01]  /*07c0*/  UIADD3 UR4, UR5, UR4, URZ ;  /* 0x0000000405047290 */ /* 0x000fe2000fffe03f */
[----:B------:R-:W-:Y:S01]  /*07d0*/  IMAD.MOV.U32 R82, RZ, RZ, RZ ;  /* 0x000000ffff527224 */ /* 0x000fe200078e00ff */
[----:B------:R-:W-:Y:S01]  /*07e0*/  CS2R R18, SRZ ;  /* 0x0000000000127805 */ /* 0x000fe2000001ff00 */
[----:B------:R-:W-:Y:S01]  /*07f0*/  MOV R80, RZ ;  /* 0x000000ff00507202 */ /* 0x000fe20000000f00 */
[----:B------:R-:W-:Y:S01]  /*0800*/  UIMAD.WIDE UR4, UR4, 0x2aaaaaab, URZ ;  /* 0x2aaaaaab040478a5 */ /* 0x000fe2000f8e023f */
[----:B------:R-:W-:Y:S01]  /*0810*/  IMAD.MOV.U32 R78, RZ, RZ, RZ ;  /* 0x000000ffff4e7224 */ /* 0x000fe200078e00ff */
[----:B------:R-:W-:Y:S01]  /*0820*/  CS2R R20, SRZ ;  /* 0x0000000000147805 */ /* 0x000fe2000001ff00 */
[----:B------:R-:W-:Y:S01]  /*0830*/  MOV R76, RZ ;  /* 0x000000ff004c7202 */ /* 0x000fe20000000f00 */
[----:B------:R-:W-:Y:S01]  /*0840*/  USHF.R.U32.HI UR4, URZ, 0x1f, UR5 ;  /* 0x0000001f3f047899 */ /* 0x000fe20008011605 */
[----:B------:R-:W-:Y:S01]  /*0850*/  IMAD.MOV.U32 R74, RZ, RZ, RZ ;  /* 0x000000ffff4a7224 */ /* 0x000fe200078e00ff */
[----:B------:R-:W-:Y:S01]  /*0860*/  CS2R R22, SRZ ;  /* 0x0000000000167805 */ /* 0x000fe2000001ff00 */
[----:B------:R-:W-:Y:S01]  /*0870*/  MOV R72, RZ ;  /* 0x000000ff00487202 */ /* 0x000fe20000000f00 */
[----:B------:R-:W-:Y:S01]  /*0880*/  ULEA.HI.SX32 UR4, UR5, UR4, 0x1c ;  /* 0x0000000405047291 */ /* 0x000fe2000f8fe23f */
[----:B------:R-:W-:Y:S01]  /*0890*/  IMAD.MOV.U32 R70, RZ, RZ, RZ ;  /* 0x000000ffff467224 */ /* 0x000fe200078e00ff */
[----:B------:R-:W-:Y:S01]  /*08a0*/  CS2R R24, SRZ ;  /* 0x0000000000187805 */ /* 0x000fe2000001ff00 */
[----:B------:R-:W-:Y:S01]  /*08b0*/  MOV R68, RZ ;  /* 0x000000ff00447202 */ /* 0x000fe20000000f00 */
[----:B------:R-:W-:Y:S01]  /*08c0*/  UISETP.LT.AND UP0, UPT, UR6, UR4, UPT ;  /* 0x000000040600728c */ /* 0x000fe2000bf01270 */
[----:B------:R-:W-:Y:S01]  /*08d0*/  CS2R R66, SRZ ;  /* 0x0000000000427805 */ /* 0x000fe2000001ff00 */
[----:B------:R-:W-:Y:S01]  /*08e0*/  IMAD.MOV.U32 R64, RZ, RZ, RZ ;  /* 0x000000ffff407224 */ /* 0x000fe200078e00ff */
[----:B------:R-:W-:Y:S01]  /*08f0*/  CS2R R62, SRZ ;  /* 0x00000000003e7805 */ /* 0x000fe2000001ff00 */
[----:B------:R-:W-:Y:S01]  /*0900*/  USEL UR20, UR6, UR4, UP0 ;  /* 0x0000000406147287 */ /* 0x000fe20008000000 */
[----:B------:R-:W-:Y:S01]  /*0910*/  MOV R27, RZ ;  /* 0x000000ff001b7202 */ /* 0x000fe20000000f00 */
[----:B------:R-:W-:Y:S01]  /*0920*/  IMAD.MOV.U32 R60, RZ, RZ, RZ ;  /* 0x000000ffff3c7224 */ /* 0x000fe200078e00ff */
[----:B------:R-:W-:Y:S01]  /*0930*/  CS2R R58, SRZ ;  /* 0x00000000003a7805 */ /* 0x000fe2000001ff00 */
[----:B------:R-:W-:Y:S01]  /*0940*/  UISETP.GE.AND UP0, UPT, UR20, 0x1, UPT ;  /* 0x000000011400788c */ /* 0x000fe2000bf06270 */
[----:B------:R-:W-:Y:S01]  /*0950*/  CS2R R28, SRZ ;  /* 0x00000000001c7805 */ /* 0x000fe2000001ff00 */
[----:B------:R-:W-:Y:S01]  /*0960*/  MOV R56, RZ ;  /* 0x000000ff00387202 */ /* 0x000fe20000000f00 */
[----:B------:R-:W-:Y:S01]  /*0970*/  CS2R R54, SRZ ;  /* 0x0000000000367805 */ /* 0x000fe2000001ff00 */
[----:B------:R-:W-:Y:S01]  /*0980*/  IMAD.MOV.U32 R52, RZ, RZ, RZ ;  /* 0x000000ffff347224 */ /* 0x000fe200078e00ff */
[----:B------:R-:W-:Y:S01]  /*0990*/  CS2R R150, SRZ ;  /* 0x0000000000967805 */ /* 0x000fe2000001ff00 */
[----:B------:R-:W-:Y:S01]  /*09a0*/  PLOP3.LUT P0, PT, PT, PT, UP0, 0x80, 0x0 ;  /* 0x000000000000781c */ /* 0x000fe20003f0f008 */
        /* <DEDUP_REMOVED lines=26> */
[----:B------:R-:W-:Y:S01]  /*0b50*/  CS2R R108, SRZ ;  /* 0x00000000006c7805 */ /* 0x000fe2000001ff00 */
[----:B------:R-:W-:Y:S01]  /*0b60*/  CS2R R106, SRZ ;  /* 0x00000000006a7805 */ /* 0x000fe2000001ff00 */
[----:B------:R-:W-:Y:S01]  /*0b70*/  CS2R R104, SRZ ;  /* 0x0000000000687805 */ /* 0x000fe2000001ff00 */
[----:B------:R-:W-:Y:S01]  /*0b80*/  MOV R42, RZ ;  /* 0x000000ff002a7202 */ /* 0x000fe20000000f00 */
[----:B------:R-:W-:Y:S01]  /*0b90*/  IMAD.MOV.U32 R41, RZ, RZ, RZ ;  /* 0x000000ffff297224 */ /* 0x000fe200078e00ff */
[----:B------:R-:W-:Y:S05]  /*0ba0*/  @!P0 BRA `(.L_x_502) ;  /* 0x0000f2d000008947 */ /* 0x000fea0003800000 */
[----:B------:R-:W-:Y:S01]  /*0bb0*/  ISETP.NE.U32.AND P5, PT, RZ, c[0x0][0x340], PT ;  /* 0x0000d000ff007a0c */ /* 0x000fe20003fa5070 */
[----:B------:R-:W1:Y:S01]  /*0bc0*/  S2R R30, SR_CTAID.Y ;  /* 0x00000000001e7919 */ /* 0x000e620000002600 */
[----:B------:R-:W-:-:S02]  /*0bd0*/  SHF.R.S32.HI R0, RZ, 0x1f, R6 ;  /* 0x0000001fff007819 */ /* 0x000fc40000011406 */
[----:B------:R-:W-:Y:S02]  /*0be0*/  SHF.R.S32.HI R119, RZ, 0x1f, R121 ;  /* 0x0000001fff777819 */ /* 0x000fe40000011479 */
[----:B------:R-:W-:Y:S02]  /*0bf0*/  PLOP3.LUT P1, PT, PT, PT, UP1, 0x80, 0x0 ;  /* 0x000000000000781c */ /* 0x000fe40003f2f018 */
[----:B------:R-:W-:Y:S02]  /*0c00*/  SHF.R.S32.HI R13, RZ, 0x1f, R39 ;  /* 0x0000001fff0d7819 */ /* 0x000fe40000011427 */
[----:B------:R-:W-:Y:S02]  /*0c10*/  PLOP3.LUT P0, PT, PT, PT, UP1, 0x80, 0x0 ;  /* 0x000000000000781c */ /* 0x000fe40003f0f018 */
[----:B------:R-:W-:Y:S01]  /*0c20*/  SEL R4, R39, RZ, !P2 ;  /* 0x000000ff27047207 */ /* 0x000fe20005000000 */
[----:B------:R-:W-:Y:S01]  /*0c30*/  UMOV UR11, 0x60 ;  /* 0x00000060000b7882 */ /* 0x000fe20000000000 */
[----:B------:R-:W-:Y:S01]  /*0c40*/  ISETP.NE.AND.EX P5, PT, RZ, c[0x0][0x344], PT, P5 ;  /* 0x0000d100ff007a0c */ /* 0x000fe20003fa5350 */
[----:B------:R-:W-:-:S12]  /*0c50*/  ULDC.64 UR6, c[0x0][0x1e0] ;  /* 0x0000780000067ab9 */ /* 0x000fd80000000a00 */
[----:B------:R-:W-:-:S05]  /*0c60*/  @P5 IMAD.WIDE R2, R39, R26, c[0x0][0x340] ;  /* 0x0000d00027025625 */ /* 0x000fca00078e021a */
[----:B------:R2:W3:Y:S01]  /*0c70*/  @P5 LDG.E R17, [R2.64] ;  /* 0x0000001202115981 */ /* 0x0004e2000c1e1900 */
[----:B------:R-:W-:Y:S01]  /*0c80*/  IMAD R0, R0, c[0x0][0x178], RZ ;  /* 0x00005e0000007a24 */ /* 0x000fe200078e02ff */
[CC--:B------:R-:W-:Y:S01]  /*0c90*/  LEA.HI R23, R119.reuse, R121.reuse, RZ, 0x3 ;  /* 0x0000007977177211 */ /* 0x0c0fe200078f18ff */
[----:B------:R-:W-:Y:S01]  /*0ca0*/  ULDC UR4, c[0x0][0x2c4] ;  /* 0x0000b10000047ab9 */ /* 0x000fe20000000800 */
[----:B-1----:R-:W-:Y:S01]  /*0cb0*/  SHF.R.S32.HI R31, RZ, 0x1f, R30 ;  /* 0x0000001fff1f7819 */ /* 0x002fe2000001141e */
[----:B------:R-:W-:Y:S01]  /*0cc0*/  IMAD R0, R6, c[0x0][0x17c], R0 ;  /* 0x00005f0006007a24 */ /* 0x000fe200078e0200 */
[----:B------:R-:W-:Y:S01]  /*0cd0*/  SHF.R.S32.HI R14, RZ, 0x3, R23 ;  /* 0x00000003ff0e7819 */ /* 0x000fe20000011417 */
[----:B------:R-:W-:Y:S01]  /*0ce0*/  UIMAD UR4, UR12, UR4, URZ ;  /* 0x000000040c0472a4 */ /* 0x000fe2000f8e023f */
[-C--:B------:R-:W-:Y:S01]  /*0cf0*/  LEA.HI R29, R119, R121.reuse, RZ, 0x4 ;  /* 0x00000079771d7211 */ /* 0x080fe200078f20ff */
[----:B------:R-:W-:Y:S01]  /*0d00*/  IMAD R5, R31, c[0x0][0x1b8], RZ ;  /* 0x00006e001f057a24 */ /* 0x000fe200078e02ff */
[----:B------:R-:W-:Y:S01]  /*0d10*/  IADD3 R9, R14, UR21, RZ ;  /* 0x000000150e097c10 */ /* 0x000fe2000fffe0ff */
[----:B------:R-:W-:Y:S01]  /*0d20*/  UIMAD.WIDE.U32 UR26, UR11, UR6, URZ ;  /* 0x000000060b1a72a5 */ /* 0x000fe2000f8e003f */
[----:B------:R-:W-:Y:S01]  /*0d30*/  SHF.R.S32.HI R12, RZ, 0x4, R29 ;  /* 0x00000004ff0c7819 */ /* 0x000fe2000001141d */
[----:B------:R-:W-:Y:S01]  /*0d40*/  IMAD R5, R30, c[0x0][0x1bc], R5 ;  /* 0x00006f001e057a24 */ /* 0x000fe200078e0205 */
[----:B------:R-:W-:Y:S01]  /*0d50*/  UIMAD UR22, UR20, -0x60, UR11 ;  /* 0xffffffa0141678a4 */ /* 0x000fe2000f8e020b */
[----:B------:R-:W-:Y:S01]  /*0d60*/  LEA.HI R118, R119, R121, RZ, 0x5 ;  /* 0x0000007977767211 */ /* 0x000fe200078f28ff */
[----:B------:R-:W-:Y:S01]  /*0d70*/  UIMAD UR23, UR11, UR7, URZ ;  /* 0x000000070b1772a4 */ /* 0x000fe2000f8e023f */
[----:B------:R-:W-:Y:S01]  /*0d80*/  IMAD.U32 R10, RZ, RZ, UR26 ;  /* 0x0000001aff0a7e24 */ /* 0x000fe2000f8e00ff */
[----:B------:R-:W-:Y:S01]  /*0d90*/  UIADD3 UR13, UR20, -0x1, URZ ;  /* 0xffffffff140d7890 */ /* 0x000fe2000fffe03f */
[----:B------:R-:W-:Y:S01]  /*0da0*/  IMAD.U32 R11, RZ, RZ, UR27 ;  /* 0x0000001bff0b7e24 */ /* 0x000fe2000f8e00ff */
[----:B------:R-:W-:Y:S01]  /*0db0*/  UIADD3 UR23, UR27, UR23, URZ ;  /* 0x000000171b177290 */ /* 0x000fe2000fffe03f */
[----:B------:R-:W-:Y:S01]  /*0dc0*/  IMAD.MOV.U32 R116, RZ, RZ, R10 ;  /* 0x000000ffff747224 */ /* 0x000fe200078e000a */
[----:B------:R-:W-:Y:S01]  /*0dd0*/  USHF.R.S32.HI UR10, URZ, 0x1f, UR13 ;  /* 0x0000001f3f0a7899 */ /* 0x000fe2000801140d */
[----:B------:R-:W-:Y:S01]  /*0de0*/  SHF.R.S32.HI R117, RZ, 0x5, R118 ;  /* 0x00000005ff757819 */ /* 0x000fe20000011476 */
[----:B------:R-:W-:Y:S01]  /*0df0*/  UIMAD UR9, UR23, UR13, URZ ;  /* 0x0000000d170972a4 */ /* 0x000fe2000f8e023f */
[----:B--2---:R-:W-:Y:S01]  /*0e00*/  IMAD.WIDE.U32 R2, R6, c[0x0][0x178], RZ ;  /* 0x00005e0006027a25 */ /* 0x004fe200078e00ff */
[----:B------:R-:W-:-:S02]  /*0e10*/  UIMAD.WIDE.U32 UR14, UR6, 0x40, URZ ;  /* 0x00000040060e78a5 */ /* 0x000fc4000f8e003f */
[----:B------:R-:W-:Y:S01]  /*0e20*/  UIMAD UR9, UR10, UR26, UR9 ;  /* 0x0000001a0a0972a4 */ /* 0x000fe2000f8e0209 */
[----:B------:R-:W-:Y:S01]  /*0e30*/  IMAD.IADD R3, R3, 0x1, R0 ;  /* 0x0000000103037824 */ /* 0x000fe200078e0200 */
[----:B------:R-:W-:Y:S01]  /*0e40*/  LOP3.LUT R0, R23, 0xfffffff8, RZ, 0xc0, !PT ;  /* 0xfffffff817007812 */ /* 0x000fe200078ec0ff */
[----:B------:R-:W-:Y:S02]  /*0e50*/  UISETP.GE.AND UP0, UPT, UR20, 0x2, UPT ;  /* 0x000000021400788c */ /* 0x000fe4000bf06270 */
[----:B------:R-:W-:-:S04]  /*0e60*/  IMAD.WIDE.U32 R2, R30, c[0x0][0x1b8], R2 ;  /* 0x00006e001e027a25 */ /* 0x000fc800078e0002 */
[----:B------:R-:W-:Y:S01]  /*0e70*/  IMAD.IADD R36, R121, 0x1, -R0 ;  /* 0x0000000179247824 */ /* 0x000fe200078e0a00 */
[----:B------:R-:W-:Y:S01]  /*0e80*/  SEL R0, R13, RZ, !P2 ;  /* 0x000000ff0d007207 */ /* 0x000fe20005000000 */
[----:B------:R-:W-:Y:S01]  /*0e90*/  IMAD.IADD R3, R3, 0x1, R5 ;  /* 0x0000000103037824 */ /* 0x000fe200078e0205 */
[----:B------:R-:W-:Y:S01]  /*0ea0*/  BAR.SYNC.DEFER_BLOCKING 0x0 ;  /* 0x0000000000007b1d */ /* 0x000fe20000010000 */
[----:B------:R-:W-:Y:S01]  /*0eb0*/  IMAD R7, R36, 0x20, R14 ;  /* 0x0000002024077824 */ /* 0x000fe200078e020e */
[----:B------:R-:W-:Y:S01]  /*0ec0*/  ISETP.GE.AND P2, PT, R9, UR4, PT ;  /* 0x0000000409007c0c */ /* 0x000fe2000bf46270 */
[----:B------:R-:W-:Y:S02]  /*0ed0*/  IMAD R0, R0, c[0x0][0x1c0], RZ ;  /* 0x0000700000007a24 */ /* 0x000fe400078e02ff */
[----:B------:R-:W-:Y:S01]  /*0ee0*/  IMAD.WIDE.U32 R2, R4, c[0x0][0x1c0], R2 ;  /* 0x0000700004027a25 */ /* 0x000fe200078e0002 */
[----:B------:R-:W-:-:S03]  /*0ef0*/  IADD3 R7, R7, UR21, RZ ;  /* 0x0000001507077c10 */ /* 0x000fc6000fffe0ff */
[----:B------:R-:W-:Y:S02]  /*0f00*/  IMAD R5, R4, c[0x0][0x1c4], R0 ;  /* 0x0000710004057a24 */ /* 0x000fe400078e0200 */
[----:B------:R-:W-:-:S04]  /*0f10*/  @P1 IMAD.HI.U32 R6, R7, c[0x0][0x2c8], RZ ;  /* 0x0000b20007061a27 */ /* 0x000fc800078e00ff */
[----:B------:R-:W-:Y:S01]  /*0f20*/  IMAD.MOV.U32 R0, RZ, RZ, R7 ;  /* 0x000000ffff007224 */ /* 0x000fe200078e0007 */
[----:B------:R-:W-:Y:S01]  /*0f30*/  @P0 SHF.R.U32.HI R0, RZ, c[0x0][0x2cc], R6 ;  /* 0x0000b300ff000a19 */ /* 0x000fe20000011606 */
[----:B------:R-:W-:Y:S01]  /*0f40*/  IMAD.IADD R3, R3, 0x1, R5 ;  /* 0x0000000103037824 */ /* 0x000fe200078e0205 */
[----:B------:R-:W-:Y:S02]  /*0f50*/  IADD3 R6, R9, 0x20, RZ ;  /* 0x0000002009067810 */ /* 0x000fe40007ffe0ff */
[----:B------:R-:W-:Y:S01]  /*0f60*/  SHF.R.S32.HI R4, RZ, 0x1f, R0 ;  /* 0x0000001fff047819 */ /* 0x000fe20000011400 */
[----:B------:R-:W-:Y:S01]  /*0f70*/  IMAD.WIDE.U32 R2, R0, c[0x0][0x1b0], R2 ;  /* 0x00006c0000027a25 */ /* 0x000fe200078e0002 */
[----:B------:R-:W-:Y:S02]  /*0f80*/  ISETP.GE.AND P3, PT, R6, UR4, PT ;  /* 0x0000000406007c0c */ /* 0x000fe4000bf66270 */
[----:B------:R-:W-:Y:S01]  /*0f90*/  IADD3 R6, P0, R8, R14, RZ ;  /* 0x0000000e08067210 */ /* 0x000fe20007f1e0ff */
[----:B------:R-:W-:-:S04]  /*0fa0*/  IMAD R4, R4, c[0x0][0x1b0], RZ ;  /* 0x00006c0004047a24 */ /* 0x000fc800078e02ff */
[----:B------:R-:W-:Y:S02]  /*0fb0*/  IMAD R5, R0, c[0x0][0x1b4], R4 ;  /* 0x00006d0000057a24 */ /* 0x000fe400078e0204 */
[----:B------:R-:W-:Y:S01]  /*0fc0*/  IMAD.MOV R4, RZ, RZ, -R0 ;  /* 0x000000ffff047224 */ /* 0x000fe200078e0a00 */
[----:B------:R-:W-:Y:S01]  /*0fd0*/  IADD3 R0, R9, 0x40, RZ ;  /* 0x0000004009007810 */ /* 0x000fe20007ffe0ff */
[----:B------:R-:W-:Y:S01]  /*0fe0*/  IMAD.IADD R3, R3, 0x1, R5 ;  /* 0x0000000103037824 */ /* 0x000fe200078e0205 */
[----:B------:R-:W-:Y:S01]  /*0ff0*/  IADD3 R9, R9, 0x60, RZ ;  /* 0x0000006009097810 */ /* 0x000fe20007ffe0ff */
[----:B------:R-:W-:Y:S01]  /*1000*/  IMAD R4, R4, c[0x0][0x2c4], R7 ;  /* 0x0000b10004047a24 */ /* 0x000fe200078e0207 */
[----:B------:R-:W-:Y:S01]  /*1010*/  ISETP.GE.AND P4, PT, R0, UR4, PT ;  /* 0x0000000400007c0c */ /* 0x000fe2000bf86270 */
[----:B------:R-:W-:Y:S01]  /*1020*/  IMAD.U32 R5, RZ, RZ, UR22 ;  /* 0x00000016ff057e24 */ /* 0x000fe2000f8e00ff */
[----:B------:R-:W-:Y:S02]  /*1030*/  SHF.R.S32.HI R7, RZ, 0x1f, R8 ;  /* 0x0000001fff077819 */ /* 0x000fe40000011408 */
[----:B------:R-:W-:-:S02]  /*1040*/  SHF.R.S32.HI R0, RZ, 0x1f, R4 ;  /* 0x0000001fff007819 */ /* 0x000fc40000011404 */
[C---:B------:R-:W-:Y:S01]  /*1050*/  LEA.HI.X.SX32 R11, R14.reuse, R7, 0x1, P0 ;  /* 0x000000070e0b7211 */ /* 0x040fe200000f0eff */
[----:B------:R-:W-:Y:S01]  /*1060*/  IMAD.SHL.U32 R7, R14, 0x40, RZ ;  /* 0x000000400e077824 */ /* 0x000fe200078e00ff */
[----:B------:R-:W-:Y:S01]  /*1070*/  IADD3 R16, R5, UR8, -R14 ;  /* 0x0000000805107c10 */ /* 0x000fe2000fffe80e */
[----:B------:R-:W-:Y:S01]  /*1080*/  IMAD R0, R0, c[0x0][0x1a8], RZ ;  /* 0x00006a0000007a24 */ /* 0x000fe200078e02ff */
[----:B------:R-:W-:Y:S01]  /*1090*/  ISETP.GE.AND P0, PT, R9, UR4, PT ;  /* 0x0000000409007c0c */ /* 0x000fe2000bf06270 */
[----:B------:R-:W-:Y:S02]  /*10a0*/  ULDC.64 UR4, c[0x0][0x208] ;  /* 0x0000820000047ab9 */ /* 0x000fe40000000a00 */
[C---:B------:R-:W-:Y:S01]  /*10b0*/  IMAD R10, R4.reuse, c[0x0][0x1ac], R0 ;  /* 0x00006b00040a7a24 */ /* 0x040fe200078e0200 */
[----:B------:R-:W-:Y:S01]  /*10c0*/  LOP3.LUT R0, R7, 0x1c0, RZ, 0xc0, !PT ;  /* 0x000001c007007812 */ /* 0x000fe200078ec0ff */
[----:B------:R-:W-:Y:S01]  /*10d0*/  IMAD.WIDE.U32 R4, R4, c[0x0][0x1a8], R2 ;  /* 0x00006a0004047a25 */ /* 0x000fe200078e0002 */
[----:B------:R-:W-:Y:S01]  /*10e0*/  LEA.HI R3, R29, R12, RZ, 0x1 ;  /* 0x0000000c1d037211 */ /* 0x000fe200078f08ff */
[----:B------:R-:W-:-:S02]  /*10f0*/  UIMAD.WIDE.U32 UR16, UR11, UR4, URZ ;  /* 0x000000040b1072a5 */ /* 0x000fc4000f8e003f */
[----:B------:R-:W-:Y:S01]  /*1100*/  IMAD.SHL.U32 R2, R36, 0x8, RZ ;  /* 0x0000000824027824 */ /* 0x000fe200078e00ff */
[----:B------:R-:W-:Y:S01]  /*1110*/  LOP3.LUT R7, R3, 0xfffffffe, RZ, 0xc0, !PT ;  /* 0xfffffffe03077812 */ /* 0x000fe200078ec0ff */
[----:B------:R-:W-:Y:S01]  /*1120*/  UIMAD UR11, UR11, UR5, URZ ;  /* 0x000000050b0b72a4 */ /* 0x000fe2000f8e023f */
[----:B------:R-:W-:Y:S02]  /*1130*/  SHF.R.U32.HI R3, RZ, 0x3, R0 ;  /* 0x00000003ff037819 */ /* 0x000fe40000011600 */
[----:B------:R-:W-:Y:S01]  /*1140*/  LOP3.LUT R8, R0, 0x38, R2, 0xf8, !PT ;  /* 0x0000003800087812 */ /* 0x000fe200078ef802 */
[----:B------:R-:W-:Y:S01]  /*1150*/  IMAD.IADD R0, R5, 0x1, R10 ;  /* 0x0000000105007824 */ /* 0x000fe200078e020a */
[----:B------:R-:W-:Y:S01]  /*1160*/  LEA R15, P1, R4, c[0x0][0x160], 0x1 ;  /* 0x00005800040f7a11 */ /* 0x000fe200078208ff */
[----:B------:R-:W-:Y:S01]  /*1170*/  IMAD.IADD R25, R12, 0x1, -R7 ;  /* 0x000000010c197824 */ /* 0x000fe200078e0a07 */
[----:B------:R-:W-:Y:S01]  /*1180*/  LOP3.LUT R10, R8, R3, RZ, 0x3c, !PT ;  /* 0x00000003080a7212 */ /* 0x000fe200078e3cff */
[C---:B------:R-:W-:Y:S01]  /*1190*/  IMAD R7, R11.reuse, c[0x0][0x1e0], RZ ;  /* 0x000078000b077a24 */ /* 0x040fe200078e02ff */
[----:B------:R-:W-:Y:S01]  /*11a0*/  LEA.HI.X R14, R4, c[0x0][0x164], R0, 0x1, P1 ;  /* 0x00005900040e7a11 */ /* 0x000fe200008f0c00 */
[----:B------:R-:W1:Y:S01]  /*11b0*/  SHFL.IDX PT, R8, R15, RZ, 0x181f ;  /* 0x00181fff0f087589 */ /* 0x000e6200000e0000 */
[----:B------:R-:W-:Y:S01]  /*11c0*/  IMAD R4, R11, c[0x0][0x208], RZ ;  /* 0x000082000b047a24 */ /* 0x000fe200078e02ff */
[----:B------:R-:W-:Y:S01]  /*11d0*/  LEA.HI R0, R119, R121, RZ, 0x6 ;  /* 0x0000007977007211 */ /* 0x000fe200078f30ff */
[C---:B------:R-:W-:Y:S01]  /*11e0*/  IMAD R27, R6.reuse, c[0x0][0x1e4], R7 ;  /* 0x00007900061b7a24 */ /* 0x040fe200078e0207 */
[----:B------:R-:W2:Y:S01]  /*11f0*/  SHFL.IDX PT, R9, R14, RZ, 0x181f ;  /* 0x00181fff0e097589 */ /* 0x000ea200000e0000 */
[----:B------:R-:W-:Y:S01]  /*1200*/  IMAD R28, R6, c[0x0][0x20c], R4 ;  /* 0x00008300061c7a24 */ /* 0x000fe200078e0204 */
[----:B------:R-:W-:Y:S01]  /*1210*/  IADD3 R22, R2, 0x80, RZ ;  /* 0x0000008002167810 */ /* 0x000fe20007ffe0ff */
[----:B------:R-:W-:Y:S01]  /*1220*/  IMAD.SHL.U32 R0, R0, 0x8, RZ ;  /* 0x0000000800007824 */ /* 0x000fe200078e00ff */
[----:B------:R-:W-:Y:S01]  /*1230*/  SHF.R.S32.HI R3, RZ, 0x1f, R2 ;  /* 0x0000001fff037819 */ /* 0x000fe20000011402 */
[----:B------:R-:W-:Y:S01]  /*1240*/  SHFL.IDX PT, R7, R14, 0x1, 0x181f ;  /* 0x00381f000e077f89 */ /* 0x000fe200000e0000 */
[----:B------:R-:W-:Y:S01]  /*1250*/  ISETP.GE.AND P1, PT, R2, c[0x0][0x198], PT ;  /* 0x0000660002007a0c */ /* 0x000fe20003f26270 */
[----:B------:R-:W-:Y:S01]  /*1260*/  IMAD.SHL.U32 R12, R36, 0x40, RZ ;  /* 0x00000040240c7824 */ /* 0x000fe200078e00ff */
[----:B------:R-:W-:Y:S01]  /*1270*/  LOP3.LUT R249, R10, 0xfffffe00, R0, 0xf8, !PT ;  /* 0xfffffe000af97812 */ /* 0x000fe200078ef800 */
[----:B------:R-:W-:Y:S01]  /*1280*/  IMAD.WIDE.U32 R18, R6, c[0x0][0x1e0], R2 ;  /* 0x0000780006127a25 */ /* 0x000fe200078e0002 */
[----:B------:R-:W-:Y:S01]  /*1290*/  @!P2 SHF.R.S32.HI R0, RZ, 0x1f, R22 ;  /* 0x0000001fff00a819 */ /* 0x000fe20000011416 */
[----:B------:R-:W-:Y:S01]  /*12a0*/  UIADD3 UR11, UR17, UR11, URZ ;  /* 0x0000000b110b7290 */ /* 0x000fe2000fffe03f */
[----:B------:R-:W-:Y:S01]  /*12b0*/  LOP3.LUT R12, R12, 0x1c0, RZ, 0xc0, !PT ;  /* 0x000001c00c0c7812 */ /* 0x000fe200078ec0ff */
[----:B------:R-:W-:Y:S01]  /*12c0*/  IMAD.WIDE.U32 R20, R6, c[0x0][0x208], R2 ;  /* 0x0000820006147a25 */ /* 0x000fe200078e0002 */
[----:B------:R-:W-:Y:S01]  /*12d0*/  @!P2 LEA.HI R0, R0, R22, RZ, 0x3 ;  /* 0x000000160000a211 */ /* 0x000fe200078f18ff */
[----:B------:R-:W4:Y:S02]  /*12e0*/  SHFL.IDX PT, R6, R15, 0x1, 0x181f ;  /* 0x00381f000f067f89 */ /* 0x000f2400000e0000 */
[----:B------:R-:W-:Y:S01]  /*12f0*/  IMAD.SHL.U32 R249, R249, 0x2, RZ ;  /* 0x00000002f9f97824 */ /* 0x000fe200078e00ff */
[----:B------:R-:W-:-:S02]  /*1300*/  @!P2 LOP3.LUT R0, R0, 0xfffffff8, RZ, 0xc0, !PT ;  /* 0xfffffff80000a812 */ /* 0x000fc400078ec0ff */
[--C-:B---3--:R-:W-:Y:S01]  /*1310*/  @P5 SHF.R.S32.HI R5, RZ, 0x1f, R17.reuse ;  /* 0x0000001fff055819 */ /* 0x108fe20000011411 */
[----:B------:R-:W-:Y:S01]  /*1320*/  @P5 IMAD.MOV.U32 R4, RZ, RZ, R17 ;  /* 0x000000ffff045224 */ /* 0x000fe200078e0011 */
[----:B------:R-:W-:Y:S01]  /*1330*/  IADD3 R17, R2, 0x40, RZ ;  /* 0x0000004002117810 */ /* 0x000fe20007ffe0ff */
[----:B------:R-:W-:Y:S02]  /*1340*/  @!P5 IMAD.MOV.U32 R5, RZ, RZ, R13 ;  /* 0x000000ffff05d224 */ /* 0x000fe400078e000d */
[----:B------:R-:W-:Y:S01]  /*1350*/  @!P5 IMAD.MOV.U32 R4, RZ, RZ, R39 ;  /* 0x000000ffff04d224 */ /* 0x000fe200078e0027 */
[----:B------:R-:W-:Y:S02]  /*1360*/  ISETP.GE.AND P5, PT, R17, c[0x0][0x198], PT ;  /* 0x0000660011007a0c */ /* 0x000fe40003fa6270 */
[----:B------:R-:W-:Y:S02]  /*1370*/  SEL R24, R5, RZ, !P6 ;  /* 0x000000ff05187207 */ /* 0x000fe40007000000 */
[----:B------:R-:W-:-:S02]  /*1380*/  SEL R26, R4, RZ, !P6 ;  /* 0x000000ff041a7207 */ /* 0x000fc40007000000 */
[----:B------:R-:W-:Y:S02]  /*1390*/  @!P2 SHF.R.S32.HI R5, RZ, 0x1f, R17 ;  /* 0x0000001fff05a819 */ /* 0x000fe40000011411 */
[C---:B-1----:R-:W-:Y:S02]  /*13a0*/  @!P2 LEA R4, P6, R2.reuse, R8, 0x1 ;  /* 0x000000080204a211 */ /* 0x042fe400078c08ff */
[----:B------:R-:W-:Y:S02]  /*13b0*/  @!P2 LEA.HI R10, R5, R17, RZ, 0x3 ;  /* 0x00000011050aa211 */ /* 0x000fe400078f18ff */
[----:B--2---:R-:W-:Y:S02]  /*13c0*/  @!P2 LEA.HI.X R5, R2, R9, R3, 0x1, P6 ;  /* 0x000000090205a211 */ /* 0x004fe400030f0c03 */
[----:B------:R-:W-:Y:S02]  /*13d0*/  ISETP.GE.AND P6, PT, R22, c[0x0][0x198], PT ;  /* 0x0000660016007a0c */ /* 0x000fe40003fc6270 */
[----:B------:R-:W-:Y:S01]  /*13e0*/  @!P2 LOP3.LUT R10, R10, 0xfffffff8, RZ, 0xc0, !PT ;  /* 0xfffffff80a0aa812 */ /* 0x000fe200078ec0ff */
[----:B------:R1:W-:Y:S04]  /*13f0*/  @!P2 LDGSTS.E.BYPASS.LTC128B.128 [R249+0x100], [R4.64], !P1 ;  /* 0x0010000004f9afae */ /* 0x0003e8000c901d52 */
[----:B------:R-:W-:-:S04]  /*1400*/  @!P2 IMAD.WIDE R10, R10, 0x2, R8 ;  /* 0x000000020a0aa825 */ /* 0x000fc800078e0208 */
[----:B------:R-:W-:Y:S01]  /*1410*/  @!P2 IMAD.WIDE R8, R0, 0x2, R8 ;  /* 0x000000020008a825 */ /* 0x000fe200078e0208 */
[----:B------:R-:W-:Y:S01]  /*1420*/  @!P3 SHF.R.S32.HI R0, RZ, 0x1f, R22 ;  /* 0x0000001fff00b819 */ /* 0x000fe20000011416 */
[----:B------:R2:W-:Y:S03]  /*1430*/  @!P2 LDGSTS.E.BYPASS.LTC128B.128 [R249+0x4100], [R10.64], !P5 ;  /* 0x041000000af9afae */ /* 0x0005e6000e901d52 */
[----:B------:R-:W-:Y:S01]  /*1440*/  @!P3 LEA.HI R0, R0, R22, RZ, 0x3 ;  /* 0x000000160000b211 */ /* 0x000fe200078f18ff */
[----:B------:R3:W-:Y:S03]  /*1450*/  @!P2 LDGSTS.E.BYPASS.LTC128B.128 [R249+0x8100], [R8.64], !P6 ;  /* 0x0810000008f9afae */ /* 0x0007e6000f101d52 */
[----:B------:R-:W-:Y:S02]  /*1460*/  @!P3 LOP3.LUT R0, R0, 0xfffffff8, RZ, 0xc0, !PT ;  /* 0xfffffff80000b812 */ /* 0x000fe400078ec0ff */
[----:B-1----:R-:W-:Y:S01]  /*1470*/  @!P3 SHF.R.S32.HI R5, RZ, 0x1f, R17 ;  /* 0x0000001fff05b819 */ /* 0x002fe20000011411 */
[----:B------:R-:W1:Y:S01]  /*1480*/  SHFL.IDX PT, R4, R15, 0x2, 0x181f ;  /* 0x00581f000f047f89 */ /* 0x000e6200000e0000 */
[----:B--2---:R-:W-:-:S02]  /*1490*/  LOP3.LUT R10, R12, 0x8, R23, 0xf8, !PT ;  /* 0x000000080c0a7812 */ /* 0x004fc400078ef817 */
[----:B---3--:R-:W-:Y:S02]  /*14a0*/  SHF.R.U32.HI R9, RZ, 0x3, R12 ;  /* 0x00000003ff097819 */ /* 0x008fe4000001160c */
[----:B------:R-:W-:Y:S02]  /*14b0*/  @!P3 LEA.HI R12, R5, R17, RZ, 0x3 ;  /* 0x00000011050cb211 */ /* 0x000fe400078f18ff */
[----:B------:R-:W2:Y:S01]  /*14c0*/  SHFL.IDX PT, R5, R14, 0x2, 0x181f ;  /* 0x00581f000e057f89 */ /* 0x000ea200000e0000 */
[----:B----4-:R-:W-:Y:S02]  /*14d0*/  @!P3 LEA R8, P2, R2, R6, 0x1 ;  /* 0x000000060208b211 */ /* 0x010fe400078408ff */
[----:B------:R-:W-:Y:S02]  /*14e0*/  @!P3 LOP3.LUT R12, R12, 0xfffffff8, RZ, 0xc0, !PT ;  /* 0xfffffff80c0cb812 */ /* 0x000fe400078ec0ff */
[----:B------:R-:W-:Y:S01]  /*14f0*/  LOP3.LUT R23, R10, R9, RZ, 0x3c, !PT ;  /* 0x000000090a177212 */ /* 0x000fe200078e3cff */
[----:B------:R-:W-:Y:S01]  /*1500*/  @!P3 IMAD.WIDE R10, R0, 0x2, R6 ;  /* 0x00000002000ab825 */ /* 0x000fe200078e0206 */
[----:B------:R-:W-:-:S02]  /*1510*/  @!P3 LEA.HI.X R9, R2, R7, R3, 0x1, P2 ;  /* 0x000000070209b211 */ /* 0x000fc400010f0c03 */
[----:B------:R-:W-:Y:S01]  /*1520*/  @!P4 SHF.R.S32.HI R0, RZ, 0x1f, R22 ;  /* 0x0000001fff00c819 */ /* 0x000fe20000011416 */
[----:B------:R-:W-:Y:S02]  /*1530*/  @!P3 IMAD.WIDE R12, R12, 0x2, R6 ;  /* 0x000000020c0cb825 */ /* 0x000fe400078e0206 */
[----:B------:R-:W3:Y:S04]  /*1540*/  SHFL.IDX PT, R6, R15, 0x3, 0x181f ;  /* 0x00781f000f067f89 */ /* 0x000ee800000e0000 */
[----:B------:R-:W4:Y:S04]  /*1550*/  SHFL.IDX PT, R7, R14, 0x3, 0x181f ;  /* 0x00781f000e077f89 */ /* 0x000f2800000e0000 */
[----:B------:R5:W-:Y:S04]  /*1560*/  @!P3 LDGSTS.E.BYPASS.LTC128B.128 [R249+0x1100], [R8.64], !P1 ;  /* 0x0110000008f9bfae */ /* 0x000be8000c901d52 */
[----:B------:R1:W-:Y:S04]  /*1570*/  @!P3 LDGSTS.E.BYPASS.LTC128B.128 [R249+0x5100], [R12.64], !P5 ;  /* 0x051000000cf9bfae */ /* 0x0003e8000e901d52 */
[----:B------:R2:W-:Y:S01]  /*1580*/  @!P3 LDGSTS.E.BYPASS.LTC128B.128 [R249+0x9100], [R10.64], !P6 ;  /* 0x091000000af9bfae */ /* 0x0005e2000f101d52 */
[----:B------:R-:W-:-:S02]  /*1590*/  ISETP.GE.AND P3, PT, R17, c[0x0][0x1d4], PT ;  /* 0x0000750011007a0c */ /* 0x000fc40003f66270 */
[--C-:B-----5:R-:W-:Y:S02]  /*15a0*/  @!P4 SHF.R.S32.HI R8, RZ, 0x1f, R17.reuse ;  /* 0x0000001fff08c819 */ /* 0x120fe40000011411 */
[----:B------:R-:W-:Y:S02]  /*15b0*/  @!P4 LEA.HI R9, R0, R22, RZ, 0x3 ;  /* 0x000000160009c211 */ /* 0x000fe400078f18ff */
[----:B------:R-:W-:Y:S02]  /*15c0*/  @!P0 SHF.R.S32.HI R0, RZ, 0x1f, R17 ;  /* 0x0000001fff008819 */ /* 0x000fe40000011411 */
[----:B-1----:R-:W-:Y:S02]  /*15d0*/  @!P4 LOP3.LUT R12, R9, 0xfffffff8, RZ, 0xc0, !PT ;  /* 0xfffffff8090cc812 */ /* 0x002fe400078ec0ff */
[----:B--2---:R-:W-:Y:S02]  /*15e0*/  @!P4 LEA.HI R10, R8, R17, RZ, 0x3 ;  /* 0x00000011080ac211 */ /* 0x004fe400078f18ff */
[----:B------:R-:W-:-:S02]  /*15f0*/  @!P4 LEA R8, P2, R2, R4, 0x1 ;  /* 0x000000040208c211 */ /* 0x000fc400078408ff */
[----:B------:R-:W-:Y:S02]  /*1600*/  @!P4 LOP3.LUT R10, R10, 0xfffffff8, RZ, 0xc0, !PT ;  /* 0xfffffff80a0ac812 */ /* 0x000fe400078ec0ff */
[----:B------:R-:W-:Y:S02]  /*1610*/  @!P0 LEA.HI R17, R0, R17, RZ, 0x3 ;  /* 0x0000001100118211 */ /* 0x000fe400078f18ff */
[----:B------:R-:W-:Y:S01]  /*1620*/  LOP3.LUT R0, R29, 0xfffffff0, RZ, 0xc0, !PT ;  /* 0xfffffff01d007812 */ /* 0x000fe200078ec0ff */
[----:B------:R-:W-:Y:S01]  /*1630*/  @!P4 IMAD.WIDE R10, R10, 0x2, R4 ;  /* 0x000000020a0ac825 */ /* 0x000fe200078e0204 */
[----:B------:R-:W-:-:S03]  /*1640*/  @!P4 LEA.HI.X R9, R2, R5, R3, 0x1, P2 ;  /* 0x000000050209c211 */ /* 0x000fc600010f0c03 */
[----:B------:R-:W-:Y:S02]  /*1650*/  @!P4 IMAD.WIDE R4, R12, 0x2, R4 ;  /* 0x000000020c04c825 */ /* 0x000fe400078e0204 */
[----:B------:R3:W-:Y:S02]  /*1660*/  @!P4 LDGSTS.E.BYPASS.LTC128B.128 [R249+0x2100], [R8.64], !P1 ;  /* 0x0210000008f9cfae */ /* 0x0007e4000c901d52 */
[----:B------:R-:W-:Y:S02]  /*1670*/  IMAD.IADD R0, R121, 0x1, -R0 ;  /* 0x0000000179007824 */ /* 0x000fe400078e0a00 */
[----:B------:R1:W-:Y:S04]  /*1680*/  @!P4 LDGSTS.E.BYPASS.LTC128B.128 [R249+0x6100], [R10.64], !P5 ;  /* 0x061000000af9cfae */ /* 0x0003e8000e901d52 */
[----:B------:R2:W-:Y:S01]  /*1690*/  @!P4 LDGSTS.E.BYPASS.LTC128B.128 [R249+0xa100], [R4.64], !P6 ;  /* 0x0a10000004f9cfae */ /* 0x0005e2000f101d52 */
[----:B------:R-:W-:-:S04]  /*16a0*/  ISETP.GE.AND P4, PT, R2, c[0x0][0x1d4], PT ;  /* 0x0000750002007a0c */ /* 0x000fc80003f86270 */
[----:B------:R-:W-:Y:S02]  /*16b0*/  SEL R12, RZ, 0x1, P4 ;  /* 0x00000001ff0c7807 */ /* 0x000fe40002000000 */
[----:B---3--:R-:W-:-:S04]  /*16c0*/  @!P0 LEA R8, P2, R2, R6, 0x1 ;  /* 0x0000000602088211 */ /* 0x008fc800078408ff */
[----:B----4-:R-:W-:Y:S01]  /*16d0*/  @!P0 LEA.HI.X R9, R2, R7, R3, 0x1, P2 ;  /* 0x0000000702098211 */ /* 0x010fe200010f0c03 */
[----:B------:R-:W-:Y:S01]  /*16e0*/  IMAD.IADD R3, R19, 0x1, R27 ;  /* 0x0000000113037824 */ /* 0x000fe200078e021b */
[----:B------:R-:W-:Y:S01]  /*16f0*/  @!P0 SHF.R.S32.HI R2, RZ, 0x1f, R22 ;  /* 0x0000001fff028819 */ /* 0x000fe20000011416 */
[----:B-1----:R-:W-:Y:S01]  /*1700*/  IMAD R11, R31, c[0x0][0x1e8], RZ ;  /* 0x00007a001f0b7a24 */ /* 0x002fe200078e02ff */
[----:B--2---:R-:W-:Y:S01]  /*1710*/  SHF.R.S32.HI R4, RZ, 0x1f, R0 ;  /* 0x0000001fff047819 */ /* 0x004fe20000011400 */
[----:B------:R-:W-:Y:S01]  /*1720*/  IMAD.IADD R5, R21, 0x1, R28 ;  /* 0x0000000115057824 */ /* 0x000fe200078e021c */
[----:B------:R-:W-:Y:S01]  /*1730*/  @!P0 LEA.HI R14, R2, R22, RZ, 0x3 ;  /* 0x00000016020e8211 */ /* 0x000fe200078f18ff */
[----:B------:R-:W-:Y:S01]  /*1740*/  IMAD.MOV.U32 R2, RZ, RZ, R18 ;  /* 0x000000ffff027224 */ /* 0x000fe200078e0012 */
[----:B------:R-:W-:Y:S01]  /*1750*/  LEA.HI R15, R4, R0, RZ, 0x3 ;  /* 0x00000000040f7211 */ /* 0x000fe200078f18ff */
[C---:B------:R-:W-:Y:S01]  /*1760*/  IMAD R11, R30.reuse, c[0x0][0x1ec], R11 ;  /* 0x00007b001e0b7a24 */ /* 0x040fe200078e020b */
[----:B------:R-:W-:Y:S01]  /*1770*/  SEL R4, RZ, 0xffffffff, P3 ;  /* 0xffffffffff047807 */ /* 0x000fe20001800000 */
[----:B------:R-:W-:Y:S01]  /*1780*/  IMAD.WIDE.U32 R2, R30, c[0x0][0x1e8], R2 ;  /* 0x00007a001e027a25 */ /* 0x000fe200078e0002 */
[----:B------:R-:W-:Y:S01]  /*1790*/  LOP3.LUT R13, R15, 0xfffffff8, RZ, 0xc0, !PT ;  /* 0xfffffff80f0d7812 */ /* 0x000fe200078ec0ff */
[----:B------:R1:W-:Y:S01]  /*17a0*/  @!P0 LDGSTS.E.BYPASS.LTC128B.128 [R249+0x3100], [R8.64], !P1 ;  /* 0x0310000008f98fae */ /* 0x0003e2000c901d52 */
[----:B------:R-:W-:Y:S01]  /*17b0*/  ISETP.GE.AND P1, PT, R16, 0x21, PT ;  /* 0x000000211000780c */ /* 0x000fe20003f26270 */
[----:B------:R-:W-:Y:S01]  /*17c0*/  IMAD.SHL.U32 R10, R4, 0x2, RZ ;  /* 0x00000002040a7824 */ /* 0x000fe200078e00ff */
[----:B------:R-:W-:Y:S01]  /*17d0*/  ISETP.GE.AND P2, PT, R22, c[0x0][0x1d4], PT ;  /* 0x0000750016007a0c */ /* 0x000fe20003f46270 */
[----:B------:R-:W-:-:S02]  /*17e0*/  IMAD.MOV.U32 R4, RZ, RZ, R20 ;  /* 0x000000ffff047224 */ /* 0x000fc400078e0014 */
[----:B------:R-:W-:Y:S01]  /*17f0*/  IMAD.IADD R3, R3, 0x1, R11 ;  /* 0x0000000103037824 */ /* 0x000fe200078e020b */
[----:B------:R-:W-:Y:S01]  /*1800*/  LOP3.LUT R18, R10, 0x2, R12, 0xe2, !PT ;  /* 0x000000020a127812 */ /* 0x000fe200078ee20c */
[----:B------:R-:W-:Y:S01]  /*1810*/  IMAD.WIDE.U32 R10, R30, c[0x0][0x210], R4 ;  /* 0x000084001e0a7a25 */ /* 0x000fe200078e0004 */
[----:B------:R-:W-:-:S03]  /*1820*/  @!P0 LOP3.LUT R4, R17, 0xfffffff8, RZ, 0xc0, !PT ;  /* 0xfffffff811048812 */ /* 0x000fc600078ec0ff */
[----:B------:R-:W-:Y:S01]  /*1830*/  IMAD.IADD R13, R0, 0x1, -R13 ;  /* 0x00000001000d7824 */ /* 0x000fe200078e0a0d */
[----:B------:R-:W-:Y:S01]  /*1840*/  @!P0 LOP3.LUT R0, R14, 0xfffffff8, RZ, 0xc0, !PT ;  /* 0xfffffff80e008812 */ /* 0x000fe200078ec0ff */
[----:B------:R-:W-:-:S04]  /*1850*/  @!P0 IMAD.WIDE R4, R4, 0x2, R6 ;  /* 0x0000000204048825 */ /* 0x000fc800078e0206 */
[----:B------:R-:W-:Y:S01]  /*1860*/  @!P0 IMAD.WIDE R6, R0, 0x2, R6 ;  /* 0x0000000200068825 */ /* 0x000fe200078e0206 */
[----:B------:R2:W-:Y:S01]  /*1870*/  @!P0 LDGSTS.E.BYPASS.LTC128B.128 [R249+0x7100], [R4.64], !P5 ;  /* 0x0710000004f98fae */ /* 0x0005e2000e901d52 */
[----:B------:R-:W-:Y:S02]  /*1880*/  ISETP.GE.AND P5, PT, R16, 0x1, PT ;  /* 0x000000011000780c */ /* 0x000fe40003fa6270 */
[----:B------:R-:W-:Y:S01]  /*1890*/  IMAD R0, R24, c[0x0][0x1f0], RZ ;  /* 0x00007c0018007a24 */ /* 0x000fe200078e02ff */
[----:B------:R3:W-:Y:S01]  /*18a0*/  @!P0 LDGSTS.E.BYPASS.LTC128B.128 [R249+0xb100], [R6.64], !P6 ;  /* 0x0b10000006f98fae */ /* 0x0007e2000f101d52 */
[----:B------:R-:W-:Y:S01]  /*18b0*/  IMAD.WIDE.U32 R32, R26, c[0x0][0x1f0], R2 ;  /* 0x00007c001a207a25 */ /* 0x000fe200078e0002 */
[----:B------:R-:W-:Y:S02]  /*18c0*/  ISETP.GE.AND P6, PT, R16, 0x41, PT ;  /* 0x000000411000780c */ /* 0x000fe40003fc6270 */
[----:B------:R-:W0:Y:S01]  /*18d0*/  LDGDEPBAR ;  /* 0x00000000000079af */ /* 0x000e220000000000 */
[----:B------:R-:W-:-:S02]  /*18e0*/  IMAD.SHL.U32 R3, R25, 0x8, RZ ;  /* 0x0000000819037824 */ /* 0x000fc400078e00ff */
[----:B------:R-:W-:Y:S01]  /*18f0*/  IMAD.MOV.U32 R122, RZ, RZ, R32 ;  /* 0x000000ffff7a7224 */ /* 0x000fe200078e0020 */
[----:B------:R-:W-:Y:S01]  /*1900*/  STL.64 [R1+0x30], R32 ;  /* 0x0000302001007387 */ /* 0x000fe20000100a00 */
[----:B------:R-:W-:Y:S02]  /*1910*/  IMAD R19, R31, c[0x0][0x210], RZ ;  /* 0x000084001f137a24 */ /* 0x000fe400078e02ff */
[----:B-1----:R-:W-:Y:S02]  /*1920*/  IMAD.MOV.U32 R8, RZ, RZ, R10 ;  /* 0x000000ffff087224 */ /* 0x002fe400078e000a */
[----:B------:R-:W-:-:S04]  /*1930*/  IMAD R12, R30, c[0x0][0x214], R19 ;  /* 0x000085001e0c7a24 */ /* 0x000fc800078e0213 */
[----:B------:R-:W-:Y:S02]  /*1940*/  IMAD.IADD R9, R11, 0x1, R12 ;  /* 0x000000010b097824 */ /* 0x000fe400078e020c */
[----:B------:R-:W-:Y:S02]  /*1950*/  IMAD.U32 R12, RZ, RZ, UR7 ;  /* 0x00000007ff0c7e24 */ /* 0x000fe4000f8e00ff */
[----:B------:R-:W-:Y:S02]  /*1960*/  IMAD R11, R24, c[0x0][0x218], RZ ;  /* 0x00008600180b7a24 */ /* 0x000fe400078e02ff */
[----:B--2---:R-:W-:Y:S02]  /*1970*/  IMAD.SHL.U32 R5, R13, 0x40, RZ ;  /* 0x000000400d057824 */ /* 0x004fe400078e00ff */
[----:B------:R-:W-:Y:S02]  /*1980*/  IMAD R4, R26, c[0x0][0x1f4], R0 ;  /* 0x00007d001a047a24 */ /* 0x000fe400078e0200 */
[----:B------:R-:W-:Y:S01]  /*1990*/  IMAD R0, R25, 0x200, R23 ;  /* 0x0000020019007824 */ /* 0x000fe200078e0217 */
[----:B------:R-:W-:Y:S01]  /*19a0*/  LOP3.LUT R2, R5, 0x1c0, RZ, 0xc0, !PT ;  /* 0x000001c005027812 */ /* 0x000fe200078ec0ff */
[----:B------:R-:W-:-:S02]  /*19b0*/  IMAD.IADD R123, R33, 0x1, R4 ;  /* 0x00000001217b7824 */ /* 0x000fc400078e0204 */
[----:B------:R-:W-:Y:S01]  /*19c0*/  IMAD.SHL.U32 R224, R0, 0x2, RZ ;  /* 0x0000000200e07824 */ /* 0x000fe200078e00ff */
[----:B------:R-:W-:Y:S01]  /*19d0*/  LOP3.LUT R5, R2, 0x8, R3, 0xf8, !PT ;  /* 0x0000000802057812 */ /* 0x000fe200078ef803 */
[----:B------:R-:W-:Y:S01]  /*19e0*/  IMAD R11, R26, c[0x0][0x21c], R11 ;  /* 0x000087001a0b7a24 */ /* 0x000fe200078e020b */
[----:B------:R-:W-:Y:S01]  /*19f0*/  SHF.R.U32.HI R4, RZ, 0x3, R2 ;  /* 0x00000003ff047819 */ /* 0x000fe20000011602 */
[----:B------:R-:W-:Y:S01]  /*1a00*/  IMAD.WIDE.U32 R2, R116, UR13, R122 ;  /* 0x0000000d74027c25 */ /* 0x000fe2000f8e007a */
[----:B------:R-:W-:Y:S01]  /*1a10*/  IADD3 R231, R224, 0xc120, RZ ;  /* 0x0000c120e0e77810 */ /* 0x000fe20007ffe0ff */
[----:B------:R-:W-:Y:S01]  /*1a20*/  STL.64 [R1+0x28], R122 ;  /* 0x0000287a01007387 */ /* 0x000fe20000100a00 */
[----:B------:R-:W-:Y:S01]  /*1a30*/  LOP3.LUT R14, R5, R4, RZ, 0x3c, !PT ;  /* 0x00000004050e7212 */ /* 0x000fe200078e3cff */
[----:B------:R-:W-:Y:S01]  /*1a40*/  IMAD.U32 R4, RZ, RZ, UR6 ;  /* 0x00000006ff047e24 */ /* 0x000fe2000f8e00ff */
[----:B------:R-:W-:Y:S01]  /*1a50*/  IADD3 R3, R3, UR9, RZ ;  /* 0x0000000903037c10 */ /* 0x000fe2000fffe0ff */
[----:B------:R-:W-:Y:S01]  /*1a60*/  USHF.L.U32 UR9, UR7, 0x6, URZ ;  /* 0x0000000607097899 */ /* 0x000fe2000800063f */
[----:B---3--:R-:W-:Y:S01]  /*1a70*/  @P5 LEA R6, P0, R2, c[0x0][0x1c8], 0x1 ;  /* 0x0000720002065a11 */ /* 0x008fe200078008ff */
[----:B------:R-:W-:-:S02]  /*1a80*/  IMAD.WIDE.U32 R22, R26, c[0x0][0x218], R8 ;  /* 0x000086001a167a25 */ /* 0x000fc400078e0008 */
[----:B------:R-:W-:Y:S01]  /*1a90*/  UIADD3 UR9, UR15, UR9, URZ ;  /* 0x000000090f097290 */ /* 0x000fe2000fffe03f */
[----:B------:R-:W-:Y:S01]  /*1aa0*/  @P5 LEA.HI.X R7, R2, c[0x0][0x1cc], R3, 0x1, P0 ;  /* 0x0000730002075a11 */ /* 0x000fe200000f0c03 */
[----:B------:R-:W-:Y:S01]  /*1ab0*/  IMAD.U32 R8, RZ, RZ, UR13 ;  /* 0x0000000dff087e24 */ /* 0x000fe2000f8e00ff */
[C---:B------:R-:W-:Y:S01]  /*1ac0*/  @P1 LEA R5, P0, R4.reuse, R2, 0x5 ;  /* 0x0000000204051211 */ /* 0x040fe200078028ff */
[----:B------:R-:W-:Y:S01]  /*1ad0*/  UIMAD UR13, UR11, UR13, URZ ;  /* 0x0000000d0b0d72a4 */ /* 0x000fe2000f8e023f */
[----:B------:R-:W-:Y:S01]  /*1ae0*/  IMAD.IADD R21, R23, 0x1, R11 ;  /* 0x0000000117157824 */ /* 0x000fe200078e020b */
[----:B------:R1:W-:Y:S01]  /*1af0*/  @P5 LDGSTS.E.BYPASS.LTC128B.128 [R249+0xc100], [R6.64], !P4 ;  /* 0x0c10000006f95fae */ /* 0x0003e2000e101d52 */
[----:B------:R-:W-:Y:S01]  /*1b00*/  @P1 LEA.HI.X R10, R4, R3, R12, 0x5, P0 ;  /* 0x00000003040a1211 */ /* 0x000fe200000f2c0c */
[----:B------:R-:W-:Y:S01]  /*1b10*/  IMAD.MOV.U32 R20, RZ, RZ, R22 ;  /* 0x000000ffff147224 */ /* 0x000fe200078e0016 */
[C---:B------:R-:W-:Y:S01]  /*1b20*/  @P1 LEA R4, P0, R5.reuse, c[0x0][0x1c8], 0x1 ;  /* 0x0000720005041a11 */ /* 0x040fe200078008ff */
[----:B------:R1:W-:Y:S01]  /*1b30*/  @P5 LDGSTS.E.BYPASS.LTC128B.128 [R249+0xf100], [R6.64+0x80], !P3 ;  /* 0x0f10008006f95fae */ /* 0x0003e2000d901d52 */
[----:B------:R-:W-:Y:S01]  /*1b40*/  UIMAD UR13, UR10, UR16, UR13 ;  /* 0x000000100a0d72a4 */ /* 0x000fe2000f8e020d */
[----:B------:R-:W-:Y:S01]  /*1b50*/  IMAD.WIDE.U32 R8, R8, UR16, R20 ;  /* 0x0000001008087c25 */ /* 0x000fe2000f8e0014 */
[----:B------:R-:W-:Y:S01]  /*1b60*/  @P1 LEA.HI.X R5, R5, c[0x0][0x1cc], R10, 0x1, P0 ;  /* 0x0000730005051a11 */ /* 0x000fe200000f0c0a */
[----:B------:R1:W-:Y:S01]  /*1b70*/  @P5 LDGSTS.E.BYPASS.LTC128B.128 [R249+0x12100], [R6.64+0x100], !P2 ;  /* 0x1210010006f95fae */ /* 0x0003e2000d101d52 */
[----:B------:R-:W-:Y:S01]  /*1b80*/  @P6 IADD3 R10, P0, R2, UR14, RZ ;  /* 0x0000000e020a6c10 */ /* 0x000fe2000ff1e0ff */
[----:B------:R-:W-:-:S02]  /*1b90*/  USHF.L.U32 UR10, UR4, 0x6, URZ ;  /* 0x00000006040a7899 */ /* 0x000fc4000800063f */
[----:B------:R2:W-:Y:S01]  /*1ba0*/  @P1 LDGSTS.E.BYPASS.LTC128B.128 [R249+0xd100], [R4.64], !P4 ;  /* 0x0d10000004f91fae */ /* 0x0005e2000e101d52 */
[----:B------:R-:W-:Y:S02]  /*1bb0*/  @P6 IADD3.X R3, R3, UR9, RZ, P0, !PT ;  /* 0x0000000903036c10 */ /* 0x000fe400087fe4ff */
[C---:B------:R-:W-:Y:S01]  /*1bc0*/  @P6 LEA R2, P0, R10.reuse, c[0x0][0x1c8], 0x1 ;  /* 0x000072000a026a11 */ /* 0x040fe200078008ff */
[----:B------:R2:W-:Y:S03]  /*1bd0*/  @P1 LDGSTS.E.BYPASS.LTC128B.128 [R249+0x10100], [R4.64+0x80], !P3 ;  /* 0x1010008004f91fae */ /* 0x0005e6000d901d52 */
[----:B------:R-:W-:Y:S01]  /*1be0*/  @P6 LEA.HI.X R3, R10, c[0x0][0x1cc], R3, 0x1, P0 ;  /* 0x000073000a036a11 */ /* 0x000fe200000f0c03 */
[----:B------:R2:W-:Y:S01]  /*1bf0*/  @P1 LDGSTS.E.BYPASS.LTC128B.128 [R249+0x13100], [R4.64+0x100], !P2 ;  /* 0x1310010004f91fae */ /* 0x0005e2000d101d52 */
[C---:B------:R-:W-:Y:S02]  /*1c00*/  LOP3.LUT P0, RZ, R13.reuse, 0x2, RZ, 0xc0, !PT ;  /* 0x000000020dff7812 */ /* 0x040fe4000780c0ff */
[----:B------:R-:W-:Y:S01]  /*1c10*/  LOP3.LUT P1, RZ, R13, 0x4, RZ, 0xc0, !PT ;  /* 0x000000040dff7812 */ /* 0x000fe2000782c0ff */
[----:B------:R3:W-:Y:S01]  /*1c20*/  @P6 LDGSTS.E.BYPASS.LTC128B.128 [R249+0xe100], [R2.64], !P4 ;  /* 0x0e10000002f96fae */ /* 0x0007e2000e101d52 */
[----:B------:R-:W-:-:S03]  /*1c30*/  LEA R10, P5, R8, c[0x0][0x1f8], 0x1 ;  /* 0x00007e00080a7a11 */ /* 0x000fc600078a08ff */
[----:B------:R3:W-:Y:S04]  /*1c40*/  @P6 LDGSTS.E.BYPASS.LTC128B.128 [R249+0x11100], [R2.64+0x80], !P3 ;  /* 0x1110008002f96fae */ /* 0x0007e8000d901d52 */
[----:B------:R3:W-:Y:S01]  /*1c50*/  @P6 LDGSTS.E.BYPASS.LTC128B.128 [R249+0x14100], [R2.64+0x100], !P2 ;  /* 0x1410010002f96fae */ /* 0x0007e2000d101d52 */
[----:B------:R-:W-:Y:S02]  /*1c60*/  LOP3.LUT P6, RZ, R36, 0x2, RZ, 0xc0, !PT ;  /* 0x0000000224ff7812 */ /* 0x000fe400078cc0ff */
[----:B-1----:R-:W-:Y:S01]  /*1c70*/  IADD3 R6, R9, UR13, RZ ;  /* 0x0000000d09067c10 */ /* 0x002fe2000fffe0ff */
[----:B------:R-:W0:Y:S01]  /*1c80*/  LDGDEPBAR ;  /* 0x00000000000079af */ /* 0x000e220000000000 */
[----:B------:R-:W-:Y:S02]  /*1c90*/  UMOV UR13, 0x6 ;  /* 0x00000006000d7882 */ /* 0x000fe40000000000 */
[----:B------:R-:W-:Y:S01]  /*1ca0*/  USHF.L.U64.HI UR13, UR4, UR13, UR5 ;  /* 0x0000000d040d7299 */ /* 0x000fe20008010205 */
[----:B------:R-:W-:Y:S01]  /*1cb0*/  LEA.HI.X R11, R8, c[0x0][0x1fc], R6, 0x1, P5 ;  /* 0x00007f00080b7a11 */ /* 0x000fe200028f0c06 */
[----:B------:R-:W-:Y:S01]  /*1cc0*/  STL.64 [R1+0x38], R22 ;  /* 0x0000381601007387 */ /* 0x000fe20000100a00 */
[----:B------:R-:W-:-:S02]  /*1cd0*/  IADD3 R6, R224, 0xc100, RZ ;  /* 0x0000c100e0067810 */ /* 0x000fc40007ffe0ff */
[----:B------:R-:W-:Y:S01]  /*1ce0*/  IADD3 R8, P5, R10, UR10, RZ ;  /* 0x0000000a0a087c10 */ /* 0x000fe2000ffbe0ff */
[----:B------:R-:W-:Y:S01]  /*1cf0*/  STL.64 [R1+0x20], R20 ;  /* 0x0000201401007387 */ /* 0x000fe20000100a00 */
[----:B------:R-:W-:Y:S01]  /*1d00*/  @P6 IADD3 R231, R6, -0x20, RZ ;  /* 0xffffffe006e76810 */ /* 0x000fe20007ffe0ff */
[----:B--2---:R-:W-:Y:S01]  /*1d10*/  IMAD.SHL.U32 R5, R15, 0x40, RZ ;  /* 0x000000400f057824 */ /* 0x004fe200078e00ff */
[----:B------:R-:W-:Y:S02]  /*1d20*/  SEL R4, RZ, 0x4, P2 ;  /* 0x00000004ff047807 */ /* 0x000fe40001000000 */
[----:B------:R-:W-:Y:S02]  /*1d30*/  IADD3.X R9, R11, UR13, RZ, P5, !PT ;  /* 0x0000000d0b097c10 */ /* 0x000fe4000affe4ff */
[----:B------:R-:W-:Y:S02]  /*1d40*/  LOP3.LUT R12, R18, R4, RZ, 0xfc, !PT ;  /* 0x00000004120c7212 */ /* 0x000fe400078efcff */
[----:B------:R-:W-:Y:S01]  /*1d50*/  LOP3.LUT R4, R14, 0xfffffe00, R5, 0xf8, !PT ;  /* 0xfffffe000e047812 */ /* 0x000fe200078ef805 */
[----:B------:R-:W-:Y:S01]  /*1d60*/  IMAD.MOV.U32 R5, RZ, RZ, 0x20 ;  /* 0x00000020ff057424 */ /* 0x000fe200078e00ff */
[C---:B------:R-:W-:Y:S01]  /*1d70*/  IADD3 R248, R231.reuse, 0x800, RZ ;  /* 0x00000800e7f87810 */ /* 0x040fe20007ffe0ff */
[----:B------:R-:W-:Y:S01]  /*1d80*/  IMAD.U32 R14, RZ, RZ, UR10 ;  /* 0x0000000aff0e7e24 */ /* 0x000fe2000f8e00ff */
[----:B------:R-:W-:Y:S01]  /*1d90*/  IADD3 R247, R231, 0x1000, RZ ;  /* 0x00001000e7f77810 */ /* 0x000fe20007ffe0ff */
[----:B---3--:R-:W-:Y:S01]  /*1da0*/  IMAD.MOV.U32 R3, RZ, RZ, 0x10 ;  /* 0x00000010ff037424 */ /* 0x008fe200078e00ff */
[----:B------:R-:W-:-:S04]  /*1db0*/  DEPBAR.LE SB0, 0x1 ;  /* 0x000080400000791a */ /* 0x000fc80000000000 */
[----:B------:R-:W-:Y:S01]  /*1dc0*/  IMAD R208, R117, 0x400, R4 ;  /* 0x0000040075d07824 */ /* 0x000fe200078e0204 */
[----:B------:R-:W-:Y:S01]  /*1dd0*/  SEL R3, R3, 0xfffffff0, !P0 ;  /* 0xfffffff003037807 */ /* 0x000fe20004000000 */
[----:B------:R-:W-:Y:S01]  /*1de0*/  IMAD.U32 R2, RZ, RZ, UR10 ;  /* 0x0000000aff027e24 */ /* 0x000fe2000f8e00ff */
[----:B------:R-:W-:Y:S02]  /*1df0*/  SEL R0, R5, 0xffffffe0, !P1 ;  /* 0xffffffe005007807 */ /* 0x000fe40004800000 */
[C---:B------:R-:W-:Y:S01]  /*1e00*/  LEA R216, R208.reuse, 0x100, 0x1 ;  /* 0x00000100d0d87811 */ /* 0x040fe200078e08ff */
[----:B------:R-:W-:Y:S01]  /*1e10*/  IMAD.SHL.U32 R208, R208, 0x2, RZ ;  /* 0x00000002d0d07824 */ /* 0x000fe200078e00ff */
[----:B------:R-:W-:Y:S01]  /*1e20*/  BAR.SYNC.DEFER_BLOCKING 0x0 ;  /* 0x0000000000007b1d */ /* 0x000fe20000010000 */
[----:B------:R-:W-:Y:S01]  /*1e30*/  IADD3 R18, P1, P0, R2, 0x80, R10 ;  /* 0x0000008002127810 */ /* 0x000fe2000783e00a */
[----:B------:R-:W-:Y:S01]  /*1e40*/  IMAD.MOV.U32 R2, RZ, RZ, 0x40 ;  /* 0x00000040ff027424 */ /* 0x000fe200078e00ff */
[----:B------:R-:W-:Y:S01]  /*1e50*/  LOP3.LUT R5, R12, 0x1, RZ, 0xc0, !PT ;  /* 0x000000010c057812 */ /* 0x000fe200078ec0ff */
[--C-:B------:R-:W-:Y:S01]  /*1e60*/  IMAD R212, R3, 0x2, R216.reuse ;  /* 0x0000000203d47824 */ /* 0x100fe200078e02d8 */
[----:B------:R-:W-:Y:S01]  /*1e70*/  IADD3.X R19, RZ, UR13, R11, P1, P0 ;  /* 0x0000000dff137c10 */ /* 0x000fe20008fe040b */
[----:B------:R-:W-:Y:S01]  /*1e80*/  IMAD R216, R0, 0x2, R216 ;  /* 0x0000000200d87824 */ /* 0x000fe200078e02d8 */
[----:B------:R-:W-:Y:S01]  /*1e90*/  IADD3 R14, P1, P0, R14, 0x100, R10 ;  /* 0x000001000e0e7810 */ /* 0x000fe2000783e00a */
[----:B------:R-:W-:Y:S01]  /*1ea0*/  IMAD R220, R0, 0x2, R212 ;  /* 0x0000000200dc7824 */ /* 0x000fe200078e02d4 */
[----:B------:R-:W-:-:S02]  /*1eb0*/  ISETP.NE.U32.AND P6, PT, R5, 0x1, PT ;  /* 0x000000010500780c */ /* 0x000fc40003fc5070 */
[----:B------:R-:W-:Y:S02]  /*1ec0*/  IADD3.X R15, RZ, UR13, R11, P1, P0 ;  /* 0x0000000dff0f7c10 */ /* 0x000fe40008fe040b */
[----:B------:R-:W-:Y:S02]  /*1ed0*/  IADD3 R6, P0, R8, UR10, RZ ;  /* 0x0000000a08067c10 */ /* 0x000fe4000ff1e0ff */
[----:B------:R-:W-:Y:S02]  /*1ee0*/  LOP3.LUT P1, RZ, R12, 0x2, RZ, 0xc0, !PT ;  /* 0x000000020cff7812 */ /* 0x000fe4000782c0ff */
[C---:B------:R-:W-:Y:S02]  /*1ef0*/  ISETP.LT.OR P5, PT, R16.reuse, 0x1, P6 ;  /* 0x000000011000780c */ /* 0x040fe400037a1670 */
[----:B------:R-:W-:Y:S02]  /*1f00*/  IADD3.X R7, R9, UR13, RZ, P0, !PT ;  /* 0x0000000d09077c10 */ /* 0x000fe400087fe4ff */
[----:B------:R-:W-:-:S02]  /*1f10*/  ISETP.LT.OR P0, PT, R16, 0x1, !P1 ;  /* 0x000000011000780c */ /* 0x000fc40004f01670 */
[C---:B------:R-:W-:Y:S01]  /*1f20*/  IADD3 R246, R231.reuse, 0x1800, RZ ;  /* 0x00001800e7f67810 */ /* 0x040fe20007ffe0ff */
[----:B------:R-:W-:Y:S01]  /*1f30*/  LDSM.16.M88.4 R156, [R208+0x100] ;  /* 0x00010000d09c783b */ /* 0x000fe20000000200 */
[C---:B------:R-:W-:Y:S02]  /*1f40*/  IADD3 R245, R231.reuse, 0x2000, RZ ;  /* 0x00002000e7f57810 */ /* 0x040fe40007ffe0ff */
[C---:B------:R-:W-:Y:S01]  /*1f50*/  IADD3 R244, R231.reuse, 0x2800, RZ ;  /* 0x00002800e7f47810 */ /* 0x040fe20007ffe0ff */
[----:B------:R-:W-:Y:S01]  /*1f60*/  LDSM.16.M88.4 R192, [R208+0x4100] ;  /* 0x00410000d0c0783b */ /* 0x000fe20000000200 */
[C---:B------:R-:W-:Y:S02]  /*1f70*/  IADD3 R243, R231.reuse, 0x3000, RZ ;  /* 0x00003000e7f37810 */ /* 0x040fe40007ffe0ff */
[C---:B------:R-:W-:Y:S01]  /*1f80*/  IADD3 R242, R231.reuse, 0x3800, RZ ;  /* 0x00003800e7f27810 */ /* 0x040fe20007ffe0ff */
[----:B------:R-:W-:Y:S01]  /*1f90*/  LDSM.16.M88.4 R160, [R212] ;  /* 0x00000000d4a0783b */ /* 0x000fe20000000200 */
[----:B------:R-:W-:-:S02]  /*1fa0*/  IADD3 R241, R231, 0x4000, RZ ;  /* 0x00004000e7f17810 */ /* 0x000fc40007ffe0ff */
[C---:B------:R-:W-:Y:S01]  /*1fb0*/  IADD3 R240, R231.reuse, 0x4800, RZ ;  /* 0x00004800e7f07810 */ /* 0x040fe20007ffe0ff */
[----:B------:R-:W-:Y:S01]  /*1fc0*/  LDSM.16.M88.4 R196, [R212+0x4000] ;  /* 0x00400000d4c4783b */ /* 0x000fe20000000200 */
[C---:B------:R-:W-:Y:S02]  /*1fd0*/  IADD3 R239, R231.reuse, 0x5000, RZ ;  /* 0x00005000e7ef7810 */ /* 0x040fe40007ffe0ff */
[C---:B------:R-:W-:Y:S01]  /*1fe0*/  IADD3 R238, R231.reuse, 0x5800, RZ ;  /* 0x00005800e7ee7810 */ /* 0x040fe20007ffe0ff */
[----:B------:R-:W-:Y:S01]  /*1ff0*/  LDSM.16.M88.4 R184, [R216] ;  /* 0x00000000d8b8783b */ /* 0x000fe20000000200 */
[C---:B------:R-:W-:Y:S02]  /*2000*/  IADD3 R237, R231.reuse, 0x6000, RZ ;  /* 0x00006000e7ed7810 */ /* 0x040fe40007ffe0ff */
[C---:B------:R-:W-:Y:S01]  /*2010*/  IADD3 R236, R231.reuse, 0x6800, RZ ;  /* 0x00006800e7ec7810 */ /* 0x040fe20007ffe0ff */
[----:B------:R-:W-:Y:S01]  /*2020*/  LDSM.16.M88.4 R200, [R216+0x4000] ;  /* 0x00400000d8c8783b */ /* 0x000fe20000000200 */
[----:B------:R-:W-:-:S02]  /*2030*/  IADD3 R235, R231, 0x7000, RZ ;  /* 0x00007000e7eb7810 */ /* 0x000fc40007ffe0ff */
[C---:B------:R-:W-:Y:S01]  /*2040*/  IADD3 R234, R231.reuse, 0x7800, RZ ;  /* 0x00007800e7ea7810 */ /* 0x040fe20007ffe0ff */
[----:B------:R-:W-:Y:S01]  /*2050*/  LDSM.16.M88.4 R188, [R220] ;  /* 0x00000000dcbc783b */ /* 0x000fe20000000200 */
[C---:B------:R-:W-:Y:S02]  /*2060*/  IADD3 R233, R231.reuse, 0x8000, RZ ;  /* 0x00008000e7e97810 */ /* 0x040fe40007ffe0ff */
[----:B------:R-:W-:Y:S01]  /*2070*/  IADD3 R232, R231, 0x8800, RZ ;  /* 0x00008800e7e87810 */ /* 0x000fe20007ffe0ff */
[----:B------:R-:W-:Y:S04]  /*2080*/  LDSM.16.M88.4 R204, [R220+0x4000] ;  /* 0x00400000dccc783b */ /* 0x000fe80000000200 */
[----:B------:R-:W-:Y:S04]  /*2090*/  LDSM.16.M88.4 R208, [R208+0x8100] ;  /* 0x00810000d0d0783b */ /* 0x000fe80000000200 */
[----:B------:R-:W-:Y:S04]  /*20a0*/  LDSM.16.M88.4 R212, [R212+0x8000] ;  /* 0x00800000d4d4783b */ /* 0x000fe80000000200 */
[----:B------:R-:W-:Y:S04]  /*20b0*/  LDSM.16.M88.4 R216, [R216+0x8000] ;  /* 0x00800000d8d8783b */ /* 0x000fe80000000200 */
        /* <DEDUP_REMOVED lines=12> */
[----:B------:R-:W5:Y:S04]  /*2180*/  LDSM.16.M88.4 R68, [R231+0x1000] ;  /* 0x00100000e744783b */ /* 0x000f680000000200 */
[----:B------:R-:W4:Y:S04]  /*2190*/  LDSM.16.M88.4 R80, [R231+0x1800] ;  /* 0x00180000e750783b */ /* 0x000f280000000200 */
[----:B------:R-:W-:Y:S01]  /*21a0*/  LDSM.16.M88.4 R84, [R231+0x2000] ;  /* 0x00200000e754783b */ /* 0x000fe20000000200 */
[C---:B-1----:R-:W-:Y:S03]  /*21b0*/  HMMA.16816.F32 R40, R156.reuse, R20, RZ ;  /* 0x000000149c28723c */ /* 0x042fe600000018ff */
[----:B------:R-:W1:Y:S04]  /*21c0*/  LDSM.16.M88.4 R104, [R231+0x2800] ;  /* 0x00280000e768783b */ /* 0x000e680000000200 */
[----:B------:R-:W-:Y:S01]  /*21d0*/  @!PT LDS RZ, [RZ] ;  /* 0x00000000fffff984 */ /* 0x000fe20000000800 */
[----:B------:R-:W-:Y:S01]  /*21e0*/  @!PT LDS RZ, [RZ] ;  /* 0x00000000fffff984 */ /* 0x000fe20000000800 */
[----:B------:R-:W-:Y:S01]  /*21f0*/  @!PT LDS RZ, [RZ] ;  /* 0x00000000fffff984 */ /* 0x000fe20000000800 */
[----:B------:R1:W-:Y:S01]  /*2200*/  LDGSTS.E.BYPASS.LTC128B.128 [R249+0x100], [R10.64], !P5 ;  /* 0x001000000af97fae */ /* 0x0003e2000e901d52 */
[----:B------:R-:W-:Y:S01]  /*2210*/  LOP3.LUT P5, RZ, R12, 0x4, RZ, 0xc0, !PT ;  /* 0x000000040cff7812 */ /* 0x000fe200078ac0ff */
[----:B------:R-:W-:Y:S02]  /*2220*/  HMMA.16816.F32 R28, R156, R22, RZ ;  /* 0x000000169c1c723c */ /* 0x000fe400000018ff */
[----:B------:R1:W-:Y:S01]  /*2230*/  LDGSTS.E.BYPASS.LTC128B.128 [R249+0x3100], [R10.64+0x80], !P0 ;  /* 0x031000800af97fae */ /* 0x0003e2000c101d52 */
[----:B------:R-:W-:-:S05]  /*2240*/  ISETP.LT.OR P0, PT, R16, 0x1, !P5 ;  /* 0x000000011000780c */ /* 0x000fca0006f01670 */
[----:B--2---:R-:W-:Y:S08]  /*2250*/  HMMA.16816.F32 R24, R156, R32, RZ ;  /* 0x000000209c18723c */ /* 0x004ff000000018ff */
[----:B------:R1:W-:Y:S01]  /*2260*/  LDGSTS.E.BYPASS.LTC128B.128 [R249+0x6100], [R10.64+0x100], !P0 ;  /* 0x061001000af97fae */ /* 0x0003e2000c101d52 */
[C---:B------:R-:W-:Y:S01]  /*2270*/  ISETP.LT.OR P0, PT, R16.reuse, 0x21, P6 ;  /* 0x000000211000780c */ /* 0x040fe20003701670 */
[----:B---3--:R-:W-:Y:S01]  /*2280*/  HMMA.16816.F32 R92, R160, R48, R40 ;  /* 0x00000030a05c723c */ /* 0x008fe20000001828 */
[----:B------:R-:W-:-:S07]  /*2290*/  ISETP.LT.OR P6, PT, R16, 0x41, P6 ;  /* 0x000000411000780c */ /* 0x000fce00037c1670 */
[C---:B------:R-:W-:Y:S04]  /*22a0*/  HMMA.16816.F32 R40, R156.reuse, R52, RZ ;  /* 0x000000349c28723c */ /* 0x040fe800000018ff */
[----:B------:R1:W-:Y:S01]  /*22b0*/  LDGSTS.E.BYPASS.LTC128B.128 [R249+0x1100], [R8.64], !P0 ;  /* 0x0110000008f97fae */ /* 0x0003e2000c101d52 */
[C---:B------:R-:W-:Y:S02]  /*22c0*/  ISETP.LT.OR P0, PT, R16.reuse, 0x21, !P1 ;  /* 0x000000211000780c */ /* 0x040fe40004f01670 */
[C---:B------:R-:W-:Y:S01]  /*22d0*/  ISETP.LT.OR P1, PT, R16.reuse, 0x41, !P1 ;  /* 0x000000411000780c */ /* 0x040fe20004f21670 */
[----:B------:R-:W-:Y:S08]  /*22e0*/  HMMA.16816.F32 R20, R156, R34, RZ ;  /* 0x000000229c14723c */ /* 0x000ff000000018ff */
[----:B------:R-:W-:Y:S02]  /*22f0*/  HMMA.16816.F32 R88, R160, R50, R28 ;  /* 0x00000032a058723c */ /* 0x000fe4000000181c */
[----:B------:R2:W-:Y:S01]  /*2300*/  LDGSTS.E.BYPASS.LTC128B.128 [R249+0x4100], [R18.64], !P0 ;  /* 0x0410000012f97fae */ /* 0x0005e2000c101d52 */
[----:B------:R-:W-:-:S02]  /*2310*/  ISETP.LT.OR P0, PT, R16, 0x21, !P5 ;  /* 0x000000211000780c */ /* 0x000fc40006f01670 */
[----:B------:R-:W-:-:S03]  /*2320*/  ISETP.LT.OR P5, PT, R16, 0x41, !P5 ;  /* 0x000000411000780c */ /* 0x000fc60006fa1670 */
[----:B----4-:R-:W-:Y:S08]  /*2330*/  HMMA.16816.F32 R100, R160, R44, R24 ;  /* 0x0000002ca064723c */ /* 0x010ff00000001818 */
[----:B------:R3:W-:Y:S01]  /*2340*/  LDGSTS.E.BYPASS.LTC128B.128 [R249+0x7100], [R14.64], !P0 ;  /* 0x071000000ef97fae */ /* 0x0007e2000c101d52 */
[----:B------:R-:W-:Y:S01]  /*2350*/  LOP3.LUT P0, RZ, R36, 0x4, RZ, 0xc0, !PT ;  /* 0x0000000424ff7812 */ /* 0x000fe2000780c0ff */
[----:B------:R-:W-:Y:S02]  /*2360*/  HMMA.16816.F32 R32, R156, R54, RZ ;  /* 0x000000369c20723c */ /* 0x000fe400000018ff */
[----:B------:R4:W-:Y:S01]  /*2370*/  LDGSTS.E.BYPASS.LTC128B.128 [R249+0x2100], [R6.64], !P6 ;  /* 0x0210000006f97fae */ /* 0x0009e2000f101d52 */
[----:B------:R-:W-:-:S02]  /*2380*/  SEL R2, R2, 0xffffffc0, !P0 ;  /* 0xffffffc002027807 */ /* 0x000fc40004000000 */
[----:B------:R-:W-:Y:S01]  /*2390*/  PLOP3.LUT P0, PT, PT, PT, UP0, 0x80, 0x0 ;  /* 0x000000000000781c */ /* 0x000fe20003f0f008 */
[----:B------:R4:W-:Y:S02]  /*23a0*/  LDGSTS.E.BYPASS.LTC128B.128 [R249+0x5100], [R6.64+0x80], !P1 ;  /* 0x0510008006f97fae */ /* 0x0009e4000c901d52 */
[----:B------:R-:W-:Y:S01]  /*23b0*/  HMMA.16816.F32 R28, R156, R56, RZ ;  /* 0x000000389c1c723c */ /* 0x000fe200000018ff */
[----:B------:R-:W-:Y:S01]  /*23c0*/  IMAD.IADD R230, R224, 0x1, R2 ;  /* 0x00000001e0e67824 */ /* 0x000fe200078e0202 */
[----:B------:R4:W-:Y:S01]  /*23d0*/  LDGSTS.E.BYPASS.LTC128B.128 [R249+0x8100], [R6.64+0x100], !P5 ;  /* 0x0810010006f97fae */ /* 0x0009e2000e901d52 */
[----:B------:R-:W-:-:S03]  /*23e0*/  IMAD.IADD R227, R2, 0x1, R231 ;  /* 0x0000000102e37824 */ /* 0x000fc600078e02e7 */
[----:B------:R-:W2:Y:S02]  /*23f0*/  LDSM.16.M88.4 R48, [R230+0xc100] ;  /* 0x00c10000e630783b */ /* 0x000ea40000000200 */
[----:B------:R-:W-:Y:S02]  /*2400*/  HMMA.16816.F32 R24, R156, R58, RZ ;  /* 0x0000003a9c18723c */ /* 0x000fe400000018ff */
[----:B------:R-:W-:Y:S04]  /*2410*/  LDSM.16.M88.4 R36, [R230+0xd900] ;  /* 0x00d90000e624783b */ /* 0x000fe80000000200 */
[----:B------:R-:W-:Y:S02]  /*2420*/  LDSM.16.M88.4 R72, [R230+0xc900] ;  /* 0x00c90000e648783b */ /* 0x000fe40000000200 */
[----:B-----5:R-:W-:Y:S02]  /*2430*/  HMMA.16816.F32 R76, R160, R68, R40 ;  /* 0x00000044a04c723c */ /* 0x020fe40000001828 */
[----:B------:R-:W5:Y:S04]  /*2440*/  LDSM.16.M88.4 R40, [R230+0xd100] ;  /* 0x00d10000e628783b */ /* 0x000f680000000200 */
[----:B------:R-:W0:Y:S02]  /*2450*/  LDGDEPBAR ;  /* 0x00000000000079af */ /* 0x000e240000000000 */
[C---:B---3--:R-:W-:Y:S08]  /*2460*/  HMMA.16816.F32 R12, R156.reuse, R64, RZ ;  /* 0x000000409c0c723c */ /* 0x048ff000000018ff */
[----:B-1----:R-:W-:Y:S08]  /*2470*/  HMMA.16816.F32 R8, R156, R66, RZ ;  /* 0x000000429c08723c */ /* 0x002ff000000018ff */
[----:B------:R-:W-:Y:S08]  /*2480*/  HMMA.16816.F32 R96, R160, R46, R20 ;  /* 0x0000002ea060723c */ /* 0x000ff00000001814 */
[C---:B------:R-:W-:Y:S08]  /*2490*/  HMMA.16816.F32 R20, R156.reuse, R60, RZ ;  /* 0x0000003c9c14723c */ /* 0x040ff000000018ff */
[----:B--2---:R-:W-:Y:S08]  /*24a0*/  HMMA.16816.F32 R16, R156, R62, RZ ;  /* 0x0000003e9c10723c */ /* 0x004ff000000018ff */
[C---:B------:R-:W-:Y:S01]  /*24b0*/  HMMA.16816.F32 R68, R160.reuse, R70, R32 ;  /* 0x00000046a044723c */ /* 0x040fe20000001820 */
[----:B------:R-:W-:Y:S07]  /*24c0*/  LDSM.16.M88.4 R32, [R230+0xe100] ;  /* 0x00e10000e620783b */ /* 0x000fee0000000200 */
[C---:B------:R-:W-:Y:S01]  /*24d0*/  HMMA.16816.F32 R64, R160.reuse, R80, R28 ;  /* 0x00000050a040723c */ /* 0x040fe2000000181c */
[----:B------:R-:W1:Y:S07]  /*24e0*/  LDSM.16.M88.4 R28, [R230+0xe900] ;  /* 0x00e90000e61c783b */ /* 0x000e6e0000000200 */
[C---:B------:R-:W-:Y:S08]  /*24f0*/  HMMA.16816.F32 R60, R160.reuse, R82, R24 ;  /* 0x00000052a03c723c */ /* 0x040ff00000001818 */
[C---:B------:R-:W-:Y:S08]  /*2500*/  HMMA.16816.F32 R44, R160.reuse, R104, R12 ;  /* 0x00000068a02c723c */ /* 0x040ff0000000180c */
[C---:B------:R-:W-:Y:S01]  /*2510*/  HMMA.16816.F32 R24, R160.reuse, R106, R8 ;  /* 0x0000006aa018723c */ /* 0x040fe20000001808 */
[----:B------:R-:W2:Y:S07]  /*2520*/  LDSM.16.M88.4 R8, [R227] ;  /* 0x00000000e308783b */ /* 0x000eae0000000200 */
[----:B------:R-:W-:Y:S08]  /*2530*/  HMMA.16816.F32 R56, R160, R84, R20 ;  /* 0x00000054a038723c */ /* 0x000ff00000001814 */
[C---:B------:R-:W-:Y:S08]  /*2540*/  HMMA.16816.F32 R20, R184.reuse, R48, R92 ;  /* 0x00000030b814723c */ /* 0x040ff0000000185c */
[C---:B-----5:R-:W-:Y:S08]  /*2550*/  HMMA.16816.F32 R76, R184.reuse, R40, R76 ;  /* 0x00000028b84c723c */ /* 0x060ff0000000184c */
[C---:B------:R-:W-:Y:S01]  /*2560*/  HMMA.16816.F32 R68, R184.reuse, R42, R68 ;  /* 0x0000002ab844723c */ /* 0x040fe20000001844 */
[----:B------:R-:W3:Y:S07]  /*2570*/  LDSM.16.M88.4 R40, [R227+0x800] ;  /* 0x00080000e328783b */ /* 0x000eee0000000200 */
[C---:B------:R-:W-:Y:S08]  /*2580*/  HMMA.16816.F32 R92, R184.reuse, R36, R64 ;  /* 0x00000024b85c723c */ /* 0x040ff00000001840 */
[----:B------:R-:W-:Y:S01]  /*2590*/  HMMA.16816.F32 R64, R184, R38, R60 ;  /* 0x00000026b840723c */ /* 0x000fe2000000183c */
[----:B------:R-:W5:Y:S07]  /*25a0*/  LDSM.16.M88.4 R36, [R227+0x1000] ;  /* 0x00100000e324783b */ /* 0x000f6e0000000200 */
[----:B------:R-:W-:Y:S08]  /*25b0*/  HMMA.16816.F32 R52, R160, R86, R16 ;  /* 0x00000056a034723c */ /* 0x000ff00000001810 */
[C---:B------:R-:W-:Y:S08]  /*25c0*/  HMMA.16816.F32 R12, R184.reuse, R72, R100 ;  /* 0x00000048b80c723c */ /* 0x040ff00000001864 */
[C---:B------:R-:W-:Y:S08]  /*25d0*/  HMMA.16816.F32 R16, R184.reuse, R50, R88 ;  /* 0x00000032b810723c */ /* 0x040ff00000001858 */
[C---:B------:R-:W-:Y:S08]  /*25e0*/  HMMA.16816.F32 R72, R184.reuse, R74, R96 ;  /* 0x0000004ab848723c */ /* 0x040ff00000001860 */
[C---:B-1----:R-:W-:Y:S01]  /*25f0*/  HMMA.16816.F32 R80, R184.reuse, R28, R44 ;  /* 0x0000001cb850723c */ /* 0x042fe2000000182c */
[----:B------:R-:W-:Y:S07]  /*2600*/  LDSM.16.M88.4 R44, [R227+0x2800] ;  /* 0x00280000e32c783b */ /* 0x000fee0000000200 */
[C---:B------:R-:W-:Y:S01]  /*2610*/  HMMA.16816.F32 R60, R184.reuse, R30, R24 ;  /* 0x0000001eb83c723c */ /* 0x040fe20000001818 */
[----:B------:R-:W1:Y:S07]  /*2620*/  LDSM.16.M88.4 R28, [R227+0x2000] ;  /* 0x00200000e31c783b */ /* 0x000e6e0000000200 */
[C---:B------:R-:W-:Y:S01]  /*2630*/  HMMA.16816.F32 R88, R184.reuse, R32, R56 ;  /* 0x00000020b858723c */ /* 0x040fe20000001838 */
[----:B------:R-:W1:Y:S07]  /*2640*/  LDSM.16.M88.4 R56, [R227+0x1800] ;  /* 0x00180000e338783b */ /* 0x000e6e0000000200 */
[----:B------:R-:W-:Y:S01]  /*2650*/  HMMA.16816.F32 R84, R184, R34, R52 ;  /* 0x00000022b854723c */ /* 0x000fe20000001834 */
[----:B------:R-:W-:Y:S07]  /*2660*/  LDSM.16.M88.4 R32, [R224+0x10100] ;  /* 0x01010000e020783b */ /* 0x000fee0000000200 */
[C---:B--2---:R-:W-:Y:S08]  /*2670*/  HMMA.16816.F32 R52, R188.reuse, R8, R20 ;  /* 0x00000008bc34723c */ /* 0x044ff00000001814 */
[C---:B------:R-:W-:Y:S08]  /*2680*/  HMMA.16816.F32 R48, R188.reuse, R10, R16 ;  /* 0x0000000abc30723c */ /* 0x040ff00000001810 */
[C---:B---3--:R-:W-:Y:S08]  /*2690*/  HMMA.16816.F32 R24, R188.reuse, R40, R12 ;  /* 0x00000028bc18723c */ /* 0x048ff0000000180c */
[C---:B------:R-:W-:Y:S01]  /*26a0*/  HMMA.16816.F32 R20, R188.reuse, R42, R72 ;  /* 0x0000002abc14723c */ /* 0x040fe20000001848 */
[----:B------:R-:W2:Y:S07]  /*26b0*/  LDSM.16.M88.4 R40, [R224+0xf100] ;  /* 0x00f10000e028783b */ /* 0x000eae0000000200 */
[C---:B-----5:R-:W-:Y:S08]  /*26c0*/  HMMA.16816.F32 R16, R188.reuse, R36, R76 ;  /* 0x00000024bc10723c */ /* 0x060ff0000000184c */
[C---:B------:R-:W-:Y:S01]  /*26d0*/  HMMA.16816.F32 R12, R188.reuse, R38, R68 ;  /* 0x00000026bc0c723c */ /* 0x040fe20000001844 */
[----:B------:R-:W3:Y:S07]  /*26e0*/  LDSM.16.M88.4 R36, [R224+0xf900] ;  /* 0x00f90000e024783b */ /* 0x000eee0000000200 */
[C---:B-1----:R-:W-:Y:S08]  /*26f0*/  HMMA.16816.F32 R76, R188.reuse, R28, R88 ;  /* 0x0000001cbc4c723c */ /* 0x042ff00000001858 */
[C---:B------:R-:W-:Y:S01]  /*2700*/  HMMA.16816.F32 R84, R188.reuse, R30, R84 ;  /* 0x0000001ebc54723c */ /* 0x040fe20000001854 */
[----:B------:R-:W1:Y:S07]  /*2710*/  LDSM.16.M88.4 R28, [R224+0x10900] ;  /* 0x01090000e01c783b */ /* 0x000e6e0000000200 */
[C---:B------:R-:W-:Y:S08]  /*2720*/  HMMA.16816.F32 R8, R188.reuse, R56, R92 ;  /* 0x00000038bc08723c */ /* 0x040ff0000000185c */
[C---:B------:R-:W-:Y:S01]  /*2730*/  HMMA.16816.F32 R56, R188.reuse, R58, R64 ;  /* 0x0000003abc38723c */ /* 0x040fe20000001840 */
[----:B------:R-:W5:Y:S07]  /*2740*/  LDSM.16.M88.4 R64, [R224+0x11100] ;  /* 0x01110000e040783b */ /* 0x000f6e0000000200 */
[C---:B------:R-:W-:Y:S08]  /*2750*/  HMMA.16816.F32 R104, R188.reuse, R44, R80 ;  /* 0x0000002cbc68723c */ /* 0x040ff00000001850 */
[----:B------:R-:W-:Y:S01]  /*2760*/  HMMA.16816.F32 R92, R188, R46, R60 ;  /* 0x0000002ebc5c723c */ /* 0x000fe2000000183c */
[----:B------:R-:W1:Y:S07]  /*2770*/  LDSM.16.M88.4 R60, [R224+0x11900] ;  /* 0x01190000e03c783b */ /* 0x000e6e0000000200 */
[C---:B--2---:R-:W-:Y:S01]  /*2780*/  HMMA.16816.F32 R100, R192.reuse, R40, R52 ;  /* 0x00000028c064723c */ /* 0x044fe20000001834 */
[----:B------:R-:W2:Y:S07]  /*2790*/  LDSM.16.M88.4 R52, [R231+0x3000] ;  /* 0x00300000e734783b */ /* 0x000eae0000000200 */
[C---:B------:R-:W-:Y:S01]  /*27a0*/  HMMA.16816.F32 R88, R192.reuse, R42, R48 ;  /* 0x0000002ac058723c */ /* 0x040fe20000001830 */
[----:B------:R-:W2:Y:S04]  /*27b0*/  LDSM.16.M88.4 R40, [R231+0x4000] ;  /* 0x00400000e728783b */ /* 0x000ea80000000200 */
[----:B------:R-:W-:Y:S03]  /*27c0*/  LDSM.16.M88.4 R48, [R231+0x3800] ;  /* 0x00380000e730783b */ /* 0x000fe60000000200 */
[C---:B---3--:R-:W-:Y:S08]  /*27d0*/  HMMA.16816.F32 R96, R192.reuse, R36, R24 ;  /* 0x00000024c060723c */ /* 0x048ff00000001818 */
[C---:B------:R-:W-:Y:S01]  /*27e0*/  HMMA.16816.F32 R80, R192.reuse, R38, R20 ;  /* 0x00000026c050723c */ /* 0x040fe20000001814 */
[----:B------:R-:W3:Y:S07]  /*27f0*/  LDSM.16.M88.4 R36, [R231+0x4800] ;  /* 0x00480000e724783b */ /* 0x000eee0000000200 */
[C---:B------:R-:W-:Y:S08]  /*2800*/  HMMA.16816.F32 R72, R192.reuse, R32, R16 ;  /* 0x00000020c048723c */ /* 0x040ff00000001810 */
[C---:B-1----:R-:W-:Y:S08]  /*2810*/  HMMA.16816.F32 R44, R192.reuse, R28, R8 ;  /* 0x0000001cc02c723c */ /* 0x042ff00000001808 */
[C---:B------:R-:W-:Y:S01]  /*2820*/  HMMA.16816.F32 R24, R192.reuse, R30, R56 ;  /* 0x0000001ec018723c */ /* 0x040fe20000001838 */
[----:B------:R-:W-:Y:S07]  /*2830*/  LDSM.16.M88.4 R28, [R231+0x5800] ;  /* 0x00580000e71c783b */ /* 0x000fee0000000200 */
[C---:B------:R-:W-:Y:S01]  /*2840*/  HMMA.16816.F32 R68, R192.reuse, R34, R12 ;  /* 0x00000022c044723c */ /* 0x040fe2000000180c */
[----:B------:R-:W1:Y:S07]  /*2850*/  LDSM.16.M88.4 R32, [R231+0x5000] ;  /* 0x00500000e720783b */ /* 0x000e6e0000000200 */
[C---:B-----5:R-:W-:Y:S08]  /*2860*/  HMMA.16816.F32 R20, R192.reuse, R64, R76 ;  /* 0x00000040c014723c */ /* 0x060ff0000000184c */
[C---:B------:R-:W-:Y:S08]  /*2870*/  HMMA.16816.F32 R12, R192.reuse, R60, R104 ;  /* 0x0000003cc00c723c */ /* 0x040ff00000001868 */
[----:B------:R-:W-:Y:S08]  /*2880*/  HMMA.16816.F32 R8, R192, R62, R92 ;  /* 0x0000003ec008723c */ /* 0x000ff0000000185c */
[C---:B--2---:R-:W-:Y:S08]  /*2890*/  HMMA.16816.F32 R76, R196.reuse, R54, R88 ;  /* 0x00000036c44c723c */ /* 0x044ff00000001858 */
[C---:B------:R-:W-:Y:S01]  /*28a0*/  HMMA.16816.F32 R60, R196.reuse, R52, R100 ;  /* 0x00000034c43c723c */ /* 0x040fe20000001864 */
[----:B------:R-:W2:Y:S07]  /*28b0*/  LDSM.16.M88.4 R52, [R230+0xf100] ;  /* 0x00f10000e634783b */ /* 0x000eae0000000200 */
[C---:B------:R-:W-:Y:S08]  /*28c0*/  HMMA.16816.F32 R92, R196.reuse, R40, R72 ;  /* 0x00000028c45c723c */ /* 0x040ff00000001848 */
[C---:B---3--:R-:W-:Y:S01]  /*28d0*/  HMMA.16816.F32 R88, R196.reuse, R36, R44 ;  /* 0x00000024c458723c */ /* 0x048fe2000000182c */
[----:B------:R-:W3:Y:S07]  /*28e0*/  LDSM.16.M88.4 R44, [R230+0xf900] ;  /* 0x00f90000e62c783b */ /* 0x000eee0000000200 */
[----:B------:R-:W-:Y:S01]  /*28f0*/  HMMA.16816.F32 R72, R196, R38, R24 ;  /* 0x00000026c448723c */ /* 0x000fe20000001818 */
[----:B------:R-:W5:Y:S04]  /*2900*/  LDSM.16.M88.4 R24, [R230+0x10100] ;  /* 0x01010000e618783b */ /* 0x000f680000000200 */
[----:B------:R-:W-:Y:S03]  /*2910*/  LDSM.16.M88.4 R36, [R230+0x11900] ;  /* 0x01190000e624783b */ /* 0x000fe60000000200 */
[----:B------:R-:W-:Y:S08]  /*2920*/  HMMA.16816.F32 R16, R192, R66, R84 ;  /* 0x00000042c010723c */ /* 0x000ff00000001854 */
[C---:B------:R-:W-:Y:S08]  /*2930*/  HMMA.16816.F32 R96, R196.reuse, R48, R96 ;  /* 0x00000030c460723c */ /* 0x040ff00000001860 */
[C---:B------:R-:W-:Y:S01]  /*2940*/  HMMA.16816.F32 R84, R196.reuse, R50, R80 ;  /* 0x00000032c454723c */ /* 0x040fe20000001850 */
[----:B------:R-:W2:Y:S07]  /*2950*/  LDSM.16.M88.4 R48, [R230+0x10900] ;  /* 0x01090000e630783b */ /* 0x000eae0000000200 */
[C---:B------:R-:W-:Y:S01]  /*2960*/  HMMA.16816.F32 R80, R196.reuse, R42, R68 ;  /* 0x0000002ac450723c */ /* 0x040fe20000001844 */
[----:B------:R-:W3:Y:S07]  /*2970*/  LDSM.16.M88.4 R40, [R230+0x11100] ;  /* 0x01110000e628783b */ /* 0x000eee0000000200 */
[C---:B-1----:R-:W-:Y:S08]  /*2980*/  HMMA.16816.F32 R68, R196.reuse, R32, R20 ;  /* 0x00000020c444723c */ /* 0x042ff00000001814 */
[C---:B------:R-:W-:Y:S08]  /*2990*/  HMMA.16816.F32 R64, R196.reuse, R34, R16 ;  /* 0x00000022c440723c */ /* 0x040ff00000001810 */
[C---:B------:R-:W-:Y:S08]  /*29a0*/  HMMA.16816.F32 R56, R196.reuse, R28, R12 ;  /* 0x0000001cc438723c */ /* 0x040ff0000000180c */
[----:B------:R-:W-:Y:S01]  /*29b0*/  HMMA.16816.F32 R32, R196, R30, R8 ;  /* 0x0000001ec420723c */ /* 0x000fe20000001808 */
[----:B------:R-:W1:Y:S07]  /*29c0*/  LDSM.16.M88.4 R28, [R227+0x3000] ;  /* 0x00300000e31c783b */ /* 0x000e6e0000000200 */
[C---:B--2---:R-:W-:Y:S08]  /*29d0*/  HMMA.16816.F32 R16, R200.reuse, R54, R76 ;  /* 0x00000036c810723c */ /* 0x044ff0000000184c */
[C---:B---3--:R-:W-:Y:S08]  /*29e0*/  HMMA.16816.F32 R12, R200.reuse, R44, R96 ;  /* 0x0000002cc80c723c */ /* 0x048ff00000001860 */
[C---:B------:R-:W-:Y:S08]  /*29f0*/  HMMA.16816.F32 R8, R200.reuse, R46, R84 ;  /* 0x0000002ec808723c */ /* 0x040ff00000001854 */
[C---:B-----5:R-:W-:Y:S08]  /*2a00*/  HMMA.16816.F32 R44, R200.reuse, R24, R92 ;  /* 0x00000018c82c723c */ /* 0x060ff0000000185c */
[C---:B------:R-:W-:Y:S01]  /*2a10*/  HMMA.16816.F32 R76, R200.reuse, R26, R80 ;  /* 0x0000001ac84c723c */ /* 0x040fe20000001850 */
[----:B------:R-:W2:Y:S07]  /*2a20*/  LDSM.16.M88.4 R24, [R227+0x3800] ;  /* 0x00380000e318783b */ /* 0x000eae0000000200 */
[C---:B------:R-:W-:Y:S01]  /*2a30*/  HMMA.16816.F32 R20, R200.reuse, R52, R60 ;  /* 0x00000034c814723c */ /* 0x040fe2000000183c */
[----:B------:R-:W-:Y:S07]  /*2a40*/  LDSM.16.M88.4 R52, [R227+0x5800] ;  /* 0x00580000e334783b */ /* 0x000fee0000000200 */
[C---:B------:R-:W-:Y:S08]  /*2a50*/  HMMA.16816.F32 R92, R200.reuse, R48, R88 ;  /* 0x00000030c85c723c */ /* 0x040ff00000001858 */
[C---:B------:R-:W-:Y:S01]  /*2a60*/  HMMA.16816.F32 R80, R200.reuse, R50, R72 ;  /* 0x00000032c850723c */ /* 0x040fe20000001848 */
[----:B------:R-:W3:Y:S07]  /*2a70*/  LDSM.16.M88.4 R48, [R227+0x4000] ;  /* 0x00400000e330783b */ /* 0x000eee0000000200 */
[C---:B------:R-:W-:Y:S08]  /*2a80*/  HMMA.16816.F32 R84, R200.reuse, R40, R68 ;  /* 0x00000028c854723c */ /* 0x040ff00000001844 */
[C---:B------:R-:W-:Y:S08]  /*2a90*/  HMMA.16816.F32 R88, R200.reuse, R36, R56 ;  /* 0x00000024c858723c */ /* 0x040ff00000001838 */
[C---:B------:R-:W-:Y:S01]  /*2aa0*/  HMMA.16816.F32 R68, R200.reuse, R38, R32 ;  /* 0x00000026c844723c */ /* 0x040fe20000001820 */
[----:B------:R-:W5:Y:S04]  /*2ab0*/  LDSM.16.M88.4 R36, [R227+0x5000] ;  /* 0x00500000e324783b */ /* 0x000f680000000200 */
[----:B------:R-:W-:Y:S03]  /*2ac0*/  LDSM.16.M88.4 R32, [R224+0x12100] ;  /* 0x01210000e020783b */ /* 0x000fe60000000200 */
[----:B------:R-:W-:Y:S01]  /*2ad0*/  HMMA.16816.F32 R72, R200, R42, R64 ;  /* 0x0000002ac848723c */ /* 0x000fe20000001840 */
[----:B------:R-:W-:Y:S07]  /*2ae0*/  LDSM.16.M88.4 R40, [R227+0x4800] ;  /* 0x00480000e328783b */ /* 0x000fee0000000200 */
[C---:B-1----:R-:W-:Y:S08]  /*2af0*/  HMMA.16816.F32 R64, R204.reuse, R28, R20 ;  /* 0x0000001ccc40723c */ /* 0x042ff00000001814 */
[C---:B--2---:R-:W-:Y:S08]  /*2b00*/  HMMA.16816.F32 R56, R204.reuse, R24, R12 ;  /* 0x00000018cc38723c */ /* 0x044ff0000000180c */
[C---:B------:R-:W-:Y:S01]  /*2b10*/  HMMA.16816.F32 R20, R204.reuse, R26, R8 ;  /* 0x0000001acc14723c */ /* 0x040fe20000001808 */
[----:B------:R-:W1:Y:S07]  /*2b20*/  LDSM.16.M88.4 R24, [R224+0x13100] ;  /* 0x01310000e018783b */ /* 0x000e6e0000000200 */
[C---:B------:R-:W-:Y:S01]  /*2b30*/  HMMA.16816.F32 R60, R204.reuse, R30, R16 ;  /* 0x0000001ecc3c723c */ /* 0x040fe20000001810 */
[----:B------:R-:W2:Y:S07]  /*2b40*/  LDSM.16.M88.4 R28, [R224+0x12900] ;  /* 0x01290000e01c783b */ /* 0x000eae0000000200 */
[C---:B---3--:R-:W-:Y:S08]  /*2b50*/  HMMA.16816.F32 R16, R204.reuse, R48, R44 ;  /* 0x00000030cc10723c */ /* 0x048ff0000000182c */
[C---:B------:R-:W-:Y:S01]  /*2b60*/  HMMA.16816.F32 R12, R204.reuse, R50, R76 ;  /* 0x00000032cc0c723c */ /* 0x040fe2000000184c */
[----:B------:R-:W-:Y:S07]  /*2b70*/  LDSM.16.M88.4 R48, [R224+0x14100] ;  /* 0x01410000e030783b */ /* 0x000fee0000000200 */
[C---:B-----5:R-:W-:Y:S08]  /*2b80*/  HMMA.16816.F32 R44, R204.reuse, R36, R84 ;  /* 0x00000024cc2c723c */ /* 0x060ff00000001854 */
[C---:B------:R-:W-:Y:S01]  /*2b90*/  HMMA.16816.F32 R76, R204.reuse, R38, R72 ;  /* 0x00000026cc4c723c */ /* 0x040fe20000001848 */
[----:B------:R-:W3:Y:S07]  /*2ba0*/  LDSM.16.M88.4 R36, [R224+0x13900] ;  /* 0x01390000e024783b */ /* 0x000eee0000000200 */
[----:B------:R-:W-:Y:S08]  /*2bb0*/  HMMA.16816.F32 R96, R204, R54, R68 ;  /* 0x00000036cc60723c */ /* 0x000ff00000001844 */
[----:B-1----:R-:W-:Y:S01]  /*2bc0*/  HMMA.16816.F32 R68, R208, R24, R16 ;  /* 0x00000018d044723c */ /* 0x002fe20000001810 */
[----:B------:R-:W1:Y:S07]  /*2bd0*/  LDSM.16.M88.4 R16, [R231+0x7000] ;  /* 0x00700000e710783b */ /* 0x000e6e0000000200 */
[C---:B------:R-:W-:Y:S08]  /*2be0*/  HMMA.16816.F32 R8, R204.reuse, R40, R92 ;  /* 0x00000028cc08723c */ /* 0x040ff0000000185c */
[----:B------:R-:W-:Y:S08]  /*2bf0*/  HMMA.16816.F32 R40, R204, R42, R80 ;  /* 0x0000002acc28723c */ /* 0x000ff00000001850 */
[C---:B--2---:R-:W-:Y:S01]  /*2c00*/  HMMA.16816.F32 R80, R208.reuse, R28, R56 ;  /* 0x0000001cd050723c */ /* 0x044fe20000001838 */
[----:B------:R-:W2:Y:S07]  /*2c10*/  LDSM.16.M88.4 R56, [R224+0x14900] ;  /* 0x01490000e038783b */ /* 0x000eae0000000200 */
[C---:B------:R-:W-:Y:S08]  /*2c20*/  HMMA.16816.F32 R84, R208.reuse, R32, R64 ;  /* 0x00000020d054723c */ /* 0x040ff00000001840 */
[C---:B------:R-:W-:Y:S01]  /*2c30*/  HMMA.16816.F32 R92, R208.reuse, R34, R60 ;  /* 0x00000022d05c723c */ /* 0x040fe2000000183c */
[----:B------:R-:W5:Y:S07]  /*2c40*/  LDSM.16.M88.4 R60, [R231+0x6000] ;  /* 0x00600000e73c783b */ /* 0x000f6e0000000200 */
[C---:B------:R-:W-:Y:S01]  /*2c50*/  HMMA.16816.F32 R64, R208.reuse, R26, R12 ;  /* 0x0000001ad040723c */ /* 0x040fe2000000180c */
[----:B------:R-:W1:Y:S07]  /*2c60*/  LDSM.16.M88.4 R12, [R231+0x7800] ;  /* 0x00780000e70c783b */ /* 0x000e6e0000000200 */
[----:B------:R-:W-:Y:S01]  /*2c70*/  HMMA.16816.F32 R72, R208, R30, R20 ;  /* 0x0000001ed048723c */ /* 0x000fe20000001814 */
[----:B------:R-:W1:Y:S04]  /*2c80*/  LDSM.16.M88.4 R20, [R231+0x6800] ;  /* 0x00680000e714783b */ /* 0x000e680000000200 */
[----:B------:R-:W1:Y:S03]  /*2c90*/  LDSM.16.M88.4 R28, [R231+0x8000] ;  /* 0x00800000e71c783b */ /* 0x000e660000000200 */
[----:B------:R-:W-:Y:S08]  /*2ca0*/  HMMA.16816.F32 R88, R204, R52, R88 ;  /* 0x00000034cc58723c */ /* 0x000ff00000001858 */
[C---:B---3--:R-:W-:Y:S08]  /*2cb0*/  HMMA.16816.F32 R52, R208.reuse, R36, R8 ;  /* 0x00000024d034723c */ /* 0x048ff00000001808 */
[C---:B------:R-:W-:Y:S01]  /*2cc0*/  HMMA.16816.F32 R8, R208.reuse, R38, R40 ;  /* 0x00000026d008723c */ /* 0x040fe20000001828 */
[----:B------:R-:W3:Y:S07]  /*2cd0*/  LDSM.16.M88.4 R40, [R231+0x8800] ;  /* 0x00880000e728783b */ /* 0x000eee0000000200 */
[C---:B------:R-:W-:Y:S08]  /*2ce0*/  HMMA.16816.F32 R24, R208.reuse, R48, R44 ;  /* 0x00000030d018723c */ /* 0x040ff0000000182c */
[----:B------:R-:W-:Y:S01]  /*2cf0*/  HMMA.16816.F32 R36, R208, R50, R76 ;  /* 0x00000032d024723c */ /* 0x000fe2000000184c */
[----:B------:R-:W3:Y:S04]  /*2d00*/  LDSM.16.M88.4 R48, [R230+0x12100] ;  /* 0x01210000e630783b */ /* 0x000ee80000000200 */
[----:B------:R-:W-:Y:S03]  /*2d10*/  LDSM.16.M88.4 R76, [R230+0x14900] ;  /* 0x01490000e64c783b */ /* 0x000fe60000000200 */
[C---:B-1----:R-:W-:Y:S01]  /*2d20*/  HMMA.16816.F32 R112, R212.reuse, R16, R68 ;  /* 0x00000010d470723c */ /* 0x042fe20000001844 */
[----:B------:R-:W-:Y:S07]  /*2d30*/  LDSM.16.M88.4 R68, [R227+0x6800] ;  /* 0x00680000e344783b */ /* 0x000fee0000000200 */
[----:B------:R-:W-:Y:S01]  /*2d40*/  HMMA.16816.F32 R108, R212, R18, R64 ;  /* 0x00000012d46c723c */ /* 0x000fe20000001840 */
[----:B------:R-:W1:Y:S07]  /*2d50*/  LDSM.16.M88.4 R16, [R230+0x12900] ;  /* 0x01290000e610783b */ /* 0x000e6e0000000200 */
[C---:B--2---:R-:W-:Y:S08]  /*2d60*/  HMMA.16816.F32 R32, R208.reuse, R56, R88 ;  /* 0x00000038d020723c */ /* 0x044ff00000001858 */
[----:B------:R-:W-:Y:S08]  /*2d70*/  HMMA.16816.F32 R44, R208, R58, R96 ;  /* 0x0000003ad02c723c */ /* 0x000ff00000001860 */
[C---:B-----5:R-:W-:Y:S08]  /*2d80*/  HMMA.16816.F32 R56, R212.reuse, R60, R84 ;  /* 0x0000003cd438723c */ /* 0x060ff00000001854 */
[C---:B------:R-:W-:Y:S08]  /*2d90*/  HMMA.16816.F32 R60, R212.reuse, R62, R92 ;  /* 0x0000003ed43c723c */ /* 0x040ff0000000185c */
[C---:B------:R-:W-:Y:S08]  /*2da0*/  HMMA.16816.F32 R100, R212.reuse, R12, R52 ;  /* 0x0000000cd464723c */ /* 0x040ff00000001834 */
[C---:B------:R-:W-:Y:S01]  /*2db0*/  HMMA.16816.F32 R96, R212.reuse, R14, R8 ;  /* 0x0000000ed460723c */ /* 0x040fe20000001808 */
[----:B------:R-:W2:Y:S04]  /*2dc0*/  LDSM.16.M88.4 R12, [R230+0x13100] ;  /* 0x01310000e60c783b */ /* 0x000ea80000000200 */
[----:B------:R-:W5:Y:S03]  /*2dd0*/  LDSM.16.M88.4 R8, [R230+0x13900] ;  /* 0x01390000e608783b */ /* 0x000f660000000200 */
[C---:B------:R-:W-:Y:S08]  /*2de0*/  HMMA.16816.F32 R104, R212.reuse, R20, R80 ;  /* 0x00000014d468723c */ /* 0x040ff00000001850 */
[C---:B------:R-:W-:Y:S01]  /*2df0*/  HMMA.16816.F32 R84, R212.reuse, R22, R72 ;  /* 0x00000016d454723c */ /* 0x040fe20000001848 */
[----:B------:R-:W-:Y:S07]  /*2e00*/  LDSM.16.M88.4 R72, [R227+0x6000] ;  /* 0x00600000e348783b */ /* 0x000fee0000000200 */
[C---:B------:R-:W-:Y:S01]  /*2e10*/  HMMA.16816.F32 R20, R212.reuse, R28, R24 ;  /* 0x0000001cd414723c */ /* 0x040fe20000001818 */
[----:B------:R-:W1:Y:S07]  /*2e20*/  LDSM.16.M88.4 R24, [R230+0x14100] ;  /* 0x01410000e618783b */ /* 0x000e6e0000000200 */
[C---:B------:R-:W-:Y:S08]  /*2e30*/  HMMA.16816.F32 R92, R212.reuse, R30, R36 ;  /* 0x0000001ed45c723c */ /* 0x040ff00000001824 */
[C---:B---3--:R-:W-:Y:S08]  /*2e40*/  HMMA.16816.F32 R88, R212.reuse, R40, R32 ;  /* 0x00000028d458723c */ /* 0x048ff00000001820 */
[----:B------:R-:W-:Y:S08]  /*2e50*/  HMMA.16816.F32 R80, R212, R42, R44 ;  /* 0x0000002ad450723c */ /* 0x000ff0000000182c */
[C---:B------:R-:W-:Y:S08]  /*2e60*/  HMMA.16816.F32 R64, R216.reuse, R48, R56 ;  /* 0x00000030d840723c */ /* 0x040ff00000001838 */
[C---:B------:R-:W-:Y:S01]  /*2e70*/  HMMA.16816.F32 R56, R216.reuse, R50, R60 ;  /* 0x00000032d838723c */ /* 0x040fe2000000183c */
[----:B------:R-:W3:Y:S04]  /*2e80*/  LDSM.16.M88.4 R60, [R227+0x7000] ;  /* 0x00700000e33c783b */ /* 0x000ee80000000200 */
[----:B------:R-:W3:Y:S03]  /*2e90*/  LDSM.16.M88.4 R48, [R227+0x7800] ;  /* 0x00780000e330783b */ /* 0x000ee60000000200 */
[C---:B-1----:R-:W-:Y:S01]  /*2ea0*/  HMMA.16816.F32 R52, R216.reuse, R16, R104 ;  /* 0x00000010d834723c */ /* 0x042fe20000001868 */
[----:B------:R-:W-:Y:S07]  /*2eb0*/  LDSM.16.M88.4 R104, [R227+0x8800] ;  /* 0x00880000e368783b */ /* 0x000fee0000000200 */
[----:B------:R-:W-:Y:S01]  /*2ec0*/  HMMA.16816.F32 R44, R216, R18, R84 ;  /* 0x00000012d82c723c */ /* 0x000fe20000001854 */
[----:B------:R-:W1:Y:S01]  /*2ed0*/  LDSM.16.M88.4 R84, [R227+0x8000] ;  /* 0x00800000e354783b */ /* 0x000e620000000200 */
[----:B------:R-:W-:-:S06]  /*2ee0*/  DEPBAR.LE SB0, 0x0 ;  /* 0x000080000000791a */ /* 0x000fcc0000000000 */
[C---:B--2---:R-:W-:Y:S08]  /*2ef0*/  HMMA.16816.F32 R40, R216.reuse, R12, R112 ;  /* 0x0000000cd828723c */ /* 0x044ff00000001870 */
[C---:B------:R-:W-:Y:S08]  /*2f00*/  HMMA.16816.F32 R36, R216.reuse, R14, R108 ;  /* 0x0000000ed824723c */ /* 0x040ff0000000186c */
[C---:B-----5:R-:W-:Y:S08]  /*2f10*/  HMMA.16816.F32 R32, R216.reuse, R8, R100 ;  /* 0x00000008d820723c */ /* 0x060ff00000001864 */
        /* <DEDUP_REMOVED lines=8> */
[C---:B------:R-:W-:Y:S08]  /*2fa0*/  HMMA.16816.F32 R56, R220.reuse, R74, R56 ;  /* 0x0000004adc38723c */ /* 0x040ff00000001838 */
[C---:B------:R-:W-:Y:S08]  /*2fb0*/  HMMA.16816.F32 R52, R220.reuse, R68, R52 ;  /* 0x00000044dc34723c */ /* 0x040ff00000001834 */
[C---:B------:R-:W-:Y:S08]  /*2fc0*/  HMMA.16816.F32 R44, R220.reuse, R70, R44 ;  /* 0x00000046dc2c723c */ /* 0x040ff0000000182c */
[C---:B------:R-:W-:Y:S08]  /*2fd0*/  HMMA.16816.F32 R32, R220.reuse, R48, R32 ;  /* 0x00000030dc20723c */ /* 0x040ff00000001820 */
[C---:B------:R-:W-:Y:S08]  /*2fe0*/  HMMA.16816.F32 R28, R220.reuse, R50, R28 ;  /* 0x00000032dc1c723c */ /* 0x040ff0000000181c */
[C---:B-1----:R-:W-:Y:S08]  /*2ff0*/  HMMA.16816.F32 R20, R220.reuse, R84, R20 ;  /* 0x00000054dc14723c */ /* 0x042ff00000001814 */
[C---:B------:R-:W-:Y:S08]  /*3000*/  HMMA.16816.F32 R16, R220.reuse, R86, R16 ;  /* 0x00000056dc10723c */ /* 0x040ff00000001810 */
[C---:B------:R-:W-:Y:S08]  /*3010*/  HMMA.16816.F32 R24, R220.reuse, R104, R12 ;  /* 0x00000068dc18723c */ /* 0x040ff0000000180c */
[----:B------:R-:W-:Y:S01]  /*3020*/  HMMA.16816.F32 R36, R220, R106, R8 ;  /* 0x0000006adc24723c */ /* 0x000fe20000001808 */
[----:B------:R-:W-:Y:S06]  /*3030*/  BAR.SYNC.DEFER_BLOCKING 0x0 ;  /* 0x0000000000007b1d */ /* 0x000fec0000010000 */
[----:B------:R-:W-:Y:S05]  /*3040*/  @!P0 BRA `(.L_x_503) ;  /* 0x000001f000008947 */ /* 0x000fea0003800000 */
[----:B----4-:R-:W-:Y:S02]  /*3050*/  UIADD3 UR5, UR20, -0x2, URZ ;  /* 0xfffffffe14057890 */ /* 0x010fe4000fffe03f */
[----:B------:R-:W-:-:S02]  /*3060*/  USHF.L.U32 UR24, UR6, 0x6, URZ ;  /* 0x0000000606187899 */ /* 0x000fc4000800063f */
[----:B------:R-:W-:Y:S02]  /*3070*/  USHF.R.S32.HI UR4, URZ, 0x1f, UR5 ;  /* 0x0000001f3f047899 */ /* 0x000fe40008011405 */
[----:B------:R-:W-:Y:S01]  /*3080*/  UIMAD UR23, UR23, UR5, URZ ;  /* 0x00000005171772a4 */ /* 0x000fe2000f8e023f */
[----:B------:R-:W-:Y:S01]  /*3090*/  IMAD.WIDE.U32 R8, R116, UR5, R122 ;  /* 0x0000000574087c25 */ /* 0x000fe2000f8e007a */
[----:B------:R-:W-:Y:S02]  /*30a0*/  USHF.L.U64.HI UR6, UR6, 0x6, UR7 ;  /* 0x0000000606067899 */ /* 0x000fe40008010207 */
[----:B------:R-:W-:Y:S01]  /*30b0*/  UIMAD UR4, UR4, UR26, UR23 ;  /* 0x0000001a040472a4 */ /* 0x000fe2000f8e0217 */
[----:B------:R-:W-:Y:S01]  /*30c0*/  IMAD.U32 R12, RZ, RZ, UR24 ;  /* 0x00000018ff0c7e24 */ /* 0x000fe2000f8e00ff */
[----:B------:R-:W-:-:S04]  /*30d0*/  LEA R6, P5, R8, c[0x0][0x1c8], 0x1 ;  /* 0x0000720008067a11 */ /* 0x000fc800078a08ff */
[----:B------:R-:W-:Y:S02]  /*30e0*/  IADD3 R2, R9, UR4, RZ ;  /* 0x0000000409027c10 */ /* 0x000fe4000fffe0ff */
[----:B------:R-:W-:Y:S02]  /*30f0*/  IADD3 R14, P1, P0, R12, 0x80, R6 ;  /* 0x000000800c0e7810 */ /* 0x000fe4000783e006 */
[----:B------:R-:W-:Y:S02]  /*3100*/  LEA.HI.X R7, R8, c[0x0][0x1cc], R2, 0x1, P5 ;  /* 0x0000730008077a11 */ /* 0x000fe400028f0c02 */
[----:B------:R-:W-:Y:S02]  /*3110*/  IADD3 R8, P6, R6, UR24, RZ ;  /* 0x0000001806087c10 */ /* 0x000fe4000ffde0ff */
[----:B------:R-:W-:Y:S01]  /*3120*/  IADD3.X R15, RZ, UR6, R7, P1, P0 ;  /* 0x00000006ff0f7c10 */ /* 0x000fe20008fe0407 */
[----:B------:R-:W-:Y:S01]  /*3130*/  @!PT LDS RZ, [RZ] ;  /* 0x00000000fffff984 */ /* 0x000fe20000000800 */
[----:B------:R-:W-:Y:S01]  /*3140*/  @!PT LDS RZ, [RZ] ;  /* 0x00000000fffff984 */ /* 0x000fe20000000800 */
[----:B------:R-:W-:Y:S01]  /*3150*/  @!PT LDS RZ, [RZ] ;  /* 0x00000000fffff984 */ /* 0x000fe20000000800 */
[----:B------:R1:W-:Y:S01]  /*3160*/  LDGSTS.E.BYPASS.LTC128B.128 [R249+0xc100], [R6.64], !P4 ;  /* 0x0c10000006f97fae */ /* 0x0003e2000e101d52 */
[----:B------:R-:W-:-:S02]  /*3170*/  IADD3 R12, P5, P1, R12, 0x100, R6 ;  /* 0x000001000c0c7810 */ /* 0x000fc400079be006 */
[----:B------:R-:W-:Y:S01]  /*3180*/  IADD3 R10, P0, R8, UR24, RZ ;  /* 0x00000018080a7c10 */ /* 0x000fe2000ff1e0ff */
[----:B------:R1:W-:Y:S01]  /*3190*/  LDGSTS.E.BYPASS.LTC128B.128 [R249+0xf100], [R6.64+0x80], !P3 ;  /* 0x0f10008006f97fae */ /* 0x0003e2000d901d52 */
[----:B------:R-:W-:Y:S02]  /*31a0*/  IADD3.X R9, R7, UR6, RZ, P6, !PT ;  /* 0x0000000607097c10 */ /* 0x000fe4000b7fe4ff */
[----:B------:R-:W-:Y:S01]  /*31b0*/  IADD3.X R13, RZ, UR6, R7, P5, P1 ;  /* 0x00000006ff0d7c10 */ /* 0x000fe2000afe2407 */
[----:B------:R1:W-:Y:S01]  /*31c0*/  LDGSTS.E.BYPASS.LTC128B.128 [R249+0x12100], [R6.64+0x100], !P2 ;  /* 0x1210010006f97fae */ /* 0x0003e2000d101d52 */
[----:B------:R-:W-:-:S03]  /*31d0*/  IADD3.X R11, R9, UR6, RZ, P0, !PT ;  /* 0x00000006090b7c10 */ /* 0x000fc600087fe4ff */
[----:B------:R1:W-:Y:S04]  /*31e0*/  LDGSTS.E.BYPASS.LTC128B.128 [R249+0xd100], [R8.64], !P4 ;  /* 0x0d10000008f97fae */ /* 0x0003e8000e101d52 */
[----:B------:R1:W-:Y:S04]  /*31f0*/  LDGSTS.E.BYPASS.LTC128B.128 [R249+0x10100], [R14.64], !P3 ;  /* 0x101000000ef97fae */ /* 0x0003e8000d901d52 */
[----:B------:R1:W-:Y:S04]  /*3200*/  LDGSTS.E.BYPASS.LTC128B.128 [R249+0x13100], [R12.64], !P2 ;  /* 0x131000000cf97fae */ /* 0x0003e8000d101d52 */
[----:B------:R1:W-:Y:S04]  /*3210*/  LDGSTS.E.BYPASS.LTC128B.128 [R249+0xe100], [R10.64], !P4 ;  /* 0x0e1000000af97fae */ /* 0x0003e8000e101d52 */
[----:B------:R1:W-:Y:S04]  /*3220*/  LDGSTS.E.BYPASS.LTC128B.128 [R249+0x11100], [R10.64+0x80], !P3 ;  /* 0x111000800af97fae */ /* 0x0003e8000d901d52 */
[----:B------:R1:W-:Y:S02]  /*3230*/  LDGSTS.E.BYPASS.LTC128B.128 [R249+0x14100], [R10.64+0x100], !P2 ;  /* 0x141001000af97fae */ /* 0x0003e4000d101d52 */
.L_x_503:
[----:B----4-:R-:W-:Y:S01]  /*3240*/  FMUL.FTZ R2, R32, c[0x0][0x320] ;  /* 0x0000c80020027a20 */ /* 0x010fe20000410000 */
[----:B-1----:R-:W-:Y:S01]  /*3250*/  LEA.HI R6, R119, R121, RZ, 0x2 ;  /* 0x0000007977067211 */ /* 0x002fe200078f10ff */
[----:B------:R-:W-:Y:S01]  /*3260*/  FMUL.FTZ R5, R42, c[0x0][0x320] ;  /* 0x0000c8002a057a20 */ /* 0x000fe20000410000 */
[----:B------:R-:W-:Y:S01]  /*3270*/  SHF.R.S32.HI R7, RZ, 0x1f, R117 ;  /* 0x0000001fff077819 */ /* 0x000fe20000011475 */
[----:B------:R1:W-:Y:S01]  /*3280*/  MUFU.TANH R169, R2 ;  /* 0x0000000200a97308 */ /* 0x0003e20000002400 */
[----:B------:R-:W-:Y:S01]  /*3290*/  FMUL.FTZ R8, R18, c[0x0][0x320] ;  /* 0x0000c80012087a20 */ /* 0x000fe20000410000 */
[----:B------:R-:W-:Y:S01]  /*32a0*/  PLOP3.LUT P1, PT, PT, PT, UP1, 0x80, 0x0 ;  /* 0x000000000000781c */ /* 0x000fe20003f2f018 */
[----:B------:R-:W-:Y:S01]  /*32b0*/  UIADD3 UR22, UR8, UR22, URZ ;  /* 0x0000001608167290 */ /* 0x000fe2000fffe03f */
[----:B------:R-:W-:Y:S01]  /*32c0*/  LEA.HI R7, R7, R117, RZ, 0x3 ;  /* 0x0000007507077211 */ /* 0x000fe200078f18ff */
[----:B------:R-:W-:Y:S01]  /*32d0*/  FMUL.FTZ R10, R19, c[0x0][0x320] ;  /* 0x0000c800130a7a20 */ /* 0x000fe20000410000 */
[----:B------:R-:W-:Y:S01]  /*32e0*/  PLOP3.LUT P0, PT, PT, PT, UP1, 0x80, 0x0 ;  /* 0x000000000000781c */ /* 0x000fe20003f0f018 */
[----:B------:R-:W-:Y:S01]  /*32f0*/  IMAD.SHL.U32 R225, R4, 0x2, RZ ;  /* 0x0000000204e17824 */ /* 0x000fe200078e00ff */
[----:B------:R2:W-:Y:S01]  /*3300*/  MUFU.TANH R94, R5 ;  /* 0x00000005005e7308 */ /* 0x0005e20000002400 */
[----:B------:R-:W-:Y:S01]  /*3310*/  LOP3.LUT R7, R7, 0xffffff8, RZ, 0xc0, !PT ;  /* 0x0ffffff807077812 */ /* 0x000fe200078ec0ff */
[----:B------:R-:W-:Y:S01]  /*3320*/  ULDC.64 UR4, c[0x0][0x2c8] ;  /* 0x0000b20000047ab9 */ /* 0x000fe20000000a00 */
[----:B------:R-:W-:Y:S01]  /*3330*/  IMAD R226, R3, 0x2, R225 ;  /* 0x0000000203e27824 */ /* 0x000fe200078e02e1 */
[C---:B------:R-:W-:Y:S01]  /*3340*/  LEA R229, R0.reuse, R225, 0x1 ;  /* 0x000000e100e57211 */ /* 0x040fe200078e08ff */
[----:B------:R-:W-:Y:S01]  /*3350*/  UIMAD.WIDE.U32 UR6, UR21, UR4, URZ ;  /* 0x00000004150672a5 */ /* 0x000fe2000f8e003f */
[----:B------:R-:W-:Y:S01]  /*3360*/  IADD3 R9, R117, -R7, RZ ;  /* 0x8000000775097210 */ /* 0x000fe20007ffe0ff */
[----:B------:R-:W-:Y:S01]  /*3370*/  IMAD R228, R0, 0x2, R226 ;  /* 0x0000000200e47824 */ /* 0x000fe200078e02e2 */
[----:B------:R-:W-:Y:S01]  /*3380*/  LDSM.16.MT88.4 R72, [R226+0x3100] ;  /* 0x00310000e248783b */ /* 0x000fe20000004200 */
[----:B-1----:R-:W-:Y:S01]  /*3390*/  FMUL.FTZ R2, R64, c[0x0][0x320] ;  /* 0x0000c80040027a20 */ /* 0x002fe20000410000 */
[----:B------:R-:W-:-:S02]  /*33a0*/  UIADD3 UR20, UR20, -0x2, URZ ;  /* 0xfffffffe14147890 */ /* 0x000fc4000fffe03f */
[----:B------:R-:W-:Y:S01]  /*33b0*/  LDSM.16.MT88.4 R80, [R228+0x900] ;  /* 0x00090000e450783b */ /* 0x000fe20000004200 */
[----:B------:R1:W-:Y:S01]  /*33c0*/  MUFU.TANH R68, R2 ;  /* 0x0000000200447308 */ /* 0x0003e20000002400 */
[----:B--2---:R-:W-:Y:S02]  /*33d0*/  LOP3.LUT R5, R6, 0xfffffffc, RZ, 0xc0, !PT ;  /* 0xfffffffc06057812 */ /* 0x004fe400078ec0ff */
[----:B------:R-:W-:Y:S03]  /*33e0*/  LDSM.16.MT88.4 R88, [R229+0x3900] ;  /* 0x00390000e558783b */ /* 0x000fe60000004200 */
[----:B------:R-:W-:Y:S01]  /*33f0*/  IMAD.IADD R5, R121, 0x1, -R5 ;  /* 0x0000000179057824 */ /* 0x000fe200078e0a05 */
[----:B------:R-:W-:Y:S04]  /*3400*/  LDSM.16.MT88.4 R84, [R228+0x3900] ;  /* 0x00390000e454783b */ /* 0x000fe80000004200 */
[----:B------:R-:W0:Y:S01]  /*3410*/  LDGDEPBAR ;  /* 0x00000000000079af */ /* 0x000e220000000000 */
[----:B-1----:R-:W-:-:S04]  /*3420*/  FMUL.FTZ R2, R65, c[0x0][0x320] ;  /* 0x0000c80041027a20 */ /* 0x002fc80000410000 */
[----:B------:R1:W2:Y:S02]  /*3430*/  MUFU.TANH R64, R2 ;  /* 0x0000000200407308 */ /* 0x0002a40000002400 */
[----:B-1----:R-:W-:-:S06]  /*3440*/  FMUL.FTZ R2, R56, c[0x0][0x320] ;  /* 0x0000c80038027a20 */ /* 0x002fcc0000410000 */
[----:B------:R1:W3:Y:S02]  /*3450*/  MUFU.TANH R56, R2 ;  /* 0x0000000200387308 */ /* 0x0002e40000002400 */
[----:B-1----:R-:W-:-:S06]  /*3460*/  FMUL.FTZ R2, R57, c[0x0][0x320] ;  /* 0x0000c80039027a20 */ /* 0x002fcc0000410000 */
[----:B------:R1:W-:Y:S02]  /*3470*/  MUFU.TANH R14, R2 ;  /* 0x00000002000e7308 */ /* 0x0003e40000002400 */
[----:B-1----:R-:W-:-:S06]  /*3480*/  FMUL.FTZ R2, R52, c[0x0][0x320] ;  /* 0x0000c80034027a20 */ /* 0x002fcc0000410000 */
[----:B------:R1:W-:Y:S02]  /*3490*/  MUFU.TANH R15, R2 ;  /* 0x00000002000f7308 */ /* 0x0003e40000002400 */
[----:B-1----:R-:W-:-:S06]  /*34a0*/  FMUL.FTZ R2, R53, c[0x0][0x320] ;  /* 0x0000c80035027a20 */ /* 0x002fcc0000410000 */
[----:B------:R1:W4:Y:S02]  /*34b0*/  MUFU.TANH R53, R2 ;  /* 0x0000000200357308 */ /* 0x0003240000002400 */
[----:B-1----:R-:W-:-:S06]  /*34c0*/  FMUL.FTZ R2, R44, c[0x0][0x320] ;  /* 0x0000c8002c027a20 */ /* 0x002fcc0000410000 */
[----:B------:R1:W5:Y:S02]  /*34d0*/  MUFU.TANH R52, R2 ;  /* 0x0000000200347308 */ /* 0x0003640000002400 */
[----:B-1----:R-:W-:-:S06]  /*34e0*/  FMUL.FTZ R2, R45, c[0x0][0x320] ;  /* 0x0000c8002d027a20 */ /* 0x002fcc0000410000 */
[----:B------:R1:W-:Y:S02]  /*34f0*/  MUFU.TANH R51, R2 ;  /* 0x0000000200337308 */ /* 0x0003e40000002400 */
[----:B-1----:R-:W-:-:S06]  /*3500*/  FMUL.FTZ R2, R40, c[0x0][0x320] ;  /* 0x0000c80028027a20 */ /* 0x002fcc0000410000 */
[----:B------:R1:W1:Y:S02]  /*3510*/  MUFU.TANH R96, R2 ;  /* 0x0000000200607308 */ /* 0x0002640000002400 */
[----:B-1----:R-:W-:-:S06]  /*3520*/  FMUL.FTZ R2, R41, c[0x0][0x320] ;  /* 0x0000c80029027a20 */ /* 0x002fcc0000410000 */
[----:B------:R1:W1:Y:S02]  /*3530*/  MUFU.TANH R97, R2 ;  /* 0x0000000200617308 */ /* 0x0002640000002400 */
[----:B-1----:R-:W-:-:S06]  /*3540*/  FMUL.FTZ R2, R60, c[0x0][0x320] ;  /* 0x0000c8003c027a20 */ /* 0x002fcc0000410000 */
[----:B------:R1:W1:Y:S02]  /*3550*/  MUFU.TANH R98, R2 ;  /* 0x0000000200627308 */ /* 0x0002640000002400 */
[----:B-1----:R-:W-:-:S06]  /*3560*/  FMUL.FTZ R2, R61, c[0x0][0x320] ;  /* 0x0000c8003d027a20 */ /* 0x002fcc0000410000 */
[----:B------:R1:W-:Y:S02]  /*3570*/  MUFU.TANH R99, R2 ;  /* 0x0000000200637308 */ /* 0x0003e40000002400 */
        /* <DEDUP_REMOVED lines=33> */
[----:B------:R-:W-:Y:S08]  /*3790*/  MUFU.TANH R30, R10 ;  /* 0x0000000a001e7308 */ /* 0x000ff00000002400 */
[----:B------:R1:W-:Y:S02]  /*37a0*/  MUFU.TANH R102, R2 ;  /* 0x0000000200667308 */ /* 0x0003e40000002400 */
[----:B-1----:R-:W-:-:S06]  /*37b0*/  FMUL.FTZ R2, R31, c[0x0][0x320] ;  /* 0x0000c8001f027a20 */ /* 0x002fcc0000410000 */
[----:B------:R1:W-:Y:S08]  /*37c0*/  MUFU.TANH R31, R8 ;  /* 0x00000008001f7308 */ /* 0x0003f00000002400 */
[----:B------:R2:W-:Y:S01]  /*37d0*/  MUFU.TANH R165, R2 ;  /* 0x0000000200a57308 */ /* 0x0005e20000002400 */
[----:B-1----:R-:W-:-:S04]  /*37e0*/  LEA.HI R8, R5, R5, RZ, 0x1 ;  /* 0x0000000505087211 */ /* 0x002fc800078f08ff */
[----:B------:R-:W-:Y:S01]  /*37f0*/  LOP3.LUT R8, R8, 0x1ffffffe, RZ, 0xc0, !PT ;  /* 0x1ffffffe08087812 */ /* 0x000fe200078ec0ff */
[----:B--2---:R-:W-:-:S04]  /*3800*/  FMUL.FTZ R2, R47, c[0x0][0x320] ;  /* 0x0000c8002f027a20 */ /* 0x004fc80000410000 */
[----:B------:R1:W-:Y:S02]  /*3810*/  MUFU.TANH R36, R2 ;  /* 0x0000000200247308 */ /* 0x0003e40000002400 */
[----:B-1----:R-:W-:-:S06]  /*3820*/  FMUL.FTZ R2, R66, c[0x0][0x320] ;  /* 0x0000c80042027a20 */ /* 0x002fcc0000410000 */
[----:B------:R1:W2:Y:S02]  /*3830*/  MUFU.TANH R13, R2 ;  /* 0x00000002000d7308 */ /* 0x0002a40000002400 */
[----:B-1----:R-:W-:-:S06]  /*3840*/  FMUL.FTZ R2, R22, c[0x0][0x320] ;  /* 0x0000c80016027a20 */ /* 0x002fcc0000410000 */
[----:B------:R1:W-:Y:S02]  /*3850*/  MUFU.TANH R37, R2 ;  /* 0x0000000200257308 */ /* 0x0003e40000002400 */
[----:B-1----:R-:W-:-:S06]  /*3860*/  FMUL.FTZ R2, R23, c[0x0][0x320] ;  /* 0x0000c80017027a20 */ /* 0x002fcc0000410000 */
[----:B------:R1:W-:Y:S02]  /*3870*/  MUFU.TANH R35, R2 ;  /* 0x0000000200237308 */ /* 0x0003e40000002400 */
[----:B-1----:R-:W-:-:S06]  /*3880*/  FMUL.FTZ R2, R67, c[0x0][0x320] ;  /* 0x0000c80043027a20 */ /* 0x002fcc0000410000 */
[----:B------:R1:W1:Y:S02]  /*3890*/  MUFU.TANH R11, R2 ;  /* 0x00000002000b7308 */ /* 0x0002640000002400 */
[----:B-1----:R-:W-:-:S05]  /*38a0*/  LOP3.LUT R2, R118, 0xffffffe0, RZ, 0xc0, !PT ;  /* 0xffffffe076027812 */ /* 0x002fca00078ec0ff */
[----:B------:R-:W-:-:S05]  /*38b0*/  IMAD.IADD R2, R121, 0x1, -R2 ;  /* 0x0000000179027824 */ /* 0x000fca00078e0a02 */
[----:B------:R-:W-:-:S04]  /*38c0*/  SHF.R.S32.HI R6, RZ, 0x1f, R2 ;  /* 0x0000001fff067819 */ /* 0x000fc80000011402 */
[----:B------:R-:W-:-:S04]  /*38d0*/  LEA.HI R6, R6, R2, RZ, 0x2 ;  /* 0x0000000206067211 */ /* 0x000fc800078f10ff */
[C---:B------:R-:W-:Y:S01]  /*38e0*/  LEA.HI.SX32 R7, R6.reuse, UR21, 0x1e ;  /* 0x0000001506077c11 */ /* 0x040fe2000f8ff2ff */
[----:B------:R-:W-:Y:S01]  /*38f0*/  @UP1 USHF.R.U32.HI UR21, URZ, UR5, UR7 ;  /* 0x000000053f151299 */ /* 0x000fe20008011607 */
[----:B------:R-:W-:-:S03]  /*3900*/  LOP3.LUT R6, R6, 0x7ffffffc, RZ, 0xc0, !PT ;  /* 0x7ffffffc06067812 */ /* 0x000fc600078ec0ff */
[----:B------:R-:W-:Y:S01]  /*3910*/  IMAD R9, R9, 0x10, R7 ;  /* 0x0000001009097824 */ /* 0x000fe200078e0207 */
[----:B------:R-:W-:Y:S01]  /*3920*/  UIADD3 UR21, UR21, UR8, -UR12 ;  /* 0x0000000815157290 */ /* 0x000fe2000fffe80c */
[----:B------:R-:W-:Y:S02]  /*3930*/  IMAD.IADD R7, R5, 0x1, -R8 ;  /* 0x0000000105077824 */ /* 0x000fe400078e0a08 */
[----:B------:R-:W-:Y:S01]  /*3940*/  FMUL.FTZ R5, R43, c[0x0][0x320] ;  /* 0x0000c8002b057a20 */ /* 0x000fe20000410000 */
[----:B------:R-:W-:Y:S01]  /*3950*/  UIMAD.WIDE UR4, UR21, 0x2aaaaaab, URZ ;  /* 0x2aaaaaab150478a5 */ /* 0x000fe2000f8e023f */
[----:B------:R-:W-:Y:S01]  /*3960*/  IMAD.IADD R6, R2, 0x1, -R6 ;  /* 0x0000000102067824 */ /* 0x000fe200078e0a06 */
[----:B------:R-:W-:Y:S01]  /*3970*/  LEA R12, R7, R9, 0x3 ;  /* 0x00000009070c7211 */ /* 0x000fe200078e18ff */
[----:B------:R1:W-:Y:S01]  /*3980*/  MUFU.TANH R18, R5 ;  /* 0x0000000500127308 */ /* 0x0003e20000002400 */
[----:B------:R-:W-:Y:S01]  /*3990*/  FMUL.FTZ R7, R54, c[0x0][0x320] ;  /* 0x0000c80036077a20 */ /* 0x000fe20000410000 */
[----:B------:R-:W-:Y:S01]  /*39a0*/  MOV R2, UR22 ;  /* 0x0000001600027c02 */ /* 0x000fe20008000f00 */
[----:B------:R-:W-:Y:S01]  /*39b0*/  IMAD.SHL.U32 R9, R6, 0x2, RZ ;  /* 0x0000000206097824 */ /* 0x000fe200078e00ff */
[----:B------:R2:W-:Y:S01]  /*39c0*/  STL [R1+0x18], R12 ;  /* 0x0000180c01007387 */ /* 0x0005e20000100800 */
[----:B------:R-:W-:Y:S01]  /*39d0*/  @P1 IMAD.HI.U32 R8, R12, c[0x0][0x2c8], RZ ;  /* 0x0000b2000c081a27 */ /* 0x000fe200078e00ff */
[----:B------:R-:W-:-:S02]  /*39e0*/  USHF.R.U32.HI UR21, URZ, 0x1f, UR5 ;  /* 0x0000001f3f157899 */ /* 0x000fc40008011605 */
[----:B------:R3:W2:Y:S01]  /*39f0*/  MUFU.TANH R22, R7 ;  /* 0x0000000700167308 */ /* 0x0006a20000002400 */
[C---:B------:R-:W-:Y:S01]  /*3a00*/  IADD3 R2, -R9.reuse, 0x1, R2 ;  /* 0x0000000109027810 */ /* 0x040fe20007ffe102 */
[----:B------:R-:W-:Y:S01]  /*3a10*/  STL [R1+0x1c], R9 ;  /* 0x00001c0901007387 */ /* 0x000fe20000100800 */
[----:B------:R-:W-:Y:S01]  /*3a20*/  IADD3 R6, -R9, UR22, RZ ;  /* 0x0000001609067c10 */ /* 0x000fe2000fffe1ff */
[----:B------:R-:W-:Y:S01]  /*3a30*/  ULEA.HI.SX32 UR21, UR5, UR21, 0x1c ;  /* 0x0000001505157291 */ /* 0x000fe2000f8fe23f */
[----:B------:R-:W-:Y:S01]  /*3a40*/  IADD3 R2, R2, -UR12, RZ ;  /* 0x8000000c02027c10 */ /* 0x000fe2000fffe0ff */
[----:B-1----:R-:W-:Y:S01]  /*3a50*/  IMAD.MOV.U32 R5, RZ, RZ, R12 ;  /* 0x000000ffff057224 */ /* 0x002fe200078e000c */
[----:B------:R-:W-:Y:S01]  /*3a60*/  @P0 SHF.R.U32.HI R5, RZ, c[0x0][0x2cc], R8 ;  /* 0x0000b300ff050a19 */ /* 0x000fe20000011608 */
[----:B------:R-:W-:-:S04]  /*3a70*/  UISETP.LT.AND UP0, UPT, URZ, UR21, UPT ;  /* 0x000000153f00728c */ /* 0x000fc8000bf01270 */
[----:B------:R-:W1:Y:S01]  /*3a80*/  SHFL.IDX PT, R8, R5, RZ, 0x1c1f ;  /* 0x001c1fff05087589 */ /* 0x000e6200000e0000 */
[----:B------:R-:W-:Y:S01]  /*3a90*/  USEL UR21, URZ, UR21, !UP0 ;  /* 0x000000153f157287 */ /* 0x000fe2000c000000 */
[----:B---3--:R-:W-:-:S03]  /*3aa0*/  FMUL.FTZ R7, R26, c[0x0][0x320] ;  /* 0x0000c8001a077a20 */ /* 0x008fc60000410000 */
[----:B------:R-:W-:Y:S01]  /*3ab0*/  UISETP.GE.AND UP0, UPT, UR20, UR21, UPT ;  /* 0x000000151400728c */ /* 0x000fe2000bf06270 */
[----:B------:R3:W-:Y:S01]  /*3ac0*/  MUFU.TANH R28, R7 ;  /* 0x00000007001c7308 */ /* 0x0007e20000002400 */
[----:B--2---:R-:W-:-:S07]  /*3ad0*/  FMUL.FTZ R12, R39, c[0x0][0x320] ;  /* 0x0000c800270c7a20 */ /* 0x004fce0000410000 */
[----:B------:R-:W-:Y:S01]  /*3ae0*/  MUFU.TANH R12, R12 ;  /* 0x0000000c000c7308 */ /* 0x000fe20000002400 */
[----:B---3--:R2:W3:Y:S02]  /*3af0*/  SHFL.IDX PT, R7, R5, 0x1, 0x1c1f ;  /* 0x003c1f0005077f89 */ /* 0x0084e400000e0000 */
[----:B--2---:R-:W-:-:S05]  /*3b00*/  FMUL.FTZ R5, R27, c[0x0][0x320] ;  /* 0x0000c8001b057a20 */ /* 0x004fca0000410000 */
[----:B------:R2:W-:Y:S02]  /*3b10*/  MUFU.TANH R19, R5 ;  /* 0x0000000500137308 */ /* 0x0005e40000002400 */
[----:B--2---:R-:W-:-:S06]  /*3b20*/  FMUL.FTZ R5, R55, c[0x0][0x320] ;  /* 0x0000c80037057a20 */ /* 0x004fcc0000410000 */
[----:B------:R2:W1:Y:S02]  /*3b30*/  MUFU.TANH R21, R5 ;  /* 0x0000000500157308 */ /* 0x0004640000002400 */
[----:B--2---:R-:W-:-:S06]  /*3b40*/  FMUL.FTZ R5, R62, c[0x0][0x320] ;  /* 0x0000c8003e057a20 */ /* 0x004fcc0000410000 */
[----:B------:R1:W2:Y:S02]  /*3b50*/  MUFU.TANH R16, R5 ;  /* 0x0000000500107308 */ /* 0x0002a40000002400 */
[C---:B-1----:R-:W-:Y:S01]  /*3b60*/  IMAD.IADD R5, R2.reuse, 0x1, R8 ;  /* 0x0000000102057824 */ /* 0x042fe200078e0208 */
[----:B---3--:R-:W-:Y:S01]  /*3b70*/  IADD3 R2, R2, R7, RZ ;  /* 0x0000000702027210 */ /* 0x008fe20007ffe0ff */
[----:B------:R-:W-:Y:S02]  /*3b80*/  FMUL.FTZ R7, R38, c[0x0][0x320] ;  /* 0x0000c80026077a20 */ /* 0x000fe40000410000 */
[----:B------:R-:W-:Y:S01]  /*3b90*/  FMUL.FTZ R8, R63, c[0x0][0x320] ;  /* 0x0000c8003f087a20 */ /* 0x000fe20000410000 */
[C---:B------:R-:W-:Y:S01]  /*3ba0*/  IMNMX R5, R6.reuse, R5, PT ;  /* 0x0000000506057217 */ /* 0x040fe20003800200 */
[----:B------:R1:W-:Y:S01]  /*3bb0*/  MUFU.TANH R17, R7 ;  /* 0x0000000700117308 */ /* 0x0003e20000002400 */
[----:B------:R-:W-:Y:S02]  /*3bc0*/  IMNMX R2, R6, R2, PT ;  /* 0x0000000206027217 */ /* 0x000fe40003800200 */
[----:B------:R-:W-:-:S02]  /*3bd0*/  ISETP.GT.AND P5, PT, R5, RZ, PT ;  /* 0x000000ff0500720c */ /* 0x000fc40003fa4270 */
[C---:B------:R-:W-:Y:S02]  /*3be0*/  ISETP.GT.AND P1, PT, R5.reuse, 0x1, PT ;  /* 0x000000010500780c */ /* 0x040fe40003f24270 */
[C---:B------:R-:W-:Y:S01]  /*3bf0*/  ISETP.GT.AND P0, PT, R5.reuse, 0x8, PT ;  /* 0x000000080500780c */ /* 0x040fe20003f04270 */
[----:B------:R3:W2:Y:S01]  /*3c00*/  MUFU.TANH R6, R8 ;  /* 0x0000000800067308 */ /* 0x0006a20000002400 */
[----:B------:R-:W-:Y:S02]  /*3c10*/  FSEL R9, R64, -INF , P1 ;  /* 0xff80000040097808 */ /* 0x000fe40000800000 */
[C---:B------:R-:W-:Y:S02]  /*3c20*/  ISETP.GT.AND P1, PT, R5.reuse, 0x11, PT ;  /* 0x000000110500780c */ /* 0x040fe40003f24270 */
[----:B------:R-:W-:Y:S02]  /*3c30*/  FSEL R10, R56, -INF , P0 ;  /* 0xff800000380a7808 */ /* 0x000fe40000000000 */
[----:B------:R-:W-:-:S02]  /*3c40*/  ISETP.GT.AND P0, PT, R5, 0x18, PT ;  /* 0x000000180500780c */ /* 0x000fc40003f04270 */
[----:B-1----:R-:W-:Y:S02]  /*3c50*/  FSEL R7, R68, -INF , P5 ;  /* 0xff80000044077808 */ /* 0x002fe40002800000 */
[----:B------:R-:W-:Y:S01]  /*3c60*/  ISETP.GT.AND P5, PT, R5, 0x10, PT ;  /* 0x000000100500780c */ /* 0x000fe20003fa4270 */
[----:B------:R-:W-:Y:S01]  /*3c70*/  LDSM.16.MT88.4 R68, [R226+0x3900] ;  /* 0x00390000e244783b */ /* 0x000fe20000004200 */
[----:B----4-:R-:W-:Y:S02]  /*3c80*/  FSEL R23, R53, -INF , P1 ;  /* 0xff80000035177808 */ /* 0x010fe40000800000 */
[----:B------:R-:W-:Y:S02]  /*3c90*/  FSEL R15, R15, -INF , P5 ;  /* 0xff8000000f0f7808 */ /* 0x000fe40002800000 */
[C---:B------:R-:W-:Y:S02]  /*3ca0*/  ISETP.GT.AND P5, PT, R5.reuse, 0x20, PT ;  /* 0x000000200500780c */ /* 0x040fe40003fa4270 */
[----:B------:R-:W-:-:S02]  /*3cb0*/  ISETP.GT.AND P1, PT, R5, 0x21, PT ;  /* 0x000000210500780c */ /* 0x000fc40003f24270 */
[C---:B------:R-:W-:Y:S02]  /*3cc0*/  ISETP.GT.AND P6, PT, R5.reuse, 0x9, PT ;  /* 0x000000090500780c */ /* 0x040fe40003fc4270 */
[----:B-----5:R-:W-:Y:S02]  /*3cd0*/  FSEL R24, R52, -INF , P0 ;  /* 0xff80000034187808 */ /* 0x020fe40000000000 */
[----:B------:R-:W-:Y:S02]  /*3ce0*/  ISETP.GT.AND P0, PT, R5, 0x28, PT ;  /* 0x000000280500780c */ /* 0x000fe40003f04270 */
[----:B------:R-:W-:Y:S02]  /*3cf0*/  FSEL R96, R96, -INF , P5 ;  /* 0xff80000060607808 */ /* 0x000fe40002800000 */
[----:B------:R-:W-:Y:S02]  /*3d00*/  FSEL R97, R97, -INF , P1 ;  /* 0xff80000061617808 */ /* 0x000fe40000800000 */
[----:B------:R-:W-:-:S02]  /*3d10*/  ISETP.GT.AND P5, PT, R5, 0x30, PT ;  /* 0x000000300500780c */ /* 0x000fc40003fa4270 */
[C---:B------:R-:W-:Y:S02]  /*3d20*/  ISETP.GT.AND P1, PT, R5.reuse, 0x31, PT ;  /* 0x000000310500780c */ /* 0x040fe40003f24270 */
[----:B------:R-:W-:Y:S02]  /*3d30*/  FSEL R14, R14, -INF , P6 ;  /* 0xff8000000e0e7808 */ /* 0x000fe40003000000 */
[C---:B------:R-:W-:Y:S02]  /*3d40*/  ISETP.GT.AND P6, PT, R5.reuse, 0x19, PT ;  /* 0x000000190500780c */ /* 0x040fe40003fc4270 */
[----:B------:R-:W-:Y:S02]  /*3d50*/  FSEL R98, R98, -INF , P0 ;  /* 0xff80000062627808 */ /* 0x000fe40000000000 */
[----:B------:R-:W-:Y:S02]  /*3d60*/  ISETP.GT.AND P0, PT, R5, 0x38, PT ;  /* 0x000000380500780c */ /* 0x000fe40003f04270 */
[----:B------:R-:W-:-:S02]  /*3d70*/  FSEL R169, R169, -INF , P5 ;  /* 0xff800000a9a97808 */ /* 0x000fc40002800000 */
[----:B------:R-:W-:Y:S02]  /*3d80*/  FSEL R168, R50, -INF , P1 ;  /* 0xff80000032a87808 */ /* 0x000fe40000800000 */
[C---:B------:R-:W-:Y:S02]  /*3d90*/  ISETP.GT.AND P5, PT, R5.reuse, 0x40, PT ;  /* 0x000000400500780c */ /* 0x040fe40003fa4270 */
[----:B------:R-:W-:Y:S02]  /*3da0*/  ISETP.GT.AND P1, PT, R5, 0x41, PT ;  /* 0x000000410500780c */ /* 0x000fe40003f24270 */
[----:B------:R-:W-:Y:S02]  /*3db0*/  FSEL R26, R51, -INF , P6 ;  /* 0xff800000331a7808 */ /* 0x000fe40003000000 */
[----:B------:R-:W-:Y:S02]  /*3dc0*/  FMNMX.FTZ R101, R7, R9, !PT ;  /* 0x0000000907657209 */ /* 0x000fe40007810000 */
[----:B------:R-:W-:-:S02]  /*3dd0*/  ISETP.GT.AND P6, PT, R5, 0x29, PT ;  /* 0x000000290500780c */ /* 0x000fc40003fc4270 */
[----:B------:R-:W-:Y:S02]  /*3de0*/  FSEL R167, R49, -INF , P0 ;  /* 0xff80000031a77808 */ /* 0x000fe40000000000 */
[----:B------:R-:W-:Y:S02]  /*3df0*/  ISETP.GT.AND P0, PT, R5, 0x48, PT ;  /* 0x000000480500780c */ /* 0x000fe40003f04270 */
[----:B------:R-:W-:Y:S02]  /*3e00*/  FSEL R107, R45, -INF , P5 ;  /* 0xff8000002d6b7808 */ /* 0x000fe40002800000 */
[----:B------:R-:W-:Y:S02]  /*3e10*/  FSEL R104, R44, -INF , P1 ;  /* 0xff8000002c687808 */ /* 0x000fe40000800000 */
[----:B------:R-:W-:Y:S01]  /*3e20*/  ISETP.GT.AND P5, PT, R5, 0x50, PT ;  /* 0x000000500500780c */ /* 0x000fe20003fa4270 */
[----:B------:R-:W-:Y:S01]  /*3e30*/  LDSM.16.MT88.4 R44, [R229+0x900] ;  /* 0x00090000e52c783b */ /* 0x000fe20000004200 */
[----:B------:R-:W-:-:S02]  /*3e40*/  FMNMX.FTZ R101, R10, R101, !PT ;  /* 0x000000650a657209 */ /* 0x000fc40007810000 */
[----:B------:R-:W-:Y:S02]  /*3e50*/  ISETP.GT.AND P1, PT, R5, 0x51, PT ;  /* 0x000000510500780c */ /* 0x000fe40003f24270 */
[----:B------:R-:W-:Y:S02]  /*3e60*/  FSEL R99, R99, -INF , P6 ;  /* 0xff80000063637808 */ /* 0x000fe40003000000 */
[----:B------:R-:W-:Y:S02]  /*3e70*/  ISETP.GT.AND P6, PT, R5, 0x39, PT ;  /* 0x000000390500780c */ /* 0x000fe40003fc4270 */
[----:B------:R-:W-:Y:S02]  /*3e80*/  FSEL R109, R41, -INF , P0 ;  /* 0xff800000296d7808 */ /* 0x000fe40000000000 */
[----:B------:R-:W-:Y:S02]  /*3e90*/  ISETP.GT.AND P0, PT, R5, 0x58, PT ;  /* 0x000000580500780c */ /* 0x000fe40003f04270 */
[----:B------:R-:W-:-:S02]  /*3ea0*/  FMNMX.FTZ R101, R14, R101, !PT ;  /* 0x000000650e657209 */ /* 0x000fc40007810000 */
[----:B------:R-:W-:Y:S02]  /*3eb0*/  FSEL R106, R33, -INF , P5 ;  /* 0xff800000216a7808 */ /* 0x000fe40002800000 */
[----:B------:R-:W-:Y:S02]  /*3ec0*/  FSEL R171, R32, -INF , P1 ;  /* 0xff80000020ab7808 */ /* 0x000fe40000800000 */
[C---:B------:R-:W-:Y:S02]  /*3ed0*/  ISETP.GT.AND P5, PT, R2.reuse, RZ, PT ;  /* 0x000000ff0200720c */ /* 0x040fe40003fa4270 */
[----:B------:R-:W-:Y:S02]  /*3ee0*/  ISETP.GT.AND P1, PT, R2, 0x1, PT ;  /* 0x000000010200780c */ /* 0x000fe40003f24270 */
[----:B------:R-:W-:Y:S02]  /*3ef0*/  FSEL R166, R48, -INF , P6 ;  /* 0xff80000030a67808 */ /* 0x000fe40003000000 */
[----:B------:R-:W-:Y:S01]  /*3f00*/  ISETP.GT.AND P6, PT, R5, 0x49, PT ;  /* 0x000000490500780c */ /* 0x000fe20003fc4270 */
[----:B------:R-:W-:Y:S01]  /*3f10*/  LDSM.16.MT88.4 R48, [R229+0x100] ;  /* 0x00010000e530783b */ /* 0x000fe20000004200 */
[----:B------:R-:W-:-:S02]  /*3f20*/  FMNMX.FTZ R101, R15, R101, !PT ;  /* 0x000000650f657209 */ /* 0x000fc40007810000 */
[----:B------:R-:W-:Y:S02]  /*3f30*/  FSEL R173, R29, -INF , P0 ;  /* 0xff8000001dad7808 */ /* 0x000fe40000000000 */
[----:B------:R-:W-:Y:S02]  /*3f40*/  ISETP.GT.AND P0, PT, R2, 0x8, PT ;  /* 0x000000080200780c */ /* 0x000fe40003f04270 */
[----:B---3--:R-:W-:Y:S02]  /*3f50*/  FSEL R8, R13, -INF , P5 ;  /* 0xff8000000d087808 */ /* 0x008fe40002800000 */
[----:B------:R-:W-:Y:S02]  /*3f60*/  FSEL R11, R11, -INF , P1 ;  /* 0xff8000000b0b7808 */ /* 0x000fe40000800000 */
[----:B------:R-:W-:Y:S02]  /*3f70*/  FSEL R105, R40, -INF , P6 ;  /* 0xff80000028697808 */ /* 0x000fe40003000000 */
[----:B------:R-:W-:Y:S01]  /*3f80*/  ISETP.GT.AND P6, PT, R5, 0x59, PT ;  /* 0x000000590500780c */ /* 0x000fe20003fc4270 */
        /* <DEDUP_REMOVED lines=10> */
[----:B------:R-:W-:Y:S02]  /*4030*/  ISETP.GT.AND P0, PT, R2, 0x11, PT ;  /* 0x000000110200780c */ /* 0x000fe40003f04270 */
[----:B------:R-:W-:Y:S02]  /*4040*/  FSEL R22, R22, -INF , P1 ;  /* 0xff80000016167808 */ /* 0x000fe40000800000 */
[----:B------:R-:W-:Y:S02]  /*4050*/  FMNMX.FTZ R5, R20, R5, !PT ;  /* 0x0000000514057209 */ /* 0x000fe40007810000 */
        /* <DEDUP_REMOVED lines=22> */
[----:B--2---:R-:W-:Y:S02]  /*41c0*/  FSEL R92, R16, -INF , P1 ;  /* 0xff800000105c7808 */ /* 0x004fe40000800000 */
        /* <DEDUP_REMOVED lines=28> */
[----:B------:R-:W-:Y:S01]  /*4390*/  FMNMX.FTZ R5, R178, R5, !PT ;  /* 0x00000005b2057209 */ /* 0x000fe20007810000 */
[----:B------:R-:W-:Y:S01]  /*43a0*/  LDSM.16.MT88.4 R32, [R226+0x900] ;  /* 0x00090000e220783b */ /* 0x000fe20000004200 */
[----:B------:R-:W-:Y:S02]  /*43b0*/  FMNMX.FTZ R101, R171, R101, !PT ;  /* 0x00000065ab657209 */ /* 0x000fe40007810000 */
[----:B------:R-:W-:Y:S02]  /*43c0*/  ISETP.GT.AND P0, PT, R2, 0x49, PT ;  /* 0x000000490200780c */ /* 0x000fe40003f04270 */
[----:B------:R-:W-:-:S02]  /*43d0*/  FSEL R176, R31, -INF , P1 ;  /* 0xff8000001fb07808 */ /* 0x000fc40000800000 */
[----:B------:R-:W-:Y:S02]  /*43e0*/  FMNMX.FTZ R5, R177, R5, !PT ;  /* 0x00000005b1057209 */ /* 0x000fe40007810000 */
[----:B------:R-:W-:Y:S02]  /*43f0*/  FSEL R170, R57, -INF , P6 ;  /* 0xff80000039aa7808 */ /* 0x000fe40003000000 */
[----:B------:R-:W-:Y:S01]  /*4400*/  FMNMX.FTZ R101, R173, R101, !PT ;  /* 0x00000065ad657209 */ /* 0x000fe20007810000 */
[----:B------:R-:W-:Y:S01]  /*4410*/  LDSM.16.MT88.4 R56, [R228+0x100] ;  /* 0x00010000e438783b */ /* 0x000fe20000004200 */
[----:B------:R-:W-:Y:S02]  /*4420*/  ISETP.GT.AND P1, PT, R2, 0x50, PT ;  /* 0x000000500200780c */ /* 0x000fe40003f24270 */
[----:B------:R-:W-:Y:S02]  /*4430*/  FSEL R179, R30, -INF , P0 ;  /* 0xff8000001eb37808 */ /* 0x000fe40000000000 */
[----:B------:R-:W-:-:S02]  /*4440*/  FMNMX.FTZ R5, R176, R5, !PT ;  /* 0x00000005b0057209 */ /* 0x000fc40007810000 */
[----:B------:R-:W-:Y:S02]  /*4450*/  FMNMX.FTZ R101, R170, R101, !PT ;  /* 0x00000065aa657209 */ /* 0x000fe40007810000 */
[----:B------:R-:W-:Y:S02]  /*4460*/  ISETP.GT.AND P0, PT, R2, 0x51, PT ;  /* 0x000000510200780c */ /* 0x000fe40003f04270 */
[----:B------:R-:W-:Y:S01]  /*4470*/  FSEL R110, R28, -INF , P1 ;  /* 0xff8000001c6e7808 */ /* 0x000fe20000800000 */
[----:B------:R-:W1:Y:S01]  /*4480*/  SHFL.BFLY PT, R6, R101, 0x2, 0x1f ;  /* 0x0c401f0065067f89 */ /* 0x000e6200000e0000 */
[----:B------:R-:W-:Y:S02]  /*4490*/  FMNMX.FTZ R5, R179, R5, !PT ;  /* 0x00000005b3057209 */ /* 0x000fe40007810000 */
[----:B------:R-:W-:Y:S02]  /*44a0*/  ISETP.GT.AND P1, PT, R2, 0x58, PT ;  /* 0x000000580200780c */ /* 0x000fe40003f24270 */
[----:B------:R-:W-:-:S02]  /*44b0*/  FSEL R183, R19, -INF , P0 ;  /* 0xff80000013b77808 */ /* 0x000fc40000000000 */
[----:B------:R-:W-:Y:S02]  /*44c0*/  FMNMX.FTZ R5, R110, R5, !PT ;  /* 0x000000056e057209 */ /* 0x000fe40007810000 */
[----:B------:R-:W-:Y:S02]  /*44d0*/  ISETP.GT.AND P0, PT, R2, 0x59, PT ;  /* 0x000000590200780c */ /* 0x000fe40003f04270 */
[----:B------:R-:W-:Y:S02]  /*44e0*/  FSEL R250, R17, -INF , P1 ;  /* 0xff80000011fa7808 */ /* 0x000fe40000800000 */
[----:B------:R-:W-:Y:S01]  /*44f0*/  FMNMX.FTZ R2, R183, R5, !PT ;  /* 0x00000005b7027209 */ /* 0x000fe20007810000 */
[----:B------:R-:W-:Y:S01]  /*4500*/  LDSM.16.MT88.4 R16, [R225+0x100] ;  /* 0x00010000e110783b */ /* 0x000fe20000004200 */
[----:B------:R-:W-:Y:S02]  /*4510*/  FSEL R251, R12, -INF , P0 ;  /* 0xff8000000cfb7808 */ /* 0x000fe40000000000 */
[----:B------:R-:W-:-:S04]  /*4520*/  FMNMX.FTZ R2, R250, R2, !PT ;  /* 0x00000002fa027209 */ /* 0x000fc80007810000 */
[----:B------:R-:W-:Y:S02]  /*4530*/  FMNMX.FTZ R2, R251, R2, !PT ;  /* 0x00000002fb027209 */ /* 0x000fe40007810000 */
[----:B-1----:R-:W-:-:S03]  /*4540*/  FMNMX.FTZ R101, R101, R6, !PT ;  /* 0x0000000665657209 */ /* 0x002fc60007810000 */
[----:B------:R-:W1:Y:S04]  /*4550*/  SHFL.BFLY PT, R5, R2, 0x2, 0x1f ;  /* 0x0c401f0002057f89 */ /* 0x000e6800000e0000 */
[----:B------:R-:W2:Y:S01]  /*4560*/  SHFL.BFLY PT, R6, R101, 0x1, 0x1f ;  /* 0x0c201f0065067f89 */ /* 0x000ea200000e0000 */
[----:B-1----:R-:W-:Y:S02]  /*4570*/  FMNMX.FTZ R2, R2, R5, !PT ;  /* 0x0000000502027209 */ /* 0x002fe40007810000 */
[----:B--2---:R-:W-:-:S03]  /*4580*/  FMNMX.FTZ R101, R101, R6, !PT ;  /* 0x0000000665657209 */ /* 0x004fc60007810000 */
[----:B------:R-:W1:Y:S01]  /*4590*/  SHFL.BFLY PT, R100, R2, 0x1, 0x1f ;  /* 0x0c201f0002647f89 */ /* 0x000e6200000e0000 */
[C---:B------:R-:W-:Y:S01]  /*45a0*/  FSETP.NEU.FTZ.AND P0, PT, R101.reuse, -INF , PT ;  /* 0xff8000006500780b */ /* 0x040fe20003f1d000 */
[----:B------:R-:W-:-:S05]  /*45b0*/  FMUL.FTZ R12, R101, c[0x0][0x2d0] ;  /* 0x0000b400650c7a20 */ /* 0x000fca0000410000 */
[----:B------:R-:W-:-:S05]  /*45c0*/  FSEL R12, R12, RZ, P0 ;  /* 0x000000ff0c0c7208 */ /* 0x000fca0000000000 */
[----:B------:R-:W-:-:S04]  /*45d0*/  FFMA.FTZ R5, R7, c[0x0][0x2d0], -R12 ;  /* 0x0000b40007057a23 */ /* 0x000fc8000001080c */
[----:B------:R2:W-:Y:S01]  /*45e0*/  MUFU.EX2 R65, R5 ;  /* 0x0000000500417308 */ /* 0x0005e20000000800 */
[----:B-1----:R-:W-:-:S04]  /*45f0*/  FMNMX.FTZ R100, R2, R100, !PT ;  /* 0x0000006402647209 */ /* 0x002fc80007810000 */
[C---:B------:R-:W-:Y:S01]  /*4600*/  FSETP.NEU.FTZ.AND P0, PT, R100.reuse, -INF , PT ;  /* 0xff8000006400780b */ /* 0x040fe20003f1d000 */
[----:B------:R-:W-:Y:S02]  /*4610*/  FMUL.FTZ R2, R100, c[0x0][0x2d0] ;  /* 0x0000b40064027a20 */ /* 0x000fe40000410000 */
[----:B--2---:R-:W-:-:S03]  /*4620*/  FFMA.FTZ R5, R9, c[0x0][0x2d0], -R12 ;  /* 0x0000b40009057a23 */ /* 0x004fc6000001080c */
[----:B------:R-:W-:Y:S02]  /*4630*/  FSEL R2, R2, RZ, P0 ;  /* 0x000000ff02027208 */ /* 0x000fe40000000000 */
[----:B------:R-:W-:Y:S01]  /*4640*/  PLOP3.LUT P0, PT, PT, PT, UP0, 0x80, 0x0 ;  /* 0x000000000000781c */ /* 0x000fe20003f0f008 */
[----:B------:R1:W2:Y:S02]  /*4650*/  MUFU.EX2 R27, R5 ;  /* 0x00000005001b7308 */ /* 0x0002a40000000800 */
[--C-:B------:R-:W-:Y:S02]  /*4660*/  FFMA.FTZ R4, R8, c[0x0][0x2d0], -R2.reuse ;  /* 0x0000b40008047a23 */ /* 0x100fe40000010802 */
[--C-:B------:R-:W-:Y:S02]  /*4670*/  FFMA.FTZ R3, R13, c[0x0][0x2d0], -R2.reuse ;  /* 0x0000b4000d037a23 */ /* 0x100fe40000010802 */
[----:B------:R-:W-:Y:S02]  /*4680*/  FFMA.FTZ R0, R21, c[0x0][0x2d0], -R2 ;  /* 0x0000b40015007a23 */ /* 0x000fe40000010802 */
[----:B------:R3:W-:Y:S01]  /*4690*/  MUFU.EX2 R13, R3 ;  /* 0x00000003000d7308 */ /* 0x0007e20000000800 */
[----:B-1----:R-:W-:-:S07]  /*46a0*/  FFMA.FTZ R5, R10, c[0x0][0x2d0], -R12 ;  /* 0x0000b4000a057a23 */ /* 0x002fce000001080c */
[----:B------:R1:W-:Y:S01]  /*46b0*/  MUFU.EX2 R180, R0 ;  /* 0x0000000000b47308 */ /* 0x0003e20000000800 */
[----:B--2---:R-:W-:Y:S01]  /*46c0*/  F2FP.PACK_AB R8, R27, R65 ;  /* 0x000000411b08723e */ /* 0x004fe200000000ff */
[----:B---3--:R-:W-:-:S06]  /*46d0*/  FFMA.FTZ R3, R20, c[0x0][0x2d0], -R2 ;  /* 0x0000b40014037a23 */ /* 0x008fcc0000010802 */
[----:B------:R2:W-:Y:S08]  /*46e0*/  MUFU.EX2 R111, R5 ;  /* 0x00000005006f7308 */ /* 0x0005f00000000800 */
[----:B------:R3:W-:Y:S01]  /*46f0*/  MUFU.EX2 R175, R3 ;  /* 0x0000000300af7308 */ /* 0x0007e20000000800 */
[----:B-1----:R-:W-:Y:S02]  /*4700*/  FFMA.FTZ R0, R25, c[0x0][0x2d0], -R2 ;  /* 0x0000b40019007a23 */ /* 0x002fe40000010802 */
[----:B--2---:R-:W-:-:S05]  /*4710*/  FFMA.FTZ R5, R14, c[0x0][0x2d0], -R12 ;  /* 0x0000b4000e057a23 */ /* 0x004fca000001080c */
[----:B------:R1:W-:Y:S01]  /*4720*/  MUFU.EX2 R182, R0 ;  /* 0x0000000000b67308 */ /* 0x0003e20000000800 */
[----:B---3--:R-:W-:-:S07]  /*4730*/  FFMA.FTZ R3, R23, c[0x0][0x2d0], -R12 ;  /* 0x0000b40017037a23 */ /* 0x008fce000001080c */
[----:B------:R2:W3:Y:S08]  /*4740*/  MUFU.EX2 R108, R5 ;  /* 0x00000005006c7308 */ /* 0x0004f00000000800 */
[----:B------:R4:W-:Y:S01]  /*4750*/  MUFU.EX2 R181, R3 ;  /* 0x0000000300b57308 */ /* 0x0009e20000000800 */
[----:B-1----:R-:W-:Y:S02]  /*4760*/  FFMA.FTZ R0, R36, c[0x0][0x2d0], -R2 ;  /* 0x0000b40024007a23 */ /* 0x002fe40000010802 */
[----:B------:R-:W-:Y:S01]  /*4770*/  LDSM.16.MT88.4 R36, [R229+0x3100] ;  /* 0x00310000e524783b */ /* 0x000fe20000004200 */
[----:B--2---:R-:W-:Y:S01]  /*4780*/  FFMA.FTZ R5, R15, c[0x0][0x2d0], -R12 ;  /* 0x0000b4000f057a23 */ /* 0x004fe2000001080c */
[----:B---3--:R-:W-:-:S03]  /*4790*/  F2FP.PACK_AB R10, R108, R111 ;  /* 0x0000006f6c0a723e */ /* 0x008fc600000000ff */
[----:B------:R1:W-:Y:S01]  /*47a0*/  MUFU.EX2 R15, R4 ;  /* 0x00000004000f7308 */ /* 0x0003e20000000800 */
[----:B----4-:R-:W-:-:S07]  /*47b0*/  FFMA.FTZ R3, R24, c[0x0][0x2d0], -R12 ;  /* 0x0000b40018037a23 */ /* 0x010fce000001080c */
[----:B------:R-:W-:Y:S01]  /*47c0*/  MUFU.EX2 R174, R5 ;  /* 0x0000000500ae7308 */ /* 0x000fe20000000800 */
[----:B-1----:R-:W-:-:S07]  /*47d0*/  FFMA.FTZ R4, R11, c[0x0][0x2d0], -R2 ;  /* 0x0000b4000b047a23 */ /* 0x002fce0000010802 */
[----:B------:R1:W-:Y:S01]  /*47e0*/  MUFU.EX2 R172, R3 ;  /* 0x0000000300ac7308 */ /* 0x0003e20000000800 */
[----:B------:R-:W-:-:S07]  /*47f0*/  F2FP.PACK_AB R11, R175, R13 ;  /* 0x0000000daf0b723e */ /* 0x000fce00000000ff */
[----:B------:R2:W3:Y:S01]  /*4800*/  MUFU.EX2 R14, R4 ;  /* 0x00000004000e7308 */ /* 0x0004e20000000800 */
[----:B-1----:R-:W-:-:S07]  /*4810*/  FFMA.FTZ R3, R26, c[0x0][0x2d0], -R12 ;  /* 0x0000b4001a037a23 */ /* 0x002fce000001080c */
[----:B------:R1:W-:Y:S01]  /*4820*/  MUFU.EX2 R77, R0 ;  /* 0x00000000004d7308 */ /* 0x0003e20000000800 */
[----:B--2---:R-:W2:Y:S01]  /*4830*/  LDSM.16.MT88.4 R4, [R226+0x100] ;  /* 0x00010000e204783b */ /* 0x004ea20000004200 */
[----:B---3--:R-:W-:-:S06]  /*4840*/  F2FP.PACK_AB R9, R14, R15 ;  /* 0x0000000f0e09723e */ /* 0x008fcc00000000ff */
[----:B------:R3:W-:Y:S01]  /*4850*/  MUFU.EX2 R76, R3 ;  /* 0x00000003004c7308 */ /* 0x0007e20000000800 */
[C---:B------:R-:W-:Y:S01]  /*4860*/  HMMA.16816.F32 R60, R8.reuse, R16, RZ ;  /* 0x00000010083c723c */ /* 0x040fe200000018ff */
[----:B-1----:R-:W-:Y:S02]  /*4870*/  MOV R0, R65 ;  /* 0x0000004100007202 */ /* 0x002fe40000000f00 */
[----:B------:R-:W1:Y:S05]  /*4880*/  LDSM.16.MT88.4 R64, [R225+0x3100] ;  /* 0x00310000e140783b */ /* 0x000e6a0000004200 */
[----:B------:R-:W-:Y:S01]  /*4890*/  HMMA.16816.F32 R52, R8, R18, RZ ;  /* 0x000000120834723c */ /* 0x000fe200000018ff */
[----:B---3--:R-:W-:-:S04]  /*48a0*/  FFMA.FTZ R3, R22, c[0x0][0x2d0], -R2 ;  /* 0x0000b40016037a23 */ /* 0x008fc80000010802 */
[----:B------:R3:W4:Y:S03]  /*48b0*/  MUFU.EX2 R252, R3 ;  /* 0x0000000300fc7308 */ /* 0x0007260000000800 */
[C---:B------:R-:W-:Y:S08]  /*48c0*/  HMMA.16816.F32 R20, R8.reuse, R48, RZ ;  /* 0x000000300814723c */ /* 0x040ff000000018ff */
[----:B------:R-:W-:Y:S01]  /*48d0*/  HMMA.16816.F32 R16, R8, R50, RZ ;  /* 0x000000320810723c */ /* 0x000fe200000018ff */
[----:B------:R-:W-:Y:S01]  /*48e0*/  LDSM.16.MT88.4 R48, [R225+0x6100] ;  /* 0x00610000e130783b */ /* 0x000fe20000004200 */
[----:B---3--:R-:W-:-:S06]  /*48f0*/  IMAD.MOV.U32 R3, RZ, RZ, R27 ;  /* 0x000000ffff037224 */ /* 0x008fcc00078e001b */
[C---:B--2---:R-:W-:Y:S07]  /*4900*/  HMMA.16816.F32 R28, R8.reuse, R4, RZ ;  /* 0x00000004081c723c */ /* 0x044fee00000018ff */
[----:B------:R-:W-:Y:S01]  /*4910*/  F2FP.PACK_AB R4, R181, R174 ;  /* 0x000000aeb504723e */ /* 0x000fe200000000ff */
[----:B------:R-:W-:Y:S01]  /*4920*/  HMMA.16816.F32 R24, R8, R6, RZ ;  /* 0x000000060818723c */ /* 0x000fe200000018ff */
[----:B----4-:R-:W-:-:S06]  /*4930*/  F2FP.PACK_AB R5, R180, R252 ;  /* 0x000000fcb405723e */ /* 0x010fcc00000000ff */
[----:B------:R-:W-:Y:S02]  /*4940*/  F2FP.PACK_AB R6, R76, R172 ;  /* 0x000000ac4c06723e */ /* 0x000fe400000000ff */
[----:B------:R-:W-:-:S07]  /*4950*/  F2FP.PACK_AB R7, R77, R182 ;  /* 0x000000b64d07723e */ /* 0x000fce00000000ff */
[C---:B------:R-:W-:Y:S08]  /*4960*/  HMMA.16816.F32 R152, R4.reuse, R40, R60 ;  /* 0x000000280498723c */ /* 0x040ff0000000183c */
[----:B------:R-:W-:Y:S01]  /*4970*/  HMMA.16816.F32 R144, R4, R42, R52 ;  /* 0x0000002a0490723c */ /* 0x000fe20000001834 */
[----:B------:R-:W-:Y:S07]  /*4980*/  LDSM.16.MT88.4 R52, [R226+0x6100] ;  /* 0x00610000e234783b */ /* 0x000fee0000004200 */
[----:B------:R-:W-:Y:S08]  /*4990*/  HMMA.16816.F32 R40, R8, R56, RZ ;  /* 0x000000380828723c */ /* 0x000ff000000018ff */
[C---:B------:R-:W-:Y:S08]  /*49a0*/  HMMA.16816.F32 R140, R4.reuse, R32, R28 ;  /* 0x00000020048c723c */ /* 0x040ff0000000181c */
[C---:B------:R-:W-:Y:S01]  /*49b0*/  HMMA.16816.F32 R124, R4.reuse, R34, R24 ;  /* 0x00000022047c723c */ /* 0x040fe20000001818 */
[----:B------:R-:W2:Y:S07]  /*49c0*/  LDSM.16.MT88.4 R32, [R225+0x3900] ;  /* 0x00390000e120783b */ /* 0x000eae0000004200 */
[C---:B------:R-:W-:Y:S08]  /*49d0*/  HMMA.16816.F32 R116, R4.reuse, R44, R20 ;  /* 0x0000002c0474723c */ /* 0x040ff00000001814 */
[----:B------:R-:W-:Y:S01]  /*49e0*/  HMMA.16816.F32 R148, R4, R46, R16 ;  /* 0x0000002e0494723c */ /* 0x000fe20000001810 */
[----:B------:R-:W3:Y:S07]  /*49f0*/  LDSM.16.MT88.4 R44, [R228+0x3100] ;  /* 0x00310000e42c783b */ /* 0x000eee0000004200 */
[C---:B------:R-:W-:Y:S08]  /*4a00*/  HMMA.16816.F32 R28, R8.reuse, R58, RZ ;  /* 0x0000003a081c723c */ /* 0x040ff000000018ff */
[C---:B-1----:R-:W-:Y:S08]  /*4a10*/  HMMA.16816.F32 R24, R8.reuse, R64, RZ ;  /* 0x000000400818723c */ /* 0x042ff000000018ff */
[C---:B------:R-:W-:Y:S08]  /*4a20*/  HMMA.16816.F32 R20, R8.reuse, R66, RZ ;  /* 0x000000420814723c */ /* 0x040ff000000018ff */
[----:B------:R-:W-:Y:S07]  /*4a30*/  HMMA.16816.F32 R16, R8, R72, RZ ;  /* 0x000000480810723c */ /* 0x000fee00000018ff */
[----:B------:R-:W-:Y:S01]  /*4a40*/  IMAD.MOV.U32 R73, RZ, RZ, R77 ;  /* 0x000000ffff497224 */ /* 0x000fe200078e004d */
[C---:B------:R-:W-:Y:S01]  /*4a50*/  HMMA.16816.F32 R128, R4.reuse, R80, R40 ;  /* 0x000000500480723c */ /* 0x040fe20000001828 */
[----:B------:R-:W-:Y:S01]  /*4a60*/  IMAD.MOV.U32 R72, RZ, RZ, R76 ;  /* 0x000000ffff487224 */ /* 0x000fe200078e004c */
[----:B------:R-:W1:Y:S04]  /*4a70*/  LDSM.16.MT88.4 R40, [R229+0x6100] ;  /* 0x00610000e528783b */ /* 0x000e680000004200 */
[----:B------:R-:W4:Y:S02]  /*4a80*/  LDSM.16.MT88.4 R76, [R228+0x6100] ;  /* 0x00610000e44c783b */ /* 0x000f240000004200 */
[C---:B------:R-:W-:Y:S02]  /*4a90*/  HMMA.16816.F32 R112, R4.reuse, R82, R28 ;  /* 0x000000520470723c */ /* 0x040fe4000000181c */
[----:B------:R-:W5:Y:S06]  /*4aa0*/  LDSM.16.MT88.4 R80, [R225+0x6900] ;  /* 0x00690000e150783b */ /* 0x000f6c0000004200 */
[C---:B--2---:R-:W-:Y:S08]  /*4ab0*/  HMMA.16816.F32 R120, R4.reuse, R32, R24 ;  /* 0x000000200478723c */ /* 0x044ff00000001818 */
[----:B------:R-:W-:Y:S08]  /*4ac0*/  HMMA.16816.F32 R132, R4, R34, R20 ;  /* 0x000000220484723c */ /* 0x000ff00000001814 */
[C---:B------:R-:W-:Y:S08]  /*4ad0*/  HMMA.16816.F32 R32, R8.reuse, R36, RZ ;  /* 0x000000240820723c */ /* 0x040ff000000018ff */
[C---:B------:R-:W-:Y:S08]  /*4ae0*/  HMMA.16816.F32 R28, R8.reuse, R38, RZ ;  /* 0x00000026081c723c */ /* 0x040ff000000018ff */
[----:B---3--:R-:W-:Y:S08]  /*4af0*/  HMMA.16816.F32 R24, R8, R44, RZ ;  /* 0x0000002c0818723c */ /* 0x008ff000000018ff */
[----:B------:R-:W-:Y:S07]  /*4b00*/  HMMA.16816.F32 R136, R4, R68, R16 ;  /* 0x000000440488723c */ /* 0x000fee0000001810 */
[----:B------:R-:W-:Y:S01]  /*4b10*/  MOV R68, R111 ;  /* 0x0000006f00447202 */ /* 0x000fe20000000f00 */
[----:B------:R-:W-:Y:S01]  /*4b20*/  HMMA.16816.F32 R64, R8, R74, RZ ;  /* 0x0000004a0840723c */ /* 0x000fe200000018ff */
[----:B------:R-:W-:-:S06]  /*4b30*/  IMAD.MOV.U32 R69, RZ, RZ, R110 ;  /* 0x000000ffff457224 */ /* 0x000fcc00078e006e */
[----:B------:R-:W-:Y:S01]  /*4b40*/  MOV R75, R108 ;  /* 0x0000006c004b7202 */ /* 0x000fe20000000f00 */
[----:B------:R-:W-:Y:S01]  /*4b50*/  HMMA.16816.F32 R20, R8, R46, RZ ;  /* 0x0000002e0814723c */ /* 0x000fe200000018ff */
[----:B------:R-:W-:-:S07]  /*4b60*/  IMAD.MOV.U32 R74, RZ, RZ, R109 ;  /* 0x000000ffff4a7224 */ /* 0x000fce00078e006d */
[C---:B------:R-:W-:Y:S08]  /*4b70*/  HMMA.16816.F32 R16, R8.reuse, R48, RZ ;  /* 0x000000300810723c */ /* 0x040ff000000018ff */
[C---:B------:R-:W-:Y:S08]  /*4b80*/  HMMA.16816.F32 R60, R8.reuse, R50, RZ ;  /* 0x00000032083c723c */ /* 0x040ff000000018ff */
[C---:B-1----:R-:W-:Y:S08]  /*4b90*/  HMMA.16816.F32 R48, R8.reuse, R40, RZ ;  /* 0x000000280830723c */ /* 0x042ff000000018ff */
[C---:B------:R-:W-:Y:S08]  /*4ba0*/  HMMA.16816.F32 R44, R8.reuse, R42, RZ ;  /* 0x0000002a082c723c */ /* 0x040ff000000018ff */
[C---:B----4-:R-:W-:Y:S07]  /*4bb0*/  HMMA.16816.F32 R40, R8.reuse, R76, RZ ;  /* 0x0000004c0828723c */ /* 0x050fee00000018ff */
[----:B------:R-:W-:Y:S01]  /*4bc0*/  IMAD.MOV.U32 R77, RZ, RZ, R106 ;  /* 0x000000ffff4d7224 */ /* 0x000fe200078e006a */
[----:B------:R-:W-:Y:S01]  /*4bd0*/  HMMA.16816.F32 R56, R8, R52, RZ ;  /* 0x000000340838723c */ /* 0x000fe200000018ff */
[----:B------:R-:W-:-:S07]  /*4be0*/  IMAD.MOV.U32 R76, RZ, RZ, R107 ;  /* 0x000000ffff4c7224 */ /* 0x000fce00078e006b */
[C---:B------:R-:W-:Y:S08]  /*4bf0*/  HMMA.16816.F32 R52, R8.reuse, R54, RZ ;  /* 0x000000360834723c */ /* 0x040ff000000018ff */
[----:B------:R-:W-:Y:S07]  /*4c00*/  HMMA.16816.F32 R36, R8, R78, RZ ;  /* 0x0000004e0824723c */ /* 0x000fee00000018ff */
[----:B------:R-:W-:Y:S01]  /*4c10*/  MOV R10, R105 ;  /* 0x00000069000a7202 */ /* 0x000fe20000000f00 */
[----:B------:R-:W-:Y:S01]  /*4c20*/  IMAD.MOV.U32 R11, RZ, RZ, R104 ;  /* 0x000000ffff0b7224 */ /* 0x000fe200078e0068 */
[C---:B------:R-:W-:Y:S08]  /*4c30*/  HMMA.16816.F32 R108, R4.reuse, R70, R64 ;  /* 0x00000046046c723c */ /* 0x040ff00000001840 */
[----:B------:R-:W-:Y:S07]  /*4c40*/  HMMA.16816.F32 R104, R4, R88, R32 ;  /* 0x000000580468723c */ /* 0x000fee0000001820 */
[----:B------:R-:W-:Y:S01]  /*4c50*/  IMAD.MOV.U32 R89, RZ, RZ, R76 ;  /* 0x000000ffff597224 */ /* 0x000fe200078e004c */
[----:B------:R-:W-:-:S02]  /*4c60*/  MOV R88, R77 ;  /* 0x0000004d00587202 */ /* 0x000fc40000000f00 */
[----:B------:R-:W-:Y:S07]  /*4c70*/  HMMA.16816.F32 R76, R4, R90, R28 ;  /* 0x0000005a044c723c */ /* 0x000fee000000181c */
[----:B------:R-:W-:Y:S01]  /*4c80*/  IMAD.MOV.U32 R28, RZ, RZ, R74 ;  /* 0x000000ffff1c7224 */ /* 0x000fe200078e004a */
[----:B------:R-:W-:Y:S01]  /*4c90*/  MOV R30, R72 ;  /* 0x00000048001e7202 */ /* 0x000fe20000000f00 */
[----:B------:R-:W-:Y:S01]  /*4ca0*/  IMAD.MOV.U32 R31, RZ, RZ, R75 ;  /* 0x000000ffff1f7224 */ /* 0x000fe200078e004b */
[----:B------:R-:W-:Y:S01]  /*4cb0*/  MOV R90, R173 ;  /* 0x000000ad005a7202 */ /* 0x000fe20000000f00 */
[----:B------:R-:W-:-:S02]  /*4cc0*/  IMAD.MOV.U32 R29, RZ, RZ, R73 ;  /* 0x000000ffff1d7224 */ /* 0x000fc400078e0049 */
[----:B------:R-:W-:Y:S01]  /*4cd0*/  HMMA.16816.F32 R72, R4, R84, R24 ;  /* 0x000000540448723c */ /* 0x000fe20000001818 */
[----:B------:R-:W-:-:S06]  /*4ce0*/  IMAD.MOV.U32 R91, RZ, RZ, R170 ;  /* 0x000000ffff5b7224 */ /* 0x000fcc00078e00aa */
[----:B------:R-:W-:Y:S01]  /*4cf0*/  IMAD.MOV.U32 R25, RZ, RZ, R68 ;  /* 0x000000ffff197224 */ /* 0x000fe200078e0044 */
[C---:B------:R-:W-:Y:S01]  /*4d00*/  HMMA.16816.F32 R84, R4.reuse, R86, R20 ;  /* 0x000000560454723c */ /* 0x040fe20000001814 */
[----:B------:R-:W-:Y:S01]  /*4d10*/  IMAD.MOV.U32 R24, RZ, RZ, R69 ;  /* 0x000000ffff187224 */ /* 0x000fe200078e0045 */
[----:B------:R-:W1:Y:S01]  /*4d20*/  LDSM.16.MT88.4 R20, [R226+0x6900] ;  /* 0x00690000e214783b */ /* 0x000e620000004200 */
[----:B------:R-:W-:Y:S01]  /*4d30*/  IMAD.MOV.U32 R27, RZ, RZ, R10 ;  /* 0x000000ffff1b7224 */ /* 0x000fe200078e000a */
[----:B------:R-:W-:Y:S02]  /*4d40*/  MOV R26, R11 ;  /* 0x0000000b001a7202 */ /* 0x000fe40000000f00 */
[----:B------:R-:W-:Y:S02]  /*4d50*/  LDSM.16.MT88.4 R8, [R228+0x6900] ;  /* 0x00690000e408783b */ /* 0x000fe40000004200 */
[C---:B-----5:R-:W-:Y:S02]  /*4d60*/  HMMA.16816.F32 R68, R4.reuse, R80, R16 ;  /* 0x000000500444723c */ /* 0x060fe40000001810 */
[----:B------:R-:W2:Y:S06]  /*4d70*/  LDSM.16.MT88.4 R16, [R229+0x6900] ;  /* 0x00690000e510783b */ /* 0x000eac0000004200 */
[C---:B------:R-:W-:Y:S08]  /*4d80*/  HMMA.16816.F32 R80, R4.reuse, R82, R60 ;  /* 0x000000520450723c */ /* 0x040ff0000000183c */
[C---:B-1----:R-:W-:Y:S08]  /*4d90*/  HMMA.16816.F32 R64, R4.reuse, R20, R56 ;  /* 0x000000140440723c */ /* 0x042ff00000001838 */
[C---:B--2---:R-:W-:Y:S07]  /*4da0*/  HMMA.16816.F32 R56, R4.reuse, R16, R48 ;  /* 0x000000100438723c */ /* 0x044fee0000001830 */
[----:B------:R-:W-:Y:S01]  /*4db0*/  IMAD.MOV.U32 R49, RZ, RZ, R0 ;  /* 0x000000ffff317224 */ /* 0x000fe200078e0000 */
[----:B------:R-:W-:Y:S01]  /*4dc0*/  MOV R50, R3 ;  /* 0x0000000300327202 */ /* 0x000fe20000000f00 */
[----:B------:R-:W-:Y:S01]  /*4dd0*/  FFMA.FTZ R0, R96, c[0x0][0x2d0], -R12 ;  /* 0x0000b40060007a23 */ /* 0x000fe2000001080c */
[----:B------:R-:W-:Y:S01]  /*4de0*/  HMMA.16816.F32 R32, R4, R10, R36 ;  /* 0x0000000a0420723c */ /* 0x000fe20000001824 */
[----:B------:R-:W-:-:S02]  /*4df0*/  IMAD.MOV.U32 R51, RZ, RZ, R252 ;  /* 0x000000ffff337224 */ /* 0x000fc400078e00fc */
[----:B------:R1:W-:Y:S01]  /*4e00*/  MUFU.EX2 R3, R0 ;  /* 0x0000000000037308 */ /* 0x0003e20000000800 */
[----:B------:R-:W-:Y:S02]  /*4e10*/  IMAD.MOV.U32 R48, RZ, RZ, R88 ;  /* 0x000000ffff307224 */ /* 0x000fe400078e0058 */
[----:B------:R-:W-:Y:S01]  /*4e20*/  IMAD.MOV.U32 R88, RZ, RZ, R174 ;  /* 0x000000ffff587224 */ /* 0x000fe200078e00ae */
[----:B------:R-:W-:Y:S01]  /*4e30*/  MOV R39, R28 ;  /* 0x0000001c00277202 */ /* 0x000fe20000000f00 */
[----:B------:R-:W-:Y:S01]  /*4e40*/  HMMA.16816.F32 R44, R4, R18, R44 ;  /* 0x00000012042c723c */ /* 0x000fe2000000182c */
[----:B------:R-:W2:Y:S01]  /*4e50*/  LDSM.16.MT88.4 R16, [R225+0x1100] ;  /* 0x00110000e110783b */ /* 0x000ea20000004200 */
[----:B------:R-:W-:Y:S02]  /*4e60*/  IMAD.MOV.U32 R37, RZ, RZ, R25 ;  /* 0x000000ffff257224 */ /* 0x000fe400078e0019 */
[----:B------:R-:W-:-:S04]  /*4e70*/  IMAD.MOV.U32 R38, RZ, RZ, R26 ;  /* 0x000000ffff267224 */ /* 0x000fc800078e001a */
[----:B------:R-:W-:Y:S01]  /*4e80*/  HMMA.16816.F32 R40, R4, R8, R40 ;  /* 0x000000080428723c */ /* 0x000fe20000001828 */
[----:B------:R-:W3:Y:S01]  /*4e90*/  LDSM.16.MT88.4 R8, [R226+0x1100] ;  /* 0x00110000e208783b */ /* 0x000ee20000004200 */
[----:B-1----:R-:W-:-:S04]  /*4ea0*/  FFMA.FTZ R0, R97, c[0x0][0x2d0], -R12 ;  /* 0x0000b40061007a23 */ /* 0x002fc8000001080c */
[----:B------:R1:W4:Y:S02]  /*4eb0*/  MUFU.EX2 R170, R0 ;  /* 0x0000000000aa7308 */ /* 0x0003240000000800 */
[----:B------:R-:W-:Y:S01]  /*4ec0*/  HMMA.16816.F32 R60, R4, R22, R52 ;  /* 0x00000016043c723c */ /* 0x000fe20000001834 */
[----:B------:R-:W5:Y:S01]  /*4ed0*/  LDSM.16.MT88.4 R20, [R229+0x1100] ;  /* 0x00110000e514783b */ /* 0x000f620000004200 */
[----:B-1----:R-:W-:-:S05]  /*4ee0*/  FFMA.FTZ R0, R98, c[0x0][0x2d0], -R12 ;  /* 0x0000b40062007a23 */ /* 0x002fca000001080c */
[----:B----4-:R-:W-:Y:S01]  /*4ef0*/  F2FP.PACK_AB R4, R170, R3 ;  /* 0x00000003aa04723e */ /* 0x010fe200000000ff */
[----:B------:R1:W-:Y:S02]  /*4f00*/  MUFU.EX2 R173, R0 ;  /* 0x0000000000ad7308 */ /* 0x0003e40000000800 */
[----:B-1----:R-:W-:-:S06]  /*4f10*/  FFMA.FTZ R0, R99, c[0x0][0x2d0], -R12 ;  /* 0x0000b40063007a23 */ /* 0x002fcc000001080c */
[----:B------:R1:W4:Y:S02]  /*4f20*/  MUFU.EX2 R36, R0 ;  /* 0x0000000000247308 */ /* 0x0003240000000800 */
[----:B-1----:R-:W-:Y:S01]  /*4f30*/  FFMA.FTZ R0, R94, c[0x0][0x2d0], -R2 ;  /* 0x0000b4005e007a23 */ /* 0x002fe20000010802 */
[----:B----4-:R-:W-:-:S05]  /*4f40*/  F2FP.PACK_AB R6, R36, R173 ;  /* 0x000000ad2406723e */ /* 0x010fca00000000ff */
[----:B------:R1:W-:Y:S02]  /*4f50*/  MUFU.EX2 R252, R0 ;  /* 0x0000000000fc7308 */ /* 0x0003e40000000800 */
[----:B-1----:R-:W-:-:S06]  /*4f60*/  FFMA.FTZ R0, R93, c[0x0][0x2d0], -R2 ;  /* 0x0000b4005d007a23 */ /* 0x002fcc0000010802 */
[----:B------:R1:W4:Y:S02]  /*4f70*/  MUFU.EX2 R28, R0 ;  /* 0x00000000001c7308 */ /* 0x0003240000000800 */
[----:B-1----:R-:W-:Y:S01]  /*4f80*/  FFMA.FTZ R0, R92, c[0x0][0x2d0], -R2 ;  /* 0x0000b4005c007a23 */ /* 0x002fe20000010802 */
[----:B----4-:R-:W-:-:S05]  /*4f90*/  F2FP.PACK_AB R5, R28, R252 ;  /* 0x000000fc1c05723e */ /* 0x010fca00000000ff */
[----:B------:R1:W-:Y:S02]  /*4fa0*/  MUFU.EX2 R174, R0 ;  /* 0x0000000000ae7308 */ /* 0x0003e40000000800 */
[----:B-1----:R-:W-:-:S06]  /*4fb0*/  FFMA.FTZ R0, R95, c[0x0][0x2d0], -R2 ;  /* 0x0000b4005f007a23 */ /* 0x002fcc0000010802 */
[----:B------:R-:W1:Y:S02]  /*4fc0*/  MUFU.EX2 R0, R0 ;  /* 0x0000000000007308 */ /* 0x000e640000000800 */
[----:B-1----:R-:W-:-:S07]  /*4fd0*/  F2FP.PACK_AB R7, R0, R174 ;  /* 0x000000ae0007723e */ /* 0x002fce00000000ff */
[C---:B--2---:R-:W-:Y:S07]  /*4fe0*/  HMMA.16816.F32 R52, R4.reuse, R16, R152 ;  /* 0x000000100434723c */ /* 0x044fee0000001898 */
[----:B------:R-:W-:Y:S01]  /*4ff0*/  IMAD.MOV.U32 R155, RZ, RZ, R48 ;  /* 0x000000ffff9b7224 */ /* 0x000fe200078e0030 */
[----:B------:R-:W-:Y:S01]  /*5000*/  MOV R154, R49 ;  /* 0x00000031009a7202 */ /* 0x000fe20000000f00 */
[----:B------:R-:W-:Y:S01]  /*5010*/  IMAD.MOV.U32 R153, RZ, RZ, R50 ;  /* 0x000000ffff997224 */ /* 0x000fe200078e0032 */
[----:B---3--:R-:W-:Y:S01]  /*5020*/  HMMA.16816.F32 R92, R4, R10, R124 ;  /* 0x0000000a045c723c */ /* 0x008fe2000000187c */
[----:B------:R-:W-:-:S07]  /*5030*/  IMAD.MOV.U32 R152, RZ, RZ, R51 ;  /* 0x000000ffff987224 */ /* 0x000fce00078e0033 */
[C---:B------:R-:W-:Y:S01]  /*5040*/  HMMA.16816.F32 R48, R4.reuse, R18, R144 ;  /* 0x000000120430723c */ /* 0x040fe20000001890 */
[----:B------:R-:W1:Y:S06]  /*5050*/  LDSM.16.MT88.4 R16, [R228+0x1100] ;  /* 0x00110000e410783b */ /* 0x000e6c0000004200 */
[----:B------:R-:W-:Y:S01]  /*5060*/  MOV R144, R90 ;  /* 0x0000005a00907202 */ /* 0x000fe20000000f00 */
[----:B------:R-:W-:Y:S01]  /*5070*/  IMAD.MOV.U32 R145, RZ, RZ, R91 ;  /* 0x000000ffff917224 */ /* 0x000fe200078e005b */
[----:B------:R-:W-:Y:S01]  /*5080*/  MOV R147, R89 ;  /* 0x0000005900937202 */ /* 0x000fe20000000f00 */
[----:B------:R-:W-:Y:S01]  /*5090*/  IMAD.MOV.U32 R146, RZ, RZ, R88 ;  /* 0x000000ffff927224 */ /* 0x000fe200078e0058 */
[C---:B-----5:R-:W-:Y:S08]  /*50a0*/  HMMA.16816.F32 R96, R4.reuse, R20, R116 ;  /* 0x000000140460723c */ /* 0x060ff00000001874 */
[C---:B------:R-:W-:Y:S01]  /*50b0*/  HMMA.16816.F32 R88, R4.reuse, R8, R140 ;  /* 0x000000080458723c */ /* 0x040fe2000000188c */
[----:B------:R-:W2:Y:S06]  /*50c0*/  LDSM.16.MT88.4 R8, [R225+0x4100] ;  /* 0x00410000e108783b */ /* 0x000eac0000004200 */
[----:B------:R-:W-:Y:S01]  /*50d0*/  IMAD.MOV.U32 R140, RZ, RZ, R29 ;  /* 0x000000ffff8c7224 */ /* 0x000fe200078e001d */
[----:B------:R-:W-:Y:S01]  /*50e0*/  MOV R142, R31 ;  /* 0x0000001f008e7202 */ /* 0x000fe20000000f00 */
[----:B------:R-:W-:Y:S01]  /*50f0*/  IMAD.MOV.U32 R141, RZ, RZ, R30 ;  /* 0x000000ffff8d7224 */ /* 0x000fe200078e001e */
[C---:B------:R-:W-:Y:S01]  /*5100*/  HMMA.16816.F32 R116, R4.reuse, R22, R148 ;  /* 0x000000160474723c */ /* 0x040fe20000001894 */
[----:B------:R-:W-:Y:S01]  /*5110*/  IMAD.MOV.U32 R143, RZ, RZ, R28 ;  /* 0x000000ffff8f7224 */ /* 0x000fe200078e001c */
[----:B------:R-:W-:Y:S04]  /*5120*/  LDSM.16.MT88.4 R20, [R226+0x7100] ;  /* 0x00710000e214783b */ /* 0x000fe80000004200 */
[----:B------:R-:W3:Y:S02]  /*5130*/  LDSM.16.MT88.4 R28, [R226+0x4100] ;  /* 0x00410000e21c783b */ /* 0x000ee40000004200 */
[C---:B-1----:R-:W-:Y:S08]  /*5140*/  HMMA.16816.F32 R128, R4.reuse, R16, R128 ;  /* 0x000000100480723c */ /* 0x042ff00000001880 */
[C---:B------:R-:W-:Y:S01]  /*5150*/  HMMA.16816.F32 R112, R4.reuse, R18, R112 ;  /* 0x000000120470723c */ /* 0x040fe20000001870 */
[----:B------:R-:W1:Y:S07]  /*5160*/  LDSM.16.MT88.4 R16, [R229+0x4100] ;  /* 0x00410000e510783b */ /* 0x000e6e0000004200 */
[C---:B--2---:R-:W-:Y:S08]  /*5170*/  HMMA.16816.F32 R120, R4.reuse, R8, R120 ;  /* 0x000000080478723c */ /* 0x044ff00000001878 */
[C---:B------:R-:W-:Y:S01]  /*5180*/  HMMA.16816.F32 R132, R4.reuse, R10, R132 ;  /* 0x0000000a0484723c */ /* 0x040fe20000001884 */
[----:B------:R-:W2:Y:S07]  /*5190*/  LDSM.16.MT88.4 R8, [R228+0x4100] ;  /* 0x00410000e408783b */ /* 0x000eae0000004200 */
[C---:B---3--:R-:W-:Y:S07]  /*51a0*/  HMMA.16816.F32 R136, R4.reuse, R28, R136 ;  /* 0x0000001c0488723c */ /* 0x048fee0000001888 */
[----:B------:R-:W-:Y:S01]  /*51b0*/  IMAD.MOV.U32 R29, RZ, RZ, R39 ;  /* 0x000000ffff1d7224 */ /* 0x000fe200078e0027 */
[----:B------:R-:W-:Y:S01]  /*51c0*/  MOV R28, R24 ;  /* 0x00000018001c7202 */ /* 0x000fe20000000f00 */
[----:B------:R-:W-:Y:S01]  /*51d0*/  HMMA.16816.F32 R148, R4, R30, R108 ;  /* 0x0000001e0494723c */ /* 0x000fe2000000186c */
[----:B------:R-:W-:-:S02]  /*51e0*/  MOV R39, R27 ;  /* 0x0000001b00277202 */ /* 0x000fc40000000f00 */
[----:B------:R-:W3:Y:S04]  /*51f0*/  LDSM.16.MT88.4 R24, [R225+0x7100] ;  /* 0x00710000e118783b */ /* 0x000ee80000004200 */
[----:B------:R-:W-:Y:S01]  /*5200*/  MOV R108, R144 ;  /* 0x00000090006c7202 */ /* 0x000fe20000000f00 */
[----:B------:R-:W-:Y:S01]  /*5210*/  IMAD.MOV.U32 R109, RZ, RZ, R145 ;  /* 0x000000ffff6d7224 */ /* 0x000fe200078e0091 */
[----:B------:R-:W-:Y:S01]  /*5220*/  MOV R111, R147 ;  /* 0x00000093006f7202 */ /* 0x000fe20000000f00 */
[----:B------:R-:W-:Y:S01]  /*5230*/  IMAD.MOV.U32 R110, RZ, RZ, R146 ;  /* 0x000000ffff6e7224 */ /* 0x000fe200078e0092 */
[----:B-1----:R-:W-:Y:S01]  /*5240*/  HMMA.16816.F32 R124, R4, R18, R76 ;  /* 0x00000012047c723c */ /* 0x002fe2000000184c */
[----:B------:R-:W-:Y:S02]  /*5250*/  IMAD.MOV.U32 R30, RZ, RZ, R140 ;  /* 0x000000ffff1e7224 */ /* 0x000fe400078e008c */
[----:B------:R-:W-:-:S05]  /*5260*/  IMAD.MOV.U32 R31, RZ, RZ, R141 ;  /* 0x000000ffff1f7224 */ /* 0x000fca00078e008d */
[C---:B------:R-:W-:Y:S01]  /*5270*/  HMMA.16816.F32 R144, R4.reuse, R16, R104 ;  /* 0x000000100490723c */ /* 0x040fe20000001868 */
[----:B------:R-:W1:Y:S07]  /*5280*/  LDSM.16.MT88.4 R16, [R229+0x7100] ;  /* 0x00710000e510783b */ /* 0x000e6e0000004200 */
[C---:B--2---:R-:W-:Y:S07]  /*5290*/  HMMA.16816.F32 R104, R4.reuse, R8, R72 ;  /* 0x000000080468723c */ /* 0x044fee0000001848 */
[----:B------:R-:W-:Y:S01]  /*52a0*/  IMAD.MOV.U32 R74, RZ, RZ, R142 ;  /* 0x000000ffff4a7224 */ /* 0x000fe200078e008e */
[C---:B------:R-:W-:Y:S01]  /*52b0*/  HMMA.16816.F32 R84, R4.reuse, R10, R84 ;  /* 0x0000000a0454723c */ /* 0x040fe20000001854 */
[----:B------:R-:W-:Y:S01]  /*52c0*/  IMAD.MOV.U32 R75, RZ, RZ, R143 ;  /* 0x000000ffff4b7224 */ /* 0x000fe200078e008f */
[----:B------:R-:W2:Y:S06]  /*52d0*/  LDSM.16.MT88.4 R8, [R228+0x7100] ;  /* 0x00710000e408783b */ /* 0x000eac0000004200 */
[C---:B---3--:R-:W-:Y:S07]  /*52e0*/  HMMA.16816.F32 R140, R4.reuse, R26, R80 ;  /* 0x0000001a048c723c */ /* 0x048fee0000001850 */
[----:B------:R-:W-:Y:S01]  /*52f0*/  MOV R82, R154 ;  /* 0x0000009a00527202 */ /* 0x000fe20000000f00 */
[----:B------:R-:W-:Y:S01]  /*5300*/  IMAD.MOV.U32 R154, RZ, RZ, R0 ;  /* 0x000000ffff9a7224 */ /* 0x000fe200078e0000 */
[----:B------:R-:W-:Y:S01]  /*5310*/  MOV R26, R74 ;  /* 0x0000004a001a7202 */ /* 0x000fe20000000f00 */
[----:B------:R-:W-:Y:S01]  /*5320*/  IMAD.MOV.U32 R27, RZ, RZ, R75 ;  /* 0x000000ffff1b7224 */ /* 0x000fe200078e004b */
[----:B------:R-:W-:Y:S01]  /*5330*/  HMMA.16816.F32 R76, R4, R24, R68 ;  /* 0x00000018044c723c */ /* 0x000fe20000001844 */
[----:B------:R-:W-:-:S02]  /*5340*/  FFMA.FTZ R0, R169, c[0x0][0x2d0], -R12 ;  /* 0x0000b400a9007a23 */ /* 0x000fc4000001080c */
[----:B------:R-:W-:Y:S02]  /*5350*/  IMAD.MOV.U32 R80, RZ, RZ, R111 ;  /* 0x000000ffff507224 */ /* 0x000fe400078e006f */
[----:B------:R-:W-:Y:S02]  /*5360*/  IMAD.MOV.U32 R111, RZ, RZ, R183 ;  /* 0x000000ffff6f7224 */ /* 0x000fe400078e00b7 */
[----:B------:R-:W-:Y:S01]  /*5370*/  MOV R25, R31 ;  /* 0x0000001f00197202 */ /* 0x000fe20000000f00 */
[----:B------:R-:W-:Y:S01]  /*5380*/  HMMA.16816.F32 R72, R4, R20, R64 ;  /* 0x000000140448723c */ /* 0x000fe20000001840 */
[----:B------:R-:W-:Y:S01]  /*5390*/  IMAD.MOV.U32 R31, RZ, RZ, R109 ;  /* 0x000000ffff1f7224 */ /* 0x000fe200078e006d */
[----:B------:R-:W-:Y:S01]  /*53a0*/  MOV R109, R251 ;  /* 0x000000fb006d7202 */ /* 0x000fe20000000f00 */
[----:B------:R-:W-:Y:S02]  /*53b0*/  IMAD.MOV.U32 R169, RZ, RZ, R181 ;  /* 0x000000ffffa97224 */ /* 0x000fe400078e00b5 */
[----:B------:R-:W-:-:S02]  /*53c0*/  IMAD.MOV.U32 R24, RZ, RZ, R30 ;  /* 0x000000ffff187224 */ /* 0x000fc400078e001e */
[----:B------:R-:W-:Y:S01]  /*53d0*/  MOV R20, R110 ;  /* 0x0000006e00147202 */ /* 0x000fe20000000f00 */
[----:B------:R-:W-:Y:S01]  /*53e0*/  IMAD.MOV.U32 R110, RZ, RZ, R250 ;  /* 0x000000ffff6e7224 */ /* 0x000fe200078e00fa */
[C---:B------:R-:W-:Y:S01]  /*53f0*/  HMMA.16816.F32 R68, R4.reuse, R22, R60 ;  /* 0x000000160444723c */ /* 0x040fe2000000183c */
[----:B------:R3:W-:Y:S01]  /*5400*/  MUFU.EX2 R250, R0 ;  /* 0x0000000000fa7308 */ /* 0x0007e20000000800 */
[----:B------:R-:W-:Y:S02]  /*5410*/  IMAD.MOV.U32 R21, RZ, RZ, R108 ;  /* 0x000000ffff157224 */ /* 0x000fe400078e006c */
[----:B------:R-:W-:Y:S01]  /*5420*/  IMAD.MOV.U32 R83, RZ, RZ, R153 ;  /* 0x000000ffff537224 */ /* 0x000fe200078e0099 */
[----:B------:R-:W-:Y:S01]  /*5430*/  MOV R153, R37 ;  /* 0x0000002500997202 */ /* 0x000fe20000000f00 */
[----:B------:R-:W-:Y:S01]  /*5440*/  IMAD.MOV.U32 R81, RZ, RZ, R36 ;  /* 0x000000ffff517224 */ /* 0x000fe200078e0024 */
[----:B------:R-:W-:Y:S01]  /*5450*/  MOV R63, R182 ;  /* 0x000000b6003f7202 */ /* 0x000fe20000000f00 */
[----:B-1----:R-:W-:Y:S01]  /*5460*/  HMMA.16816.F32 R64, R4, R16, R56 ;  /* 0x000000100440723c */ /* 0x002fe20000001838 */
[----:B------:R-:W-:-:S02]  /*5470*/  IMAD.MOV.U32 R30, RZ, RZ, R38 ;  /* 0x000000ffff1e7224 */ /* 0x000fc400078e0026 */
[----:B------:R-:W-:-:S05]  /*5480*/  IMAD.MOV.U32 R108, RZ, RZ, R39 ;  /* 0x000000ffff6c7224 */ /* 0x000fca00078e0027 */
[C---:B------:R-:W-:Y:S01]  /*5490*/  HMMA.16816.F32 R44, R4.reuse, R18, R44 ;  /* 0x00000012042c723c */ /* 0x040fe2000000182c */
[----:B---3--:R-:W-:Y:S01]  /*54a0*/  FFMA.FTZ R0, R168, c[0x0][0x2d0], -R12 ;  /* 0x0000b400a8007a23 */ /* 0x008fe2000001080c */
[----:B------:R-:W1:Y:S01]  /*54b0*/  LDSM.16.MT88.4 R16, [R225+0x1900] ;  /* 0x00190000e110783b */ /* 0x000e620000004200 */
[----:B------:R-:W-:Y:S02]  /*54c0*/  IMAD.MOV.U32 R168, RZ, RZ, R180 ;  /* 0x000000ffffa87224 */ /* 0x000fe400078e00b4 */
[----:B------:R3:W4:Y:S03]  /*54d0*/  MUFU.EX2 R183, R0 ;  /* 0x0000000000b77308 */ /* 0x0007260000000800 */
[C---:B--2---:R-:W-:Y:S08]  /*54e0*/  HMMA.16816.F32 R36, R4.reuse, R8, R40 ;  /* 0x000000080424723c */ /* 0x044ff00000001828 */
[----:B------:R-:W-:Y:S01]  /*54f0*/  HMMA.16816.F32 R32, R4, R10, R32 ;  /* 0x0000000a0420723c */ /* 0x000fe20000001820 */
[----:B------:R-:W2:Y:S01]  /*5500*/  LDSM.16.MT88.4 R8, [R226+0x1900] ;  /* 0x00190000e208783b */ /* 0x000ea20000004200 */
[----:B---3--:R-:W-:-:S05]  /*5510*/  FFMA.FTZ R0, R167, c[0x0][0x2d0], -R12 ;  /* 0x0000b400a7007a23 */ /* 0x008fca000001080c */
[----:B----4-:R-:W-:Y:S01]  /*5520*/  F2FP.PACK_AB R4, R183, R250 ;  /* 0x000000fab704723e */ /* 0x010fe200000000ff */
[----:B------:R3:W-:Y:S02]  /*5530*/  MUFU.EX2 R182, R0 ;  /* 0x0000000000b67308 */ /* 0x0007e40000000800 */
[----:B---3--:R-:W-:-:S06]  /*5540*/  FFMA.FTZ R0, R166, c[0x0][0x2d0], -R12 ;  /* 0x0000b400a6007a23 */ /* 0x008fcc000001080c */
[----:B------:R3:W4:Y:S02]  /*5550*/  MUFU.EX2 R251, R0 ;  /* 0x0000000000fb7308 */ /* 0x0007240000000800 */
[----:B---3--:R-:W-:Y:S01]  /*5560*/  FFMA.FTZ R0, R164, c[0x0][0x2d0], -R2 ;  /* 0x0000b400a4007a23 */ /* 0x008fe20000010802 */
[----:B----4-:R-:W-:Y:S01]  /*5570*/  F2FP.PACK_AB R6, R251, R182 ;  /* 0x000000b6fb06723e */ /* 0x010fe200000000ff */
[----:B------:R-:W-:-:S04]  /*5580*/  IMAD.MOV.U32 R164, RZ, RZ, R63 ;  /* 0x000000ffffa47224 */ /* 0x000fc800078e003f */
[----:B------:R3:W-:Y:S02]  /*5590*/  MUFU.EX2 R167, R0 ;  /* 0x0000000000a77308 */ /* 0x0007e40000000800 */
[----:B---3--:R-:W-:Y:S02]  /*55a0*/  FFMA.FTZ R0, R103, c[0x0][0x2d0], -R2 ;  /* 0x0000b40067007a23 */ /* 0x008fe40000010802 */
[----:B------:R-:W-:-:S04]  /*55b0*/  IMAD.MOV.U32 R103, RZ, RZ, R20 ;  /* 0x000000ffff677224 */ /* 0x000fc800078e0014 */
[----:B------:R3:W4:Y:S02]  /*55c0*/  MUFU.EX2 R166, R0 ;  /* 0x0000000000a67308 */ /* 0x0007240000000800 */
[----:B---3--:R-:W-:Y:S01]  /*55d0*/  FFMA.FTZ R0, R102, c[0x0][0x2d0], -R2 ;  /* 0x0000b40066007a23 */ /* 0x008fe20000010802 */
[----:B----4-:R-:W-:Y:S02]  /*55e0*/  F2FP.PACK_AB R5, R166, R167 ;  /* 0x000000a7a605723e */ /* 0x010fe400000000ff */
[----:B------:R-:W-:-:S03]  /*55f0*/  MOV R102, R21 ;  /* 0x0000001500667202 */ /* 0x000fc60000000f00 */
[----:B------:R3:W-:Y:S01]  /*5600*/  MUFU.EX2 R181, R0 ;  /* 0x0000000000b57308 */ /* 0x0007e20000000800 */
[----:B------:R-:W4:Y:S01]  /*5610*/  LDSM.16.MT88.4 R20, [R229+0x1900] ;  /* 0x00190000e514783b */ /* 0x000f220000004200 */
[----:B---3--:R-:W-:Y:S02]  /*5620*/  FFMA.FTZ R0, R165, c[0x0][0x2d0], -R2 ;  /* 0x0000b400a5007a23 */ /* 0x008fe40000010802 */
[----:B------:R-:W-:Y:S01]  /*5630*/  IMAD.MOV.U32 R165, RZ, RZ, R81 ;  /* 0x000000ffffa57224 */ /* 0x000fe200078e0051 */
[----:B------:R-:W-:-:S03]  /*5640*/  MOV R81, R31 ;  /* 0x0000001f00517202 */ /* 0x000fc60000000f00 */
[----:B------:R-:W3:Y:S02]  /*5650*/  MUFU.EX2 R180, R0 ;  /* 0x0000000000b47308 */ /* 0x000ee40000000800 */
[----:B---3--:R-:W-:Y:S02]  /*5660*/  F2FP.PACK_AB R7, R180, R181 ;  /* 0x000000b5b407723e */ /* 0x008fe400000000ff */
[----:B------:R-:W-:Y:S01]  /*5670*/  MOV R0, R80 ;  /* 0x0000005000007202 */ /* 0x000fe20000000f00 */
[----:B------:R-:W-:-:S04]  /*5680*/  IMAD.MOV.U32 R80, RZ, RZ, R30 ;  /* 0x000000ffff507224 */ /* 0x000fc800078e001e */
[----:B-1----:R-:W-:Y:S01]  /*5690*/  HMMA.16816.F32 R60, R4, R16, R52 ;  /* 0x00000010043c723c */ /* 0x002fe20000001834 */
[----:B------:R-:W-:-:S07]  /*56a0*/  FFMA.FTZ R0, R0, c[0x0][0x2d0], -R12 ;  /* 0x0000b40000007a23 */ /* 0x000fce000001080c */
[C---:B------:R-:W-:Y:S01]  /*56b0*/  HMMA.16816.F32 R56, R4.reuse, R18, R48 ;  /* 0x000000120438723c */ /* 0x040fe20000001830 */
[----:B------:R-:W1:Y:S07]  /*56c0*/  LDSM.16.MT88.4 R16, [R228+0x1900] ;  /* 0x00190000e410783b */ /* 0x000e6e0000004200 */
[C---:B--2---:R-:W-:Y:S07]  /*56d0*/  HMMA.16816.F32 R52, R4.reuse, R8, R88 ;  /* 0x000000080434723c */ /* 0x044fee0000001858 */
[----:B------:R-:W-:Y:S01]  /*56e0*/  IMAD.MOV.U32 R90, RZ, RZ, R28 ;  /* 0x000000ffff5a7224 */ /* 0x000fe200078e001c */
[----:B------:R-:W-:Y:S01]  /*56f0*/  HMMA.16816.F32 R48, R4, R10, R92 ;  /* 0x0000000a0430723c */ /* 0x000fe2000000185c */
[----:B------:R-:W2:Y:S01]  /*5700*/  LDSM.16.MT88.4 R8, [R225+0x4900] ;  /* 0x00490000e108783b */ /* 0x000ea20000004200 */
[----:B------:R-:W-:-:S03]  /*5710*/  IMAD.MOV.U32 R91, RZ, RZ, R29 ;  /* 0x000000ffff5b7224 */ /* 0x000fc600078e001d */
[----:B------:R-:W3:Y:S03]  /*5720*/  LDSM.16.MT88.4 R28, [R226+0x4900] ;  /* 0x00490000e21c783b */ /* 0x000ee60000004200 */
[C---:B----4-:R-:W-:Y:S07]  /*5730*/  HMMA.16816.F32 R40, R4.reuse, R20, R96 ;  /* 0x000000140428723c */ /* 0x050fee0000001860 */
[----:B------:R-:W-:Y:S01]  /*5740*/  MOV R20, R175 ;  /* 0x000000af00147202 */ /* 0x000fe20000000f00 */
[----:B------:R-:W-:Y:S01]  /*5750*/  IMAD.MOV.U32 R21, RZ, RZ, R174 ;  /* 0x000000ffff157224 */ /* 0x000fe200078e00ae */
[----:B------:R-:W-:Y:S01]  /*5760*/  MOV R97, R172 ;  /* 0x000000ac00617202 */ /* 0x000fe20000000f00 */
[----:B------:R-:W-:Y:S01]  /*5770*/  IMAD.MOV.U32 R96, RZ, RZ, R173 ;  /* 0x000000ffff607224 */ /* 0x000fe200078e00ad */
[----:B------:R-:W-:Y:S01]  /*5780*/  MOV R98, R80 ;  /* 0x0000005000627202 */ /* 0x000fe20000000f00 */
[----:B------:R-:W-:Y:S01]  /*5790*/  HMMA.16816.F32 R172, R4, R22, R116 ;  /* 0x0000001604ac723c */ /* 0x000fe20000001874 */
[----:B------:R-:W-:-:S06]  /*57a0*/  IMAD.MOV.U32 R99, RZ, RZ, R108 ;  /* 0x000000ffff637224 */ /* 0x000fcc00078e006c */
[----:B------:R-:W-:Y:S01]  /*57b0*/  IMAD.MOV.U32 R119, RZ, RZ, R90 ;  /* 0x000000ffff777224 */ /* 0x000fe200078e005a */
[C---:B-1----:R-:W-:Y:S08]  /*57c0*/  HMMA.16816.F32 R128, R4.reuse, R16, R128 ;  /* 0x000000100480723c */ /* 0x042ff00000001880 */
[C---:B------:R-:W-:Y:S01]  /*57d0*/  HMMA.16816.F32 R92, R4.reuse, R18, R112 ;  /* 0x00000012045c723c */ /* 0x040fe20000001870 */
[----:B------:R-:W1:Y:S06]  /*57e0*/  LDSM.16.MT88.4 R16, [R229+0x4900] ;  /* 0x00490000e510783b */ /* 0x000e6c0000004200 */
[----:B------:R-:W-:Y:S01]  /*57f0*/  IMAD.MOV.U32 R115, RZ, RZ, R91 ;  /* 0x000000ffff737224 */ /* 0x000fe200078e005b */
[----:B------:R-:W-:Y:S01]  /*5800*/  MOV R113, R110 ;  /* 0x0000006e00717202 */ /* 0x000fe20000000f00 */
[----:B------:R-:W-:Y:S01]  /*5810*/  IMAD.MOV.U32 R114, RZ, RZ, R109 ;  /* 0x000000ffff727224 */ /* 0x000fe200078e006d */
[----:B--2---:R-:W-:Y:S01]  /*5820*/  HMMA.16816.F32 R88, R4, R10, R132 ;  /* 0x0000000a0458723c */ /* 0x004fe20000001884 */
[----:B------:R-:W-:-:S06]  /*5830*/  IMAD.MOV.U32 R112, RZ, RZ, R111 ;  /* 0x000000ffff707224 */ /* 0x000fcc00078e006f */
[----:B------:R-:W-:Y:S01]  /*5840*/  IMAD.MOV.U32 R133, RZ, RZ, R168 ;  /* 0x000000ffff857224 */ /* 0x000fe200078e00a8 */
[----:B------:R-:W-:Y:S01]  /*5850*/  HMMA.16816.F32 R108, R4, R8, R120 ;  /* 0x00000008046c723c */ /* 0x000fe20000001878 */
[----:B------:R-:W2:Y:S01]  /*5860*/  LDSM.16.MT88.4 R8, [R228+0x4900] ;  /* 0x00490000e408783b */ /* 0x000ea20000004200 */
[----:B------:R-:W-:Y:S01]  /*5870*/  IMAD.MOV.U32 R132, RZ, RZ, R169 ;  /* 0x000000ffff847224 */ /* 0x000fe200078e00a9 */
[----:B------:R-:W-:Y:S01]  /*5880*/  MOV R134, R97 ;  /* 0x0000006100867202 */ /* 0x000fe20000000f00 */
[----:B------:R-:W-:-:S03]  /*5890*/  IMAD.MOV.U32 R135, RZ, RZ, R83 ;  /* 0x000000ffff877224 */ /* 0x000fc600078e0053 */
[----:B------:R-:W-:Y:S01]  /*58a0*/  IMAD.MOV.U32 R121, RZ, RZ, R81 ;  /* 0x000000ffff797224 */ /* 0x000fe200078e0051 */
[----:B---3--:R-:W-:Y:S01]  /*58b0*/  HMMA.16816.F32 R148, R4, R30, R148 ;  /* 0x0000001e0494723c */ /* 0x008fe20000001894 */
[----:B------:R-:W-:Y:S01]  /*58c0*/  MOV R120, R82 ;  /* 0x0000005200787202 */ /* 0x000fe20000000f00 */
[----:B------:R-:W-:Y:S02]  /*58d0*/  IMAD.MOV.U32 R123, RZ, RZ, R96 ;  /* 0x000000ffff7b7224 */ /* 0x000fe400078e0060 */
[----:B------:R-:W-:-:S03]  /*58e0*/  IMAD.MOV.U32 R122, RZ, RZ, R21 ;  /* 0x000000ffff7a7224 */ /* 0x000fc600078e0015 */
[----:B------:R-:W-:Y:S01]  /*58f0*/  IMAD.MOV.U32 R30, RZ, RZ, R171 ;  /* 0x000000ffff1e7224 */ /* 0x000fe200078e00ab */
[----:B------:R-:W-:Y:S01]  /*5900*/  HMMA.16816.F32 R80, R4, R28, R136 ;  /* 0x0000001c0450723c */ /* 0x000fe20000001888 */
[----:B------:R-:W-:-:S06]  /*5910*/  IMAD.MOV.U32 R31, RZ, RZ, R170 ;  /* 0x000000ffff1f7224 */ /* 0x000fcc00078e00aa */
[----:B------:R-:W-:Y:S01]  /*5920*/  MOV R28, R26 ;  /* 0x0000001a001c7202 */ /* 0x000fe20000000f00 */
[C---:B-1----:R-:W-:Y:S01]  /*5930*/  HMMA.16816.F32 R168, R4.reuse, R16, R144 ;  /* 0x0000001004a8723c */ /* 0x042fe20000001890 */
[----:B------:R-:W-:Y:S01]  /*5940*/  IMAD.MOV.U32 R29, RZ, RZ, R27 ;  /* 0x000000ffff1d7224 */ /* 0x000fe200078e001b */
[----:B------:R-:W-:Y:S01]  /*5950*/  MOV R138, R20 ;  /* 0x00000014008a7202 */ /* 0x000fe20000000f00 */
[----:B------:R-:W-:Y:S01]  /*5960*/  IMAD.MOV.U32 R136, RZ, RZ, R24 ;  /* 0x000000ffff887224 */ /* 0x000fe200078e0018 */
[----:B------:R-:W-:Y:S01]  /*5970*/  MOV R137, R25 ;  /* 0x0000001900897202 */ /* 0x000fe20000000f00 */
[----:B------:R-:W-:Y:S01]  /*5980*/  IMAD.MOV.U32 R139, RZ, RZ, R119 ;  /* 0x000000ffff8b7224 */ /* 0x000fe200078e0077 */
[----:B------:R-:W1:Y:S01]  /*5990*/  LDSM.16.MT88.4 R24, [R225+0x7900] ;  /* 0x00790000e118783b */ /* 0x000e620000004200 */
[----:B------:R-:W-:Y:S01]  /*59a0*/  MOV R146, R98 ;  /* 0x0000006200927202 */ /* 0x000fe20000000f00 */
[----:B------:R-:W-:Y:S01]  /*59b0*/  IMAD.MOV.U32 R147, RZ, RZ, R99 ;  /* 0x000000ffff937224 */ /* 0x000fe200078e0063 */
[C---:B------:R-:W-:Y:S01]  /*59c0*/  HMMA.16816.F32 R116, R4.reuse, R18, R124 ;  /* 0x000000120474723c */ /* 0x040fe2000000187c */
[----:B------:R-:W3:Y:S02]  /*59d0*/  LDSM.16.MT88.4 R16, [R229+0x7900] ;  /* 0x00790000e510783b */ /* 0x000ee40000004200 */
[----:B------:R-:W-:Y:S01]  /*59e0*/  IMAD.MOV.U32 R145, RZ, RZ, R146 ;  /* 0x000000ffff917224 */ /* 0x000fe200078e0092 */
[----:B------:R-:W-:Y:S01]  /*59f0*/  MOV R146, R147 ;  /* 0x0000009300927202 */ /* 0x000fe20000000f00 */
[----:B------:R-:W-:Y:S01]  /*5a00*/  IMAD.MOV.U32 R147, RZ, RZ, R30 ;  /* 0x000000ffff937224 */ /* 0x000fe200078e001e */
[----:B------:R-:W-:Y:S01]  /*5a10*/  LDSM.16.MT88.4 R20, [R226+0x7900] ;  /* 0x00790000e214783b */ /* 0x000fe20000004200 */
[----:B------:R-:W-:Y:S01]  /*5a20*/  IMAD.MOV.U32 R30, RZ, RZ, R31 ;  /* 0x000000ffff1e7224 */ /* 0x000fe200078e001f */
[----:B------:R-:W-:Y:S01]  /*5a30*/  MOV R31, R28 ;  /* 0x0000001c001f7202 */ /* 0x000fe20000000f00 */
[----:B------:R-:W-:Y:S01]  /*5a40*/  IMAD.MOV.U32 R28, RZ, RZ, R29 ;  /* 0x000000ffff1c7224 */ /* 0x000fe200078e001d */
[----:B--2---:R-:W-:Y:S01]  /*5a50*/  HMMA.16816.F32 R96, R4, R8, R104 ;  /* 0x000000080460723c */ /* 0x004fe20000001868 */
[----:B------:R-:W-:Y:S01]  /*5a60*/  IMAD.MOV.U32 R29, RZ, RZ, R136 ;  /* 0x000000ffff1d7224 */ /* 0x000fe200078e0088 */
[----:B------:R-:W-:Y:S01]  /*5a70*/  MOV R136, R137 ;  /* 0x0000008900887202 */ /* 0x000fe20000000f00 */
[----:B------:R-:W-:-:S02]  /*5a80*/  IMAD.MOV.U32 R137, RZ, RZ, R138 ;  /* 0x000000ffff897224 */ /* 0x000fc400078e008a */
[----:B------:R-:W-:Y:S01]  /*5a90*/  IMAD.MOV.U32 R138, RZ, RZ, R139 ;  /* 0x000000ffff8a7224 */ /* 0x000fe200078e008b */
[----:B------:R-:W-:Y:S01]  /*5aa0*/  MOV R139, R135 ;  /* 0x00000087008b7202 */ /* 0x000fe20000000f00 */
[----:B------:R-:W-:Y:S01]  /*5ab0*/  IMAD.MOV.U32 R135, RZ, RZ, R120 ;  /* 0x000000ffff877224 */ /* 0x000fe200078e0078 */
[----:B------:R-:W-:Y:S01]  /*5ac0*/  HMMA.16816.F32 R84, R4, R10, R84 ;  /* 0x0000000a0454723c */ /* 0x000fe20000001854 */
[----:B------:R-:W-:Y:S01]  /*5ad0*/  IMAD.MOV.U32 R120, RZ, RZ, R121 ;  /* 0x000000ffff787224 */ /* 0x000fe200078e0079 */
[----:B------:R-:W-:Y:S01]  /*5ae0*/  MOV R121, R112 ;  /* 0x0000007000797202 */ /* 0x000fe20000000f00 */
[----:B------:R-:W-:Y:S01]  /*5af0*/  IMAD.MOV.U32 R112, RZ, RZ, R113 ;  /* 0x000000ffff707224 */ /* 0x000fe200078e0071 */
[----:B------:R-:W2:Y:S01]  /*5b00*/  LDSM.16.MT88.4 R8, [R228+0x7900] ;  /* 0x00790000e408783b */ /* 0x000ea20000004200 */
[----:B------:R-:W-:Y:S01]  /*5b10*/  MOV R113, R114 ;  /* 0x0000007200717202 */ /* 0x000fe20000000f00 */
[----:B------:R-:W-:Y:S01]  /*5b20*/  IMAD.MOV.U32 R114, RZ, RZ, R115 ;  /* 0x000000ffff727224 */ /* 0x000fe200078e0073 */
[----:B------:R-:W-:-:S02]  /*5b30*/  MOV R115, R102 ;  /* 0x0000006600737202 */ /* 0x000fc40000000f00 */
[----:B------:R4:W-:Y:S01]  /*5b40*/  MUFU.EX2 R102, R0 ;  /* 0x0000000000667308 */ /* 0x0009e20000000800 */
[C---:B-1----:R-:W-:Y:S01]  /*5b50*/  HMMA.16816.F32 R76, R4.reuse, R24, R76 ;  /* 0x00000018044c723c */ /* 0x042fe2000000184c */
[----:B----4-:R-:W-:Y:S02]  /*5b60*/  FFMA.FTZ R0, R145, c[0x0][0x2d0], -R12 ;  /* 0x0000b40091007a23 */ /* 0x010fe4000001080c */
        /* <DEDUP_REMOVED lines=15> */
[----:B---3--:R-:W-:Y:S01]  /*5c60*/  HMMA.16816.F32 R64, R4, R16, R64 ;  /* 0x000000100440723c */ /* 0x008fe20000001840 */
[----:B------:R1:W3:Y:S01]  /*5c70*/  MUFU.EX2 R154, R0 ;  /* 0x00000000009a7308 */ /* 0x0002e20000000800 */
[----:B------:R-:W-:Y:S01]  /*5c80*/  IMAD.MOV.U32 R124, RZ, RZ, R28 ;  /* 0x000000ffff7c7224 */ /* 0x000fe200078e001c */
[----:B------:R-:W-:Y:S01]  /*5c90*/  MOV R28, R29 ;  /* 0x0000001d001c7202 */ /* 0x000fe20000000f00 */
[----:B------:R-:W-:-:S04]  /*5ca0*/  IMAD.MOV.U32 R29, RZ, RZ, R152 ;  /* 0x000000ffff1d7224 */ /* 0x000fc800078e0098 */
[C---:B--2---:R-:W-:Y:S08]  /*5cb0*/  HMMA.16816.F32 R36, R4.reuse, R8, R36 ;  /* 0x000000080424723c */ /* 0x044ff00000001824 */
[C---:B------:R-:W-:Y:S01]  /*5cc0*/  HMMA.16816.F32 R32, R4.reuse, R10, R32 ;  /* 0x0000000a0420723c */ /* 0x040fe20000001820 */
[--C-:B-1----:R-:W-:Y:S01]  /*5cd0*/  FFMA.FTZ R0, R114, c[0x0][0x2d0], -R12.reuse ;  /* 0x0000b40072007a23 */ /* 0x102fe2000001080c */
[----:B------:R-:W-:Y:S01]  /*5ce0*/  MOV R114, R115 ;  /* 0x0000007300727202 */ /* 0x000fe20000000f00 */
[----:B------:R-:W-:Y:S01]  /*5cf0*/  IMAD.MOV.U32 R115, RZ, RZ, R103 ;  /* 0x000000ffff737224 */ /* 0x000fe200078e0067 */
[----:B------:R-:W-:Y:S01]  /*5d00*/  MOV R103, R155 ;  /* 0x0000009b00677202 */ /* 0x000fe20000000f00 */
[----:B------:R-:W1:Y:S01]  /*5d10*/  LDSM.16.MT88.4 R8, [R226+0x2100] ;  /* 0x00210000e208783b */ /* 0x000e620000004200 */
[----:B------:R2:W-:Y:S02]  /*5d20*/  MUFU.EX2 R155, R0 ;  /* 0x00000000009b7308 */ /* 0x0005e40000000800 */
[C---:B------:R-:W-:Y:S01]  /*5d30*/  HMMA.16816.F32 R44, R4.reuse, R18, R44 ;  /* 0x00000012042c723c */ /* 0x040fe2000000182c */
[----:B------:R-:W4:Y:S07]  /*5d40*/  LDSM.16.MT88.4 R16, [R225+0x2100] ;  /* 0x00210000e110783b */ /* 0x000f2e0000004200 */
[----:B------:R-:W-:Y:S01]  /*5d50*/  HMMA.16816.F32 R140, R4, R26, R140 ;  /* 0x0000001a048c723c */ /* 0x000fe2000000188c */
[----:B------:R-:W-:Y:S01]  /*5d60*/  LDSM.16.MT88.4 R24, [R225+0x8100] ;  /* 0x00810000e118783b */ /* 0x000fe20000004200 */
[----:B--2---:R-:W-:-:S02]  /*5d70*/  FFMA.FTZ R0, R145, c[0x0][0x2d0], -R12 ;  /* 0x0000b40091007a23 */ /* 0x004fc4000001080c */
        /* <DEDUP_REMOVED lines=12> */
[----:B------:R2:W5:Y:S01]  /*5e40*/  MUFU.EX2 R165, R0 ;  /* 0x0000000000a57308 */ /* 0x0005620000000800 */
[----:B------:R-:W-:Y:S01]  /*5e50*/  MOV R146, R153 ;  /* 0x0000009900927202 */ /* 0x000fe20000000f00 */
[C---:B------:R-:W-:Y:S01]  /*5e60*/  HMMA.16816.F32 R72, R4.reuse, R20, R72 ;  /* 0x000000140448723c */ /* 0x040fe20000001848 */
        /* <DEDUP_REMOVED lines=9> */
[----:B------:R-:W1:Y:S01]  /*5f00*/  LDSM.16.MT88.4 R20, [R229+0x2100] ;  /* 0x00210000e514783b */ /* 0x000e620000004200 */
[----:B--2---:R-:W-:Y:S01]  /*5f10*/  FFMA.FTZ R0, R178, c[0x0][0x2d0], -R2 ;  /* 0x0000b400b2007a23 */ /* 0x004fe20000010802 */
[----:B------:R-:W-:Y:S01]  /*5f20*/  MOV R178, R114 ;  /* 0x0000007200b27202 */ /* 0x000fe20000000f00 */
[----:B------:R-:W-:Y:S01]  /*5f30*/  IMAD.MOV.U32 R114, RZ, RZ, R115 ;  /* 0x000000ffff727224 */ /* 0x000fe200078e0073 */
[----:B------:R-:W-:-:S02]  /*5f40*/  MOV R115, R103 ;  /* 0x0000006700737202 */ /* 0x000fc40000000f00 */
[----:B------:R2:W-:Y:S01]  /*5f50*/  MUFU.EX2 R103, R0 ;  /* 0x0000000000677308 */ /* 0x0005e20000000800 */
[----:B---3--:R-:W-:Y:S02]  /*5f60*/  F2FP.PACK_AB R4, R154, R102 ;  /* 0x000000669a04723e */ /* 0x008fe400000000ff */
[----:B-----5:R-:W-:Y:S01]  /*5f70*/  F2FP.PACK_AB R6, R165, R155 ;  /* 0x0000009ba506723e */ /* 0x020fe200000000ff */
[----:B--2---:R-:W-:Y:S02]  /*5f80*/  FFMA.FTZ R0, R177, c[0x0][0x2d0], -R2 ;  /* 0x0000b400b1007a23 */ /* 0x004fe40000010802 */
[----:B------:R-:W-:Y:S02]  /*5f90*/  IMAD.MOV.U32 R177, RZ, RZ, R145 ;  /* 0x000000ffffb17224 */ /* 0x000fe400078e0091 */
[----:B------:R2:W3:Y:S01]  /*5fa0*/  MUFU.EX2 R152, R0 ;  /* 0x0000000000987308 */ /* 0x0004e20000000800 */
[----:B------:R-:W-:Y:S01]  /*5fb0*/  IMAD.MOV.U32 R145, RZ, RZ, R138 ;  /* 0x000000ffff917224 */ /* 0x000fe200078e008a */
[----:B------:R-:W-:Y:S01]  /*5fc0*/  MOV R138, R112 ;  /* 0x00000070008a7202 */ /* 0x000fe20000000f00 */
[----:B--2---:R-:W-:Y:S01]  /*5fd0*/  FFMA.FTZ R0, R176, c[0x0][0x2d0], -R2 ;  /* 0x0000b400b0007a23 */ /* 0x004fe20000010802 */
[----:B---3--:R-:W-:-:S02]  /*5fe0*/  F2FP.PACK_AB R5, R152, R103 ;  /* 0x000000679805723e */ /* 0x008fc400000000ff */
[----:B------:R-:W-:Y:S02]  /*5ff0*/  MOV R176, R31 ;  /* 0x0000001f00b07202 */ /* 0x000fe40000000f00 */
[----:B------:R2:W-:Y:S02]  /*6000*/  MUFU.EX2 R153, R0 ;  /* 0x0000000000997308 */ /* 0x0005e40000000800 */
[----:B--2---:R-:W-:Y:S02]  /*6010*/  FFMA.FTZ R0, R179, c[0x0][0x2d0], -R2 ;  /* 0x0000b400b3007a23 */ /* 0x004fe40000010802 */
[----:B------:R-:W-:-:S04]  /*6020*/  IMAD.MOV.U32 R179, RZ, RZ, R114 ;  /* 0x000000ffffb37224 */ /* 0x000fc800078e0072 */
[----:B------:R-:W2:Y:S02]  /*6030*/  MUFU.EX2 R164, R0 ;  /* 0x0000000000a47308 */ /* 0x000ea40000000800 */
[----:B--2---:R-:W-:Y:S01]  /*6040*/  F2FP.PACK_AB R7, R164, R153 ;  /* 0x00000099a407723e */ /* 0x004fe200000000ff */
[----:B------:R-:W-:-:S04]  /*6050*/  IMAD.MOV.U32 R0, RZ, RZ, R115 ;  /* 0x000000ffff007224 */ /* 0x000fc800078e0073 */
[----:B------:R-:W-:Y:S02]  /*6060*/  FFMA.FTZ R0, R0, c[0x0][0x2d0], -R12 ;  /* 0x0000b40000007a23 */ /* 0x000fe4000001080c */
[C---:B-1----:R-:W-:Y:S08]  /*6070*/  HMMA.16816.F32 R112, R4.reuse, R8, R52 ;  /* 0x000000080470723c */ /* 0x042ff00000001834 */
[C---:B------:R-:W-:Y:S01]  /*6080*/  HMMA.16816.F32 R52, R4.reuse, R10, R48 ;  /* 0x0000000a0434723c */ /* 0x040fe20000001830 */
[----:B------:R-:W1:Y:S07]  /*6090*/  LDSM.16.MT88.4 R8, [R225+0x5100] ;  /* 0x00510000e108783b */ /* 0x000e6e0000004200 */
[C---:B----4-:R-:W-:Y:S08]  /*60a0*/  HMMA.16816.F32 R104, R4.reuse, R16, R60 ;  /* 0x000000100468723c */ /* 0x050ff0000000183c */
[C---:B------:R-:W-:Y:S01]  /*60b0*/  HMMA.16816.F32 R60, R4.reuse, R18, R56 ;  /* 0x00000012043c723c */ /* 0x040fe20000001838 */
[----:B------:R-:W2:Y:S07]  /*60c0*/  LDSM.16.MT88.4 R16, [R228+0x2100] ;  /* 0x00210000e410783b */ /* 0x000eae0000004200 */
[C---:B------:R-:W-:Y:S07]  /*60d0*/  HMMA.16816.F32 R48, R4.reuse, R22, R172 ;  /* 0x000000160430723c */ /* 0x040fee00000018ac */
[----:B------:R-:W-:Y:S01]  /*60e0*/  MOV R172, R136 ;  /* 0x0000008800ac7202 */ /* 0x000fe20000000f00 */
[----:B------:R-:W-:Y:S01]  /*60f0*/  IMAD.MOV.U32 R173, RZ, RZ, R137 ;  /* 0x000000ffffad7224 */ /* 0x000fe200078e0089 */
[----:B------:R-:W-:Y:S01]  /*6100*/  MOV R174, R138 ;  /* 0x0000008a00ae7202 */ /* 0x000fe20000000f00 */
[----:B------:R-:W-:Y:S01]  /*6110*/  IMAD.MOV.U32 R175, RZ, RZ, R139 ;  /* 0x000000ffffaf7224 */ /* 0x000fe200078e008b */
[----:B------:R-:W-:Y:S01]  /*6120*/  HMMA.16816.F32 R40, R4, R20, R40 ;  /* 0x000000140428723c */ /* 0x000fe20000001828 */
[----:B------:R-:W-:Y:S01]  /*6130*/  MOV R22, R144 ;  /* 0x0000009000167202 */ /* 0x000fe20000000f00 */
[----:B------:R-:W-:-:S05]  /*6140*/  IMAD.MOV.U32 R23, RZ, RZ, R145 ;  /* 0x000000ffff177224 */ /* 0x000fca00078e0091 */
[----:B------:R-:W-:Y:S01]  /*6150*/  MOV R20, R28 ;  /* 0x0000001c00147202 */ /* 0x000fe20000000f00 */
[C---:B-1----:R-:W-:Y:S01]  /*6160*/  HMMA.16816.F32 R136, R4.reuse, R8, R108 ;  /* 0x000000080488723c */ /* 0x042fe2000000186c */
[----:B------:R-:W-:Y:S02]  /*6170*/  IMAD.MOV.U32 R21, RZ, RZ, R29 ;  /* 0x000000ffff157224 */ /* 0x000fe400078e001d */
[----:B------:R-:W1:Y:S04]  /*6180*/  LDSM.16.MT88.4 R28, [R226+0x5100] ;  /* 0x00510000e21c783b */ /* 0x000e680000004200 */
[----:B------:R-:W-:Y:S01]  /*6190*/  MOV R110, R146 ;  /* 0x00000092006e7202 */ /* 0x000fe20000000f00 */
[----:B------:R-:W-:Y:S01]  /*61a0*/  IMAD.MOV.U32 R111, RZ, RZ, R147 ;  /* 0x000000ffff6f7224 */ /* 0x000fe200078e0093 */
[----:B------:R-:W-:Y:S01]  /*61b0*/  MOV R108, R20 ;  /* 0x00000014006c7202 */ /* 0x000fe20000000f00 */
[----:B------:R-:W-:Y:S01]  /*61c0*/  HMMA.16816.F32 R144, R4, R10, R88 ;  /* 0x0000000a0490723c */ /* 0x000fe20000001858 */
[----:B------:R-:W3:Y:S01]  /*61d0*/  LDSM.16.MT88.4 R8, [R228+0x5100] ;  /* 0x00510000e408783b */ /* 0x000ee20000004200 */
[----:B------:R-:W-:-:S06]  /*61e0*/  IMAD.MOV.U32 R109, RZ, RZ, R21 ;  /* 0x000000ffff6d7224 */ /* 0x000fcc00078e0015 */
[C---:B--2---:R-:W-:Y:S08]  /*61f0*/  HMMA.16816.F32 R128, R4.reuse, R16, R128 ;  /* 0x000000100480723c */ /* 0x044ff00000001880 */
[C---:B------:R-:W-:Y:S01]  /*6200*/  HMMA.16816.F32 R56, R4.reuse, R18, R92 ;  /* 0x000000120438723c */ /* 0x040fe2000000185c */
[----:B------:R-:W2:Y:S07]  /*6210*/  LDSM.16.MT88.4 R16, [R229+0x5100] ;  /* 0x00510000e510783b */ /* 0x000eae0000004200 */
[C---:B------:R-:W-:Y:S08]  /*6220*/  HMMA.16816.F32 R76, R4.reuse, R24, R76 ;  /* 0x00000018044c723c */ /* 0x040ff0000000184c */
[C---:B------:R-:W-:Y:S07]  /*6230*/  HMMA.16816.F32 R24, R4.reuse, R26, R140 ;  /* 0x0000001a0418723c */ /* 0x040fee000000188c */
[----:B------:R-:W-:Y:S01]  /*6240*/  IMAD.MOV.U32 R143, RZ, RZ, R124 ;  /* 0x000000ffff8f7224 */ /* 0x000fe200078e007c */
[----:B-1----:R-:W-:Y:S01]  /*6250*/  HMMA.16816.F32 R80, R4, R28, R80 ;  /* 0x0000001c0450723c */ /* 0x002fe20000001850 */
[----:B------:R-:W-:Y:S01]  /*6260*/  IMAD.MOV.U32 R142, RZ, RZ, R3 ;  /* 0x000000ffff8e7224 */ /* 0x000fe200078e0003 */
[----:B------:R-:W-:Y:S01]  /*6270*/  MOV R141, R135 ;  /* 0x00000087008d7202 */ /* 0x000fe20000000f00 */
[----:B------:R-:W-:-:S05]  /*6280*/  IMAD.MOV.U32 R140, RZ, RZ, R134 ;  /* 0x000000ffff8c7224 */ /* 0x000fca00078e0086 */
[C---:B------:R-:W-:Y:S07]  /*6290*/  HMMA.16816.F32 R92, R4.reuse, R30, R148 ;  /* 0x0000001e045c723c */ /* 0x040fee0000001894 */
[----:B------:R-:W-:Y:S01]  /*62a0*/  IMAD.MOV.U32 R149, RZ, RZ, R173 ;  /* 0x000000ffff957224 */ /* 0x000fe200078e00ad */
[----:B---3--:R-:W-:Y:S01]  /*62b0*/  HMMA.16816.F32 R28, R4, R8, R96 ;  /* 0x00000008041c723c */ /* 0x008fe20000001860 */
[----:B------:R-:W-:Y:S01]  /*62c0*/  MOV R150, R174 ;  /* 0x000000ae00967202 */ /* 0x000fe20000000f00 */
[----:B------:R-:W-:Y:S01]  /*62d0*/  IMAD.MOV.U32 R151, RZ, RZ, R175 ;  /* 0x000000ffff977224 */ /* 0x000fe200078e00af */
[----:B------:R-:W-:-:S02]  /*62e0*/  MOV R148, R110 ;  /* 0x0000006e00947202 */ /* 0x000fc40000000f00 */
[----:B------:R-:W-:Y:S02]  /*62f0*/  MOV R110, R179 ;  /* 0x000000b3006e7202 */ /* 0x000fe40000000f00 */
[----:B------:R-:W-:Y:S01]  /*6300*/  MOV R98, R177 ;  /* 0x000000b100627202 */ /* 0x000fe20000000f00 */
[----:B------:R-:W-:Y:S01]  /*6310*/  HMMA.16816.F32 R84, R4, R10, R84 ;  /* 0x0000000a0454723c */ /* 0x000fe20000001854 */
[----:B------:R-:W1:Y:S01]  /*6320*/  LDSM.16.MT88.4 R8, [R228+0x8100] ;  /* 0x00810000e408783b */ /* 0x000e620000004200 */
[----:B------:R-:W-:-:S06]  /*6330*/  IMAD.MOV.U32 R99, RZ, RZ, R178 ;  /* 0x000000ffff637224 */ /* 0x000fcc00078e00b2 */
[C---:B--2---:R-:W-:Y:S07]  /*6340*/  HMMA.16816.F32 R88, R4.reuse, R18, R116 ;  /* 0x000000120458723c */ /* 0x044fee0000001874 */
[----:B------:R-:W-:Y:S01]  /*6350*/  MOV R118, R22 ;  /* 0x0000001600767202 */ /* 0x000fe20000000f00 */
[----:B------:R-:W-:Y:S01]  /*6360*/  IMAD.MOV.U32 R117, RZ, RZ, R23 ;  /* 0x000000ffff757224 */ /* 0x000fe200078e0017 */
[----:B------:R-:W-:Y:S01]  /*6370*/  HMMA.16816.F32 R168, R4, R16, R168 ;  /* 0x0000001004a8723c */ /* 0x000fe200000018a8 */
[----:B------:R-:W2:Y:S01]  /*6380*/  LDSM.16.MT88.4 R20, [R226+0x8100] ;  /* 0x00810000e214783b */ /* 0x000ea20000004200 */
[----:B------:R-:W-:Y:S01]  /*6390*/  MOV R116, R172 ;  /* 0x000000ac00747202 */ /* 0x000fe20000000f00 */
[----:B------:R-:W-:-:S02]  /*63a0*/  IMAD.MOV.U32 R119, RZ, RZ, R111 ;  /* 0x000000ffff777224 */ /* 0x000fc400078e006f */
[----:B------:R-:W3:Y:S01]  /*63b0*/  LDSM.16.MT88.4 R16, [R229+0x8100] ;  /* 0x00810000e510783b */ /* 0x000ee20000004200 */
[----:B------:R-:W-:Y:S02]  /*63c0*/  IMAD.MOV.U32 R111, RZ, RZ, R176 ;  /* 0x000000ffff6f7224 */ /* 0x000fe400078e00b0 */
[----:B------:R-:W-:Y:S01]  /*63d0*/  IMAD.MOV.U32 R97, RZ, RZ, R118 ;  /* 0x000000ffff617224 */ /* 0x000fe200078e0076 */
[C---:B-1----:R-:W-:Y:S01]  /*63e0*/  HMMA.16816.F32 R32, R4.reuse, R10, R32 ;  /* 0x0000000a0420723c */ /* 0x042fe20000001820 */
[----:B------:R1:W-:Y:S07]  /*63f0*/  MUFU.EX2 R10, R0 ;  /* 0x00000000000a7308 */ /* 0x0003ee0000000800 */
[----:B------:R-:W-:Y:S01]  /*6400*/  HMMA.16816.F32 R36, R4, R8, R36 ;  /* 0x000000080424723c */ /* 0x000fe20000001824 */
[----:B-1----:R-:W-:-:S07]  /*6410*/  FFMA.FTZ R0, R98, c[0x0][0x2d0], -R12 ;  /* 0x0000b40062007a23 */ /* 0x002fce000001080c */
[C---:B--2---:R-:W-:Y:S01]  /*6420*/  HMMA.16816.F32 R172, R4.reuse, R20, R72 ;  /* 0x0000001404ac723c */ /* 0x044fe20000001848 */
[----:B------:R-:W-:Y:S01]  /*6430*/  MOV R98, R117 ;  /* 0x0000007500627202 */ /* 0x000fe20000000f00 */
[----:B------:R1:W2:Y:S05]  /*6440*/  MUFU.EX2 R9, R0 ;  /* 0x0000000000097308 */ /* 0x0002aa0000000800 */
[----:B------:R-:W-:Y:S01]  /*6450*/  IMAD.MOV.U32 R72, RZ, RZ, R126 ;  /* 0x000000ffff487224 */ /* 0x000fe200078e007e */
[----:B------:R-:W-:Y:S01]  /*6460*/  HMMA.16816.F32 R20, R4, R22, R68 ;  /* 0x000000160414723c */ /* 0x000fe20000001844 */
[----:B------:R-:W-:Y:S01]  /*6470*/  MOV R73, R127 ;  /* 0x0000007f00497202 */ /* 0x000fe20000000f00 */
[----:B------:R-:W-:Y:S01]  /*6480*/  IMAD.MOV.U32 R74, RZ, RZ, R132 ;  /* 0x000000ffff4a7224 */ /* 0x000fe200078e0084 */
[----:B------:R-:W-:-:S02]  /*6490*/  MOV R75, R133 ;  /* 0x00000085004b7202 */ /* 0x000fc40000000f00 */
[----:B------:R-:W-:Y:S02]  /*64a0*/  LDSM.16.MT88.4 R132, [R228+0x2900] ;  /* 0x00290000e484783b */ /* 0x000fe40000004200 */
[----:B------:R-:W-:Y:S01]  /*64b0*/  MOV R71, R125 ;  /* 0x0000007d00477202 */ /* 0x000fe20000000f00 */
[C---:B---3--:R-:W-:Y:S01]  /*64c0*/  HMMA.16816.F32 R176, R4.reuse, R16, R64 ;  /* 0x0000001004b0723c */ /* 0x048fe20000001840 */
[----:B------:R-:W3:Y:S01]  /*64d0*/  LDSM.16.MT88.4 R124, [R229+0x2900] ;  /* 0x00290000e57c783b */ /* 0x000ee20000004200 */
[----:B-1----:R-:W-:Y:S01]  /*64e0*/  FFMA.FTZ R0, R99, c[0x0][0x2d0], -R12 ;  /* 0x0000b40063007a23 */ /* 0x002fe2000001080c */
[----:B------:R-:W-:Y:S02]  /*64f0*/  MOV R99, R148 ;  /* 0x0000009400637202 */ /* 0x000fe40000000f00 */
[----:B------:R-:W-:Y:S01]  /*6500*/  LDSM.16.MT88.4 R64, [R228+0x5900] ;  /* 0x00590000e440783b */ /* 0x000fe20000004200 */
[----:B--2---:R-:W-:Y:S01]  /*6510*/  F2FP.PACK_AB R96, R9, R10 ;  /* 0x0000000a0960723e */ /* 0x004fe200000000ff */
[----:B------:R1:W-:Y:S01]  /*6520*/  MUFU.EX2 R8, R0 ;  /* 0x0000000000087308 */ /* 0x0003e20000000800 */
[----:B------:R-:W-:Y:S01]  /*6530*/  HMMA.16816.F32 R44, R4, R18, R44 ;  /* 0x00000012042c723c */ /* 0x000fe2000000182c */
[----:B------:R-:W-:Y:S01]  /*6540*/  MOV R148, R111 ;  /* 0x0000006f00947202 */ /* 0x000fe20000000f00 */
[----:B------:R-:W-:Y:S01]  /*6550*/  IMAD.MOV.U32 R16, RZ, RZ, R121 ;  /* 0x000000ffff107224 */ /* 0x000fe200078e0079 */
[----:B------:R-:W-:-:S04]  /*6560*/  MOV R17, R120 ;  /* 0x0000007800117202 */ /* 0x000fc80000000f00 */
[----:B------:R-:W-:Y:S01]  /*6570*/  MOV R19, R122 ;  /* 0x0000007a00137202 */ /* 0x000fe20000000f00 */
[----:B------:R-:W-:Y:S02]  /*6580*/  IMAD.MOV.U32 R18, RZ, RZ, R123 ;  /* 0x000000ffff127224 */ /* 0x000fe400078e007b */
[----:B-1----:R-:W-:Y:S01]  /*6590*/  FFMA.FTZ R0, R116, c[0x0][0x2d0], -R12 ;  /* 0x0000b40074007a23 */ /* 0x002fe2000001080c */
[----:B------:R-:W-:-:S03]  /*65a0*/  MOV R12, R141 ;  /* 0x0000008d000c7202 */ /* 0x000fc60000000f00 */
[----:B------:R1:W-:Y:S02]  /*65b0*/  MUFU.EX2 R7, R0 ;  /* 0x0000000000077308 */ /* 0x0003e40000000800 */
[--C-:B-1----:R-:W-:Y:S02]  /*65c0*/  FFMA.FTZ R0, R119, c[0x0][0x2d0], -R2.reuse ;  /* 0x0000b40077007a23 */ /* 0x102fe40000010802 */
[----:B------:R-:W1:Y:S04]  /*65d0*/  LDSM.16.MT88.4 R116, [R226+0x2900] ;  /* 0x00290000e274783b */ /* 0x000e680000004200 */
[----:B------:R2:W-:Y:S02]  /*65e0*/  MUFU.EX2 R6, R0 ;  /* 0x0000000000067308 */ /* 0x0005e40000000800 */
[----:B--2---:R-:W-:-:S02]  /*65f0*/  FFMA.FTZ R0, R149, c[0x0][0x2d0], -R2 ;  /* 0x0000b40095007a23 */ /* 0x004fc40000010802 */
[----:B------:R-:W-:-:S04]  /*6600*/  IMAD.MOV.U32 R149, RZ, RZ, R110 ;  /* 0x000000ffff957224 */ /* 0x000fc800078e006e */
[----:B------:R2:W4:Y:S02]  /*6610*/  MUFU.EX2 R5, R0 ;  /* 0x0000000000057308 */ /* 0x0005240000000800 */
[--C-:B--2---:R-:W-:Y:S01]  /*6620*/  FFMA.FTZ R0, R150, c[0x0][0x2d0], -R2.reuse ;  /* 0x0000b40096007a23 */ /* 0x104fe20000010802 */
[----:B------:R-:W-:Y:S01]  /*6630*/  MOV R150, R109 ;  /* 0x0000006d00967202 */ /* 0x000fe20000000f00 */
[----:B------:R-:W-:-:S04]  /*6640*/  FFMA.FTZ R2, R151, c[0x0][0x2d0], -R2 ;  /* 0x0000b40097027a23 */ /* 0x000fc80000010802 */
[----:B------:R2:W-:Y:S01]  /*6650*/  MUFU.EX2 R4, R0 ;  /* 0x0000000000047308 */ /* 0x0005e20000000800 */
[----:B------:R-:W-:Y:S02]  /*6660*/  IMAD.MOV.U32 R151, RZ, RZ, R108 ;  /* 0x000000ffff977224 */ /* 0x000fe400078e006c */
[----:B------:R-:W-:Y:S05]  /*6670*/  LDSM.16.MT88.4 R108, [R225+0x2900] ;  /* 0x00290000e16c783b */ /* 0x000fea0000004200 */
[----:B------:R5:W1:Y:S01]  /*6680*/  MUFU.EX2 R3, R2 ;  /* 0x0000000200037308 */ /* 0x000a620000000800 */
[----:B--2---:R-:W-:Y:S01]  /*6690*/  FADD.FTZ R0, R15, R14 ;  /* 0x0000000e0f007221 */ /* 0x004fe20000010000 */
[----:B------:R-:W-:Y:S01]  /*66a0*/  MOV R15, R75 ;  /* 0x0000004b000f7202 */ /* 0x000fe20000000f00 */
[----:B------:R-:W-:-:S02]  /*66b0*/  IMAD.MOV.U32 R14, RZ, RZ, R140 ;  /* 0x000000ffff0e7224 */ /* 0x000fc400078e008c */
[----:B------:R-:W-:Y:S02]  /*66c0*/  FADD.FTZ R11, R13, R0 ;  /* 0x000000000d0b7221 */ /* 0x000fe40000010000 */
[----:B------:R-:W-:Y:S02]  /*66d0*/  IMAD.MOV.U32 R0, RZ, RZ, R72 ;  /* 0x000000ffff007224 */ /* 0x000fe400078e0048 */
[----:B-----5:R-:W-:Y:S01]  /*66e0*/  FADD.FTZ R2, R98, R97 ;  /* 0x0000006162027221 */ /* 0x020fe20000010000 */
[----:B----4-:R-:W-:Y:S01]  /*66f0*/  F2FP.PACK_AB R97, R5, R6 ;  /* 0x000000060561723e */ /* 0x010fe200000000ff */
[----:B------:R-:W-:Y:S01]  /*6700*/  IMAD.MOV.U32 R13, RZ, RZ, R74 ;  /* 0x000000ffff0d7224 */ /* 0x000fe200078e004a */
[----:B------:R-:W-:Y:S01]  /*6710*/  F2FP.PACK_AB R98, R7, R8 ;  /* 0x000000080762723e */ /* 0x000fe200000000ff */
[----:B------:R-:W-:Y:S01]  /*6720*/  FADD.FTZ R2, R99, R2 ;  /* 0x0000000263027221 */ /* 0x000fe20000010000 */
[----:B-1----:R-:W-:-:S03]  /*6730*/  F2FP.PACK_AB R99, R3, R4 ;  /* 0x000000040363723e */ /* 0x002fc600000000ff */
[----:B------:R-:W-:-:S04]  /*6740*/  FADD.FTZ R0, R0, R2 ;  /* 0x0000000200007221 */ /* 0x000fc80000010000 */
[C---:B---3--:R-:W-:Y:S07]  /*6750*/  HMMA.16816.F32 R120, R96.reuse, R124, R40 ;  /* 0x0000007c6078723c */ /* 0x048fee0000001828 */
[----:B------:R-:W-:Y:S01]  /*6760*/  MOV R40, R143 ;  /* 0x0000008f00287202 */ /* 0x000fe20000000f00 */
[----:B------:R-:W-:Y:S01]  /*6770*/  HMMA.16816.F32 R124, R96, R126, R48 ;  /* 0x0000007e607c723c */ /* 0x000fe20000001830 */
[----:B------:R-:W-:Y:S01]  /*6780*/  IMAD.MOV.U32 R41, RZ, RZ, R142 ;  /* 0x000000ffff297224 */ /* 0x000fe200078e008e */
[----:B------:R-:W-:Y:S01]  /*6790*/  MOV R42, R73 ;  /* 0x00000049002a7202 */ /* 0x000fe20000000f00 */
[----:B------:R-:W1:Y:S01]  /*67a0*/  LDSM.16.MT88.4 R140, [R225+0x5900] ;  /* 0x00590000e18c783b */ /* 0x000e620000004200 */
[----:B------:R-:W-:-:S03]  /*67b0*/  MOV R43, R71 ;  /* 0x00000047002b7202 */ /* 0x000fc60000000f00 */
[----:B------:R-:W-:Y:S01]  /*67c0*/  IMAD.MOV.U32 R48, RZ, RZ, R148 ;  /* 0x000000ffff307224 */ /* 0x000fe200078e0094 */
[----:B------:R-:W-:Y:S01]  /*67d0*/  MOV R49, R149 ;  /* 0x0000009500317202 */ /* 0x000fe20000000f00 */
[----:B------:R-:W-:Y:S01]  /*67e0*/  IMAD.MOV.U32 R50, RZ, RZ, R150 ;  /* 0x000000ffff327224 */ /* 0x000fe200078e0096 */
[----:B------:R-:W-:Y:S01]  /*67f0*/  MOV R51, R151 ;  /* 0x0000009700337202 */ /* 0x000fe20000000f00 */
[----:B------:R-:W-:Y:S01]  /*6800*/  FADD.FTZ R2, R48, R11 ;  /* 0x0000000b30027221 */ /* 0x000fe20000010000 */
[C---:B------:R-:W-:Y:S01]  /*6810*/  HMMA.16816.F32 R128, R96.reuse, R132, R128 ;  /* 0x000000846080723c */ /* 0x040fe20000001880 */
[----:B------:R-:W-:Y:S01]  /*6820*/  FADD.FTZ R0, R49, R0 ;  /* 0x0000000031007221 */ /* 0x000fe20000010000 */
[----:B------:R-:W2:Y:S01]  /*6830*/  LDSM.16.MT88.4 R148, [R226+0x5900] ;  /* 0x00590000e294783b */ /* 0x000ea20000004200 */
[----:B------:R-:W-:Y:S02]  /*6840*/  FADD.FTZ R2, R50, R2 ;  /* 0x0000000232027221 */ /* 0x000fe40000010000 */
[----:B------:R-:W-:Y:S01]  /*6850*/  FADD.FTZ R0, R13, R0 ;  /* 0x000000000d007221 */ /* 0x000fe20000010000 */
[----:B------:R-:W-:Y:S01]  /*6860*/  LDSM.16.MT88.4 R72, [R225+0x8900] ;  /* 0x00890000e148783b */ /* 0x000fe20000004200 */
[----:B------:R-:W-:Y:S01]  /*6870*/  FADD.FTZ R2, R15, R2 ;  /* 0x000000020f027221 */ /* 0x000fe20000010000 */
[----:B------:R-:W-:Y:S01]  /*6880*/  HMMA.16816.F32 R132, R96, R134, R56 ;  /* 0x000000866084723c */ /* 0x000fe20000001838 */
[----:B------:R-:W-:Y:S01]  /*6890*/  FADD.FTZ R0, R14, R0 ;  /* 0x000000000e007221 */ /* 0x000fe20000010000 */
[----:B------:R-:W3:Y:S01]  /*68a0*/  LDSM.16.MT88.4 R56, [R229+0x5900] ;  /* 0x00590000e538783b */ /* 0x000ee20000004200 */
[----:B------:R-:W-:-:S02]  /*68b0*/  FADD.FTZ R2, R12, R2 ;  /* 0x000000020c027221 */ /* 0x000fc40000010000 */
[----:B------:R-:W-:Y:S01]  /*68c0*/  FADD.FTZ R0, R51, R0 ;  /* 0x0000000033007221 */ /* 0x000fe20000010000 */
[----:B------:R-:W-:Y:S01]  /*68d0*/  LDSM.16.MT88.4 R12, [R228+0x8900] ;  /* 0x00890000e40c783b */ /* 0x000fe20000004200 */
[----:B------:R-:W-:Y:S01]  /*68e0*/  FADD.FTZ R2, R40, R2 ;  /* 0x0000000228027221 */ /* 0x000fe20000010000 */
[C---:B------:R-:W-:Y:S01]  /*68f0*/  HMMA.16816.F32 R112, R96.reuse, R116, R112 ;  /* 0x000000746070723c */ /* 0x040fe20000001870 */
[----:B------:R-:W-:Y:S02]  /*6900*/  FADD.FTZ R0, R41, R0 ;  /* 0x0000000029007221 */ /* 0x000fe40000010000 */
[----:B------:R-:W-:Y:S02]  /*6910*/  FADD.FTZ R2, R252, R2 ;  /* 0x00000002fc027221 */ /* 0x000fe40000010000 */
[----:B------:R-:W-:Y:S02]  /*6920*/  FADD.FTZ R0, R42, R0 ;  /* 0x000000002a007221 */ /* 0x000fe40000010000 */
[----:B------:R-:W-:Y:S01]  /*6930*/  FADD.FTZ R2, R43, R2 ;  /* 0x000000022b027221 */ /* 0x000fe20000010000 */
[----:B------:R-:W-:Y:S01]  /*6940*/  HMMA.16816.F32 R116, R96, R118, R52 ;  /* 0x000000766074723c */ /* 0x000fe20000001834 */
[----:B------:R-:W-:-:S02]  /*6950*/  FADD.FTZ R0, R18, R0 ;  /* 0x0000000012007221 */ /* 0x000fc40000010000 */
[----:B------:R-:W-:Y:S02]  /*6960*/  FADD.FTZ R2, R19, R2 ;  /* 0x0000000213027221 */ /* 0x000fe40000010000 */
[----:B------:R-:W-:Y:S02]  /*6970*/  FADD.FTZ R0, R16, R0 ;  /* 0x0000000010007221 */ /* 0x000fe40000010000 */
[----:B------:R-:W-:Y:S01]  /*6980*/  FADD.FTZ R2, R17, R2 ;  /* 0x0000000211027221 */ /* 0x000fe20000010000 */
[----:B-1----:R-:W-:Y:S01]  /*6990*/  HMMA.16816.F32 R136, R96, R140, R136 ;  /* 0x0000008c6088723c */ /* 0x002fe20000001888 */
[----:B------:R-:W-:Y:S02]  /*69a0*/  FADD.FTZ R0, R250, R0 ;  /* 0x00000000fa007221 */ /* 0x000fe40000010000 */
[----:B------:R-:W-:Y:S02]  /*69b0*/  FADD.FTZ R2, R167, R2 ;  /* 0x00000002a7027221 */ /* 0x000fe40000010000 */
[----:B------:R-:W-:-:S02]  /*69c0*/  FADD.FTZ R0, R183, R0 ;  /* 0x00000000b7007221 */ /* 0x000fc40000010000 */
[----:B------:R-:W-:Y:S01]  /*69d0*/  FADD.FTZ R2, R166, R2 ;  /* 0x00000002a6027221 */ /* 0x000fe20000010000 */
[C---:B------:R-:W-:Y:S01]  /*69e0*/  HMMA.16816.F32 R140, R96.reuse, R142, R144 ;  /* 0x0000008e608c723c */ /* 0x040fe20000001890 */
[----:B------:R-:W-:Y:S02]  /*69f0*/  FADD.FTZ R0, R182, R0 ;  /* 0x00000000b6007221 */ /* 0x000fe40000010000 */
[----:B------:R-:W-:Y:S02]  /*6a00*/  FADD.FTZ R2, R181, R2 ;  /* 0x00000002b5027221 */ /* 0x000fe40000010000 */
[----:B------:R-:W-:Y:S02]  /*6a10*/  FADD.FTZ R0, R251, R0 ;  /* 0x00000000fb007221 */ /* 0x000fe40000010000 */
[----:B------:R-:W-:Y:S01]  /*6a20*/  FADD.FTZ R2, R180, R2 ;  /* 0x00000002b4027221 */ /* 0x000fe20000010000 */
[----:B--2---:R-:W-:Y:S01]  /*6a30*/  HMMA.16816.F32 R144, R96, R148, R80 ;  /* 0x000000946090723c */ /* 0x004fe20000001850 */
[----:B------:R-:W-:Y:S01]  /*6a40*/  FADD.FTZ R0, R102, R0 ;  /* 0x0000000066007221 */ /* 0x000fe20000010000 */
[----:B------:R-:W1:Y:S01]  /*6a50*/  LDSM.16.MT88.4 R80, [R226+0x8900] ;  /* 0x00890000e250783b */ /* 0x000e620000004200 */
[----:B------:R-:W-:-:S02]  /*6a60*/  FADD.FTZ R11, R103, R2 ;  /* 0x00000002670b7221 */ /* 0x000fc40000010000 */
[----:B------:R-:W-:Y:S02]  /*6a70*/  FADD.FTZ R2, R154, R0 ;  /* 0x000000009a027221 */ /* 0x000fe40000010000 */
[----:B------:R-:W-:Y:S01]  /*6a80*/  FADD.FTZ R0, R152, R11 ;  /* 0x0000000b98007221 */ /* 0x000fe20000010000 */
[C---:B---3--:R-:W-:Y:S01]  /*6a90*/  HMMA.16816.F32 R52, R96.reuse, R56, R168 ;  /* 0x000000386034723c */ /* 0x048fe200000018a8 */
[----:B------:R-:W-:Y:S02]  /*6aa0*/  FADD.FTZ R11, R155, R2 ;  /* 0x000000029b0b7221 */ /* 0x000fe40000010000 */
[----:B------:R-:W-:Y:S02]  /*6ab0*/  FADD.FTZ R2, R153, R0 ;  /* 0x0000000099027221 */ /* 0x000fe40000010000 */
[----:B------:R-:W-:Y:S02]  /*6ac0*/  FADD.FTZ R0, R165, R11 ;  /* 0x0000000ba5007221 */ /* 0x000fe40000010000 */
[----:B------:R-:W-:Y:S01]  /*6ad0*/  FADD.FTZ R2, R164, R2 ;  /* 0x00000002a4027221 */ /* 0x000fe20000010000 */
[----:B------:R-:W-:Y:S01]  /*6ae0*/  HMMA.16816.F32 R56, R96, R58, R88 ;  /* 0x0000003a6038723c */ /* 0x000fe20000001858 */
[----:B------:R-:W2:Y:S01]  /*6af0*/  LDSM.16.MT88.4 R88, [R229+0x8900] ;  /* 0x00890000e558783b */ /* 0x000ea20000004200 */
[----:B------:R-:W-:-:S02]  /*6b00*/  FADD.FTZ R10, R10, R0 ;  /* 0x000000000a0a7221 */ /* 0x000fc40000010000 */
[----:B------:R-:W-:Y:S02]  /*6b10*/  FADD.FTZ R6, R6, R2 ;  /* 0x0000000206067221 */ /* 0x000fe40000010000 */
[----:B------:R-:W-:Y:S02]  /*6b20*/  FADD.FTZ R9, R9, R10 ;  /* 0x0000000a09097221 */ /* 0x000fe40000010000 */
[----:B------:R-:W-:Y:S01]  /*6b30*/  FADD.FTZ R5, R5, R6 ;  /* 0x0000000605057221 */ /* 0x000fe20000010000 */
[----:B------:R-:W-:Y:S01]  /*6b40*/  HMMA.16816.F32 R104, R96, R108, R104 ;  /* 0x0000006c6068723c */ /* 0x000fe20000001868 */
[----:B------:R-:W-:Y:S02]  /*6b50*/  FADD.FTZ R8, R8, R9 ;  /* 0x0000000908087221 */ /* 0x000fe40000010000 */
[----:B------:R-:W-:Y:S02]  /*6b60*/  FADD.FTZ R4, R4, R5 ;  /* 0x0000000504047221 */ /* 0x000fe40000010000 */
[----:B------:R-:W-:-:S02]  /*6b70*/  FADD.FTZ R2, R7, R8 ;  /* 0x0000000807027221 */ /* 0x000fc40000010000 */
[----:B------:R-:W-:Y:S01]  /*6b80*/  FADD.FTZ R0, R3, R4 ;  /* 0x0000000403007221 */ /* 0x000fe20000010000 */
[C---:B------:R-:W-:Y:S04]  /*6b90*/  HMMA.16816.F32 R108, R96.reuse, R110, R60 ;  /* 0x0000006e606c723c */ /* 0x040fe8000000183c */
[----:B------:R3:W-:Y:S04]  /*6ba0*/  STL [R1+0xc], R0 ;  /* 0x00000c0001007387 */ /* 0x0007e80000100800 */
[----:B------:R3:W-:Y:S01]  /*6bb0*/  STL [R1+0x8], R2 ;  /* 0x0000080201007387 */ /* 0x0007e20000100800 */
[C---:B------:R-:W-:Y:S08]  /*6bc0*/  HMMA.16816.F32 R60, R96.reuse, R64, R28 ;  /* 0x00000040603c723c */ /* 0x040ff0000000181c */
[C---:B------:R-:W-:Y:S08]  /*6bd0*/  HMMA.16816.F32 R64, R96.reuse, R66, R84 ;  /* 0x000000426040723c */ /* 0x040ff00000001854 */
[C---:B------:R-:W-:Y:S08]  /*6be0*/  HMMA.16816.F32 R68, R96.reuse, R72, R76 ;  /* 0x000000486044723c */ /* 0x040ff0000000184c */
[C---:B------:R-:W-:Y:S08]  /*6bf0*/  HMMA.16816.F32 R148, R96.reuse, R150, R92 ;  /* 0x000000966094723c */ /* 0x040ff0000000185c */
[C---:B-1----:R-:W-:Y:S08]  /*6c00*/  HMMA.16816.F32 R76, R96.reuse, R80, R172 ;  /* 0x00000050604c723c */ /* 0x042ff000000018ac */
[C---:B--2---:R-:W-:Y:S08]  /*6c10*/  HMMA.16816.F32 R84, R96.reuse, R88, R176 ;  /* 0x000000586054723c */ /* 0x044ff000000018b0 */
[C---:B------:R-:W-:Y:S08]  /*6c20*/  HMMA.16816.F32 R72, R96.reuse, R74, R24 ;  /* 0x0000004a6048723c */ /* 0x040ff00000001818 */
[C---:B------:R-:W-:Y:S08]  /*6c30*/  HMMA.16816.F32 R80, R96.reuse, R82, R20 ;  /* 0x000000526050723c */ /* 0x040ff00000001814 */
[C---:B------:R-:W-:Y:S08]  /*6c40*/  HMMA.16816.F32 R88, R96.reuse, R90, R44 ;  /* 0x0000005a6058723c */ /* 0x040ff0000000182c */
[C---:B------:R-:W-:Y:S08]  /*6c50*/  HMMA.16816.F32 R92, R96.reuse, R12, R36 ;  /* 0x0000000c605c723c */ /* 0x040ff00000001824 */
[----:B------:R-:W-:Y:S01]  /*6c60*/  HMMA.16816.F32 R96, R96, R14, R32 ;  /* 0x0000000e6060723c */ /* 0x000fe20000001820 */
[----:B------:R-:W-:Y:S07]  /*6c70*/  @!P0 BRA `(.L_x_504) ;  /* 0x0000486000008947 */ /* 0x000fee0003800000 */
[----:B---3--:R-:W2:Y:S01]  /*6c80*/  LDL R17, [R1+0x18] ;  /* 0x0000180001117983 */ /* 0x008ea20000100800 */
[----:B------:R-:W-:Y:S01]  /*6c90*/  PLOP3.LUT P1, PT, PT, PT, UP1, 0x80, 0x0 ;  /* 0x000000000000781c */ /* 0x000fe20003f2f018 */
[----:B------:R-:W-:Y:S01]  /*6ca0*/  IMAD.MOV.U32 R103, RZ, RZ, R100 ;  /* 0x000000ffff677224 */ /* 0x000fe200078e0064 */
[----:B------:R-:W-:Y:S01]  /*6cb0*/  PLOP3.LUT P0, PT, PT, PT, UP1, 0x80, 0x0 ;  /* 0x000000000000781c */ /* 0x000fe20003f0f018 */
[----:B------:R-:W-:Y:S01]  /*6cc0*/  IMAD.MOV.U32 R3, RZ, RZ, R101 ;  /* 0x000000ffff037224 */ /* 0x000fe200078e0065 */
[----:B------:R-:W-:-:S02]  /*6cd0*/  UMOV UR22, UR20 ;  /* 0x0000001400167c82 */ /* 0x000fc40008000000 */
[----:B------:R-:W-:Y:S02]  /*6ce0*/  ULDC.64 UR6, c[0x0][0x208] ;  /* 0x0000820000067ab9 */ /* 0x000fe40000000a00 */
[----:B------:R-:W-:-:S05]  /*6cf0*/  ULDC.64 UR4, c[0x0][0x1e0] ;  /* 0x0000780000047ab9 */ /* 0x000fca0000000a00 */
[----:B--2---:R-:W-:-:S05]  /*6d00*/  @P1 IMAD.HI.U32 R0, R17, c[0x0][0x2c8], RZ ;  /* 0x0000b20011001a27 */ /* 0x004fca00078e00ff */
[----:B------:R-:W-:-:S05]  /*6d10*/  @P0 SHF.R.U32.HI R0, RZ, c[0x0][0x2cc], R0 ;  /* 0x0000b300ff000a19 */ /* 0x000fca0000011600 */
[----:B------:R1:W-:Y:S02]  /*6d20*/  @P0 STL [R1+0x10], R0 ;  /* 0x0000100001000387 */ /* 0x0003e40000100800 */
.L_x_505:
[----:B------:R-:W2:Y:S01]  /*6d30*/  LDL.64 R22, [R1+0x20] ;  /* 0x0000200001167983 */ /* 0x000ea20000100a00 */
[----:B------:R-:W-:Y:S01]  /*6d40*/  UISETP.GE.AND UP0, UPT, UR22, URZ, UPT ;  /* 0x0000003f1600728c */ /* 0x000fe2000bf06270 */
[----:B------:R-:W-:Y:S04]  /*6d50*/  DEPBAR.LE SB0, 0x0 ;  /* 0x000080000000791a */ /* 0x000fe80000000000 */
[----:B------:R-:W2:Y:S06]  /*6d60*/  LDL.64 R20, [R1+0x38] ;  /* 0x0000380001147983 */ /* 0x000eac0000100a00 */
[----:B------:R-:W-:Y:S01]  /*6d70*/  BAR.SYNC.DEFER_BLOCKING 0x0 ;  /* 0x0000000000007b1d */ /* 0x000fe20000010000 */
[----:B------:R-:W-:Y:S01]  /*6d80*/  PLOP3.LUT P0, PT, PT, PT, UP0, 0x80, 0x0 ;  /* 0x000000000000781c */ /* 0x000fe20003f0f008 */
[----:B------:R-:W-:Y:S02]  /*6d90*/  @UP0 USHF.R.S32.HI UR20, URZ, 0x1f, UR22 ;  /* 0x0000001f3f140899 */ /* 0x000fe40008011416 */
[----:B------:R-:W-:Y:S02]  /*6da0*/  @UP0 UIMAD.WIDE.U32 UR24, UR22, UR6, URZ ;  /* 0x00000006161802a5 */ /* 0x000fe4000f8e003f */
[----:B------:R-:W-:Y:S04]  /*6db0*/  @UP0 UIMAD UR20, UR20, UR6, URZ ;  /* 0x00000006141402a4 */ /* 0x000fe8000f8e023f */
[----:B------:R-:W-:Y:S01]  /*6dc0*/  @UP0 UIMAD UR20, UR22, UR7, UR20 ;  /* 0x00000007161402a4 */ /* 0x000fe2000f8e0214 */
[----:B-1----:R-:W-:Y:S03]  /*6dd0*/  MOV R0, UR24 ;  /* 0x0000001800007c02 */ /* 0x002fe60008000f00 */
[----:B------:R-:W-:Y:S04]  /*6de0*/  @UP0 UIADD3 UR20, UR25, UR20, URZ ;  /* 0x0000001419140290 */ /* 0x000fe8000fffe03f */
[----:B------:R-:W-:Y:S02]  /*6df0*/  @UP0 UIMAD UR20, UR20, 0x60, URZ ;  /* 0x00000060141408a4 */ /* 0x000fe4000f8e023f */
[----:B------:R-:W-:Y:S01]  /*6e00*/  UISETP.GE.AND UP0, UPT, UR22, 0x1, UPT ;  /* 0x000000011600788c */ /* 0x000fe2000bf06270 */
[----:B------:R-:W1:Y:S08]  /*6e10*/  LDSM.16.M88.4 R8, [R224+0xc100] ;  /* 0x00c10000e008783b */ /* 0x000e700000000200 */
[----:B------:R-:W3:Y:S08]  /*6e20*/  LDSM.16.M88.4 R16, [R224+0xc900] ;  /* 0x00c90000e010783b */ /* 0x000ef00000000200 */
[----:B------:R-:W4:Y:S08]  /*6e30*/  LDSM.16.M88.4 R24, [R224+0xd100] ;  /* 0x00d10000e018783b */ /* 0x000f300000000200 */
[----:B------:R-:W2:Y:S08]  /*6e40*/  LDSM.16.M88.4 R32, [R224+0xd900] ;  /* 0x00d90000e020783b */ /* 0x000eb00000000200 */
[----:B------:R-:W2:Y:S01]  /*6e50*/  LDSM.16.M88.4 R40, [R224+0xe100] ;  /* 0x00e10000e028783b */ /* 0x000ea20000000200 */
[C---:B-1----:R-:W-:Y:S07]  /*6e60*/  HMMA.16816.F32 R4, R156.reuse, R8, RZ ;  /* 0x000000089c04723c */ /* 0x042fee00000018ff */
[----:B------:R-:W1:Y:S01]  /*6e70*/  LDSM.16.M88.4 R48, [R224+0xe900] ;  /* 0x00e90000e030783b */ /* 0x000e620000000200 */
[C---:B------:R-:W-:Y:S07]  /*6e80*/  HMMA.16816.F32 R8, R156.reuse, R10, RZ ;  /* 0x0000000a9c08723c */ /* 0x040fee00000018ff */
[----:B-----5:R-:W1:Y:S01]  /*6e90*/  LDSM.16.M88.4 R152, [R231] ;  /* 0x00000000e798783b */ /* 0x020e620000000200 */
[C---:B---3--:R-:W-:Y:S07]  /*6ea0*/  HMMA.16816.F32 R12, R156.reuse, R16, RZ ;  /* 0x000000109c0c723c */ /* 0x048fee00000018ff */
[----:B------:R-:W4:Y:S01]  /*6eb0*/  LDSM.16.M88.4 R164, [R248] ;  /* 0x00000000f8a4783b */ /* 0x000f220000000200 */
[C---:B------:R-:W-:Y:S07]  /*6ec0*/  HMMA.16816.F32 R16, R156.reuse, R18, RZ ;  /* 0x000000129c10723c */ /* 0x040fee00000018ff */
[----:B------:R-:W1:Y:S08]  /*6ed0*/  LDSM.16.M88.4 R168, [R247] ;  /* 0x00000000f7a8783b */ /* 0x000e700000000200 */
[----:B------:R-:W1:Y:S08]  /*6ee0*/  LDSM.16.M88.4 R172, [R246] ;  /* 0x00000000f6ac783b */ /* 0x000e700000000200 */
[----:B------:R-:W1:Y:S08]  /*6ef0*/  LDSM.16.M88.4 R176, [R245] ;  /* 0x00000000f5b0783b */ /* 0x000e700000000200 */
[----:B------:R-:W1:Y:S08]  /*6f00*/  LDSM.16.M88.4 R180, [R244] ;  /* 0x00000000f4b4783b */ /* 0x000e700000000200 */
[----:B------:R-:W4:Y:S04]  /*6f10*/  LDL R251, [R1+0x10] ;  /* 0x0000100001fb7983 */ /* 0x000f280000100800 */
[----:B------:R-:W4:Y:S04]  /*6f20*/  LDL R250, [R1+0x1c] ;  /* 0x00001c0001fa7983 */ /* 0x000f280000100800 */
[----:B------:R-:W-:Y:S04]  /*6f30*/  STL [R1+0x44], R231 ;  /* 0x000044e701007387 */ /* 0x000fe80000100800 */
[----:B------:R-:W-:Y:S04]  /*6f40*/  STL [R1+0x48], R248 ;  /* 0x000048f801007387 */ /* 0x000fe80000100800 */
[----:B------:R-:W-:Y:S04]  /*6f50*/  STL [R1+0x4c], R247 ;  /* 0x00004cf701007387 */ /* 0x000fe80000100800 */
[----:B------:R-:W-:Y:S04]  /*6f60*/  STL [R1+0x50], R246 ;  /* 0x000050f601007387 */ /* 0x000fe80000100800 */
[----:B------:R-:W-:Y:S01]  /*6f70*/  STL [R1+0x54], R245 ;  /* 0x000054f501007387 */ /* 0x000fe20000100800 */
[----:B--2---:R-:W-:Y:S05]  /*6f80*/  @P0 MOV R21, R23 ;  /* 0x0000001700150202 */ /* 0x004fea0000000f00 */
[----:B------:R-:W-:Y:S04]  /*6f90*/  @P0 IMAD.WIDE.U32 R20, R0, 0x60, R20 ;  /* 0x0000006000140825 */ /* 0x000fe800078e0014 */
[----:B------:R-:W-:Y:S01]  /*6fa0*/  @P0 IMAD.SHL.U32 R0, R20, 0x2, RZ ;  /* 0x0000000214000824 */ /* 0x000fe200078e00ff */
[----:B------:R-:W-:Y:S01]  /*6fb0*/  @P0 IADD3 R2, R21, UR20, RZ ;  /* 0x0000001415020c10 */ /* 0x000fe2000fffe0ff */
[----:B------:R-:W-:Y:S03]  /*6fc0*/  UIMAD UR20, UR22, -0x60, URZ ;  /* 0xffffffa0161478a4 */ /* 0x000fe6000f8e023f */
[----:B------:R-:W-:Y:S02]  /*6fd0*/  @P0 IADD3 R36, P6, R0, c[0x0][0x1f8], RZ ;  /* 0x00007e0000240a10 */ /* 0x000fe40007fde0ff */
[----:B------:R-:W-:Y:S02]  /*6fe0*/  @P0 SHF.L.U64.HI R2, R20, 0x1, R2 ;  /* 0x0000000114020819 */ /* 0x000fe40000010202 */
[C---:B----4-:R-:W-:Y:S01]  /*6ff0*/  HMMA.16816.F32 R20, R156.reuse, R24, RZ ;  /* 0x000000189c14723c */ /* 0x050fe200000018ff */
[----:B------:R-:W-:Y:S02]  /*7000*/  @P0 IADD3 R38, P5, R0, 0x80, RZ ;  /* 0x0000008000260810 */ /* 0x000fe40007fbe0ff */
[----:B------:R-:W-:Y:S02]  /*7010*/  @P0 IADD3.X R37, R2, c[0x0][0x1fc], RZ, P6, !PT ;  /* 0x00007f0002250a10 */ /* 0x000fe400037fe4ff */
[----:B------:R-:W-:Y:S02]  /*7020*/  @P0 IADD3 R38, P1, R38, c[0x0][0x1f8], RZ ;  /* 0x00007e0026260a10 */ /* 0x000fe40007f3e0ff */
[----:B------:R-:W-:Y:S01]  /*7030*/  @P0 IADD3 R0, P6, R0, 0x100, RZ ;  /* 0x0000010000000810 */ /* 0x000fe20007fde0ff */
[C---:B------:R-:W-:Y:S01]  /*7040*/  HMMA.16816.F32 R24, R156.reuse, R26, RZ ;  /* 0x0000001a9c18723c */ /* 0x040fe200000018ff */
[----:B------:R-:W-:Y:S01]  /*7050*/  @!PT LDS RZ, [RZ] ;  /* 0x00000000fffff984 */ /* 0x000fe20000000800 */
[----:B------:R-:W-:Y:S01]  /*7060*/  @!PT LDS RZ, [RZ] ;  /* 0x00000000fffff984 */ /* 0x000fe20000000800 */
[----:B------:R-:W-:Y:S01]  /*7070*/  @!PT LDS RZ, [RZ] ;  /* 0x00000000fffff984 */ /* 0x000fe20000000800 */
[----:B------:R2:W-:Y:S03]  /*7080*/  @P0 LDGSTS.E.BYPASS.LTC128B.128 [R249+0x100], [R36.64], !P4 ;  /* 0x0010000024f90fae */ /* 0x0005e6000e101d52 */
[--C-:B------:R-:W-:Y:S02]  /*7090*/  @P0 IADD3.X R39, RZ, c[0x0][0x1fc], R2.reuse, P1, P5 ;  /* 0x00007f00ff270a10 */ /* 0x100fe40000fea402 */
[----:B------:R-:W-:Y:S02]  /*70a0*/  @P0 IADD3 R46, P5, R0, c[0x0][0x1f8], RZ ;  /* 0x00007e00002e0a10 */ /* 0x000fe40007fbe0ff */
[C---:B------:R-:W-:Y:S01]  /*70b0*/  HMMA.16816.F32 R28, R156.reuse, R32, RZ ;  /* 0x000000209c1c723c */ /* 0x040fe200000018ff */
[----:B------:R4:W-:Y:S03]  /*70c0*/  @P0 LDGSTS.E.BYPASS.LTC128B.128 [R249+0x3100], [R38.64], !P3 ;  /* 0x0310000026f90fae */ /* 0x0009e6000d901d52 */
[----:B------:R-:W-:Y:S01]  /*70d0*/  @P0 IADD3.X R47, RZ, c[0x0][0x1fc], R2, P5, P6 ;  /* 0x00007f00ff2f0a10 */ /* 0x000fe20002fec402 */
[----:B------:R-:W-:Y:S03]  /*70e0*/  IMAD.U32 R2, RZ, RZ, UR12 ;  /* 0x0000000cff027e24 */ /* 0x000fe6000f8e00ff */
[C---:B------:R-:W-:Y:S01]  /*70f0*/  HMMA.16816.F32 R32, R156.reuse, R34, RZ ;  /* 0x000000229c20723c */ /* 0x040fe200000018ff */
[----:B------:R1:W-:Y:S08]  /*7100*/  @P0 LDGSTS.E.BYPASS.LTC128B.128 [R249+0x6100], [R46.64], !P2 ;  /* 0x061000002ef90fae */ /* 0x0003f0000d101d52 */
[----:B------:R1:W3:Y:S03]  /*7110*/  LDL R0, [R1+0x18] ;  /* 0x0000180001007983 */ /* 0x0002e60000100800 */
[----:B--2---:R-:W-:Y:S04]  /*7120*/  @P0 IADD3 R36, P1, R36, UR10, RZ ;  /* 0x0000000a24240c10 */ /* 0x004fe8000ff3e0ff */
[----:B------:R-:W-:Y:S02]  /*7130*/  @P0 IADD3.X R37, R37, UR13, RZ, P1, !PT ;  /* 0x0000000d25250c10 */ /* 0x000fe40008ffe4ff */
[----:B------:R-:W-:Y:S03]  /*7140*/  @P0 IADD3 R44, P1, R36, UR10, RZ ;  /* 0x0000000a242c0c10 */ /* 0x000fe6000ff3e0ff */
[----:B------:R4:W-:Y:S01]  /*7150*/  @P0 LDGSTS.E.BYPASS.LTC128B.128 [R249+0x1100], [R36.64], !P4 ;  /* 0x0110000024f90fae */ /* 0x0009e2000e101d52 */
[----:B------:R-:W-:Y:S07]  /*7160*/  @P0 IADD3.X R45, R37, UR13, RZ, P1, !PT ;  /* 0x0000000d252d0c10 */ /* 0x000fee0008ffe4ff */
[----:B------:R4:W-:Y:S08]  /*7170*/  @P0 LDGSTS.E.BYPASS.LTC128B.128 [R249+0x4100], [R36.64+0x80], !P3 ;  /* 0x0410008024f90fae */ /* 0x0009f0000d901d52 */
[----:B------:R4:W-:Y:S08]  /*7180*/  @P0 LDGSTS.E.BYPASS.LTC128B.128 [R249+0x7100], [R36.64+0x100], !P2 ;  /* 0x0710010024f90fae */ /* 0x0009f0000d101d52 */
[----:B------:R1:W-:Y:S08]  /*7190*/  @P0 LDGSTS.E.BYPASS.LTC128B.128 [R249+0x2100], [R44.64], !P4 ;  /* 0x021000002cf90fae */ /* 0x0003f0000e101d52 */
[----:B------:R1:W-:Y:S08]  /*71a0*/  @P0 LDGSTS.E.BYPASS.LTC128B.128 [R249+0x5100], [R44.64+0x80], !P3 ;  /* 0x051000802cf90fae */ /* 0x0003f0000d901d52 */
[----:B------:R1:W-:Y:S01]  /*71b0*/  @P0 LDGSTS.E.BYPASS.LTC128B.128 [R249+0x8100], [R44.64+0x100], !P2 ;  /* 0x081001002cf90fae */ /* 0x0003e2000d101d52 */
[----:B------:R-:W-:Y:S01]  /*71c0*/  PLOP3.LUT P0, PT, PT, PT, UP1, 0x80, 0x0 ;  /* 0x000000000000781c */ /* 0x000fe20003f0f018 */
[C---:B----4-:R-:W-:Y:S06]  /*71d0*/  HMMA.16816.F32 R36, R156.reuse, R40, RZ ;  /* 0x000000289c24723c */ /* 0x050fec00000018ff */
[----:B------:R-:W0:Y:S02]  /*71e0*/  LDGDEPBAR ;  /* 0x00000000000079af */ /* 0x000e240000000000 */
[C---:B------:R-:W-:Y:S08]  /*71f0*/  HMMA.16816.F32 R40, R156.reuse, R42, RZ ;  /* 0x0000002a9c28723c */ /* 0x040ff000000018ff */
[C---:B-1----:R-:W-:Y:S08]  /*7200*/  HMMA.16816.F32 R44, R156.reuse, R48, RZ ;  /* 0x000000309c2c723c */ /* 0x042ff000000018ff */
[----:B------:R-:W-:Y:S08]  /*7210*/  HMMA.16816.F32 R48, R156, R50, RZ ;  /* 0x000000329c30723c */ /* 0x000ff000000018ff */
[C---:B------:R-:W-:Y:S08]  /*7220*/  HMMA.16816.F32 R4, R160.reuse, R152, R4 ;  /* 0x00000098a004723c */ /* 0x040ff00000001804 */
        /* <DEDUP_REMOVED lines=13> */
[----:B------:R-:W4:Y:S07]  /*7300*/  LDSM.16.M88.4 R176, [R230+0xe100] ;  /* 0x00e10000e6b0783b */ /* 0x000f2e0000000200 */
[C---:B------:R-:W-:Y:S08]  /*7310*/  HMMA.16816.F32 R44, R160.reuse, R180, R44 ;  /* 0x000000b4a02c723c */ /* 0x040ff0000000182c */
[----:B------:R-:W-:Y:S08]  /*7320*/  HMMA.16816.F32 R48, R160, R182, R48 ;  /* 0x000000b6a030723c */ /* 0x000ff00000001830 */
[C---:B-1----:R-:W-:Y:S08]  /*7330*/  HMMA.16816.F32 R4, R184.reuse, R152, R4 ;  /* 0x00000098b804723c */ /* 0x042ff00000001804 */
[C---:B------:R-:W-:Y:S01]  /*7340*/  HMMA.16816.F32 R8, R184.reuse, R154, R8 ;  /* 0x0000009ab808723c */ /* 0x040fe20000001808 */
[----:B------:R-:W1:Y:S07]  /*7350*/  LDSM.16.M88.4 R152, [R230+0xe900] ;  /* 0x00e90000e698783b */ /* 0x000e6e0000000200 */
[C---:B--2---:R-:W-:Y:S08]  /*7360*/  HMMA.16816.F32 R12, R184.reuse, R164, R12 ;  /* 0x000000a4b80c723c */ /* 0x044ff0000000180c */
[C---:B------:R-:W-:Y:S01]  /*7370*/  HMMA.16816.F32 R16, R184.reuse, R166, R16 ;  /* 0x000000a6b810723c */ /* 0x040fe20000001810 */
[----:B------:R-:W2:Y:S07]  /*7380*/  LDSM.16.M88.4 R164, [R227] ;  /* 0x00000000e3a4783b */ /* 0x000eae0000000200 */
[C---:B----4-:R-:W-:Y:S08]  /*7390*/  HMMA.16816.F32 R20, R184.reuse, R168, R20 ;  /* 0x000000a8b814723c */ /* 0x050ff00000001814 */
[C---:B------:R-:W-:Y:S01]  /*73a0*/  HMMA.16816.F32 R24, R184.reuse, R170, R24 ;  /* 0x000000aab818723c */ /* 0x040fe20000001818 */
[----:B------:R-:W4:Y:S07]  /*73b0*/  LDSM.16.M88.4 R168, [R227+0x800] ;  /* 0x00080000e3a8783b */ /* 0x000f2e0000000200 */
[C---:B------:R-:W-:Y:S08]  /*73c0*/  HMMA.16816.F32 R28, R184.reuse, R172, R28 ;  /* 0x000000acb81c723c */ /* 0x040ff0000000181c */
[C---:B------:R-:W-:Y:S01]  /*73d0*/  HMMA.16816.F32 R32, R184.reuse, R174, R32 ;  /* 0x000000aeb820723c */ /* 0x040fe20000001820 */
[----:B------:R-:W3:Y:S07]  /*73e0*/  LDSM.16.M88.4 R172, [R227+0x1000] ;  /* 0x00100000e3ac783b */ /* 0x000eee0000000200 */
[C---:B------:R-:W-:Y:S08]  /*73f0*/  HMMA.16816.F32 R36, R184.reuse, R176, R36 ;  /* 0x000000b0b824723c */ /* 0x040ff00000001824 */
[C---:B------:R-:W-:Y:S01]  /*7400*/  HMMA.16816.F32 R40, R184.reuse, R178, R40 ;  /* 0x000000b2b828723c */ /* 0x040fe20000001828 */
[----:B------:R-:W4:Y:S07]  /*7410*/  LDSM.16.M88.4 R176, [R227+0x1800] ;  /* 0x00180000e3b0783b */ /* 0x000f2e0000000200 */
[C---:B-1----:R-:W-:Y:S08]  /*7420*/  HMMA.16816.F32 R44, R184.reuse, R152, R44 ;  /* 0x00000098b82c723c */ /* 0x042ff0000000182c */
[----:B------:R-:W-:Y:S01]  /*7430*/  HMMA.16816.F32 R48, R184, R154, R48 ;  /* 0x0000009ab830723c */ /* 0x000fe20000001830 */
[----:B------:R-:W1:Y:S07]  /*7440*/  LDSM.16.M88.4 R152, [R227+0x2000] ;  /* 0x00200000e398783b */ /* 0x000e6e0000000200 */
[C---:B--2---:R-:W-:Y:S08]  /*7450*/  HMMA.16816.F32 R4, R188.reuse, R164, R4 ;  /* 0x000000a4bc04723c */ /* 0x044ff00000001804 */
[C---:B------:R-:W-:Y:S01]  /*7460*/  HMMA.16816.F32 R8, R188.reuse, R166, R8 ;  /* 0x000000a6bc08723c */ /* 0x040fe20000001808 */
[----:B------:R-:W2:Y:S03]  /*7470*/  LDSM.16.M88.4 R164, [R227+0x2800] ;  /* 0x00280000e3a4783b */ /* 0x000ea60000000200 */
[----:B---3--:R-:W-:Y:S04]  /*7480*/  @P0 MOV R0, R251 ;  /* 0x000000fb00000202 */ /* 0x008fe80000000f00 */
[C---:B----4-:R-:W-:Y:S08]  /*7490*/  HMMA.16816.F32 R12, R188.reuse, R168, R12 ;  /* 0x000000a8bc0c723c */ /* 0x050ff0000000180c */
[C---:B------:R-:W-:Y:S01]  /*74a0*/  HMMA.16816.F32 R16, R188.reuse, R170, R16 ;  /* 0x000000aabc10723c */ /* 0x040fe20000001810 */
[----:B------:R-:W3:Y:S07]  /*74b0*/  LDSM.16.M88.4 R168, [R224+0xf100] ;  /* 0x00f10000e0a8783b */ /* 0x000eee0000000200 */
[C---:B------:R-:W-:Y:S08]  /*74c0*/  HMMA.16816.F32 R20, R188.reuse, R172, R20 ;  /* 0x000000acbc14723c */ /* 0x040ff00000001814 */
[C---:B------:R-:W-:Y:S01]  /*74d0*/  HMMA.16816.F32 R24, R188.reuse, R174, R24 ;  /* 0x000000aebc18723c */ /* 0x040fe20000001818 */
[----:B------:R-:W4:Y:S07]  /*74e0*/  LDSM.16.M88.4 R172, [R224+0xf900] ;  /* 0x00f90000e0ac783b */ /* 0x000f2e0000000200 */
[C---:B------:R-:W-:Y:S08]  /*74f0*/  HMMA.16816.F32 R28, R188.reuse, R176, R28 ;  /* 0x000000b0bc1c723c */ /* 0x040ff0000000181c */
[C---:B------:R-:W-:Y:S01]  /*7500*/  HMMA.16816.F32 R32, R188.reuse, R178, R32 ;  /* 0x000000b2bc20723c */ /* 0x040fe20000001820 */
[----:B------:R-:W4:Y:S07]  /*7510*/  LDSM.16.M88.4 R176, [R224+0x10100] ;  /* 0x01010000e0b0783b */ /* 0x000f2e0000000200 */
[C---:B-1----:R-:W-:Y:S08]  /*7520*/  HMMA.16816.F32 R36, R188.reuse, R152, R36 ;  /* 0x00000098bc24723c */ /* 0x042ff00000001824 */
[C---:B------:R-:W-:Y:S01]  /*7530*/  HMMA.16816.F32 R40, R188.reuse, R154, R40 ;  /* 0x0000009abc28723c */ /* 0x040fe20000001828 */
[----:B------:R-:W1:Y:S07]  /*7540*/  LDSM.16.M88.4 R152, [R224+0x10900] ;  /* 0x01090000e098783b */ /* 0x000e6e0000000200 */
[C---:B--2---:R-:W-:Y:S08]  /*7550*/  HMMA.16816.F32 R44, R188.reuse, R164, R44 ;  /* 0x000000a4bc2c723c */ /* 0x044ff0000000182c */
[----:B------:R-:W-:Y:S01]  /*7560*/  HMMA.16816.F32 R48, R188, R166, R48 ;  /* 0x000000a6bc30723c */ /* 0x000fe20000001830 */
[----:B------:R-:W2:Y:S07]  /*7570*/  LDSM.16.M88.4 R164, [R224+0x11100] ;  /* 0x01110000e0a4783b */ /* 0x000eae0000000200 */
[C---:B---3--:R-:W-:Y:S08]  /*7580*/  HMMA.16816.F32 R4, R192.reuse, R168, R4 ;  /* 0x000000a8c004723c */ /* 0x048ff00000001804 */
[C---:B------:R-:W-:Y:S01]  /*7590*/  HMMA.16816.F32 R8, R192.reuse, R170, R8 ;  /* 0x000000aac008723c */ /* 0x040fe20000001808 */
[----:B------:R-:W3:Y:S07]  /*75a0*/  LDSM.16.M88.4 R168, [R224+0x11900] ;  /* 0x01190000e0a8783b */ /* 0x000eee0000000200 */
[C---:B----4-:R-:W-:Y:S08]  /*75b0*/  HMMA.16816.F32 R12, R192.reuse, R172, R12 ;  /* 0x000000acc00c723c */ /* 0x050ff0000000180c */
[C---:B------:R-:W-:Y:S01]  /*75c0*/  HMMA.16816.F32 R16, R192.reuse, R174, R16 ;  /* 0x000000aec010723c */ /* 0x040fe20000001810 */
[----:B------:R-:W4:Y:S07]  /*75d0*/  LDSM.16.M88.4 R172, [R243] ;  /* 0x00000000f3ac783b */ /* 0x000f2e0000000200 */
[C---:B------:R-:W-:Y:S08]  /*75e0*/  HMMA.16816.F32 R20, R192.reuse, R176, R20 ;  /* 0x000000b0c014723c */ /* 0x040ff00000001814 */
[C---:B------:R-:W-:Y:S01]  /*75f0*/  HMMA.16816.F32 R24, R192.reuse, R178, R24 ;  /* 0x000000b2c018723c */ /* 0x040fe20000001818 */
[----:B------:R-:W4:Y:S07]  /*7600*/  LDSM.16.M88.4 R176, [R242] ;  /* 0x00000000f2b0783b */ /* 0x000f2e0000000200 */
[C---:B-1----:R-:W-:Y:S08]  /*7610*/  HMMA.16816.F32 R28, R192.reuse, R152, R28 ;  /* 0x00000098c01c723c */ /* 0x042ff0000000181c */
[C---:B------:R-:W-:Y:S01]  /*7620*/  HMMA.16816.F32 R32, R192.reuse, R154, R32 ;  /* 0x0000009ac020723c */ /* 0x040fe20000001820 */
[----:B------:R-:W1:Y:S07]  /*7630*/  LDSM.16.M88.4 R152, [R241] ;  /* 0x00000000f198783b */ /* 0x000e6e0000000200 */
[C---:B--2---:R-:W-:Y:S08]  /*7640*/  HMMA.16816.F32 R36, R192.reuse, R164, R36 ;  /* 0x000000a4c024723c */ /* 0x044ff00000001824 */
[C---:B------:R-:W-:Y:S01]  /*7650*/  HMMA.16816.F32 R40, R192.reuse, R166, R40 ;  /* 0x000000a6c028723c */ /* 0x040fe20000001828 */
[----:B------:R-:W2:Y:S07]  /*7660*/  LDSM.16.M88.4 R164, [R240] ;  /* 0x00000000f0a4783b */ /* 0x000eae0000000200 */
[C---:B---3--:R-:W-:Y:S08]  /*7670*/  HMMA.16816.F32 R44, R192.reuse, R168, R44 ;  /* 0x000000a8c02c723c */ /* 0x048ff0000000182c */
[----:B------:R-:W-:Y:S01]  /*7680*/  HMMA.16816.F32 R48, R192, R170, R48 ;  /* 0x000000aac030723c */ /* 0x000fe20000001830 */
[----:B------:R-:W3:Y:S07]  /*7690*/  LDSM.16.M88.4 R168, [R239] ;  /* 0x00000000efa8783b */ /* 0x000eee0000000200 */
[C---:B----4-:R-:W-:Y:S08]  /*76a0*/  HMMA.16816.F32 R4, R196.reuse, R172, R4 ;  /* 0x000000acc404723c */ /* 0x050ff00000001804 */
[C---:B------:R-:W-:Y:S01]  /*76b0*/  HMMA.16816.F32 R8, R196.reuse, R174, R8 ;  /* 0x000000aec408723c */ /* 0x040fe20000001808 */
[----:B------:R-:W4:Y:S07]  /*76c0*/  LDSM.16.M88.4 R172, [R238] ;  /* 0x00000000eeac783b */ /* 0x000f2e0000000200 */
[C---:B------:R-:W-:Y:S08]  /*76d0*/  HMMA.16816.F32 R12, R196.reuse, R176, R12 ;  /* 0x000000b0c40c723c */ /* 0x040ff0000000180c */
[C---:B------:R-:W-:Y:S01]  /*76e0*/  HMMA.16816.F32 R16, R196.reuse, R178, R16 ;  /* 0x000000b2c410723c */ /* 0x040fe20000001810 */
[----:B------:R-:W4:Y:S07]  /*76f0*/  LDSM.16.M88.4 R176, [R230+0xf100] ;  /* 0x00f10000e6b0783b */ /* 0x000f2e0000000200 */
        /* <DEDUP_REMOVED lines=9> */
[C---:B----4-:R-:W-:Y:S08]  /*7790*/  HMMA.16816.F32 R44, R196.reuse, R172, R44 ;  /* 0x000000acc42c723c */ /* 0x050ff0000000182c */
[----:B------:R-:W-:Y:S01]  /*77a0*/  HMMA.16816.F32 R48, R196, R174, R48 ;  /* 0x000000aec430723c */ /* 0x000fe20000001830 */
        /* <DEDUP_REMOVED lines=14> */
[C---:B------:R-:W-:Y:S01]  /*7890*/  HMMA.16816.F32 R40, R200.reuse, R174, R40 ;  /* 0x000000aec828723c */ /* 0x040fe20000001828 */
[----:B------:R-:W4:Y:S07]  /*78a0*/  LDSM.16.M88.4 R172, [R227+0x4800] ;  /* 0x00480000e3ac783b */ /* 0x000f2e0000000200 */
[C---:B------:R-:W-:Y:S08]  /*78b0*/  HMMA.16816.F32 R44, R200.reuse, R176, R44 ;  /* 0x000000b0c82c723c */ /* 0x040ff0000000182c */
[----:B------:R-:W-:Y:S01]  /*78c0*/  HMMA.16816.F32 R48, R200, R178, R48 ;  /* 0x000000b2c830723c */ /* 0x000fe20000001830 */
        /* <DEDUP_REMOVED lines=21> */
[----:B------:R-:W2:Y:S07]  /*7a20*/  LDSM.16.M88.4 R164, [R224+0x14900] ;  /* 0x01490000e0a4783b */ /* 0x000eae0000000200 */
[C---:B---3--:R-:W-:Y:S08]  /*7a30*/  HMMA.16816.F32 R12, R208.reuse, R168, R12 ;  /* 0x000000a8d00c723c */ /* 0x048ff0000000180c */
[C---:B------:R-:W-:Y:S01]  /*7a40*/  HMMA.16816.F32 R16, R208.reuse, R170, R16 ;  /* 0x000000aad010723c */ /* 0x040fe20000001810 */
[----:B------:R-:W3:Y:S07]  /*7a50*/  LDSM.16.M88.4 R168, [R237] ;  /* 0x00000000eda8783b */ /* 0x000eee0000000200 */
        /* <DEDUP_REMOVED lines=10> */
[----:B------:R-:W-:Y:S01]  /*7b00*/  HMMA.16816.F32 R48, R208, R166, R48 ;  /* 0x000000a6d030723c */ /* 0x000fe20000001830 */
[----:B------:R-:W2:Y:S07]  /*7b10*/  LDSM.16.M88.4 R164, [R233] ;  /* 0x00000000e9a4783b */ /* 0x000eae0000000200 */
[C---:B---3--:R-:W-:Y:S08]  /*7b20*/  HMMA.16816.F32 R4, R212.reuse, R168, R4 ;  /* 0x000000a8d404723c */ /* 0x048ff00000001804 */
[C---:B------:R-:W-:Y:S01]  /*7b30*/  HMMA.16816.F32 R8, R212.reuse, R170, R8 ;  /* 0x000000aad408723c */ /* 0x040fe20000001808 */
[----:B------:R-:W3:Y:S07]  /*7b40*/  LDSM.16.M88.4 R168, [R232] ;  /* 0x00000000e8a8783b */ /* 0x000eee0000000200 */
[C---:B----4-:R-:W-:Y:S08]  /*7b50*/  HMMA.16816.F32 R12, R212.reuse, R172, R12 ;  /* 0x000000acd40c723c */ /* 0x050ff0000000180c */
        /* <DEDUP_REMOVED lines=24> */
[C---:B------:R-:W-:Y:S08]  /*7ce0*/  HMMA.16816.F32 R32, R216.reuse, R166, R32 ;  /* 0x000000a6d820723c */ /* 0x040ff00000001820 */
[C---:B---3--:R-:W-:Y:S08]  /*7cf0*/  HMMA.16816.F32 R36, R216.reuse, R168, R36 ;  /* 0x000000a8d824723c */ /* 0x048ff00000001824 */
[C---:B------:R-:W-:Y:S08]  /*7d00*/  HMMA.16816.F32 R40, R216.reuse, R170, R40 ;  /* 0x000000aad828723c */ /* 0x040ff00000001828 */
[C---:B----4-:R-:W-:Y:S08]  /*7d10*/  HMMA.16816.F32 R44, R216.reuse, R172, R44 ;  /* 0x000000acd82c723c */ /* 0x050ff0000000182c */
        /* <DEDUP_REMOVED lines=8> */
[----:B------:R-:W-:Y:S03]  /*7da0*/  MUFU.TANH R173, R4 ;  /* 0x0000000400ad7308 */ /* 0x000fe60000002400 */
[----:B------:R-:W-:Y:S02]  /*7db0*/  FMUL.FTZ R7, R7, c[0x0][0x320] ;  /* 0x0000c80007077a20 */ /* 0x000fe40000410000 */
[----:B------:R-:W-:Y:S02]  /*7dc0*/  FMUL.FTZ R8, R8, c[0x0][0x320] ;  /* 0x0000c80008087a20 */ /* 0x000fe40000410000 */
[----:B------:R-:W-:Y:S02]  /*7dd0*/  FMUL.FTZ R9, R9, c[0x0][0x320] ;  /* 0x0000c80009097a20 */ /* 0x000fe40000410000 */
[----:B------:R-:W-:Y:S01]  /*7de0*/  FMUL.FTZ R10, R10, c[0x0][0x320] ;  /* 0x0000c8000a0a7a20 */ /* 0x000fe20000410000 */
[----:B------:R-:W1:Y:S01]  /*7df0*/  MUFU.TANH R172, R5 ;  /* 0x0000000500ac7308 */ /* 0x000e620000002400 */
[----:B------:R-:W-:Y:S02]  /*7e00*/  FMUL.FTZ R11, R11, c[0x0][0x320] ;  /* 0x0000c8000b0b7a20 */ /* 0x000fe40000410000 */
        /* <DEDUP_REMOVED lines=8> */
[----:B------:R-:W-:Y:S03]  /*7e90*/  FMUL.FTZ R19, R19, c[0x0][0x320] ;  /* 0x0000c80013137a20 */ /* 0x000fe60000410000 */
[----:B------:R3:W-:Y:S10]  /*7ea0*/  MUFU.TANH R165, R7 ;  /* 0x0000000700a57308 */ /* 0x0007f40000002400 */
[----:B------:R-:W-:Y:S10]  /*7eb0*/  MUFU.TANH R164, R8 ;  /* 0x0000000800a47308 */ /* 0x000ff40000002400 */
[----:B------:R-:W4:Y:S01]  /*7ec0*/  MUFU.TANH R102, R9 ;  /* 0x0000000900667308 */ /* 0x000f220000002400 */
[----:B---3--:R-:W3:Y:S09]  /*7ed0*/  LDSM.16.M88.4 R4, [R227+0x7000] ;  /* 0x00700000e304783b */ /* 0x008ef20000000200 */
[----:B------:R-:W1:Y:S10]  /*7ee0*/  MUFU.TANH R101, R10 ;  /* 0x0000000a00657308 */ /* 0x000e740000002400 */
[----:B------:R1:W-:Y:S10]  /*7ef0*/  MUFU.TANH R100, R11 ;  /* 0x0000000b00647308 */ /* 0x0003f40000002400 */
[----:B------:R-:W-:Y:S10]  /*7f00*/  MUFU.TANH R17, R17 ;  /* 0x0000001100117308 */ /* 0x000ff40000002400 */
[----:B------:R-:W-:Y:S01]  /*7f10*/  MUFU.TANH R18, R18 ;  /* 0x0000001200127308 */ /* 0x000fe20000002400 */
[C---:B---3--:R-:W-:Y:S01]  /*7f20*/  HMMA.16816.F32 R20, R220.reuse, R4, R20 ;  /* 0x00000004dc14723c */ /* 0x048fe20000001814 */
[----:B-1----:R-:W1:Y:S08]  /*7f30*/  LDSM.16.M88.4 R8, [R227+0x7800] ;  /* 0x00780000e308783b */ /* 0x002e700000000200 */
[----:B------:R2:W3:Y:S01]  /*7f40*/  MUFU.TANH R167, R13 ;  /* 0x0000000d00a77308 */ /* 0x0004e20000002400 */
[C---:B------:R-:W-:Y:S01]  /*7f50*/  HMMA.16816.F32 R24, R220.reuse, R6, R24 ;  /* 0x00000006dc18723c */ /* 0x040fe20000001818 */
[----:B------:R-:W2:Y:S08]  /*7f60*/  LDSM.16.M88.4 R4, [R227+0x8000] ;  /* 0x00800000e304783b */ /* 0x000eb00000000200 */
[----:B------:R4:W-:Y:S05]  /*7f70*/  MUFU.TANH R166, R12 ;  /* 0x0000000c00a67308 */ /* 0x0009ea0000002400 */
[----:B------:R-:W-:Y:S02]  /*7f80*/  FMUL.FTZ R21, R21, c[0x0][0x320] ;  /* 0x0000c80015157a20 */ /* 0x000fe40000410000 */
[----:B------:R-:W-:Y:S03]  /*7f90*/  FMUL.FTZ R22, R22, c[0x0][0x320] ;  /* 0x0000c80016167a20 */ /* 0x000fe60000410000 */
[----:B------:R2:W2:Y:S01]  /*7fa0*/  MUFU.TANH R168, R14 ;  /* 0x0000000e00a87308 */ /* 0x0004a20000002400 */
[----:B------:R-:W-:Y:S02]  /*7fb0*/  FMUL.FTZ R23, R23, c[0x0][0x320] ;  /* 0x0000c80017177a20 */ /* 0x000fe40000410000 */
[----:B------:R-:W-:Y:S02]  /*7fc0*/  FMUL.FTZ R20, R20, c[0x0][0x320] ;  /* 0x0000c80014147a20 */ /* 0x000fe40000410000 */
[----:B------:R-:W-:Y:S02]  /*7fd0*/  FMUL.FTZ R25, R25, c[0x0][0x320] ;  /* 0x0000c80019197a20 */ /* 0x000fe40000410000 */
[----:B------:R-:W-:Y:S02]  /*7fe0*/  FMUL.FTZ R24, R24, c[0x0][0x320] ;  /* 0x0000c80018187a20 */ /* 0x000fe40000410000 */
[----:B------:R-:W-:Y:S01]  /*7ff0*/  FMUL.FTZ R26, R26, c[0x0][0x320] ;  /* 0x0000c8001a1a7a20 */ /* 0x000fe20000410000 */
[----:B------:R-:W3:Y:S01]  /*8000*/  MUFU.TANH R21, R21 ;  /* 0x0000001500157308 */ /* 0x000ee20000002400 */
[----:B------:R-:W-:Y:S01]  /*8010*/  FMUL.FTZ R27, R27, c[0x0][0x320] ;  /* 0x0000c8001b1b7a20 */ /* 0x000fe20000410000 */
[C---:B-1----:R-:W-:Y:S08]  /*8020*/  HMMA.16816.F32 R28, R220.reuse, R8, R28 ;  /* 0x00000008dc1c723c */ /* 0x042ff0000000181c */
[----:B------:R-:W1:Y:S01]  /*8030*/  MUFU.TANH R22, R22 ;  /* 0x0000001600167308 */ /* 0x000e620000002400 */
[C---:B------:R-:W-:Y:S01]  /*8040*/  HMMA.16816.F32 R32, R220.reuse, R10, R32 ;  /* 0x0000000adc20723c */ /* 0x040fe20000001820 */
[----:B------:R-:W1:Y:S01]  /*8050*/  LDSM.16.M88.4 R8, [R227+0x8800] ;  /* 0x00880000e308783b */ /* 0x000e620000000200 */
[----:B------:R-:W-:Y:S06]  /*8060*/  DEPBAR.LE SB0, 0x0 ;  /* 0x000080000000791a */ /* 0x000fec0000000000 */
[C---:B--2---:R-:W-:Y:S01]  /*8070*/  HMMA.16816.F32 R36, R220.reuse, R4, R36 ;  /* 0x00000004dc24723c */ /* 0x044fe20000001824 */
[----:B------:R-:W2:Y:S01]  /*8080*/  SHFL.IDX PT, R5, R0, RZ, 0x1c1f ;  /* 0x001c1fff00057589 */ /* 0x000ea200000e0000 */
[----:B------:R1:W1:Y:S06]  /*8090*/  MUFU.TANH R169, R15 ;  /* 0x0000000f00a97308 */ /* 0x00026c0000002400 */
[C---:B------:R-:W-:Y:S01]  /*80a0*/  HMMA.16816.F32 R40, R220.reuse, R6, R40 ;  /* 0x00000006dc28723c */ /* 0x040fe20000001828 */
[----:B------:R2:W1:Y:S03]  /*80b0*/  SHFL.IDX PT, R4, R0, 0x1, 0x1c1f ;  /* 0x003c1f0000047f89 */ /* 0x00046600000e0000 */
[----:B------:R3:W-:Y:S01]  /*80c0*/  MUFU.TANH R170, R16 ;  /* 0x0000001000aa7308 */ /* 0x0007e20000002400 */
[----:B------:R-:W-:Y:S02]  /*80d0*/  FMUL.FTZ R29, R29, c[0x0][0x320] ;  /* 0x0000c8001d1d7a20 */ /* 0x000fe40000410000 */
[----:B------:R-:W-:Y:S02]  /*80e0*/  FMUL.FTZ R30, R30, c[0x0][0x320] ;  /* 0x0000c8001e1e7a20 */ /* 0x000fe40000410000 */
[----:B------:R-:W-:Y:S03]  /*80f0*/  FMUL.FTZ R31, R31, c[0x0][0x320] ;  /* 0x0000c8001f1f7a20 */ /* 0x000fe60000410000 */
[----:B------:R-:W-:Y:S02]  /*8100*/  FMUL.FTZ R28, R28, c[0x0][0x320] ;  /* 0x0000c8001c1c7a20 */ /* 0x000fe40000410000 */
[----:B------:R-:W3:Y:S01]  /*8110*/  MUFU.TANH R25, R25 ;  /* 0x0000001900197308 */ /* 0x000ee20000002400 */
[----:B------:R-:W-:Y:S01]  /*8120*/  BAR.SYNC.DEFER_BLOCKING 0x0 ;  /* 0x0000000000007b1d */ /* 0x000fe20000010000 */
[----:B------:R-:W-:Y:S02]  /*8130*/  FMUL.FTZ R36, R36, c[0x0][0x320] ;  /* 0x0000c80024247a20 */ /* 0x000fe40000410000 */
[----:B------:R-:W-:Y:S02]  /*8140*/  FMUL.FTZ R37, R37, c[0x0][0x320] ;  /* 0x0000c80025257a20 */ /* 0x000fe40000410000 */
[----:B------:R-:W-:Y:S02]  /*8150*/  FMUL.FTZ R38, R38, c[0x0][0x320] ;  /* 0x0000c80026267a20 */ /* 0x000fe40000410000 */
[----:B------:R-:W-:Y:S01]  /*8160*/  FMUL.FTZ R39, R39, c[0x0][0x320] ;  /* 0x0000c80027277a20 */ /* 0x000fe20000410000 */
[----:B--2---:R-:W-:Y:S01]  /*8170*/  MOV R0, UR20 ;  /* 0x0000001400007c02 */ /* 0x004fe20008000f00 */
[C---:B-1----:R-:W-:Y:S01]  /*8180*/  HMMA.16816.F32 R44, R220.reuse, R8, R44 ;  /* 0x00000008dc2c723c */ /* 0x042fe2000000182c */
[----:B------:R-:W-:Y:S02]  /*8190*/  UIADD3 UR20, UR22, -0x1, URZ ;  /* 0xffffffff16147890 */ /* 0x000fe4000fffe03f */
[----:B------:R-:W-:Y:S01]  /*81a0*/  IADD3 R0, -R250, 0x1, R0 ;  /* 0x00000001fa007810 */ /* 0x000fe20007ffe100 */
[----:B------:R-:W-:Y:S01]  /*81b0*/  FMUL.FTZ R32, R32, c[0x0][0x320] ;  /* 0x0000c80020207a20 */ /* 0x000fe20000410000 */
[----:B------:R-:W-:Y:S01]  /*81c0*/  @UP0 UIMAD.WIDE.U32 UR24, UR20, UR4, URZ ;  /* 0x00000004141802a5 */ /* 0x000fe2000f8e003f */
[----:B------:R-:W-:Y:S01]  /*81d0*/  FMUL.FTZ R41, R41, c[0x0][0x320] ;  /* 0x0000c80029297a20 */ /* 0x000fe20000410000 */
[----:B------:R-:W-:Y:S01]  /*81e0*/  IADD3 R0, -R2, UR8, R0 ;  /* 0x0000000802007c10 */ /* 0x000fe2000fffe100 */
[----:B------:R-:W-:Y:S01]  /*81f0*/  HMMA.16816.F32 R48, R220, R10, R48 ;  /* 0x0000000adc30723c */ /* 0x000fe20000001830 */
[----:B------:R-:W-:Y:S03]  /*8200*/  @UP0 USHF.R.S32.HI UR23, URZ, 0x1f, UR20 ;  /* 0x0000001f3f170899 */ /* 0x000fe60008011414 */
[C---:B------:R-:W-:Y:S01]  /*8210*/  IADD3 R2, R0.reuse, R5, RZ ;  /* 0x0000000500027210 */ /* 0x040fe20007ffe0ff */
[----:B------:R-:W-:Y:S01]  /*8220*/  FMUL.FTZ R33, R33, c[0x0][0x320] ;  /* 0x0000c80021217a20 */ /* 0x000fe20000410000 */
[----:B------:R-:W-:Y:S01]  /*8230*/  IADD3 R0, R0, R4, RZ ;  /* 0x0000000400007210 */ /* 0x000fe20007ffe0ff */
[----:B------:R-:W1:Y:S01]  /*8240*/  MUFU.TANH R26, R26 ;  /* 0x0000001a001a7308 */ /* 0x000e620000002400 */
[----:B------:R-:W-:Y:S01]  /*8250*/  ISETP.GT.AND P5, PT, R2, 0x1, PT ;  /* 0x000000010200780c */ /* 0x000fe20003fa4270 */
[----:B------:R-:W-:Y:S01]  /*8260*/  FMUL.FTZ R40, R40, c[0x0][0x320] ;  /* 0x0000c80028287a20 */ /* 0x000fe20000410000 */
[----:B------:R-:W-:Y:S01]  /*8270*/  ISETP.GT.AND P1, PT, R0, RZ, PT ;  /* 0x000000ff0000720c */ /* 0x000fe20003f24270 */
[----:B------:R-:W-:Y:S01]  /*8280*/  @UP0 UIMAD UR23, UR23, UR4, URZ ;  /* 0x00000004171702a4 */ /* 0x000fe2000f8e023f */
[----:B------:R-:W-:Y:S01]  /*8290*/  FSEL R7, R172, -INF , P5 ;  /* 0xff800000ac077808 */ /* 0x000fe20002800000 */
[----:B------:R-:W-:Y:S01]  /*82a0*/  FMUL.FTZ R34, R34, c[0x0][0x320] ;  /* 0x0000c80022227a20 */ /* 0x000fe20000410000 */
[----:B------:R-:W-:Y:S01]  /*82b0*/  FSEL R13, R171, -INF , P1 ;  /* 0xff800000ab0d7808 */ /* 0x000fe20000800000 */
[----:B------:R-:W-:Y:S01]  /*82c0*/  FMUL.FTZ R35, R35, c[0x0][0x320] ;  /* 0x0000c80023237a20 */ /* 0x000fe20000410000 */
[----:B------:R-:W-:Y:S01]  /*82d0*/  ISETP.GT.AND P5, PT, R2, 0x9, PT ;  /* 0x000000090200780c */ /* 0x000fe20003fa4270 */
[----:B------:R-:W2:Y:S01]  /*82e0*/  MUFU.TANH R19, R19 ;  /* 0x0000001300137308 */ /* 0x000ea20000002400 */
[----:B------:R-:W-:Y:S01]  /*82f0*/  ISETP.GT.AND P1, PT, R0, 0x8, PT ;  /* 0x000000080000780c */ /* 0x000fe20003f24270 */
[----:B------:R-:W-:Y:S01]  /*8300*/  FMUL.FTZ R44, R44, c[0x0][0x320] ;  /* 0x0000c8002c2c7a20 */ /* 0x000fe20000410000 */
[----:B----4-:R-:W-:Y:S01]  /*8310*/  FSEL R12, R102, -INF , P5 ;  /* 0xff800000660c7808 */ /* 0x010fe20002800000 */
[----:B------:R-:W-:Y:S01]  /*8320*/  FMUL.FTZ R45, R45, c[0x0][0x320] ;  /* 0x0000c8002d2d7a20 */ /* 0x000fe20000410000 */
[----:B------:R-:W-:Y:S01]  /*8330*/  FSEL R14, R101, -INF , P1 ;  /* 0xff800000650e7808 */ /* 0x000fe20000800000 */
[----:B------:R-:W-:Y:S01]  /*8340*/  FMUL.FTZ R42, R42, c[0x0][0x320] ;  /* 0x0000c8002a2a7a20 */ /* 0x000fe20000410000 */
[----:B------:R-:W-:Y:S01]  /*8350*/  ISETP.GT.AND P5, PT, R2, 0x11, PT ;  /* 0x000000110200780c */ /* 0x000fe20003fa4270 */
[----:B------:R-:W-:Y:S01]  /*8360*/  FMUL.FTZ R48, R48, c[0x0][0x320] ;  /* 0x0000c80030307a20 */ /* 0x000fe20000410000 */
[C---:B------:R-:W-:Y:S01]  /*8370*/  ISETP.GT.AND P1, PT, R0.reuse, 0x10, PT ;  /* 0x000000100000780c */ /* 0x040fe20003f24270 */
[----:B------:R-:W4:Y:S01]  /*8380*/  MUFU.TANH R29, R29 ;  /* 0x0000001d001d7308 */ /* 0x000f220000002400 */
[----:B------:R-:W-:Y:S01]  /*8390*/  ISETP.GT.AND P0, PT, R0, 0x1, PT ;  /* 0x000000010000780c */ /* 0x000fe20003f04270 */
[----:B------:R-:W-:Y:S01]  /*83a0*/  FMUL.FTZ R49, R49, c[0x0][0x320] ;  /* 0x0000c80031317a20 */ /* 0x000fe20000410000 */
[----:B---3--:R-:W-:Y:S01]  /*83b0*/  FSEL R167, R167, -INF , P5 ;  /* 0xff800000a7a77808 */ /* 0x008fe20002800000 */
[----:B------:R-:W-:Y:S01]  /*83c0*/  FMUL.FTZ R43, R43, c[0x0][0x320] ;  /* 0x0000c8002b2b7a20 */ /* 0x000fe20000410000 */
[----:B------:R-:W-:Y:S01]  /*83d0*/  ISETP.GT.AND P5, PT, R2, 0x19, PT ;  /* 0x000000190200780c */ /* 0x000fe20003fa4270 */
[----:B------:R-:W-:Y:S01]  /*83e0*/  FMUL.FTZ R46, R46, c[0x0][0x320] ;  /* 0x0000c8002e2e7a20 */ /* 0x000fe20000410000 */
[----:B------:R-:W-:Y:S01]  /*83f0*/  FSEL R168, R168, -INF , P1 ;  /* 0xff800000a8a87808 */ /* 0x000fe20000800000 */
[----:B------:R-:W-:Y:S01]  /*8400*/  FMUL.FTZ R8, R47, c[0x0][0x320] ;  /* 0x0000c8002f087a20 */ /* 0x000fe20000410000 */
[C---:B------:R-:W-:Y:S01]  /*8410*/  ISETP.GT.AND P1, PT, R0.reuse, 0x18, PT ;  /* 0x000000180000780c */ /* 0x040fe20003f24270 */
[----:B------:R-:W3:Y:S01]  /*8420*/  MUFU.TANH R30, R30 ;  /* 0x0000001e001e7308 */ /* 0x000ee20000002400 */
[----:B------:R-:W-:Y:S01]  /*8430*/  FSEL R15, R165, -INF , P0 ;  /* 0xff800000a50f7808 */ /* 0x000fe20000000000 */
[----:B------:R-:W-:Y:S01]  /*8440*/  FMUL.FTZ R51, R51, c[0x0][0x320] ;  /* 0x0000c80033337a20 */ /* 0x000fe20000410000 */
[----:B------:R-:W-:Y:S01]  /*8450*/  ISETP.GT.AND P0, PT, R0, 0x9, PT ;  /* 0x000000090000780c */ /* 0x000fe20003f04270 */
[----:B------:R-:W-:Y:S01]  /*8460*/  @UP0 UIMAD UR23, UR20, UR5, UR23 ;  /* 0x00000005141702a4 */ /* 0x000fe2000f8e0217 */
[----:B------:R-:W-:Y:S02]  /*8470*/  FSEL R171, R17, -INF , P5 ;  /* 0xff80000011ab7808 */ /* 0x000fe40002800000 */
[----:B------:R-:W-:Y:S01]  /*8480*/  ISETP.GT.AND P5, PT, R2, 0x21, PT ;  /* 0x000000210200780c */ /* 0x000fe20003fa4270 */
[----:B------:R-:W-:Y:S01]  /*8490*/  @UP0 UIADD3 UR23, UR25, UR23, URZ ;  /* 0x0000001719170290 */ /* 0x000fe2000fffe03f */
[----:B------:R-:W-:Y:S01]  /*84a0*/  FSEL R172, R18, -INF , P1 ;  /* 0xff80000012ac7808 */ /* 0x000fe20000800000 */
[----:B------:R-:W1:Y:S01]  /*84b0*/  MUFU.TANH R23, R23 ;  /* 0x0000001700177308 */ /* 0x000e620000002400 */
[----:B------:R-:W-:Y:S01]  /*84c0*/  ISETP.GT.AND P1, PT, R0, 0x20, PT ;  /* 0x000000200000780c */ /* 0x000fe20003f24270 */
[----:B------:R-:W-:Y:S01]  /*84d0*/  @UP0 UIMAD UR23, UR23, 0x60, URZ ;  /* 0x00000060171708a4 */ /* 0x000fe2000f8e023f */
[----:B------:R-:W-:Y:S02]  /*84e0*/  FSEL R16, R100, -INF , P0 ;  /* 0xff80000064107808 */ /* 0x000fe40000000000 */
[----:B------:R-:W-:Y:S02]  /*84f0*/  ISETP.GT.AND P0, PT, R0, 0x11, PT ;  /* 0x000000110000780c */ /* 0x000fe40003f04270 */
[----:B------:R-:W-:Y:S02]  /*8500*/  FSEL R175, R21, -INF , P5 ;  /* 0xff80000015af7808 */ /* 0x000fe40002800000 */
[----:B------:R-:W-:Y:S01]  /*8510*/  FSEL R174, R22, -INF , P1 ;  /* 0xff80000016ae7808 */ /* 0x000fe20000800000 */
[----:B------:R-:W3:Y:S01]  /*8520*/  MUFU.TANH R36, R36 ;  /* 0x0000002400247308 */ /* 0x000ee20000002400 */
[----:B------:R-:W-:Y:S02]  /*8530*/  ISETP.GT.AND P5, PT, R2, 0x29, PT ;  /* 0x000000290200780c */ /* 0x000fe40003fa4270 */
[C---:B------:R-:W-:Y:S02]  /*8540*/  ISETP.GT.AND P1, PT, R0.reuse, 0x28, PT ;  /* 0x000000280000780c */ /* 0x040fe40003f24270 */
[----:B------:R-:W-:Y:S02]  /*8550*/  FSEL R169, R169, -INF , P0 ;  /* 0xff800000a9a97808 */ /* 0x000fe40000000000 */
[----:B------:R-:W-:Y:S02]  /*8560*/  ISETP.GT.AND P0, PT, R0, 0x19, PT ;  /* 0x000000190000780c */ /* 0x000fe40003f04270 */
[C---:B------:R-:W-:Y:S01]  /*8570*/  ISETP.GT.AND P6, PT, R2.reuse, RZ, PT ;  /* 0x000000ff0200720c */ /* 0x040fe20003fc4270 */
[----:B------:R-:W3:Y:S01]  /*8580*/  MUFU.TANH R37, R37 ;  /* 0x0000002500257308 */ /* 0x000ee20000002400 */
[----:B------:R-:W-:Y:S02]  /*8590*/  FSEL R179, R25, -INF , P5 ;  /* 0xff80000019b37808 */ /* 0x000fe40002800000 */
[----:B------:R-:W-:Y:S02]  /*85a0*/  ISETP.GT.AND P5, PT, R2, 0x31, PT ;  /* 0x000000310200780c */ /* 0x000fe40003fa4270 */
[----:B-1----:R-:W-:Y:S02]  /*85b0*/  FSEL R180, R26, -INF , P1 ;  /* 0xff8000001ab47808 */ /* 0x002fe40000800000 */
[C---:B------:R-:W-:Y:S02]  /*85c0*/  ISETP.GT.AND P1, PT, R0.reuse, 0x30, PT ;  /* 0x000000300000780c */ /* 0x040fe40003f24270 */
[----:B------:R-:W-:Y:S01]  /*85d0*/  FSEL R6, R173, -INF , P6 ;  /* 0xff800000ad067808 */ /* 0x000fe20003000000 */
[----:B------:R-:W1:Y:S01]  /*85e0*/  MUFU.TANH R20, R20 ;  /* 0x0000001400147308 */ /* 0x000e620000002400 */
[----:B--2---:R-:W-:Y:S02]  /*85f0*/  FSEL R173, R19, -INF , P0 ;  /* 0xff80000013ad7808 */ /* 0x004fe40000000000 */
[----:B------:R-:W-:Y:S02]  /*8600*/  ISETP.GT.AND P0, PT, R0, 0x21, PT ;  /* 0x000000210000780c */ /* 0x000fe40003f04270 */
[----:B----4-:R-:W-:Y:S02]  /*8610*/  FSEL R250, R29, -INF , P5 ;  /* 0xff8000001dfa7808 */ /* 0x010fe40002800000 */
[----:B---3--:R-:W-:Y:S02]  /*8620*/  FSEL R251, R30, -INF , P1 ;  /* 0xff8000001efb7808 */ /* 0x008fe40000800000 */
[C---:B------:R-:W-:Y:S01]  /*8630*/  ISETP.GT.AND P5, PT, R2.reuse, 0x40, PT ;  /* 0x000000400200780c */ /* 0x040fe20003fa4270 */
[----:B------:R-:W2:Y:S01]  /*8640*/  MUFU.TANH R24, R24 ;  /* 0x0000001800187308 */ /* 0x000ea20000002400 */
[----:B------:R-:W-:Y:S02]  /*8650*/  ISETP.GT.AND P1, PT, R2, 0x41, PT ;  /* 0x000000410200780c */ /* 0x000fe40003f24270 */
[----:B------:R-:W-:Y:S02]  /*8660*/  FSEL R177, R23, -INF , P0 ;  /* 0xff80000017b17808 */ /* 0x000fe40000000000 */
[----:B------:R-:W-:Y:S01]  /*8670*/  FSEL R17, R36, -INF , P5 ;  /* 0xff80000024117808 */ /* 0x000fe20002800000 */
[----:B------:R-:W3:Y:S01]  /*8680*/  LDL.64 R22, [R1+0x30] ;  /* 0x0000300001167983 */ /* 0x000ee20000100a00 */
[----:B------:R-:W-:Y:S02]  /*8690*/  FSEL R18, R37, -INF , P1 ;  /* 0xff80000025127808 */ /* 0x000fe40000800000 */
[----:B------:R-:W-:Y:S01]  /*86a0*/  ISETP.GT.AND P6, PT, R2, 0x8, PT ;  /* 0x000000080200780c */ /* 0x000fe20003fc4270 */
[----:B------:R-:W4:Y:S01]  /*86b0*/  MUFU.TANH R28, R28 ;  /* 0x0000001c001c7308 */ /* 0x000f220000002400 */
[----:B------:R-:W-:Y:S01]  /*86c0*/  FMNMX.FTZ R4, R6, R3, !PT ;  /* 0x0000000306047209 */ /* 0x000fe20007810000 */
[----:B------:R-:W3:Y:S01]  /*86d0*/  LDL.64 R36, [R1+0x28] ;  /* 0x0000280001247983 */ /* 0x000ee20000100a00 */
[----:B------:R-:W-:Y:S02]  /*86e0*/  FSEL R10, R164, -INF , P6 ;  /* 0xff800000a40a7808 */ /* 0x000fe40003000000 */
[----:B------:R-:W-:Y:S02]  /*86f0*/  FMNMX.FTZ R4, R7, R4, !PT ;  /* 0x0000000407047209 */ /* 0x000fe40007810000 */
[----:B------:R-:W-:Y:S02]  /*8700*/  ISETP.GT.AND P6, PT, R2, 0x10, PT ;  /* 0x000000100200780c */ /* 0x000fe40003fc4270 */
[----:B------:R-:W-:Y:S01]  /*8710*/  FMNMX.FTZ R4, R10, R4, !PT ;  /* 0x000000040a047209 */ /* 0x000fe20007810000 */
[----:B------:R-:W2:Y:S01]  /*8720*/  MUFU.TANH R27, R27 ;  /* 0x0000001b001b7308 */ /* 0x000ea20000002400 */
[----:B------:R-:W-:Y:S02]  /*8730*/  FSEL R166, R166, -INF , P6 ;  /* 0xff800000a6a67808 */ /* 0x000fe40003000000 */
[----:B------:R-:W-:Y:S02]  /*8740*/  FMNMX.FTZ R4, R12, R4, !PT ;  /* 0x000000040c047209 */ /* 0x000fe40007810000 */
[----:B------:R-:W-:Y:S02]  /*8750*/  ISETP.GT.AND P6, PT, R2, 0x18, PT ;  /* 0x000000180200780c */ /* 0x000fe40003fc4270 */
[----:B------:R-:W-:Y:S02]  /*8760*/  FMNMX.FTZ R4, R166, R4, !PT ;  /* 0x00000004a6047209 */ /* 0x000fe40007810000 */
[----:B------:R-:W-:Y:S01]  /*8770*/  FSEL R170, R170, -INF , P6 ;  /* 0xff800000aaaa7808 */ /* 0x000fe20003000000 */
[----:B------:R-:W4:Y:S01]  /*8780*/  MUFU.TANH R33, R33 ;  /* 0x0000002100217308 */ /* 0x000f220000002400 */
[----:B------:R-:W-:Y:S02]  /*8790*/  FMNMX.FTZ R4, R167, R4, !PT ;  /* 0x00000004a7047209 */ /* 0x000fe40007810000 */
[----:B------:R-:W-:Y:S02]  /*87a0*/  ISETP.GT.AND P6, PT, R2, 0x20, PT ;  /* 0x000000200200780c */ /* 0x000fe40003fc4270 */
[----:B------:R-:W-:Y:S02]  /*87b0*/  FMNMX.FTZ R4, R170, R4, !PT ;  /* 0x00000004aa047209 */ /* 0x000fe40007810000 */
[----:B-1----:R-:W-:Y:S02]  /*87c0*/  FSEL R176, R20, -INF , P6 ;  /* 0xff80000014b07808 */ /* 0x002fe40003000000 */
[----:B------:R-:W-:Y:S01]  /*87d0*/  FMNMX.FTZ R4, R171, R4, !PT ;  /* 0x00000004ab047209 */ /* 0x000fe20007810000 */
[----:B------:R-:W1:Y:S01]  /*87e0*/  MUFU.TANH R32, R32 ;  /* 0x0000002000207308 */ /* 0x000e620000002400 */
[----:B------:R-:W-:Y:S02]  /*87f0*/  ISETP.GT.AND P6, PT, R2, 0x28, PT ;  /* 0x000000280200780c */ /* 0x000fe40003fc4270 */
[----:B------:R-:W-:Y:S02]  /*8800*/  FMNMX.FTZ R4, R176, R4, !PT ;  /* 0x00000004b0047209 */ /* 0x000fe40007810000 */
[----:B--2---:R-:W-:Y:S02]  /*8810*/  FSEL R178, R24, -INF , P6 ;  /* 0xff80000018b27808 */ /* 0x004fe40003000000 */
[----:B------:R-:W-:Y:S02]  /*8820*/  FMNMX.FTZ R4, R175, R4, !PT ;  /* 0x00000004af047209 */ /* 0x000fe40007810000 */
[----:B------:R-:W-:Y:S01]  /*8830*/  FMNMX.FTZ R5, R13, R103, !PT ;  /* 0x000000670d057209 */ /* 0x000fe20007810000 */
[----:B------:R-:W2:Y:S01]  /*8840*/  MUFU.TANH R40, R40 ;  /* 0x0000002800287308 */ /* 0x000ea20000002400 */
[----:B------:R-:W-:Y:S02]  /*8850*/  ISETP.GT.AND P6, PT, R2, 0x30, PT ;  /* 0x000000300200780c */ /* 0x000fe40003fc4270 */
[----:B------:R-:W-:Y:S02]  /*8860*/  FMNMX.FTZ R4, R178, R4, !PT ;  /* 0x00000004b2047209 */ /* 0x000fe40007810000 */
[----:B------:R-:W-:Y:S02]  /*8870*/  ISETP.GT.AND P0, PT, R0, 0x29, PT ;  /* 0x000000290000780c */ /* 0x000fe40003f04270 */
[----:B----4-:R-:W-:Y:S02]  /*8880*/  FSEL R182, R28, -INF , P6 ;  /* 0xff8000001cb67808 */ /* 0x010fe40003000000 */
[----:B------:R-:W-:Y:S01]  /*8890*/  FMNMX.FTZ R5, R15, R5, !PT ;  /* 0x000000050f057209 */ /* 0x000fe20007810000 */
[----:B------:R-:W4:Y:S01]  /*88a0*/  MUFU.TANH R41, R41 ;  /* 0x0000002900297308 */ /* 0x000f220000002400 */
[----:B------:R-:W-:Y:S02]  /*88b0*/  FMNMX.FTZ R4, R179, R4, !PT ;  /* 0x00000004b3047209 */ /* 0x000fe40007810000 */
[C---:B------:R-:W-:Y:S02]  /*88c0*/  ISETP.GT.AND P6, PT, R2.reuse, 0x39, PT ;  /* 0x000000390200780c */ /* 0x040fe40003fc4270 */
[----:B------:R-:W-:Y:S02]  /*88d0*/  FSEL R181, R27, -INF , P0 ;  /* 0xff8000001bb57808 */ /* 0x000fe40000000000 */
[----:B------:R-:W-:Y:S02]  /*88e0*/  ISETP.GT.AND P0, PT, R2, 0x38, PT ;  /* 0x000000380200780c */ /* 0x000fe40003f04270 */
[----:B------:R-:W-:Y:S01]  /*88f0*/  FMNMX.FTZ R5, R14, R5, !PT ;  /* 0x000000050e057209 */ /* 0x000fe20007810000 */
[----:B------:R-:W4:Y:S01]  /*8900*/  MUFU.TANH R44, R44 ;  /* 0x0000002c002c7308 */ /* 0x000f220000002400 */
[----:B------:R-:W-:Y:S02]  /*8910*/  FMNMX.FTZ R4, R182, R4, !PT ;  /* 0x00000004b6047209 */ /* 0x000fe40007810000 */
[----:B------:R-:W-:Y:S02]  /*8920*/  FSEL R33, R33, -INF , P6 ;  /* 0xff80000021217808 */ /* 0x000fe40003000000 */
[----:B-1----:R-:W-:Y:S02]  /*8930*/  FSEL R24, R32, -INF , P0 ;  /* 0xff80000020187808 */ /* 0x002fe40000000000 */
[----:B------:R-:W-:Y:S02]  /*8940*/  ISETP.GT.AND P0, PT, R2, 0x48, PT ;  /* 0x000000480200780c */ /* 0x000fe40003f04270 */
[----:B------:R-:W-:Y:S01]  /*8950*/  FMNMX.FTZ R5, R16, R5, !PT ;  /* 0x0000000510057209 */ /* 0x000fe20007810000 */
[----:B------:R-:W1:Y:S01]  /*8960*/  MUFU.TANH R45, R45 ;  /* 0x0000002d002d7308 */ /* 0x000e620000002400 */
[----:B------:R-:W-:Y:S02]  /*8970*/  FMNMX.FTZ R4, R250, R4, !PT ;  /* 0x00000004fa047209 */ /* 0x000fe40007810000 */
[----:B--2---:R-:W-:Y:S01]  /*8980*/  FSEL R152, R40, -INF , P0 ;  /* 0xff80000028987808 */ /* 0x004fe20000000000 */
[----:B------:R-:W-:Y:S01]  /*8990*/  IMAD.MOV.U32 R40, RZ, RZ, R33 ;  /* 0x000000ffff287224 */ /* 0x000fe200078e0021 */
[----:B------:R-:W-:Y:S02]  /*89a0*/  ISETP.GT.AND P6, PT, R2, 0x49, PT ;  /* 0x000000490200780c */ /* 0x000fe40003fc4270 */
[----:B------:R-:W-:Y:S02]  /*89b0*/  FMNMX.FTZ R5, R168, R5, !PT ;  /* 0x00000005a8057209 */ /* 0x000fe40007810000 */
[----:B------:R-:W-:Y:S01]  /*89c0*/  FMNMX.FTZ R4, R24, R4, !PT ;  /* 0x0000000418047209 */ /* 0x000fe20007810000 */
[----:B------:R-:W2:Y:S01]  /*89d0*/  MUFU.TANH R48, R48 ;  /* 0x0000003000307308 */ /* 0x000ea20000002400 */
[----:B----4-:R-:W-:Y:S02]  /*89e0*/  FSEL R28, R41, -INF , P6 ;  /* 0xff800000291c7808 */ /* 0x010fe40003000000 */
[C---:B------:R-:W-:Y:S02]  /*89f0*/  ISETP.GT.AND P5, PT, R2.reuse, 0x50, PT ;  /* 0x000000500200780c */ /* 0x040fe40003fa4270 */
[C---:B------:R-:W-:Y:S02]  /*8a00*/  ISETP.GT.AND P1, PT, R2.reuse, 0x51, PT ;  /* 0x000000510200780c */ /* 0x040fe40003f24270 */
[C---:B------:R-:W-:Y:S02]  /*8a10*/  ISETP.GT.AND P6, PT, R2.reuse, 0x59, PT ;  /* 0x000000590200780c */ /* 0x040fe40003fc4270 */
[----:B------:R-:W-:Y:S01]  /*8a20*/  ISETP.GT.AND P0, PT, R2, 0x58, PT ;  /* 0x000000580200780c */ /* 0x000fe20003f04270 */
[----:B------:R-:W4:Y:S01]  /*8a30*/  MUFU.TANH R31, R31 ;  /* 0x0000001f001f7308 */ /* 0x000f220000002400 */
[----:B------:R-:W-:Y:S02]  /*8a40*/  FMNMX.FTZ R5, R169, R5, !PT ;  /* 0x00000005a9057209 */ /* 0x000fe40007810000 */
[----:B------:R-:W-:Y:S02]  /*8a50*/  FMNMX.FTZ R2, R40, R4, !PT ;  /* 0x0000000428027209 */ /* 0x000fe40007810000 */
[----:B------:R-:W-:Y:S01]  /*8a60*/  FMNMX.FTZ R4, R172, R5, !PT ;  /* 0x00000005ac047209 */ /* 0x000fe20007810000 */
[----:B------:R-:W-:Y:S01]  /*8a70*/  FMUL.FTZ R5, R50, c[0x0][0x320] ;  /* 0x0000c80032057a20 */ /* 0x000fe20000410000 */
[----:B------:R-:W-:Y:S02]  /*8a80*/  FMNMX.FTZ R2, R17, R2, !PT ;  /* 0x0000000211027209 */ /* 0x000fe40007810000 */
[----:B------:R-:W-:Y:S01]  /*8a90*/  FMNMX.FTZ R4, R173, R4, !PT ;  /* 0x00000004ad047209 */ /* 0x000fe20007810000 */
[----:B------:R-:W4:Y:S01]  /*8aa0*/  MUFU.TANH R49, R49 ;  /* 0x0000003100317308 */ /* 0x000f220000002400 */
[----:B------:R-:W-:Y:S02]  /*8ab0*/  FMNMX.FTZ R2, R18, R2, !PT ;  /* 0x0000000212027209 */ /* 0x000fe40007810000 */
[----:B------:R-:W-:Y:S02]  /*8ac0*/  FMNMX.FTZ R4, R174, R4, !PT ;  /* 0x00000004ae047209 */ /* 0x000fe40007810000 */
[----:B------:R-:W-:Y:S02]  /*8ad0*/  FMNMX.FTZ R2, R152, R2, !PT ;  /* 0x0000000298027209 */ /* 0x000fe40007810000 */
[----:B------:R-:W-:Y:S02]  /*8ae0*/  FSEL R50, R44, -INF , P5 ;  /* 0xff8000002c327808 */ /* 0x000fe40002800000 */
[----:B------:R-:W-:Y:S01]  /*8af0*/  FMNMX.FTZ R2, R28, R2, !PT ;  /* 0x000000021c027209 */ /* 0x000fe20007810000 */
[----:B------:R-:W4:Y:S01]  /*8b00*/  MUFU.TANH R34, R34 ;  /* 0x0000002200227308 */ /* 0x000f220000002400 */
[----:B------:R-:W-:Y:S02]  /*8b10*/  FMNMX.FTZ R4, R177, R4, !PT ;  /* 0x00000004b1047209 */ /* 0x000fe40007810000 */
[----:B-1----:R-:W-:Y:S02]  /*8b20*/  FSEL R25, R45, -INF , P1 ;  /* 0xff8000002d197808 */ /* 0x002fe40000800000 */
[----:B------:R-:W-:Y:S02]  /*8b30*/  FMNMX.FTZ R2, R50, R2, !PT ;  /* 0x0000000232027209 */ /* 0x000fe40007810000 */
[----:B------:R-:W-:Y:S02]  /*8b40*/  FMNMX.FTZ R4, R180, R4, !PT ;  /* 0x00000004b4047209 */ /* 0x000fe40007810000 */
[----:B------:R-:W-:Y:S01]  /*8b50*/  ISETP.GT.AND P5, PT, R0, 0x31, PT ;  /* 0x000000310000780c */ /* 0x000fe20003fa4270 */
[----:B------:R-:W1:Y:S01]  /*8b60*/  MUFU.TANH R35, R35 ;  /* 0x0000002300237308 */ /* 0x000e620000002400 */
[----:B--2---:R-:W-:Y:S02]  /*8b70*/  FSEL R48, R48, -INF , P0 ;  /* 0xff80000030307808 */ /* 0x004fe40000000000 */
[----:B------:R-:W-:Y:S02]  /*8b80*/  FMNMX.FTZ R2, R25, R2, !PT ;  /* 0x0000000219027209 */ /* 0x000fe40007810000 */
[----:B------:R-:W-:Y:S02]  /*8b90*/  FMNMX.FTZ R4, R181, R4, !PT ;  /* 0x00000004b5047209 */ /* 0x000fe40007810000 */
[----:B----4-:R-:W-:Y:S02]  /*8ba0*/  FSEL R183, R31, -INF , P5 ;  /* 0xff8000001fb77808 */ /* 0x010fe40002800000 */
[----:B------:R-:W-:Y:S01]  /*8bb0*/  FSEL R19, R49, -INF , P6 ;  /* 0xff80000031137808 */ /* 0x000fe20003000000 */
[----:B------:R-:W2:Y:S01]  /*8bc0*/  MUFU.TANH R38, R38 ;  /* 0x0000002600267308 */ /* 0x000ea20000002400 */
[----:B------:R-:W-:Y:S02]  /*8bd0*/  ISETP.GT.AND P1, PT, R0, 0x38, PT ;  /* 0x000000380000780c */ /* 0x000fe40003f24270 */
[----:B------:R-:W-:Y:S02]  /*8be0*/  FMNMX.FTZ R2, R48, R2, !PT ;  /* 0x0000000230027209 */ /* 0x000fe40007810000 */
[----:B------:R-:W-:Y:S02]  /*8bf0*/  FMNMX.FTZ R4, R251, R4, !PT ;  /* 0x00000004fb047209 */ /* 0x000fe40007810000 */
[----:B------:R-:W-:Y:S02]  /*8c00*/  FSEL R252, R34, -INF , P1 ;  /* 0xff80000022fc7808 */ /* 0x000fe40000800000 */
[C---:B------:R-:W-:Y:S01]  /*8c10*/  ISETP.GT.AND P0, PT, R0.reuse, 0x39, PT ;  /* 0x000000390000780c */ /* 0x040fe20003f04270 */
[----:B------:R-:W4:Y:S01]  /*8c20*/  MUFU.TANH R39, R39 ;  /* 0x0000002700277308 */ /* 0x000f220000002400 */
[----:B------:R-:W-:Y:S02]  /*8c30*/  FMNMX.FTZ R4, R183, R4, !PT ;  /* 0x00000004b7047209 */ /* 0x000fe40007810000 */
[----:B------:R-:W-:Y:S02]  /*8c40*/  FMNMX.FTZ R2, R19, R2, !PT ;  /* 0x0000000213027209 */ /* 0x000fe40007810000 */
[----:B------:R-:W-:Y:S02]  /*8c50*/  ISETP.GT.AND P1, PT, R0, 0x40, PT ;  /* 0x000000400000780c */ /* 0x000fe40003f24270 */
[----:B------:R-:W-:Y:S01]  /*8c60*/  FMNMX.FTZ R4, R252, R4, !PT ;  /* 0x00000004fc047209 */ /* 0x000fe20007810000 */
[----:B------:R-:W4:Y:S01]  /*8c70*/  SHFL.BFLY PT, R101, R2, 0x2, 0x1f ;  /* 0x0c401f0002657f89 */ /* 0x000f2200000e0000 */
[----:B-1----:R-:W-:Y:S01]  /*8c80*/  FSEL R26, R35, -INF , P0 ;  /* 0xff800000231a7808 */ /* 0x002fe20000000000 */
[----:B------:R-:W1:Y:S01]  /*8c90*/  MUFU.TANH R42, R42 ;  /* 0x0000002a002a7308 */ /* 0x000e620000002400 */
[----:B------:R-:W-:Y:S02]  /*8ca0*/  ISETP.GT.AND P0, PT, R0, 0x41, PT ;  /* 0x000000410000780c */ /* 0x000fe40003f04270 */
[----:B------:R-:W-:Y:S02]  /*8cb0*/  FMNMX.FTZ R4, R26, R4, !PT ;  /* 0x000000041a047209 */ /* 0x000fe40007810000 */
[----:B--2---:R-:W-:Y:S02]  /*8cc0*/  FSEL R34, R38, -INF , P1 ;  /* 0xff80000026227808 */ /* 0x004fe40000800000 */
[----:B------:R-:W-:Y:S02]  /*8cd0*/  ISETP.GT.AND P1, PT, R0, 0x48, PT ;  /* 0x000000480000780c */ /* 0x000fe40003f24270 */
[----:B------:R-:W-:Y:S01]  /*8ce0*/  FMNMX.FTZ R4, R34, R4, !PT ;  /* 0x0000000422047209 */ /* 0x000fe20007810000 */
[----:B------:R-:W2:Y:S01]  /*8cf0*/  MUFU.TANH R43, R43 ;  /* 0x0000002b002b7308 */ /* 0x000ea20000002400 */
[----:B------:R-:W-:Y:S02]  /*8d00*/  PLOP3.LUT P5, PT, PT, PT, UP0, 0x80, 0x0 ;  /* 0x000000000000781c */ /* 0x000fe40003faf008 */
[----:B------:R-:W-:Y:S02]  /*8d10*/  MOV R49, R25 ;  /* 0x0000001900317202 */ /* 0x000fe40000000f00 */
[----:B----4-:R-:W-:Y:S02]  /*8d20*/  FSEL R20, R39, -INF , P0 ;  /* 0xff80000027147808 */ /* 0x010fe40000000000 */
[----:B------:R-:W-:Y:S02]  /*8d30*/  ISETP.GT.AND P0, PT, R0, 0x49, PT ;  /* 0x000000490000780c */ /* 0x000fe40003f04270 */
[----:B------:R-:W-:Y:S01]  /*8d40*/  FMNMX.FTZ R4, R20, R4, !PT ;  /* 0x0000000414047209 */ /* 0x000fe20007810000 */
[----:B------:R-:W4:Y:S01]  /*8d50*/  MUFU.TANH R46, R46 ;  /* 0x0000002e002e7308 */ /* 0x000f220000002400 */
[----:B------:R-:W-:Y:S02]  /*8d60*/  FMNMX.FTZ R101, R2, R101, !PT ;  /* 0x0000006502657209 */ /* 0x000fe40007810000 */
[----:B-1----:R-:W-:Y:S02]  /*8d70*/  FSEL R27, R42, -INF , P1 ;  /* 0xff8000002a1b7808 */ /* 0x002fe40000800000 */
[C---:B------:R-:W-:Y:S02]  /*8d80*/  ISETP.GT.AND P1, PT, R0.reuse, 0x50, PT ;  /* 0x000000500000780c */ /* 0x040fe40003f24270 */
[----:B------:R-:W-:Y:S03]  /*8d90*/  FMNMX.FTZ R4, R27, R4, !PT ;  /* 0x000000041b047209 */ /* 0x000fe60007810000 */
[----:B------:R-:W1:Y:S01]  /*8da0*/  MUFU.TANH R8, R8 ;  /* 0x0000000800087308 */ /* 0x000e620000002400 */
[----:B--2---:R-:W-:Y:S02]  /*8db0*/  FSEL R41, R43, -INF , P0 ;  /* 0xff8000002b297808 */ /* 0x004fe40000000000 */
[----:B------:R-:W-:Y:S02]  /*8dc0*/  ISETP.GT.AND P0, PT, R0, 0x51, PT ;  /* 0x000000510000780c */ /* 0x000fe40003f04270 */
[----:B------:R-:W-:Y:S05]  /*8dd0*/  FMNMX.FTZ R4, R41, R4, !PT ;  /* 0x0000000429047209 */ /* 0x000fea0007810000 */
[----:B------:R-:W2:Y:S01]  /*8de0*/  MUFU.TANH R5, R5 ;  /* 0x0000000500057308 */ /* 0x000ea20000002400 */
[----:B----4-:R-:W-:Y:S02]  /*8df0*/  FSEL R32, R46, -INF , P1 ;  /* 0xff8000002e207808 */ /* 0x010fe40000800000 */
[----:B------:R-:W-:Y:S02]  /*8e00*/  ISETP.GT.AND P1, PT, R0, 0x58, PT ;  /* 0x000000580000780c */ /* 0x000fe40003f24270 */
[----:B------:R-:W-:Y:S05]  /*8e10*/  FMNMX.FTZ R4, R32, R4, !PT ;  /* 0x0000000420047209 */ /* 0x000fea0007810000 */
[----:B------:R2:W4:Y:S01]  /*8e20*/  MUFU.TANH R102, R51 ;  /* 0x0000003300667308 */ /* 0x0005220000002400 */
[----:B-1----:R-:W-:Y:S02]  /*8e30*/  FSEL R35, R8, -INF , P0 ;  /* 0xff80000008237808 */ /* 0x002fe40000000000 */
[----:B------:R-:W-:Y:S02]  /*8e40*/  ISETP.GT.AND P0, PT, R0, 0x59, PT ;  /* 0x000000590000780c */ /* 0x000fe40003f04270 */
[----:B------:R-:W-:Y:S02]  /*8e50*/  FMNMX.FTZ R0, R35, R4, !PT ;  /* 0x0000000423007209 */ /* 0x000fe40007810000 */
[----:B------:R-:W1:Y:S01]  /*8e60*/  SHFL.BFLY PT, R4, R101, 0x1, 0x1f ;  /* 0x0c201f0065047f89 */ /* 0x000e6200000e0000 */
[----:B------:R-:W-:Y:S01]  /*8e70*/  MOV R8, UR24 ;  /* 0x0000001800087c02 */ /* 0x000fe20008000f00 */
[----:B------:R-:W-:Y:S01]  /*8e80*/  @UP0 USHF.L.U64.HI UR24, UR4, 0x6, UR5 ;  /* 0x0000000604180899 */ /* 0x000fe20008010205 */
[----:B--2---:R-:W-:Y:S02]  /*8e90*/  FSEL R51, R5, -INF , P1 ;  /* 0xff80000005337808 */ /* 0x004fe40000800000 */
[----:B----4-:R-:W-:Y:S02]  /*8ea0*/  FSEL R102, R102, -INF , P0 ;  /* 0xff80000066667808 */ /* 0x010fe40000000000 */
[----:B------:R-:W-:Y:S04]  /*8eb0*/  FMNMX.FTZ R0, R51, R0, !PT ;  /* 0x0000000033007209 */ /* 0x000fe80007810000 */
[----:B------:R-:W-:Y:S02]  /*8ec0*/  FMNMX.FTZ R0, R102, R0, !PT ;  /* 0x0000000066007209 */ /* 0x000fe40007810000 */
[----:B-1----:R-:W-:Y:S03]  /*8ed0*/  FMNMX.FTZ R101, R101, R4, !PT ;  /* 0x0000000465657209 */ /* 0x002fe60007810000 */
[----:B------:R-:W1:Y:S01]  /*8ee0*/  SHFL.BFLY PT, R2, R0, 0x2, 0x1f ;  /* 0x0c401f0000027f89 */ /* 0x000e6200000e0000 */
[C---:B------:R-:W-:Y:S01]  /*8ef0*/  FSETP.NEU.FTZ.AND P1, PT, R101.reuse, -INF , PT ;  /* 0xff8000006500780b */ /* 0x040fe20003f3d000 */
[----:B------:R-:W-:Y:S05]  /*8f00*/  FMUL.FTZ R164, R101, c[0x0][0x2d0] ;  /* 0x0000b40065a47a20 */ /* 0x000fea0000410000 */
[----:B------:R-:W-:Y:S05]  /*8f10*/  FSEL R164, R164, RZ, P1 ;  /* 0x000000ffa4a47208 */ /* 0x000fea0000800000 */
[--C-:B------:R-:W-:Y:S02]  /*8f20*/  FFMA.FTZ R7, R7, c[0x0][0x2d0], -R164.reuse ;  /* 0x0000b40007077a23 */ /* 0x100fe400000108a4 */
[----:B------:R-:W-:Y:S02]  /*8f30*/  FFMA.FTZ R12, R12, c[0x0][0x2d0], -R164 ;  /* 0x0000b4000c0c7a23 */ /* 0x000fe400000108a4 */
[----:B------:R-:W-:Y:S01]  /*8f40*/  MUFU.EX2 R245, R7 ;  /* 0x0000000700f57308 */ /* 0x000fe20000000800 */
[----:B-1----:R-:W-:Y:S09]  /*8f50*/  FMNMX.FTZ R0, R0, R2, !PT ;  /* 0x0000000200007209 */ /* 0x002ff20007810000 */
[----:B------:R-:W-:Y:S01]  /*8f60*/  MUFU.EX2 R231, R12 ;  /* 0x0000000c00e77308 */ /* 0x000fe20000000800 */
[----:B------:R-:W1:Y:S02]  /*8f70*/  SHFL.BFLY PT, R2, R0, 0x1, 0x1f ;  /* 0x0c201f0000027f89 */ /* 0x000e6400000e0000 */
[----:B-1----:R-:W-:Y:S02]  /*8f80*/  FMNMX.FTZ R100, R0, R2, !PT ;  /* 0x0000000200647209 */ /* 0x002fe40007810000 */
[----:B------:R-:W-:Y:S03]  /*8f90*/  FSEL R0, R101, RZ, P1 ;  /* 0x000000ff65007208 */ /* 0x000fe60000800000 */
[----:B------:R-:W-:Y:S01]  /*8fa0*/  FMUL.FTZ R165, R100, c[0x0][0x2d0] ;  /* 0x0000b40064a57a20 */ /* 0x000fe20000410000 */
[----:B---3--:R-:W-:Y:S01]  /*8fb0*/  @P5 MOV R4, R22 ;  /* 0x0000001600045202 */ /* 0x008fe20000000f00 */
[----:B------:R-:W-:Y:S04]  /*8fc0*/  FADD.FTZ R0, -R0, R3 ;  /* 0x0000000300007221 */ /* 0x000fe80000010100 */
[----:B------:R-:W-:Y:S02]  /*8fd0*/  FMUL.FTZ R0, R0, c[0x0][0x2d0] ;  /* 0x0000b40000007a20 */ /* 0x000fe40000410000 */
[----:B------:R-:W-:Y:S02]  /*8fe0*/  @P5 IMAD.MOV.U32 R5, RZ, RZ, R37 ;  /* 0x000000ffff055224 */ /* 0x000fe400078e0025 */
[----:B------:R-:W1:Y:S02]  /*8ff0*/  MUFU.EX2 R3, R0 ;  /* 0x0000000000037308 */ /* 0x000e640000000800 */
[----:B------:R-:W-:Y:S04]  /*9000*/  @P5 IMAD.WIDE.U32 R4, R8, 0x60, R4 ;  /* 0x0000006008045825 */ /* 0x000fe800078e0004 */
[--C-:B------:R-:W-:Y:S01]  /*9010*/  FFMA.FTZ R8, R6, c[0x0][0x2d0], -R164.reuse ;  /* 0x0000b40006087a23 */ /* 0x100fe200000108a4 */
[----:B------:R-:W-:Y:S01]  /*9020*/  @P5 IADD3 R5, R5, UR23, RZ ;  /* 0x0000001705055c10 */ /* 0x000fe2000fffe0ff */
[----:B------:R-:W-:Y:S01]  /*9030*/  @UP0 USHF.L.U32 UR23, UR4, 0x6, URZ ;  /* 0x0000000604170899 */ /* 0x000fe2000800063f */
[C---:B------:R-:W-:Y:S01]  /*9040*/  @P5 SHF.L.U32 R6, R4.reuse, 0x1, RZ ;  /* 0x0000000104065819 */ /* 0x040fe200000006ff */
[----:B------:R2:W3:Y:S01]  /*9050*/  MUFU.EX2 R43, R8 ;  /* 0x00000008002b7308 */ /* 0x0004e20000000800 */
[----:B------:R-:W-:Y:S01]  /*9060*/  @P5 SHF.L.U64.HI R5, R4, 0x1, R5 ;  /* 0x0000000104055819 */ /* 0x000fe20000010205 */
[----:B------:R-:W-:Y:S01]  /*9070*/  FFMA.FTZ R4, R10, c[0x0][0x2d0], -R164 ;  /* 0x0000b4000a047a23 */ /* 0x000fe200000108a4 */
[----:B------:R-:W-:Y:S03]  /*9080*/  UISETP.GT.AND UP0, UPT, UR22, UR21, UPT ;  /* 0x000000151600728c */ /* 0x000fe6000bf04270 */
[----:B------:R-:W-:Y:S04]  /*9090*/  UMOV UR22, UR20 ;  /* 0x0000001400167c82 */ /* 0x000fe80008000000 */
[----:B------:R-:W4:Y:S01]  /*90a0*/  MUFU.EX2 R247, R4 ;  /* 0x0000000400f77308 */ /* 0x000f220000000800 */
[C---:B-1----:R-:W-:Y:S02]  /*90b0*/  FMUL.FTZ R25, R3.reuse, R125 ;  /* 0x0000007d03197220 */ /* 0x042fe40000410000 */
[C---:B------:R-:W-:Y:S02]  /*90c0*/  FMUL.FTZ R52, R3.reuse, R52 ;  /* 0x0000003403347220 */ /* 0x040fe40000410000 */
[C---:B------:R-:W-:Y:S02]  /*90d0*/  FMUL.FTZ R53, R3.reuse, R53 ;  /* 0x0000003503357220 */ /* 0x040fe40000410000 */
[C---:B------:R-:W-:Y:S02]  /*90e0*/  FMUL.FTZ R56, R3.reuse, R56 ;  /* 0x0000003803387220 */ /* 0x040fe40000410000 */
[C---:B------:R-:W-:Y:S01]  /*90f0*/  FMUL.FTZ R57, R3.reuse, R57 ;  /* 0x0000003903397220 */ /* 0x040fe20000410000 */
[----:B--2---:R-:W-:Y:S01]  /*9100*/  @P5 IADD3 R8, P6, R6, 0x80, RZ ;  /* 0x0000008006085810 */ /* 0x004fe20007fde0ff */
[C---:B------:R-:W-:Y:S01]  /*9110*/  FMUL.FTZ R60, R3.reuse, R60 ;  /* 0x0000003c033c7220 */ /* 0x040fe20000410000 */
[----:B---3--:R-:W-:Y:S01]  /*9120*/  MOV R125, R43 ;  /* 0x0000002b007d7202 */ /* 0x008fe20000000f00 */
[C---:B------:R-:W-:Y:S01]  /*9130*/  FMUL.FTZ R61, R3.reuse, R61 ;  /* 0x0000003d033d7220 */ /* 0x040fe20000410000 */
[----:B------:R-:W-:Y:S01]  /*9140*/  @P5 IADD3 R8, P0, R8, c[0x0][0x1c8], RZ ;  /* 0x0000720008085a10 */ /* 0x000fe20007f1e0ff */
[C---:B------:R-:W-:Y:S02]  /*9150*/  FMUL.FTZ R64, R3.reuse, R64 ;  /* 0x0000004003407220 */ /* 0x040fe40000410000 */
[C---:B------:R-:W-:Y:S01]  /*9160*/  FMUL.FTZ R65, R3.reuse, R65 ;  /* 0x0000004103417220 */ /* 0x040fe20000410000 */
[--C-:B------:R-:W-:Y:S01]  /*9170*/  @P5 IADD3.X R9, RZ, c[0x0][0x1cc], R5.reuse, P0, P6 ;  /* 0x00007300ff095a10 */ /* 0x100fe200007ec405 */
[C---:B------:R-:W-:Y:S01]  /*9180*/  FMUL.FTZ R68, R3.reuse, R68 ;  /* 0x0000004403447220 */ /* 0x040fe20000410000 */
[C---:B------:R-:W-:Y:S01]  /*9190*/  @P5 IADD3 R11, P6, R6.reuse, 0x100, RZ ;  /* 0x00000100060b5810 */ /* 0x040fe20007fde0ff */
[----:B------:R-:W-:Y:S01]  /*91a0*/  FMUL.FTZ R69, R3, R69 ;  /* 0x0000004503457220 */ /* 0x000fe20000410000 */
[----:B----4-:R-:W-:Y:S01]  /*91b0*/  F2FP.PACK_AB R154, R231, R247 ;  /* 0x000000f7e79a723e */ /* 0x010fe200000000ff */
[----:B------:R-:W-:Y:S01]  /*91c0*/  FMUL.FTZ R72, R3, R72 ;  /* 0x0000004803487220 */ /* 0x000fe20000410000 */
[----:B------:R-:W-:Y:S01]  /*91d0*/  @P5 IADD3 R10, P0, R11, c[0x0][0x1c8], RZ ;  /* 0x000072000b0a5a10 */ /* 0x000fe20007f1e0ff */
[C---:B------:R-:W-:Y:S02]  /*91e0*/  FMUL.FTZ R73, R3.reuse, R73 ;  /* 0x0000004903497220 */ /* 0x040fe40000410000 */
[C---:B------:R-:W-:Y:S01]  /*91f0*/  FMUL.FTZ R76, R3.reuse, R76 ;  /* 0x0000004c034c7220 */ /* 0x040fe20000410000 */
[----:B------:R-:W-:Y:S01]  /*9200*/  @P5 IADD3.X R11, RZ, c[0x0][0x1cc], R5, P0, P6 ;  /* 0x00007300ff0b5a10 */ /* 0x000fe200007ec405 */
[C---:B------:R-:W-:Y:S01]  /*9210*/  FMUL.FTZ R77, R3.reuse, R77 ;  /* 0x0000004d034d7220 */ /* 0x040fe20000410000 */
[----:B------:R-:W-:Y:S01]  /*9220*/  @P5 IADD3 R4, P6, R6, c[0x0][0x1c8], RZ ;  /* 0x0000720006045a10 */ /* 0x000fe20007fde0ff */
[C---:B------:R-:W-:Y:S01]  /*9230*/  FMUL.FTZ R80, R3.reuse, R80 ;  /* 0x0000005003507220 */ /* 0x040fe20000410000 */
[C---:B------:R-:W-:Y:S01]  /*9240*/  FSETP.NEU.FTZ.AND P0, PT, R100.reuse, -INF , PT ;  /* 0xff8000006400780b */ /* 0x040fe20003f1d000 */
[----:B------:R-:W-:Y:S01]  /*9250*/  FMUL.FTZ R81, R3, R81 ;  /* 0x0000005103517220 */ /* 0x000fe20000410000 */
[----:B------:R-:W-:Y:S01]  /*9260*/  @P5 IADD3.X R5, R5, c[0x0][0x1cc], RZ, P6, !PT ;  /* 0x0000730005055a10 */ /* 0x000fe200037fe4ff */
[----:B------:R-:W-:Y:S01]  /*9270*/  FMUL.FTZ R84, R3, R84 ;  /* 0x0000005403547220 */ /* 0x000fe20000410000 */
[----:B------:R-:W-:Y:S01]  /*9280*/  FSEL R165, R165, RZ, P0 ;  /* 0x000000ffa5a57208 */ /* 0x000fe20000000000 */
[C---:B------:R-:W-:Y:S01]  /*9290*/  FMUL.FTZ R85, R3.reuse, R85 ;  /* 0x0000005503557220 */ /* 0x040fe20000410000 */
[----:B------:R-:W-:Y:S01]  /*92a0*/  FSEL R2, R100, RZ, P0 ;  /* 0x000000ff64027208 */ /* 0x000fe20000000000 */
[----:B------:R1:W-:Y:S01]  /*92b0*/  @P5 LDGSTS.E.BYPASS.LTC128B.128 [R249+0xc100], [R4.64], !P4 ;  /* 0x0c10000004f95fae */ /* 0x0003e2000e101d52 */
[----:B------:R-:W-:Y:S01]  /*92c0*/  FMUL.FTZ R88, R3, R88 ;  /* 0x0000005803587220 */ /* 0x000fe20000410000 */
[----:B------:R-:W-:Y:S01]  /*92d0*/  PLOP3.LUT P0, PT, PT, PT, UP0, 0x80, 0x0 ;  /* 0x000000000000781c */ /* 0x000fe20003f0f008 */
[--C-:B------:R-:W-:Y:S02]  /*92e0*/  FFMA.FTZ R13, R13, c[0x0][0x2d0], -R165.reuse ;  /* 0x0000b4000d0d7a23 */ /* 0x100fe400000108a5 */
[--C-:B------:R-:W-:Y:S02]  /*92f0*/  FFMA.FTZ R15, R15, c[0x0][0x2d0], -R165.reuse ;  /* 0x0000b4000f0f7a23 */ /* 0x100fe400000108a5 */
[----:B------:R-:W-:Y:S01]  /*9300*/  FFMA.FTZ R14, R14, c[0x0][0x2d0], -R165 ;  /* 0x0000b4000e0e7a23 */ /* 0x000fe200000108a5 */
[----:B------:R2:W-:Y:S01]  /*9310*/  @P5 LDGSTS.E.BYPASS.LTC128B.128 [R249+0xf100], [R8.64], !P3 ;  /* 0x0f10000008f95fae */ /* 0x0005e2000d901d52 */
[----:B------:R-:W-:Y:S01]  /*9320*/  MUFU.EX2 R33, R13 ;  /* 0x0000000d00217308 */ /* 0x000fe20000000800 */
[----:B------:R-:W-:Y:S01]  /*9330*/  FADD.FTZ R0, -R2, R103 ;  /* 0x0000006702007221 */ /* 0x000fe20000010100 */
[----:B------:R-:W-:Y:S01]  /*9340*/  MOV R103, R20 ;  /* 0x0000001400677202 */ /* 0x000fe20000000f00 */
[----:B------:R-:W-:Y:S02]  /*9350*/  FFMA.FTZ R16, R16, c[0x0][0x2d0], -R165 ;  /* 0x0000b40010107a23 */ /* 0x000fe400000108a5 */
[----:B------:R-:W-:Y:S02]  /*9360*/  FMUL.FTZ R0, R0, c[0x0][0x2d0] ;  /* 0x0000b40000007a20 */ /* 0x000fe40000410000 */
[----:B------:R3:W-:Y:S01]  /*9370*/  @P5 LDGSTS.E.BYPASS.LTC128B.128 [R249+0x12100], [R10.64], !P2 ;  /* 0x121000000af95fae */ /* 0x0007e2000d101d52 */
[----:B------:R-:W-:Y:S01]  /*9380*/  IMAD.MOV.U32 R2, RZ, RZ, R152 ;  /* 0x000000ffff027224 */ /* 0x000fe200078e0098 */
[----:B------:R-:W-:Y:S01]  /*9390*/  F2FP.PACK_AB R152, R245, R43 ;  /* 0x0000002bf598723e */ /* 0x000fe200000000ff */
[----:B------:R-:W4:Y:S01]  /*93a0*/  MUFU.EX2 R246, R15 ;  /* 0x0000000f00f67308 */ /* 0x000f220000000800 */
[C---:B------:R-:W-:Y:S02]  /*93b0*/  FMUL.FTZ R89, R3.reuse, R89 ;  /* 0x0000005903597220 */ /* 0x040fe40000410000 */
[C---:B------:R-:W-:Y:S02]  /*93c0*/  FMUL.FTZ R92, R3.reuse, R92 ;  /* 0x0000005c035c7220 */ /* 0x040fe40000410000 */
[C---:B------:R-:W-:Y:S02]  /*93d0*/  FMUL.FTZ R93, R3.reuse, R93 ;  /* 0x0000005d035d7220 */ /* 0x040fe40000410000 */
[C---:B------:R-:W-:Y:S01]  /*93e0*/  FMUL.FTZ R96, R3.reuse, R96 ;  /* 0x0000006003607220 */ /* 0x040fe20000410000 */
[----:B-1----:R-:W-:Y:S01]  /*93f0*/  @P5 IADD3 R4, P6, R4, UR23, RZ ;  /* 0x0000001704045c10 */ /* 0x002fe2000ffde0ff */
[----:B------:R-:W-:Y:S01]  /*9400*/  FMUL.FTZ R97, R3, R97 ;  /* 0x0000006103617220 */ /* 0x000fe20000410000 */
[----:B------:R-:W-:Y:S02]  /*9410*/  MUFU.EX2 R248, R14 ;  /* 0x0000000e00f87308 */ /* 0x000fe40000000800 */
[----:B------:R-:W-:Y:S02]  /*9420*/  @P5 IADD3.X R5, R5, UR24, RZ, P6, !PT ;  /* 0x0000001805055c10 */ /* 0x000fe4000b7fe4ff */
[----:B------:R-:W-:Y:S01]  /*9430*/  @P5 IADD3 R6, P1, R4, UR23, RZ ;  /* 0x0000001704065c10 */ /* 0x000fe2000ff3e0ff */
[----:B--2---:R-:W-:Y:S02]  /*9440*/  FMUL.FTZ R8, R3, R108 ;  /* 0x0000006c03087220 */ /* 0x004fe40000410000 */
[----:B------:R1:W-:Y:S01]  /*9450*/  @P5 LDGSTS.E.BYPASS.LTC128B.128 [R249+0xd100], [R4.64], !P4 ;  /* 0x0d10000004f95fae */ /* 0x0003e2000e101d52 */
[----:B------:R-:W-:Y:S01]  /*9460*/  @P5 IADD3.X R7, R5, UR24, RZ, P1, !PT ;  /* 0x0000001805075c10 */ /* 0x000fe20008ffe4ff */
[C---:B------:R-:W-:Y:S01]  /*9470*/  FMUL.FTZ R9, R3.reuse, R109 ;  /* 0x0000006d03097220 */ /* 0x040fe20000410000 */
[----:B------:R-:W2:Y:S01]  /*9480*/  MUFU.EX2 R42, R16 ;  /* 0x00000010002a7308 */ /* 0x000ea20000000800 */
[----:B----4-:R-:W-:Y:S04]  /*9490*/  F2FP.PACK_AB R153, R246, R33 ;  /* 0x00000021f699723e */ /* 0x010fe800000000ff */
[----:B------:R1:W-:Y:S05]  /*94a0*/  @P5 LDGSTS.E.BYPASS.LTC128B.128 [R249+0x10100], [R4.64+0x80], !P3 ;  /* 0x1010008004f95fae */ /* 0x0003ea000d901d52 */
[----:B------:R-:W3:Y:S03]  /*94b0*/  MUFU.EX2 R0, R0 ;  /* 0x0000000000007308 */ /* 0x000ee60000000800 */
[----:B------:R1:W-:Y:S08]  /*94c0*/  @P5 LDGSTS.E.BYPASS.LTC128B.128 [R249+0x13100], [R4.64+0x100], !P2 ;  /* 0x1310010004f95fae */ /* 0x0003f0000d101d52 */
[----:B------:R4:W-:Y:S01]  /*94d0*/  @P5 LDGSTS.E.BYPASS.LTC128B.128 [R249+0xe100], [R6.64], !P4 ;  /* 0x0e10000006f95fae */ /* 0x0009e2000e101d52 */
[----:B--2---:R-:W-:Y:S01]  /*94e0*/  F2FP.PACK_AB R155, R42, R248 ;  /* 0x000000f82a9b723e */ /* 0x004fe200000000ff */
[C---:B------:R-:W-:Y:S01]  /*94f0*/  FMUL.FTZ R16, R3.reuse, R116 ;  /* 0x0000007403107220 */ /* 0x040fe20000410000 */
[----:B------:R-:W-:Y:S01]  /*9500*/  MOV R116, R17 ;  /* 0x0000001100747202 */ /* 0x000fe20000000f00 */
[C---:B------:R-:W-:Y:S04]  /*9510*/  FMUL.FTZ R17, R3.reuse, R117 ;  /* 0x0000007503117220 */ /* 0x040fe80000410000 */
[----:B------:R4:W-:Y:S01]  /*9520*/  @P5 LDGSTS.E.BYPASS.LTC128B.128 [R249+0x11100], [R6.64+0x80], !P3 ;  /* 0x1110008006f95fae */ /* 0x0009e2000d901d52 */
[----:B------:R-:W-:Y:S02]  /*9530*/  IMAD.MOV.U32 R117, RZ, RZ, R18 ;  /* 0x000000ffff757224 */ /* 0x000fe400078e0012 */
[C---:B---3--:R-:W-:Y:S02]  /*9540*/  FMUL.FTZ R10, R0.reuse, R110 ;  /* 0x0000006e000a7220 */ /* 0x048fe40000410000 */
[C---:B------:R-:W-:Y:S03]  /*9550*/  FMUL.FTZ R11, R0.reuse, R111 ;  /* 0x0000006f000b7220 */ /* 0x040fe60000410000 */
[----:B------:R4:W-:Y:S01]  /*9560*/  @P5 LDGSTS.E.BYPASS.LTC128B.128 [R249+0x14100], [R6.64+0x100], !P2 ;  /* 0x1410010006f95fae */ /* 0x0009e2000d101d52 */
[C---:B------:R-:W-:Y:S01]  /*9570*/  FMUL.FTZ R18, R0.reuse, R118 ;  /* 0x0000007600127220 */ /* 0x040fe20000410000 */
[----:B------:R-:W-:Y:S01]  /*9580*/  MOV R118, R19 ;  /* 0x0000001300767202 */ /* 0x000fe20000000f00 */
[C---:B-1----:R-:W-:Y:S02]  /*9590*/  FMUL.FTZ R5, R3.reuse, R105 ;  /* 0x0000006903057220 */ /* 0x042fe40000410000 */
[C---:B------:R-:W-:Y:S01]  /*95a0*/  FMUL.FTZ R4, R3.reuse, R104 ;  /* 0x0000006803047220 */ /* 0x040fe20000410000 */
[----:B------:R-:W-:Y:S01]  /*95b0*/  MOV R104, R28 ;  /* 0x0000001c00687202 */ /* 0x000fe20000000f00 */
[C---:B------:R-:W-:Y:S01]  /*95c0*/  FMUL.FTZ R19, R0.reuse, R119 ;  /* 0x0000007700137220 */ /* 0x040fe20000410000 */
[----:B------:R-:W1:Y:S01]  /*95d0*/  LDSM.16.MT88.4 R12, [R225+0x100] ;  /* 0x00010000e10c783b */ /* 0x000e620000004200 */
[----:B------:R-:W-:Y:S01]  /*95e0*/  MOV R119, R41 ;  /* 0x0000002900777202 */ /* 0x000fe20000000f00 */
[C---:B------:R-:W-:Y:S01]  /*95f0*/  FMUL.FTZ R43, R0.reuse, R143 ;  /* 0x0000008f002b7220 */ /* 0x040fe20000410000 */
[----:B------:R-:W-:Y:S01]  /*9600*/  MOV R41, R24 ;  /* 0x0000001800297202 */ /* 0x000fe20000000f00 */
[C---:B------:R-:W-:Y:S02]  /*9610*/  FMUL.FTZ R24, R3.reuse, R124 ;  /* 0x0000007c03187220 */ /* 0x040fe40000410000 */
[----:B------:R-:W-:Y:S02]  /*9620*/  IMAD.MOV.U32 R124, RZ, RZ, R51 ;  /* 0x000000ffff7c7224 */ /* 0x000fe400078e0033 */
[----:B------:R-:W2:Y:S01]  /*9630*/  LDSM.16.MT88.4 R20, [R226+0x100] ;  /* 0x00010000e214783b */ /* 0x000ea20000004200 */
[----:B------:R-:W-:Y:S01]  /*9640*/  FMUL.FTZ R51, R0, R151 ;  /* 0x0000009700337220 */ /* 0x000fe20000410000 */
[----:B------:R-:W-:Y:S01]  /*9650*/  MOV R151, R117 ;  /* 0x0000007500977202 */ /* 0x000fe20000000f00 */
[----:B------:R-:W-:Y:S02]  /*9660*/  FFMA.FTZ R124, R124, c[0x0][0x2d0], -R165 ;  /* 0x0000b4007c7c7a23 */ /* 0x000fe400000108a5 */
[C---:B------:R-:W-:Y:S02]  /*9670*/  FMUL.FTZ R54, R0.reuse, R54 ;  /* 0x0000003600367220 */ /* 0x040fe40000410000 */
[C---:B------:R-:W-:Y:S01]  /*9680*/  FMUL.FTZ R55, R0.reuse, R55 ;  /* 0x0000003700377220 */ /* 0x040fe20000410000 */
[----:B------:R-:W3:Y:S01]  /*9690*/  LDSM.16.MT88.4 R28, [R229+0x100] ;  /* 0x00010000e51c783b */ /* 0x000ee20000004200 */
[C---:B------:R-:W-:Y:S02]  /*96a0*/  FMUL.FTZ R58, R0.reuse, R58 ;  /* 0x0000003a003a7220 */ /* 0x040fe40000410000 */
[C---:B----4-:R-:W-:Y:S02]  /*96b0*/  FMUL.FTZ R6, R0.reuse, R106 ;  /* 0x0000006a00067220 */ /* 0x050fe40000410000 */
[C---:B------:R-:W-:Y:S02]  /*96c0*/  FMUL.FTZ R7, R0.reuse, R107 ;  /* 0x0000006b00077220 */ /* 0x040fe40000410000 */
[C---:B------:R-:W-:Y:S01]  /*96d0*/  FMUL.FTZ R59, R0.reuse, R59 ;  /* 0x0000003b003b7220 */ /* 0x040fe20000410000 */
[----:B------:R-:W4:Y:S01]  /*96e0*/  LDSM.16.MT88.4 R36, [R228+0x100] ;  /* 0x00010000e424783b */ /* 0x000f220000004200 */
[C---:B------:R-:W-:Y:S02]  /*96f0*/  FMUL.FTZ R62, R0.reuse, R62 ;  /* 0x0000003e003e7220 */ /* 0x040fe40000410000 */
[C---:B------:R-:W-:Y:S02]  /*9700*/  FMUL.FTZ R63, R0.reuse, R63 ;  /* 0x0000003f003f7220 */ /* 0x040fe40000410000 */
[C---:B------:R-:W-:Y:S02]  /*9710*/  FMUL.FTZ R66, R0.reuse, R66 ;  /* 0x0000004200427220 */ /* 0x040fe40000410000 */
[C---:B------:R-:W-:Y:S01]  /*9720*/  FMUL.FTZ R67, R0.reuse, R67 ;  /* 0x0000004300437220 */ /* 0x040fe20000410000 */
[----:B------:R-:W3:Y:S01]  /*9730*/  LDSM.16.MT88.4 R44, [R225+0x3100] ;  /* 0x00310000e12c783b */ /* 0x000ee20000004200 */
[C---:B------:R-:W-:Y:S02]  /*9740*/  FMUL.FTZ R70, R0.reuse, R70 ;  /* 0x0000004600467220 */ /* 0x040fe40000410000 */
[C---:B------:R-:W-:Y:S02]  /*9750*/  FMUL.FTZ R71, R0.reuse, R71 ;  /* 0x0000004700477220 */ /* 0x040fe40000410000 */
[C---:B------:R-:W-:Y:S02]  /*9760*/  FMUL.FTZ R74, R0.reuse, R74 ;  /* 0x0000004a004a7220 */ /* 0x040fe40000410000 */
[C---:B------:R-:W-:Y:S01]  /*9770*/  FMUL.FTZ R75, R0.reuse, R75 ;  /* 0x0000004b004b7220 */ /* 0x040fe20000410000 */
[C---:B-1----:R-:W-:Y:S01]  /*9780*/  HMMA.16816.F32 R4, R152.reuse, R12, R4 ;  /* 0x0000000c9804723c */ /* 0x042fe20000001804 */
[----:B------:R-:W-:Y:S04]  /*9790*/  LDSM.16.MT88.4 R108, [R229+0x3100] ;  /* 0x00310000e56c783b */ /* 0x000fe80000004200 */
[C---:B------:R-:W-:Y:S02]  /*97a0*/  FMUL.FTZ R78, R0.reuse, R78 ;  /* 0x0000004e004e7220 */ /* 0x040fe40000410000 */
[C---:B------:R-:W-:Y:S01]  /*97b0*/  FMUL.FTZ R12, R3.reuse, R112 ;  /* 0x00000070030c7220 */ /* 0x040fe20000410000 */
[C---:B------:R-:W-:Y:S01]  /*97c0*/  HMMA.16816.F32 R8, R152.reuse, R14, R8 ;  /* 0x0000000e9808723c */ /* 0x040fe20000001808 */
[----:B------:R-:W0:Y:S03]  /*97d0*/  LDGDEPBAR ;  /* 0x00000000000079af */ /* 0x000e260000000000 */
[C---:B------:R-:W-:Y:S02]  /*97e0*/  FMUL.FTZ R13, R3.reuse, R113 ;  /* 0x00000071030d7220 */ /* 0x040fe40000410000 */
[C---:B------:R-:W-:Y:S02]  /*97f0*/  FMUL.FTZ R79, R0.reuse, R79 ;  /* 0x0000004f004f7220 */ /* 0x040fe40000410000 */
[C---:B------:R-:W-:Y:S04]  /*9800*/  FMUL.FTZ R14, R0.reuse, R114 ;  /* 0x00000072000e7220 */ /* 0x040fe80000410000 */
[C---:B------:R-:W-:Y:S02]  /*9810*/  FMUL.FTZ R15, R0.reuse, R115 ;  /* 0x00000073000f7220 */ /* 0x040fe40000410000 */
[----:B------:R-:W-:Y:S01]  /*9820*/  LDSM.16.MT88.4 R112, [R228+0x3100] ;  /* 0x00310000e470783b */ /* 0x000fe20000004200 */
[C---:B------:R-:W-:Y:S02]  /*9830*/  FMUL.FTZ R82, R0.reuse, R82 ;  /* 0x0000005200527220 */ /* 0x040fe40000410000 */
[C---:B------:R-:W-:Y:S02]  /*9840*/  FMUL.FTZ R83, R0.reuse, R83 ;  /* 0x0000005300537220 */ /* 0x040fe40000410000 */
[C---:B--2---:R-:W-:Y:S03]  /*9850*/  HMMA.16816.F32 R12, R152.reuse, R20, R12 ;  /* 0x00000014980c723c */ /* 0x044fe6000000180c */
[C---:B------:R-:W-:Y:S02]  /*9860*/  FMUL.FTZ R86, R0.reuse, R86 ;  /* 0x0000005600567220 */ /* 0x040fe40000410000 */
[C---:B------:R-:W-:Y:S02]  /*9870*/  FMUL.FTZ R87, R0.reuse, R87 ;  /* 0x0000005700577220 */ /* 0x040fe40000410000 */
[C---:B------:R-:W-:Y:S01]  /*9880*/  FMUL.FTZ R21, R3.reuse, R121 ;  /* 0x0000007903157220 */ /* 0x040fe20000410000 */
[C---:B------:R-:W-:Y:S04]  /*9890*/  HMMA.16816.F32 R16, R152.reuse, R22, R16 ;  /* 0x000000169810723c */ /* 0x040fe80000001810 */
[C---:B------:R-:W-:Y:S01]  /*98a0*/  FMUL.FTZ R20, R3.reuse, R120 ;  /* 0x0000007803147220 */ /* 0x040fe20000410000 */
[----:B------:R-:W-:Y:S01]  /*98b0*/  MOV R121, R48 ;  /* 0x0000003000797202 */ /* 0x000fe20000000f00 */
[----:B------:R-:W-:Y:S02]  /*98c0*/  IMAD.MOV.U32 R120, RZ, RZ, R26 ;  /* 0x000000ffff787224 */ /* 0x000fe400078e001a */
[C---:B------:R-:W-:Y:S01]  /*98d0*/  FMUL.FTZ R22, R0.reuse, R122 ;  /* 0x0000007a00167220 */ /* 0x040fe20000410000 */
[----:B------:R-:W-:Y:S03]  /*98e0*/  MOV R122, R49 ;  /* 0x00000031007a7202 */ /* 0x000fe60000000f00 */
[C---:B------:R-:W-:Y:S02]  /*98f0*/  FMUL.FTZ R23, R0.reuse, R123 ;  /* 0x0000007b00177220 */ /* 0x040fe40000410000 */
[----:B------:R-:W-:Y:S02]  /*9900*/  IMAD.MOV.U32 R123, RZ, RZ, R50 ;  /* 0x000000ffff7b7224 */ /* 0x000fe400078e0032 */
[C---:B------:R-:W-:Y:S02]  /*9910*/  FMUL.FTZ R26, R0.reuse, R126 ;  /* 0x0000007e001a7220 */ /* 0x040fe40000410000 */
[----:B------:R-:W-:Y:S01]  /*9920*/  IMAD.MOV.U32 R126, RZ, RZ, R27 ;  /* 0x000000ffff7e7224 */ /* 0x000fe200078e001b */
[C---:B---3--:R-:W-:Y:S03]  /*9930*/  HMMA.16816.F32 R20, R152.reuse, R28, R20 ;  /* 0x0000001c9814723c */ /* 0x048fe60000001814 */
[C---:B------:R-:W-:Y:S01]  /*9940*/  FMUL.FTZ R27, R0.reuse, R127 ;  /* 0x0000007f001b7220 */ /* 0x040fe20000410000 */
[----:B------:R-:W-:Y:S01]  /*9950*/  MOV R127, R42 ;  /* 0x0000002a007f7202 */ /* 0x000fe20000000f00 */
[C---:B------:R-:W-:Y:S01]  /*9960*/  FMUL.FTZ R42, R0.reuse, R142 ;  /* 0x0000008e002a7220 */ /* 0x040fe20000410000 */
[----:B------:R-:W-:Y:S01]  /*9970*/  MOV R143, R126 ;  /* 0x0000007e008f7202 */ /* 0x000fe20000000f00 */
[C---:B------:R-:W-:Y:S01]  /*9980*/  FMUL.FTZ R28, R3.reuse, R128 ;  /* 0x00000080031c7220 */ /* 0x040fe20000410000 */
[----:B------:R-:W-:Y:S01]  /*9990*/  MOV R128, R104 ;  /* 0x0000006800807202 */ /* 0x000fe20000000f00 */
[----:B------:R-:W-:Y:S01]  /*99a0*/  FMUL.FTZ R50, R0, R150 ;  /* 0x0000009600327220 */ /* 0x000fe20000410000 */
[C---:B------:R-:W-:Y:S01]  /*99b0*/  HMMA.16816.F32 R24, R152.reuse, R30, R24 ;  /* 0x0000001e9818723c */ /* 0x040fe20000001818 */
[----:B------:R-:W1:Y:S02]  /*99c0*/  LDSM.16.MT88.4 R104, [R226+0x3100] ;  /* 0x00310000e268783b */ /* 0x000e640000004200 */
[C---:B------:R-:W-:Y:S01]  /*99d0*/  FMUL.FTZ R29, R3.reuse, R129 ;  /* 0x00000081031d7220 */ /* 0x040fe20000410000 */
[----:B------:R-:W-:Y:S01]  /*99e0*/  MOV R129, R2 ;  /* 0x0000000200817202 */ /* 0x000fe20000000f00 */
[----:B------:R-:W-:Y:S01]  /*99f0*/  FFMA.FTZ R2, R166, c[0x0][0x2d0], -R164 ;  /* 0x0000b400a6027a23 */ /* 0x000fe200000108a4 */
[----:B------:R-:W-:Y:S01]  /*9a00*/  MOV R142, R119 ;  /* 0x00000077008e7202 */ /* 0x000fe20000000f00 */
[C---:B------:R-:W-:Y:S01]  /*9a10*/  FMUL.FTZ R30, R0.reuse, R130 ;  /* 0x00000082001e7220 */ /* 0x040fe20000410000 */
[----:B------:R-:W-:Y:S01]  /*9a20*/  MOV R166, R116 ;  /* 0x0000007400a67202 */ /* 0x000fe20000000f00 */
[C---:B------:R-:W-:Y:S03]  /*9a30*/  FMUL.FTZ R31, R0.reuse, R131 ;  /* 0x00000083001f7220 */ /* 0x040fe60000410000 */
[----:B------:R-:W-:Y:S01]  /*9a40*/  IMAD.MOV.U32 R130, RZ, RZ, R103 ;  /* 0x000000ffff827224 */ /* 0x000fe200078e0067 */
[----:B------:R-:W-:Y:S01]  /*9a50*/  MOV R131, R35 ;  /* 0x0000002300837202 */ /* 0x000fe20000000f00 */
[C---:B------:R-:W-:Y:S01]  /*9a60*/  FMUL.FTZ R35, R0.reuse, R135 ;  /* 0x0000008700237220 */ /* 0x040fe20000410000 */
[----:B------:R-:W-:Y:S01]  /*9a70*/  MOV R103, R32 ;  /* 0x0000002000677202 */ /* 0x000fe20000000f00 */
[C---:B----4-:R-:W-:Y:S03]  /*9a80*/  HMMA.16816.F32 R28, R152.reuse, R36, R28 ;  /* 0x00000024981c723c */ /* 0x050fe6000000181c */
[C---:B------:R-:W-:Y:S01]  /*9a90*/  FMUL.FTZ R32, R3.reuse, R132 ;  /* 0x0000008403207220 */ /* 0x040fe20000410000 */
[----:B------:R-:W-:Y:S01]  /*9aa0*/  MOV R150, R130 ;  /* 0x0000008200967202 */ /* 0x000fe20000000f00 */
[----:B------:R-:W-:Y:S02]  /*9ab0*/  IMAD.MOV.U32 R132, RZ, RZ, R33 ;  /* 0x000000ffff847224 */ /* 0x000fe400078e0021 */
[C---:B------:R-:W-:Y:S01]  /*9ac0*/  FMUL.FTZ R33, R3.reuse, R133 ;  /* 0x0000008503217220 */ /* 0x040fe20000410000 */
[----:B------:R-:W-:Y:S01]  /*9ad0*/  MOV R133, R34 ;  /* 0x0000002200857202 */ /* 0x000fe20000000f00 */
[C---:B------:R-:W-:Y:S03]  /*9ae0*/  FMUL.FTZ R34, R0.reuse, R134 ;  /* 0x0000008600227220 */ /* 0x040fe60000410000 */
[----:B------:R-:W-:Y:S01]  /*9af0*/  MOV R134, R41 ;  /* 0x0000002900867202 */ /* 0x000fe20000000f00 */
[----:B------:R-:W-:Y:S02]  /*9b00*/  IMAD.MOV.U32 R135, RZ, RZ, R40 ;  /* 0x000000ffff877224 */ /* 0x000fe400078e0028 */
[C---:B------:R-:W-:Y:S01]  /*9b10*/  FMUL.FTZ R48, R3.reuse, R148 ;  /* 0x0000009403307220 */ /* 0x040fe20000410000 */
[C---:B------:R-:W-:Y:S03]  /*9b20*/  HMMA.16816.F32 R32, R152.reuse, R38, R32 ;  /* 0x000000269820723c */ /* 0x040fe60000001820 */
[C---:B------:R-:W-:Y:S02]  /*9b30*/  FMUL.FTZ R36, R3.reuse, R136 ;  /* 0x0000008803247220 */ /* 0x040fe40000410000 */
[C---:B------:R-:W-:Y:S02]  /*9b40*/  FMUL.FTZ R37, R3.reuse, R137 ;  /* 0x0000008903257220 */ /* 0x040fe40000410000 */
[C---:B------:R-:W-:Y:S02]  /*9b50*/  FMUL.FTZ R38, R0.reuse, R138 ;  /* 0x0000008a00267220 */ /* 0x040fe40000410000 */
[----:B------:R2:W-:Y:S03]  /*9b60*/  MUFU.EX2 R138, R2 ;  /* 0x00000002008a7308 */ /* 0x0005e60000000800 */
[C---:B------:R-:W-:Y:S02]  /*9b70*/  FMUL.FTZ R39, R0.reuse, R139 ;  /* 0x0000008b00277220 */ /* 0x040fe40000410000 */
[----:B------:R-:W-:Y:S02]  /*9b80*/  IMAD.MOV.U32 R148, RZ, RZ, R128 ;  /* 0x000000ffff947224 */ /* 0x000fe400078e0080 */
[C---:B------:R-:W-:Y:S01]  /*9b90*/  FMUL.FTZ R49, R3.reuse, R149 ;  /* 0x0000009503317220 */ /* 0x040fe20000410000 */
[----:B------:R-:W-:Y:S01]  /*9ba0*/  MOV R149, R129 ;  /* 0x0000008100957202 */ /* 0x000fe20000000f00 */
[C---:B------:R-:W-:Y:S01]  /*9bb0*/  FMUL.FTZ R90, R0.reuse, R90 ;  /* 0x0000005a005a7220 */ /* 0x040fe20000410000 */
[C---:B------:R-:W-:Y:S03]  /*9bc0*/  HMMA.16816.F32 R36, R152.reuse, R44, R36 ;  /* 0x0000002c9824723c */ /* 0x040fe60000001824 */
[C---:B------:R-:W-:Y:S01]  /*9bd0*/  FMUL.FTZ R40, R3.reuse, R140 ;  /* 0x0000008c03287220 */ /* 0x040fe20000410000 */
[----:B------:R-:W-:Y:S01]  /*9be0*/  MOV R140, R131 ;  /* 0x00000083008c7202 */ /* 0x000fe20000000f00 */
[C---:B------:R-:W-:Y:S01]  /*9bf0*/  FMUL.FTZ R41, R3.reuse, R141 ;  /* 0x0000008d03297220 */ /* 0x040fe20000410000 */
[----:B------:R-:W-:Y:S01]  /*9c00*/  MOV R141, R133 ;  /* 0x00000085008d7202 */ /* 0x000fe20000000f00 */
[C---:B------:R-:W-:Y:S02]  /*9c10*/  FMUL.FTZ R45, R3.reuse, R145 ;  /* 0x00000091032d7220 */ /* 0x040fe40000410000 */
[----:B------:R-:W-:Y:S03]  /*9c20*/  FMUL.FTZ R44, R3, R144 ;  /* 0x00000090032c7220 */ /* 0x000fe60000410000 */
[C---:B------:R-:W-:Y:S03]  /*9c30*/  HMMA.16816.F32 R40, R152.reuse, R46, R40 ;  /* 0x0000002e9828723c */ /* 0x040fe60000001828 */
[----:B--2---:R-:W-:Y:S01]  /*9c40*/  FFMA.FTZ R2, R167, c[0x0][0x2d0], -R164 ;  /* 0x0000b400a7027a23 */ /* 0x004fe200000108a4 */
[----:B------:R-:W-:Y:S01]  /*9c50*/  MOV R167, R120 ;  /* 0x0000007800a77202 */ /* 0x000fe20000000f00 */
[----:B------:R-:W-:Y:S02]  /*9c60*/  IMAD.MOV.U32 R120, RZ, RZ, R118 ;  /* 0x000000ffff787224 */ /* 0x000fe400078e0076 */
[----:B------:R2:W3:Y:S01]  /*9c70*/  MUFU.EX2 R136, R2 ;  /* 0x0000000200887308 */ /* 0x0004e20000000800 */
[C---:B------:R-:W-:Y:S01]  /*9c80*/  FMUL.FTZ R46, R0.reuse, R146 ;  /* 0x00000092002e7220 */ /* 0x040fe20000410000 */
[----:B------:R-:W-:Y:S03]  /*9c90*/  LDSM.16.MT88.4 R116, [R229+0x900] ;  /* 0x00090000e574783b */ /* 0x000fe60000004200 */
[C---:B------:R-:W-:Y:S02]  /*9ca0*/  FMUL.FTZ R47, R0.reuse, R147 ;  /* 0x00000093002f7220 */ /* 0x040fe40000410000 */
[C---:B------:R-:W-:Y:S02]  /*9cb0*/  FMUL.FTZ R91, R0.reuse, R91 ;  /* 0x0000005b005b7220 */ /* 0x040fe40000410000 */
[C---:B------:R-:W-:Y:S02]  /*9cc0*/  FMUL.FTZ R94, R0.reuse, R94 ;  /* 0x0000005e005e7220 */ /* 0x040fe40000410000 */
[C---:B------:R-:W-:Y:S01]  /*9cd0*/  FMUL.FTZ R95, R0.reuse, R95 ;  /* 0x0000005f005f7220 */ /* 0x040fe20000410000 */
[C---:B-1----:R-:W-:Y:S03]  /*9ce0*/  HMMA.16816.F32 R44, R152.reuse, R104, R44 ;  /* 0x00000068982c723c */ /* 0x042fe6000000182c */
[C---:B------:R-:W-:Y:S02]  /*9cf0*/  FMUL.FTZ R98, R0.reuse, R98 ;  /* 0x0000006200627220 */ /* 0x040fe40000410000 */
[----:B------:R-:W-:Y:S02]  /*9d00*/  FMUL.FTZ R99, R0, R99 ;  /* 0x0000006300637220 */ /* 0x000fe40000410000 */
[--C-:B------:R-:W-:Y:S01]  /*9d10*/  FFMA.FTZ R103, R103, c[0x0][0x2d0], -R165.reuse ;  /* 0x0000b40067677a23 */ /* 0x100fe200000108a5 */
[C---:B------:R-:W-:Y:S01]  /*9d20*/  HMMA.16816.F32 R48, R152.reuse, R106, R48 ;  /* 0x0000006a9830723c */ /* 0x040fe20000001830 */
[----:B------:R-:W1:Y:S03]  /*9d30*/  LDSM.16.MT88.4 R104, [R225+0x6100] ;  /* 0x00610000e168783b */ /* 0x000e660000004200 */
[--C-:B--2---:R-:W-:Y:S01]  /*9d40*/  FFMA.FTZ R2, R168, c[0x0][0x2d0], -R165.reuse ;  /* 0x0000b400a8027a23 */ /* 0x104fe200000108a5 */
[----:B------:R-:W-:Y:S01]  /*9d50*/  MOV R168, R135 ;  /* 0x0000008700a87202 */ /* 0x000fe20000000f00 */
[----:B------:R-:W-:Y:S01]  /*9d60*/  IMAD.MOV.U32 R135, RZ, RZ, R132 ;  /* 0x000000ffff877224 */ /* 0x000fe200078e0084 */
[----:B------:R-:W-:Y:S01]  /*9d70*/  MUFU.EX2 R103, R103 ;  /* 0x0000006700677308 */ /* 0x000fe20000000800 */
[C---:B------:R-:W-:Y:S08]  /*9d80*/  HMMA.16816.F32 R52, R152.reuse, R108, R52 ;  /* 0x0000006c9834723c */ /* 0x040ff00000001834 */
[C---:B------:R-:W-:Y:S01]  /*9d90*/  HMMA.16816.F32 R56, R152.reuse, R110, R56 ;  /* 0x0000006e9838723c */ /* 0x040fe20000001838 */
[----:B------:R2:W-:Y:S01]  /*9da0*/  MUFU.EX2 R137, R2 ;  /* 0x0000000200897308 */ /* 0x0005e20000000800 */
[----:B------:R-:W4:Y:S06]  /*9db0*/  LDSM.16.MT88.4 R108, [R226+0x6100] ;  /* 0x00610000e26c783b */ /* 0x000f2c0000004200 */
[C---:B------:R-:W-:Y:S08]  /*9dc0*/  HMMA.16816.F32 R60, R152.reuse, R112, R60 ;  /* 0x00000070983c723c */ /* 0x040ff0000000183c */
[C---:B------:R-:W-:Y:S01]  /*9dd0*/  HMMA.16816.F32 R64, R152.reuse, R114, R64 ;  /* 0x000000729840723c */ /* 0x040fe20000001840 */
[----:B------:R-:W3:Y:S07]  /*9de0*/  LDSM.16.MT88.4 R112, [R229+0x6100] ;  /* 0x00610000e570783b */ /* 0x000eee0000004200 */
[C---:B-1----:R-:W-:Y:S04]  /*9df0*/  HMMA.16816.F32 R68, R152.reuse, R104, R68 ;  /* 0x000000689844723c */ /* 0x042fe80000001844 */
[--C-:B--2---:R-:W-:Y:S01]  /*9e00*/  FFMA.FTZ R2, R169, c[0x0][0x2d0], -R165.reuse ;  /* 0x0000b400a9027a23 */ /* 0x104fe200000108a5 */
[----:B------:R-:W-:Y:S03]  /*9e10*/  MOV R169, R134 ;  /* 0x0000008600a97202 */ /* 0x000fe60000000f00 */
[----:B------:R1:W2:Y:S01]  /*9e20*/  MUFU.EX2 R146, R2 ;  /* 0x0000000200927308 */ /* 0x0002a20000000800 */
[C---:B------:R-:W-:Y:S01]  /*9e30*/  HMMA.16816.F32 R72, R152.reuse, R106, R72 ;  /* 0x0000006a9848723c */ /* 0x040fe20000001848 */
[----:B------:R-:W2:Y:S07]  /*9e40*/  LDSM.16.MT88.4 R104, [R228+0x6100] ;  /* 0x00610000e468783b */ /* 0x000eae0000004200 */
[C---:B----4-:R-:W-:Y:S08]  /*9e50*/  HMMA.16816.F32 R76, R152.reuse, R108, R76 ;  /* 0x0000006c984c723c */ /* 0x050ff0000000184c */
[C---:B------:R-:W-:Y:S01]  /*9e60*/  HMMA.16816.F32 R80, R152.reuse, R110, R80 ;  /* 0x0000006e9850723c */ /* 0x040fe20000001850 */
[----:B------:R-:W4:Y:S03]  /*9e70*/  LDSM.16.MT88.4 R108, [R225+0x900] ;  /* 0x00090000e16c783b */ /* 0x000f260000004200 */
[--C-:B-1----:R-:W-:Y:S01]  /*9e80*/  FFMA.FTZ R2, R170, c[0x0][0x2d0], -R164.reuse ;  /* 0x0000b400aa027a23 */ /* 0x102fe200000108a4 */
[----:B------:R-:W-:Y:S03]  /*9e90*/  MOV R170, R251 ;  /* 0x000000fb00aa7202 */ /* 0x000fe60000000f00 */
[C---:B---3--:R-:W-:Y:S01]  /*9ea0*/  HMMA.16816.F32 R84, R152.reuse, R112, R84 ;  /* 0x000000709854723c */ /* 0x048fe20000001854 */
[----:B------:R1:W-:Y:S07]  /*9eb0*/  MUFU.EX2 R145, R2 ;  /* 0x0000000200917308 */ /* 0x0003ee0000000800 */
[C---:B------:R-:W-:Y:S01]  /*9ec0*/  HMMA.16816.F32 R88, R152.reuse, R114, R88 ;  /* 0x000000729858723c */ /* 0x040fe20000001858 */
[----:B------:R-:W3:Y:S07]  /*9ed0*/  LDSM.16.MT88.4 R112, [R226+0x900] ;  /* 0x00090000e270783b */ /* 0x000eee0000004200 */
[C---:B--2---:R-:W-:Y:S07]  /*9ee0*/  HMMA.16816.F32 R92, R152.reuse, R104, R92 ;  /* 0x00000068985c723c */ /* 0x044fee000000185c */
[----:B------:R-:W-:Y:S01]  /*9ef0*/  F2FP.PACK_AB R104, R136, R138 ;  /* 0x0000008a8868723e */ /* 0x000fe200000000ff */
[----:B------:R-:W-:Y:S04]  /*9f00*/  HMMA.16816.F32 R96, R152, R106, R96 ;  /* 0x0000006a9860723c */ /* 0x000fe80000001860 */
[--C-:B-1----:R-:W-:Y:S01]  /*9f10*/  FFMA.FTZ R2, R171, c[0x0][0x2d0], -R164.reuse ;  /* 0x0000b400ab027a23 */ /* 0x102fe200000108a4 */
[----:B------:R-:W-:Y:S03]  /*9f20*/  F2FP.PACK_AB R105, R146, R137 ;  /* 0x000000899269723e */ /* 0x000fe600000000ff */
[----:B------:R1:W2:Y:S04]  /*9f30*/  MUFU.EX2 R139, R2 ;  /* 0x00000002008b7308 */ /* 0x0002a80000000800 */
[--C-:B-1----:R-:W-:Y:S01]  /*9f40*/  FFMA.FTZ R2, R172, c[0x0][0x2d0], -R165.reuse ;  /* 0x0000b400ac027a23 */ /* 0x102fe200000108a5 */
[----:B--2---:R-:W-:Y:S05]  /*9f50*/  F2FP.PACK_AB R106, R139, R145 ;  /* 0x000000918b6a723e */ /* 0x004fea00000000ff */
[----:B------:R1:W-:Y:S02]  /*9f60*/  MUFU.EX2 R144, R2 ;  /* 0x0000000200907308 */ /* 0x0003e40000000800 */
[--C-:B-1----:R-:W-:Y:S08]  /*9f70*/  FFMA.FTZ R2, R173, c[0x0][0x2d0], -R165.reuse ;  /* 0x0000b400ad027a23 */ /* 0x102ff000000108a5 */
[----:B------:R1:W2:Y:S02]  /*9f80*/  MUFU.EX2 R131, R2 ;  /* 0x0000000200837308 */ /* 0x0002a40000000800 */
[--C-:B-1----:R-:W-:Y:S01]  /*9f90*/  FFMA.FTZ R2, R176, c[0x0][0x2d0], -R164.reuse ;  /* 0x0000b400b0027a23 */ /* 0x102fe200000108a4 */
[----:B--2---:R-:W-:Y:S07]  /*9fa0*/  F2FP.PACK_AB R107, R131, R144 ;  /* 0x00000090836b723e */ /* 0x004fee00000000ff */
[----:B------:R1:W-:Y:S01]  /*9fb0*/  MUFU.EX2 R130, R2 ;  /* 0x0000000200827308 */ /* 0x0003e20000000800 */
[C---:B----4-:R-:W-:Y:S08]  /*9fc0*/  HMMA.16816.F32 R4, R104.reuse, R108, R4 ;  /* 0x0000006c6804723c */ /* 0x050ff00000001804 */
[C---:B------:R-:W-:Y:S01]  /*9fd0*/  HMMA.16816.F32 R8, R104.reuse, R110, R8 ;  /* 0x0000006e6808723c */ /* 0x040fe20000001808 */
[----:B------:R-:W2:Y:S07]  /*9fe0*/  LDSM.16.MT88.4 R108, [R228+0x900] ;  /* 0x00090000e46c783b */ /* 0x000eae0000004200 */
[C---:B---3--:R-:W-:Y:S04]  /*9ff0*/  HMMA.16816.F32 R12, R104.reuse, R112, R12 ;  /* 0x00000070680c723c */ /* 0x048fe8000000180c */
[--C-:B-1----:R-:W-:Y:S04]  /*a000*/  FFMA.FTZ R2, R175, c[0x0][0x2d0], -R164.reuse ;  /* 0x0000b400af027a23 */ /* 0x102fe800000108a4 */
[C---:B------:R-:W-:Y:S01]  /*a010*/  HMMA.16816.F32 R16, R104.reuse, R114, R16 ;  /* 0x000000726810723c */ /* 0x040fe20000001810 */
[----:B------:R1:W-:Y:S01]  /*a020*/  MUFU.EX2 R128, R2 ;  /* 0x0000000200807308 */ /* 0x0003e20000000800 */
[----:B------:R-:W3:Y:S06]  /*a030*/  LDSM.16.MT88.4 R112, [R225+0x3900] ;  /* 0x00390000e170783b */ /* 0x000eec0000004200 */
[C---:B------:R-:W-:Y:S08]  /*a040*/  HMMA.16816.F32 R20, R104.reuse, R116, R20 ;  /* 0x000000746814723c */ /* 0x040ff00000001814 */
        /* <DEDUP_REMOVED lines=10> */
[--C-:B-1----:R-:W-:Y:S04]  /*a0f0*/  FFMA.FTZ R2, R177, c[0x0][0x2d0], -R165.reuse ;  /* 0x0000b400b1027a23 */ /* 0x102fe800000108a5 */
        /* <DEDUP_REMOVED lines=28> */
[--C-:B---3--:R-:W-:Y:S03]  /*a2c0*/  FFMA.FTZ R2, R181, c[0x0][0x2d0], -R165.reuse ;  /* 0x0000b400b5027a23 */ /* 0x108fe600000108a5 */
        /* <DEDUP_REMOVED lines=28> */
[----:B------:R1:W2:Y:S07]  /*a490*/  MUFU.EX2 R183, R2 ;  /* 0x0000000200b77308 */ /* 0x0002ae0000000800 */
[C---:B------:R-:W-:Y:S01]  /*a4a0*/  HMMA.16816.F32 R48, R104.reuse, R118, R48 ;  /* 0x000000766830723c */ /* 0x040fe20000001830 */
[----:B------:R-:W2:Y:S07]  /*a4b0*/  LDSM.16.MT88.4 R116, [R225+0x7100] ;  /* 0x00710000e174783b */ /* 0x000eae0000004200 */
[C---:B---3--:R-:W-:Y:S08]  /*a4c0*/  HMMA.16816.F32 R52, R104.reuse, R108, R52 ;  /* 0x0000006c6834723c */ /* 0x048ff00000001834 */
[C---:B------:R-:W-:Y:S01]  /*a4d0*/  HMMA.16816.F32 R56, R104.reuse, R110, R56 ;  /* 0x0000006e6838723c */ /* 0x040fe20000001838 */
[----:B------:R-:W3:Y:S03]  /*a4e0*/  LDSM.16.MT88.4 R108, [R226+0x7100] ;  /* 0x00710000e26c783b */ /* 0x000ee60000004200 */
[--C-:B-1----:R-:W-:Y:S04]  /*a4f0*/  FFMA.FTZ R2, R169, c[0x0][0x2d0], -R164.reuse ;  /* 0x0000b400a9027a23 */ /* 0x102fe800000108a4 */
[----:B------:R1:W-:Y:S01]  /*a500*/  MUFU.EX2 R181, R2 ;  /* 0x0000000200b57308 */ /* 0x0003e20000000800 */
[C---:B----4-:R-:W-:Y:S08]  /*a510*/  HMMA.16816.F32 R60, R104.reuse, R112, R60 ;  /* 0x00000070683c723c */ /* 0x050ff0000000183c */
[C---:B------:R-:W-:Y:S01]  /*a520*/  HMMA.16816.F32 R64, R104.reuse, R114, R64 ;  /* 0x000000726840723c */ /* 0x040fe20000001840 */
[----:B------:R-:W4:Y:S07]  /*a530*/  LDSM.16.MT88.4 R112, [R229+0x7100] ;  /* 0x00710000e570783b */ /* 0x000f2e0000004200 */
[C---:B--2---:R-:W-:Y:S04]  /*a540*/  HMMA.16816.F32 R68, R104.reuse, R116, R68 ;  /* 0x000000746844723c */ /* 0x044fe80000001844 */
[--C-:B-1----:R-:W-:Y:S04]  /*a550*/  FFMA.FTZ R2, R168, c[0x0][0x2d0], -R164.reuse ;  /* 0x0000b400a8027a23 */ /* 0x102fe800000108a4 */
[C---:B------:R-:W-:Y:S01]  /*a560*/  HMMA.16816.F32 R72, R104.reuse, R118, R72 ;  /* 0x000000766848723c */ /* 0x040fe20000001848 */
[----:B------:R-:W1:Y:S01]  /*a570*/  LDSM.16.MT88.4 R116, [R228+0x7100] ;  /* 0x00710000e474783b */ /* 0x000e620000004200 */
[----:B------:R2:W1:Y:S02]  /*a580*/  MUFU.EX2 R180, R2 ;  /* 0x0000000200b47308 */ /* 0x0004640000000800 */
[--C-:B------:R-:W-:Y:S04]  /*a590*/  FFMA.FTZ R168, R121, c[0x0][0x2d0], -R164.reuse ;  /* 0x0000b40079a87a23 */ /* 0x100fe800000108a4 */
[C---:B---3--:R-:W-:Y:S04]  /*a5a0*/  HMMA.16816.F32 R76, R104.reuse, R108, R76 ;  /* 0x0000006c684c723c */ /* 0x048fe8000000184c */
[----:B------:R-:W-:Y:S04]  /*a5b0*/  MUFU.EX2 R168, R168 ;  /* 0x000000a800a87308 */ /* 0x000fe80000000800 */
[C---:B------:R-:W-:Y:S01]  /*a5c0*/  HMMA.16816.F32 R80, R104.reuse, R110, R80 ;  /* 0x0000006e6850723c */ /* 0x040fe20000001850 */
[----:B------:R-:W3:Y:S07]  /*a5d0*/  LDSM.16.MT88.4 R108, [R225+0x1900] ;  /* 0x00190000e16c783b */ /* 0x000eee0000004200 */
[C---:B----4-:R-:W-:Y:S04]  /*a5e0*/  HMMA.16816.F32 R84, R104.reuse, R112, R84 ;  /* 0x000000706854723c */ /* 0x050fe80000001854 */
[--C-:B--2---:R-:W-:Y:S01]  /*a5f0*/  FFMA.FTZ R2, R252, c[0x0][0x2d0], -R165.reuse ;  /* 0x0000b400fc027a23 */ /* 0x104fe200000108a5 */
[----:B------:R-:W-:Y:S03]  /*a600*/  MOV R252, R132 ;  /* 0x0000008400fc7202 */ /* 0x000fe60000000f00 */
[----:B------:R2:W-:Y:S01]  /*a610*/  MUFU.EX2 R179, R2 ;  /* 0x0000000200b37308 */ /* 0x0005e20000000800 */
[C---:B------:R-:W-:Y:S01]  /*a620*/  HMMA.16816.F32 R88, R104.reuse, R114, R88 ;  /* 0x000000726858723c */ /* 0x040fe20000001858 */
[----:B------:R-:W4:Y:S07]  /*a630*/  LDSM.16.MT88.4 R112, [R226+0x1900] ;  /* 0x00190000e270783b */ /* 0x000f2e0000004200 */
[C---:B-1----:R-:W-:Y:S08]  /*a640*/  HMMA.16816.F32 R92, R104.reuse, R116, R92 ;  /* 0x00000074685c723c */ /* 0x042ff0000000185c */
[----:B------:R-:W-:Y:S01]  /*a650*/  HMMA.16816.F32 R96, R104, R118, R96 ;  /* 0x000000766860723c */ /* 0x000fe20000001860 */
[----:B------:R-:W1:Y:S03]  /*a660*/  LDSM.16.MT88.4 R116, [R229+0x1900] ;  /* 0x00190000e574783b */ /* 0x000e660000004200 */
[--C-:B--2---:R-:W-:Y:S03]  /*a670*/  FFMA.FTZ R2, R167, c[0x0][0x2d0], -R165.reuse ;  /* 0x0000b400a7027a23 */ /* 0x104fe600000108a5 */
[----:B------:R-:W-:Y:S01]  /*a680*/  F2FP.PACK_AB R104, R250, R251 ;  /* 0x000000fbfa68723e */ /* 0x000fe200000000ff */
[----:B------:R2:W2:Y:S01]  /*a690*/  MUFU.EX2 R178, R2 ;  /* 0x0000000200b27308 */ /* 0x0004a20000000800 */
[----:B------:R-:W-:Y:S03]  /*a6a0*/  F2FP.PACK_AB R105, R183, R182 ;  /* 0x000000b6b769723e */ /* 0x000fe600000000ff */
[----:B------:R-:W-:Y:S01]  /*a6b0*/  F2FP.PACK_AB R106, R180, R181 ;  /* 0x000000b5b46a723e */ /* 0x000fe200000000ff */
[--C-:B--2---:R-:W-:Y:S01]  /*a6c0*/  FFMA.FTZ R2, R166, c[0x0][0x2d0], -R164.reuse ;  /* 0x0000b400a6027a23 */ /* 0x104fe200000108a4 */
[----:B------:R-:W-:Y:S01]  /*a6d0*/  F2FP.PACK_AB R107, R178, R179 ;  /* 0x000000b3b26b723e */ /* 0x000fe200000000ff */
[--C-:B------:R-:W-:Y:S03]  /*a6e0*/  FFMA.FTZ R166, R122, c[0x0][0x2d0], -R164.reuse ;  /* 0x0000b4007aa67a23 */ /* 0x100fe600000108a4 */
[----:B------:R2:W-:Y:S03]  /*a6f0*/  MUFU.EX2 R176, R2 ;  /* 0x0000000200b07308 */ /* 0x0005e60000000800 */
[C---:B---3--:R-:W-:Y:S07]  /*a700*/  HMMA.16816.F32 R4, R104.reuse, R108, R4 ;  /* 0x0000006c6804723c */ /* 0x048fee0000001804 */
[----:B------:R-:W-:Y:S01]  /*a710*/  MUFU.EX2 R166, R166 ;  /* 0x000000a600a67308 */ /* 0x000fe20000000800 */
[C---:B------:R-:W-:Y:S01]  /*a720*/  HMMA.16816.F32 R8, R104.reuse, R110, R8 ;  /* 0x0000006e6808723c */ /* 0x040fe20000001808 */
[----:B------:R-:W3:Y:S07]  /*a730*/  LDSM.16.MT88.4 R108, [R228+0x1900] ;  /* 0x00190000e46c783b */ /* 0x000eee0000004200 */
[C---:B----4-:R-:W-:Y:S04]  /*a740*/  HMMA.16816.F32 R12, R104.reuse, R112, R12 ;  /* 0x00000070680c723c */ /* 0x050fe8000000180c */
[----:B--2---:R-:W-:Y:S04]  /*a750*/  FFMA.FTZ R2, R151, c[0x0][0x2d0], -R164 ;  /* 0x0000b40097027a23 */ /* 0x004fe800000108a4 */
[C---:B------:R-:W-:Y:S01]  /*a760*/  HMMA.16816.F32 R16, R104.reuse, R114, R16 ;  /* 0x000000726810723c */ /* 0x040fe20000001810 */
[----:B------:R2:W-:Y:S01]  /*a770*/  MUFU.EX2 R177, R2 ;  /* 0x0000000200b17308 */ /* 0x0005e20000000800 */
[----:B------:R-:W4:Y:S06]  /*a780*/  LDSM.16.MT88.4 R112, [R225+0x4900] ;  /* 0x00490000e170783b */ /* 0x000f2c0000004200 */
[C---:B-1----:R-:W-:Y:S08]  /*a790*/  HMMA.16816.F32 R20, R104.reuse, R116, R20 ;  /* 0x000000746814723c */ /* 0x042ff00000001814 */
[C---:B------:R-:W-:Y:S01]  /*a7a0*/  HMMA.16816.F32 R24, R104.reuse, R118, R24 ;  /* 0x000000766818723c */ /* 0x040fe20000001818 */
[----:B------:R-:W1:Y:S07]  /*a7b0*/  LDSM.16.MT88.4 R116, [R226+0x4900] ;  /* 0x00490000e274783b */ /* 0x000e6e0000004200 */
[C---:B---3--:R-:W-:Y:S04]  /*a7c0*/  HMMA.16816.F32 R28, R104.reuse, R108, R28 ;  /* 0x0000006c681c723c */ /* 0x048fe8000000181c */
[--C-:B--2---:R-:W-:Y:S02]  /*a7d0*/  FFMA.FTZ R2, R141, c[0x0][0x2d0], -R165.reuse ;  /* 0x0000b4008d027a23 */ /* 0x104fe400000108a5 */
[----:B------:R-:W-:Y:S01]  /*a7e0*/  IMAD.MOV.U32 R141, RZ, RZ, R140 ;  /* 0x000000ffff8d7224 */ /* 0x000fe200078e008c */
[----:B------:R-:W-:Y:S01]  /*a7f0*/  MOV R140, R125 ;  /* 0x0000007d008c7202 */ /* 0x000fe20000000f00 */
[----:B------:R2:W-:Y:S01]  /*a800*/  MUFU.EX2 R175, R2 ;  /* 0x0000000200af7308 */ /* 0x0005e20000000800 */
[C---:B------:R-:W-:Y:S01]  /*a810*/  HMMA.16816.F32 R32, R104.reuse, R110, R32 ;  /* 0x0000006e6820723c */ /* 0x040fe20000001820 */
[----:B------:R-:W3:Y:S02]  /*a820*/  LDL.LU R125, [R1+0x8] ;  /* 0x00000800017d7983 */ /* 0x000ee40000300800 */
[--C-:B------:R-:W-:Y:S02]  /*a830*/  FFMA.FTZ R167, R141, c[0x0][0x2d0], -R165.reuse ;  /* 0x0000b4008da77a23 */ /* 0x100fe400000108a5 */
[----:B------:R-:W1:Y:S03]  /*a840*/  LDSM.16.MT88.4 R108, [R229+0x4900] ;  /* 0x00490000e56c783b */ /* 0x000e660000004200 */
[C---:B----4-:R-:W-:Y:S01]  /*a850*/  HMMA.16816.F32 R36, R104.reuse, R112, R36 ;  /* 0x000000706824723c */ /* 0x050fe20000001824 */
[----:B------:R-:W4:Y:S07]  /*a860*/  MUFU.EX2 R167, R167 ;  /* 0x000000a700a77308 */ /* 0x000f2e0000000800 */
[C---:B------:R-:W-:Y:S01]  /*a870*/  HMMA.16816.F32 R40, R104.reuse, R114, R40 ;  /* 0x000000726828723c */ /* 0x040fe20000001828 */
[----:B------:R-:W1:Y:S03]  /*a880*/  LDSM.16.MT88.4 R112, [R228+0x4900] ;  /* 0x00490000e470783b */ /* 0x000e660000004200 */
[--C-:B--2---:R-:W-:Y:S04]  /*a890*/  FFMA.FTZ R2, R150, c[0x0][0x2d0], -R165.reuse ;  /* 0x0000b40096027a23 */ /* 0x104fe800000108a5 */
[C---:B-1----:R-:W-:Y:S01]  /*a8a0*/  HMMA.16816.F32 R44, R104.reuse, R116, R44 ;  /* 0x00000074682c723c */ /* 0x042fe2000000182c */
[----:B------:R1:W2:Y:S07]  /*a8b0*/  MUFU.EX2 R174, R2 ;  /* 0x0000000200ae7308 */ /* 0x0002ae0000000800 */
[C---:B------:R-:W-:Y:S01]  /*a8c0*/  HMMA.16816.F32 R48, R104.reuse, R118, R48 ;  /* 0x000000766830723c */ /* 0x040fe20000001830 */
[----:B------:R-:W2:Y:S03]  /*a8d0*/  LDSM.16.MT88.4 R116, [R225+0x7900] ;  /* 0x00790000e174783b */ /* 0x000ea60000004200 */
[----:B----4-:R-:W-:Y:S04]  /*a8e0*/  F2FP.PACK_AB R153, R167, R103 ;  /* 0x00000067a799723e */ /* 0x010fe800000000ff */
[C---:B------:R-:W-:Y:S04]  /*a8f0*/  HMMA.16816.F32 R52, R104.reuse, R108, R52 ;  /* 0x0000006c6834723c */ /* 0x040fe80000001834 */
[--C-:B-1----:R-:W-:Y:S04]  /*a900*/  FFMA.FTZ R2, R149, c[0x0][0x2d0], -R164.reuse ;  /* 0x0000b40095027a23 */ /* 0x102fe800000108a4 */
[C---:B------:R-:W-:Y:S01]  /*a910*/  HMMA.16816.F32 R56, R104.reuse, R110, R56 ;  /* 0x0000006e6838723c */ /* 0x040fe20000001838 */
[----:B------:R-:W1:Y:S01]  /*a920*/  LDSM.16.MT88.4 R108, [R226+0x7900] ;  /* 0x00790000e26c783b */ /* 0x000e620000004200 */
[----:B------:R4:W-:Y:S06]  /*a930*/  MUFU.EX2 R173, R2 ;  /* 0x0000000200ad7308 */ /* 0x0009ec0000000800 */
[C---:B------:R-:W-:Y:S08]  /*a940*/  HMMA.16816.F32 R60, R104.reuse, R112, R60 ;  /* 0x00000070683c723c */ /* 0x040ff0000000183c */
[C---:B------:R-:W-:Y:S01]  /*a950*/  HMMA.16816.F32 R64, R104.reuse, R114, R64 ;  /* 0x000000726840723c */ /* 0x040fe20000001840 */
[----:B------:R-:W1:Y:S07]  /*a960*/  LDSM.16.MT88.4 R112, [R229+0x7900] ;  /* 0x00790000e570783b */ /* 0x000e6e0000004200 */
[C---:B--2---:R-:W-:Y:S04]  /*a970*/  HMMA.16816.F32 R68, R104.reuse, R116, R68 ;  /* 0x000000746844723c */ /* 0x044fe80000001844 */
[--C-:B----4-:R-:W-:Y:S02]  /*a980*/  FFMA.FTZ R2, R148, c[0x0][0x2d0], -R164.reuse ;  /* 0x0000b40094027a23 */ /* 0x110fe400000108a4 */
[----:B------:R-:W-:Y:S02]  /*a990*/  LDSM.16.MT88.4 R148, [R226+0x5900] ;  /* 0x00590000e294783b */ /* 0x000fe40000004200 */
[C---:B------:R-:W-:Y:S01]  /*a9a0*/  HMMA.16816.F32 R72, R104.reuse, R118, R72 ;  /* 0x000000766848723c */ /* 0x040fe20000001848 */
[----:B------:R2:W4:Y:S05]  /*a9b0*/  MUFU.EX2 R172, R2 ;  /* 0x0000000200ac7308 */ /* 0x00052a0000000800 */
[----:B------:R-:W4:Y:S02]  /*a9c0*/  LDSM.16.MT88.4 R116, [R228+0x7900] ;  /* 0x00790000e474783b */ /* 0x000f240000004200 */
[C---:B-1----:R-:W-:Y:S08]  /*a9d0*/  HMMA.16816.F32 R76, R104.reuse, R108, R76 ;  /* 0x0000006c684c723c */ /* 0x042ff0000000184c */
[C---:B------:R-:W-:Y:S01]  /*a9e0*/  HMMA.16816.F32 R80, R104.reuse, R110, R80 ;  /* 0x0000006e6850723c */ /* 0x040fe20000001850 */
[----:B------:R-:W1:Y:S07]  /*a9f0*/  LDSM.16.MT88.4 R108, [R225+0x2100] ;  /* 0x00210000e16c783b */ /* 0x000e6e0000004200 */
[C---:B------:R-:W-:Y:S04]  /*aa00*/  HMMA.16816.F32 R84, R104.reuse, R112, R84 ;  /* 0x000000706854723c */ /* 0x040fe80000001854 */
[--C-:B--2---:R-:W-:Y:S04]  /*aa10*/  FFMA.FTZ R2, R143, c[0x0][0x2d0], -R165.reuse ;  /* 0x0000b4008f027a23 */ /* 0x104fe800000108a5 */
[C---:B------:R-:W-:Y:S01]  /*aa20*/  HMMA.16816.F32 R88, R104.reuse, R114, R88 ;  /* 0x000000726858723c */ /* 0x040fe20000001858 */
[----:B------:R2:W-:Y:S01]  /*aa30*/  MUFU.EX2 R171, R2 ;  /* 0x0000000200ab7308 */ /* 0x0005e20000000800 */
[----:B------:R-:W1:Y:S06]  /*aa40*/  LDSM.16.MT88.4 R112, [R226+0x2100] ;  /* 0x00210000e270783b */ /* 0x000e6c0000004200 */
[C---:B----4-:R-:W-:Y:S08]  /*aa50*/  HMMA.16816.F32 R92, R104.reuse, R116, R92 ;  /* 0x00000074685c723c */ /* 0x050ff0000000185c */
[----:B------:R-:W-:Y:S01]  /*aa60*/  HMMA.16816.F32 R96, R104, R118, R96 ;  /* 0x000000766860723c */ /* 0x000fe20000001860 */
[----:B------:R-:W-:Y:S03]  /*aa70*/  LDSM.16.MT88.4 R116, [R228+0x2100] ;  /* 0x00210000e474783b */ /* 0x000fe60000004200 */
[--C-:B--2---:R-:W-:Y:S02]  /*aa80*/  FFMA.FTZ R2, R142, c[0x0][0x2d0], -R165.reuse ;  /* 0x0000b4008e027a23 */ /* 0x104fe400000108a5 */
[----:B------:R-:W-:Y:S01]  /*aa90*/  FFMA.FTZ R165, R102, c[0x0][0x2d0], -R165 ;  /* 0x0000b40066a57a23 */ /* 0x000fe200000108a5 */
[----:B------:R-:W-:Y:S01]  /*aaa0*/  F2FP.PACK_AB R104, R177, R176 ;  /* 0x000000b0b168723e */ /* 0x000fe200000000ff */
[----:B------:R2:W4:Y:S01]  /*aab0*/  MUFU.EX2 R170, R2 ;  /* 0x0000000200aa7308 */ /* 0x0005220000000800 */
[----:B------:R-:W-:Y:S03]  /*aac0*/  F2FP.PACK_AB R105, R174, R175 ;  /* 0x000000afae69723e */ /* 0x000fe600000000ff */
[----:B------:R-:W-:Y:S06]  /*aad0*/  F2FP.PACK_AB R106, R172, R173 ;  /* 0x000000adac6a723e */ /* 0x000fec00000000ff */
[----:B------:R-:W-:Y:S10]  /*aae0*/  MUFU.EX2 R102, R124 ;  /* 0x0000007c00667308 */ /* 0x000ff40000000800 */
[----:B------:R-:W1:Y:S01]  /*aaf0*/  MUFU.EX2 R165, R165 ;  /* 0x000000a500a57308 */ /* 0x000e620000000800 */
[--C-:B--2---:R-:W-:Y:S01]  /*ab00*/  FFMA.FTZ R2, R123, c[0x0][0x2d0], -R164.reuse ;  /* 0x0000b4007b027a23 */ /* 0x104fe200000108a4 */
[----:B----4-:R-:W-:Y:S01]  /*ab10*/  F2FP.PACK_AB R107, R170, R171 ;  /* 0x000000abaa6b723e */ /* 0x010fe200000000ff */
[----:B------:R-:W-:Y:S02]  /*ab20*/  FFMA.FTZ R164, R120, c[0x0][0x2d0], -R164 ;  /* 0x0000b40078a47a23 */ /* 0x000fe400000108a4 */
[----:B------:R-:W2:Y:S04]  /*ab30*/  LDSM.16.MT88.4 R120, [R229+0x2100] ;  /* 0x00210000e578783b */ /* 0x000ea80000004200 */
[C---:B-1----:R-:W-:Y:S01]  /*ab40*/  HMMA.16816.F32 R4, R104.reuse, R108, R4 ;  /* 0x0000006c6804723c */ /* 0x042fe20000001804 */
[----:B------:R-:W1:Y:S07]  /*ab50*/  MUFU.EX2 R164, R164 ;  /* 0x000000a400a47308 */ /* 0x000e6e0000000800 */
[C---:B------:R-:W-:Y:S01]  /*ab60*/  HMMA.16816.F32 R8, R104.reuse, R110, R8 ;  /* 0x0000006e6808723c */ /* 0x040fe20000001808 */
[----:B------:R-:W4:Y:S03]  /*ab70*/  LDSM.16.MT88.4 R108, [R225+0x5100] ;  /* 0x00510000e16c783b */ /* 0x000f260000004200 */
[----:B------:R-:W-:Y:S04]  /*ab80*/  F2FP.PACK_AB R155, R165, R102 ;  /* 0x00000066a59b723e */ /* 0x000fe800000000ff */
[C---:B------:R-:W-:Y:S08]  /*ab90*/  HMMA.16816.F32 R12, R104.reuse, R112, R12 ;  /* 0x00000070680c723c */ /* 0x040ff0000000180c */
[C---:B------:R-:W-:Y:S01]  /*aba0*/  HMMA.16816.F32 R16, R104.reuse, R114, R16 ;  /* 0x000000726810723c */ /* 0x040fe20000001810 */
[----:B------:R-:W4:Y:S03]  /*abb0*/  LDSM.16.MT88.4 R112, [R226+0x5100] ;  /* 0x00510000e270783b */ /* 0x000f260000004200 */
[----:B-1----:R-:W-:Y:S04]  /*abc0*/  F2FP.PACK_AB R154, R164, R168 ;  /* 0x000000a8a49a723e */ /* 0x002fe800000000ff */
[C---:B--2---:R-:W-:Y:S08]  /*abd0*/  HMMA.16816.F32 R20, R104.reuse, R120, R20 ;  /* 0x000000786814723c */ /* 0x044ff00000001814 */
[C---:B------:R-:W-:Y:S01]  /*abe0*/  HMMA.16816.F32 R24, R104.reuse, R122, R24 ;  /* 0x0000007a6818723c */ /* 0x040fe20000001818 */
[----:B------:R-:W1:Y:S07]  /*abf0*/  LDSM.16.MT88.4 R120, [R229+0x5100] ;  /* 0x00510000e578783b */ /* 0x000e6e0000004200 */
[C---:B------:R-:W-:Y:S08]  /*ac00*/  HMMA.16816.F32 R28, R104.reuse, R116, R28 ;  /* 0x00000074681c723c */ /* 0x040ff0000000181c */
[C---:B------:R-:W-:Y:S01]  /*ac10*/  HMMA.16816.F32 R32, R104.reuse, R118, R32 ;  /* 0x000000766820723c */ /* 0x040fe20000001820 */
[----:B------:R-:W2:Y:S07]  /*ac20*/  LDSM.16.MT88.4 R116, [R228+0x5100] ;  /* 0x00510000e474783b */ /* 0x000eae0000004200 */
[C---:B----4-:R-:W-:Y:S08]  /*ac30*/  HMMA.16816.F32 R36, R104.reuse, R108, R36 ;  /* 0x0000006c6824723c */ /* 0x050ff00000001824 */
[C---:B------:R-:W-:Y:S01]  /*ac40*/  HMMA.16816.F32 R40, R104.reuse, R110, R40 ;  /* 0x0000006e6828723c */ /* 0x040fe20000001828 */
[----:B------:R-:W4:Y:S07]  /*ac50*/  LDSM.16.MT88.4 R108, [R225+0x8100] ;  /* 0x00810000e16c783b */ /* 0x000f2e0000004200 */
[C---:B------:R-:W-:Y:S08]  /*ac60*/  HMMA.16816.F32 R44, R104.reuse, R112, R44 ;  /* 0x00000070682c723c */ /* 0x040ff0000000182c */
[C---:B------:R-:W-:Y:S01]  /*ac70*/  HMMA.16816.F32 R48, R104.reuse, R114, R48 ;  /* 0x000000726830723c */ /* 0x040fe20000001830 */
[----:B------:R-:W4:Y:S07]  /*ac80*/  LDSM.16.MT88.4 R112, [R226+0x8100] ;  /* 0x00810000e270783b */ /* 0x000f2e0000004200 */
[C---:B-1----:R-:W-:Y:S08]  /*ac90*/  HMMA.16816.F32 R52, R104.reuse, R120, R52 ;  /* 0x000000786834723c */ /* 0x042ff00000001834 */
[C---:B------:R-:W-:Y:S01]  /*aca0*/  HMMA.16816.F32 R56, R104.reuse, R122, R56 ;  /* 0x0000007a6838723c */ /* 0x040fe20000001838 */
[----:B------:R-:W1:Y:S07]  /*acb0*/  LDSM.16.MT88.4 R120, [R229+0x8100] ;  /* 0x00810000e578783b */ /* 0x000e6e0000004200 */
[C---:B--2---:R-:W-:Y:S04]  /*acc0*/  HMMA.16816.F32 R60, R104.reuse, R116, R60 ;  /* 0x00000074683c723c */ /* 0x044fe8000000183c */
[----:B---3--:R-:W-:Y:S01]  /*acd0*/  FFMA.FTZ R125, R3, R125, R140 ;  /* 0x0000007d037d7223 */ /* 0x008fe2000001008c */
[----:B------:R-:W-:Y:S03]  /*ace0*/  MOV R140, R135 ;  /* 0x00000087008c7202 */ /* 0x000fe60000000f00 */
[C---:B------:R-:W-:Y:S01]  /*acf0*/  HMMA.16816.F32 R64, R104.reuse, R118, R64 ;  /* 0x000000766840723c */ /* 0x040fe20000001840 */
[----:B------:R-:W2:Y:S01]  /*ad00*/  LDL.LU R135, [R1+0xc] ;  /* 0x00000c0001877983 */ /* 0x000ea20000300800 */
[----:B------:R-:W3:Y:S03]  /*ad10*/  MUFU.EX2 R3, R2 ;  /* 0x0000000200037308 */ /* 0x000ee60000000800 */
[----:B------:R-:W1:Y:S03]  /*ad20*/  LDSM.16.MT88.4 R116, [R228+0x8100] ;  /* 0x00810000e474783b */ /* 0x000e660000004200 */
[C---:B----4-:R-:W-:Y:S08]  /*ad30*/  HMMA.16816.F32 R68, R104.reuse, R108, R68 ;  /* 0x0000006c6844723c */ /* 0x050ff00000001844 */
[C---:B------:R-:W-:Y:S01]  /*ad40*/  HMMA.16816.F32 R72, R104.reuse, R110, R72 ;  /* 0x0000006e6848723c */ /* 0x040fe20000001848 */
[----:B------:R-:W4:Y:S07]  /*ad50*/  LDSM.16.MT88.4 R108, [R225+0x2900] ;  /* 0x00290000e16c783b */ /* 0x000f2e0000004200 */
[C---:B------:R-:W-:Y:S04]  /*ad60*/  HMMA.16816.F32 R76, R104.reuse, R112, R76 ;  /* 0x00000070684c723c */ /* 0x040fe8000000184c */
[----:B---3--:R-:W-:Y:S04]  /*ad70*/  F2FP.PACK_AB R152, R166, R3 ;  /* 0x00000003a698723e */ /* 0x008fe800000000ff */
[C---:B------:R-:W-:Y:S08]  /*ad80*/  HMMA.16816.F32 R80, R104.reuse, R114, R80 ;  /* 0x000000726850723c */ /* 0x040ff00000001850 */
[C---:B-1----:R-:W-:Y:S08]  /*ad90*/  HMMA.16816.F32 R84, R104.reuse, R120, R84 ;  /* 0x000000786854723c */ /* 0x042ff00000001854 */
[C---:B------:R-:W-:Y:S01]  /*ada0*/  HMMA.16816.F32 R88, R104.reuse, R122, R88 ;  /* 0x0000007a6858723c */ /* 0x040fe20000001858 */
[----:B------:R-:W1:Y:S07]  /*adb0*/  LDSM.16.MT88.4 R120, [R226+0x2900] ;  /* 0x00290000e278783b */ /* 0x000e6e0000004200 */
[C---:B------:R-:W-:Y:S07]  /*adc0*/  HMMA.16816.F32 R92, R104.reuse, R116, R92 ;  /* 0x00000074685c723c */ /* 0x040fee000000185c */
[----:B------:R-:W-:Y:S01]  /*add0*/  MOV R116, R134 ;  /* 0x0000008600747202 */ /* 0x000fe20000000f00 */
[----:B------:R-:W-:Y:S04]  /*ade0*/  HMMA.16816.F32 R96, R104, R118, R96 ;  /* 0x000000766860723c */ /* 0x000fe80000001860 */
[----:B------:R-:W-:Y:S03]  /*adf0*/  IMAD.MOV.U32 R117, RZ, RZ, R133 ;  /* 0x000000ffff757224 */ /* 0x000fe600078e0085 */
[----:B------:R-:W-:Y:S01]  /*ae00*/  MOV R119, R126 ;  /* 0x0000007e00777202 */ /* 0x000fe20000000f00 */
[C---:B----4-:R-:W-:Y:S01]  /*ae10*/  HMMA.16816.F32 R104, R152.reuse, R108, R4 ;  /* 0x0000006c9868723c */ /* 0x050fe20000001804 */
[----:B------:R-:W-:Y:S07]  /*ae20*/  LDSM.16.MT88.4 R4, [R229+0x5900] ;  /* 0x00590000e504783b */ /* 0x000fee0000004200 */
[C---:B------:R-:W-:Y:S01]  /*ae30*/  HMMA.16816.F32 R108, R152.reuse, R110, R8 ;  /* 0x0000006e986c723c */ /* 0x040fe20000001808 */
[----:B------:R-:W-:Y:S07]  /*ae40*/  LDSM.16.MT88.4 R8, [R228+0x5900] ;  /* 0x00590000e408783b */ /* 0x000fee0000004200 */
[C---:B-1----:R-:W-:Y:S07]  /*ae50*/  HMMA.16816.F32 R112, R152.reuse, R120, R12 ;  /* 0x000000789870723c */ /* 0x042fee000000180c */
[----:B------:R-:W-:Y:S01]  /*ae60*/  IMAD.MOV.U32 R13, RZ, RZ, R119 ;  /* 0x000000ffff0d7224 */ /* 0x000fe200078e0077 */
[----:B------:R-:W-:Y:S04]  /*ae70*/  MOV R14, R116 ;  /* 0x00000074000e7202 */ /* 0x000fe80000000f00 */
[----:B------:R-:W-:Y:S02]  /*ae80*/  MOV R15, R117 ;  /* 0x00000075000f7202 */ /* 0x000fe40000000f00 */
[C---:B------:R-:W-:Y:S01]  /*ae90*/  HMMA.16816.F32 R116, R152.reuse, R122, R16 ;  /* 0x0000007a9874723c */ /* 0x040fe20000001810 */
[----:B------:R-:W-:Y:S02]  /*aea0*/  LDSM.16.MT88.4 R16, [R226+0x8900] ;  /* 0x00890000e210783b */ /* 0x000fe40000004200 */
[----:B--2---:R-:W-:Y:S02]  /*aeb0*/  FFMA.FTZ R2, R0, R135, R140 ;  /* 0x0000008700027223 */ /* 0x004fe4000001008c */
[----:B------:R-:W-:Y:S04]  /*aec0*/  FADD.FTZ R0, R245, R125 ;  /* 0x0000007df5007221 */ /* 0x000fe80000010000 */
[----:B------:R-:W-:Y:S03]  /*aed0*/  LDSM.16.MT88.4 R132, [R228+0x2900] ;  /* 0x00290000e484783b */ /* 0x000fe60000004200 */
[----:B------:R-:W-:Y:S02]  /*aee0*/  FADD.FTZ R2, R246, R2 ;  /* 0x00000002f6027221 */ /* 0x000fe40000010000 */
[----:B------:R-:W-:Y:S02]  /*aef0*/  FADD.FTZ R0, R247, R0 ;  /* 0x00000000f7007221 */ /* 0x000fe40000010000 */
[----:B------:R-:W-:Y:S02]  /*af00*/  FADD.FTZ R169, R248, R2 ;  /* 0x00000002f8a97221 */ /* 0x000fe40000010000 */
[----:B------:R-:W-:Y:S01]  /*af10*/  FADD.FTZ R2, R231, R0 ;  /* 0x00000000e7027221 */ /* 0x000fe20000010000 */
[----:B------:R1:W5:Y:S01]  /*af20*/  LDL.LU R245, [R1+0x54] ;  /* 0x0000540001f57983 */ /* 0x0003620000300800 */
[----:B------:R-:W-:Y:S03]  /*af30*/  MOV R0, R127 ;  /* 0x0000007f00007202 */ /* 0x000fe60000000f00 */
[----:B------:R1:W5:Y:S02]  /*af40*/  LDL.LU R246, [R1+0x50] ;  /* 0x0000500001f67983 */ /* 0x0003640000300800 */
[----:B------:R-:W-:Y:S02]  /*af50*/  FADD.FTZ R0, R0, R169 ;  /* 0x000000a900007221 */ /* 0x000fe40000010000 */
[----:B------:R1:W5:Y:S04]  /*af60*/  LDL.LU R247, [R1+0x4c] ;  /* 0x00004c0001f77983 */ /* 0x0003680000300800 */
[----:B------:R1:W5:Y:S04]  /*af70*/  LDL.LU R248, [R1+0x48] ;  /* 0x0000480001f87983 */ /* 0x0003680000300800 */
[----:B------:R1:W5:Y:S04]  /*af80*/  LDL.LU R231, [R1+0x44] ;  /* 0x0000440001e77983 */ /* 0x0003680000300800 */
[----:B------:R-:W2:Y:S08]  /*af90*/  LDSM.16.MT88.4 R124, [R229+0x2900] ;  /* 0x00290000e57c783b */ /* 0x000eb00000004200 */
[----:B------:R-:W3:Y:S01]  /*afa0*/  LDSM.16.MT88.4 R140, [R225+0x5900] ;  /* 0x00590000e18c783b */ /* 0x000ee20000004200 */
[C---:B--2---:R-:W-:Y:S07]  /*afb0*/  HMMA.16816.F32 R120, R152.reuse, R124, R20 ;  /* 0x0000007c9878723c */ /* 0x044fee0000001814 */
[----:B------:R-:W-:Y:S01]  /*afc0*/  IMAD.MOV.U32 R22, RZ, RZ, R14 ;  /* 0x000000ffff167224 */ /* 0x000fe200078e000e */
[C---:B------:R-:W-:Y:S04]  /*afd0*/  HMMA.16816.F32 R124, R152.reuse, R126, R24 ;  /* 0x0000007e987c723c */ /* 0x040fe80000001818 */
[----:B------:R-:W-:Y:S02]  /*afe0*/  MOV R23, R13 ;  /* 0x0000000d00177202 */ /* 0x000fe40000000f00 */
[----:B------:R-:W-:Y:S01]  /*aff0*/  MOV R20, R15 ;  /* 0x0000000f00147202 */ /* 0x000fe20000000f00 */
[----:B------:R-:W-:Y:S01]  /*b000*/  IMAD.MOV.U32 R25, RZ, RZ, R130 ;  /* 0x000000ffff197224 */ /* 0x000fe200078e0082 */
[----:B------:R-:W-:Y:S01]  /*b010*/  MOV R24, R131 ;  /* 0x0000008300187202 */ /* 0x000fe20000000f00 */
[----:B------:R-:W2:Y:S03]  /*b020*/  LDSM.16.MT88.4 R12, [R225+0x8900] ;  /* 0x00890000e10c783b */ /* 0x000ea60000004200 */
[----:B------:R-:W-:Y:S02]  /*b030*/  MOV R26, R129 ;  /* 0x00000081001a7202 */ /* 0x000fe40000000f00 */
[----:B------:R-:W-:Y:S02]  /*b040*/  MOV R27, R128 ;  /* 0x00000080001b7202 */ /* 0x000fe40000000f00 */
[C---:B------:R-:W-:Y:S03]  /*b050*/  HMMA.16816.F32 R128, R152.reuse, R132, R28 ;  /* 0x000000849880723c */ /* 0x040fe6000000181c */
[----:B------:R-:W-:Y:S04]  /*b060*/  MOV R21, R147 ;  /* 0x0000009300157202 */ /* 0x000fe80000000f00 */
[----:B------:R-:W-:Y:S01]  /*b070*/  MOV R28, R146 ;  /* 0x00000092001c7202 */ /* 0x000fe20000000f00 */
[C---:B------:R-:W-:Y:S04]  /*b080*/  HMMA.16816.F32 R132, R152.reuse, R134, R32 ;  /* 0x000000869884723c */ /* 0x040fe80000001820 */
[----:B------:R-:W-:Y:S01]  /*b090*/  MOV R31, R139 ;  /* 0x0000008b001f7202 */ /* 0x000fe20000000f00 */
[----:B------:R-:W-:Y:S01]  /*b0a0*/  IMAD.MOV.U32 R29, RZ, RZ, R145 ;  /* 0x000000ffff1d7224 */ /* 0x000fe200078e0091 */
[----:B------:R-:W-:Y:S01]  /*b0b0*/  MOV R30, R144 ;  /* 0x00000090001e7202 */ /* 0x000fe20000000f00 */
[----:B------:R-:W-:Y:S01]  /*b0c0*/  IMAD.MOV.U32 R34, RZ, RZ, R137 ;  /* 0x000000ffff227224 */ /* 0x000fe200078e0089 */
[----:B------:R-:W-:Y:S04]  /*b0d0*/  MOV R33, R138 ;  /* 0x0000008a00217202 */ /* 0x000fe80000000f00 */
[----:B------:R-:W-:Y:S01]  /*b0e0*/  MOV R35, R136 ;  /* 0x0000008800237202 */ /* 0x000fe20000000f00 */
[----:B------:R-:W-:Y:S01]  /*b0f0*/  FADD.FTZ R2, R33, R2 ;  /* 0x0000000221027221 */ /* 0x000fe20000010000 */
[C---:B---3--:R-:W-:Y:S03]  /*b100*/  HMMA.16816.F32 R136, R152.reuse, R140, R36 ;  /* 0x0000008c9888723c */ /* 0x048fe60000001824 */
[----:B------:R-:W-:Y:S02]  /*b110*/  FADD.FTZ R2, R35, R2 ;  /* 0x0000000223027221 */ /* 0x000fe40000010000 */
[----:B------:R-:W-:Y:S02]  /*b120*/  FADD.FTZ R0, R34, R0 ;  /* 0x0000000022007221 */ /* 0x000fe40000010000 */
[----:B------:R-:W-:Y:S01]  /*b130*/  FADD.FTZ R2, R29, R2 ;  /* 0x000000021d027221 */ /* 0x000fe20000010000 */
        /* <DEDUP_REMOVED lines=41> */
[----:B------:R-:W-:Y:S01]  /*b3d0*/  FADD.FTZ R0, R171, R0 ;  /* 0x00000000ab007221 */ /* 0x000fe20000010000 */
[C---:B----4-:R-:W-:Y:S03]  /*b3e0*/  HMMA.16816.F32 R92, R152.reuse, R8, R92 ;  /* 0x00000008985c723c */ /* 0x050fe6000000185c */
[----:B------:R-:W-:Y:S02]  /*b3f0*/  FADD.FTZ R0, R170, R0 ;  /* 0x00000000aa007221 */ /* 0x000fe40000010000 */
[----:B------:R-:W-:Y:S02]  /*b400*/  FADD.FTZ R2, R3, R2 ;  /* 0x0000000203027221 */ /* 0x000fe40000010000 */
[----:B------:R-:W-:Y:S01]  /*b410*/  FADD.FTZ R3, R103, R0 ;  /* 0x0000000067037221 */ /* 0x000fe20000010000 */
[----:B------:R-:W-:Y:S01]  /*b420*/  MOV R103, R100 ;  /* 0x0000006400677202 */ /* 0x000fe20000000f00 */
[----:B------:R-:W-:Y:S01]  /*b430*/  FADD.FTZ R0, R166, R2 ;  /* 0x00000002a6007221 */ /* 0x000fe20000010000 */
[----:B------:R-:W-:Y:S03]  /*b440*/  HMMA.16816.F32 R96, R152, R10, R96 ;  /* 0x0000000a9860723c */ /* 0x000fe60000001860 */
[----:B------:R-:W-:Y:S02]  /*b450*/  FADD.FTZ R3, R167, R3 ;  /* 0x00000003a7037221 */ /* 0x000fe40000010000 */
[----:B------:R-:W-:Y:S02]  /*b460*/  FADD.FTZ R2, R168, R0 ;  /* 0x00000000a8027221 */ /* 0x000fe40000010000 */
[----:B------:R-:W-:Y:S01]  /*b470*/  FADD.FTZ R0, R102, R3 ;  /* 0x0000000366007221 */ /* 0x000fe20000010000 */
[----:B------:R-:W-:Y:S01]  /*b480*/  MOV R3, R101 ;  /* 0x0000006500037202 */ /* 0x000fe20000000f00 */
[----:B------:R-:W-:Y:S03]  /*b490*/  FADD.FTZ R2, R164, R2 ;  /* 0x00000002a4027221 */ /* 0x000fe60000010000 */
[----:B------:R-:W-:Y:S02]  /*b4a0*/  FADD.FTZ R0, R165, R0 ;  /* 0x00000000a5007221 */ /* 0x000fe40000010000 */
[----:B------:R1:W-:Y:S04]  /*b4b0*/  STL [R1+0x8], R2 ;  /* 0x0000080201007387 */ /* 0x0003e80000100800 */
[----:B------:R1:W-:Y:S01]  /*b4c0*/  STL [R1+0xc], R0 ;  /* 0x00000c0001007387 */ /* 0x0003e20000100800 */
[----:B------:R-:W-:-:S05]  /*b4d0*/  @P0 BRA `(.L_x_505) ;  /* 0xffffb85000000947 */ /* 0x000fca000383ffff */
.L_x_504:
[----:B---3--:R-:W-:-:S13]  /*b4e0*/  ISETP.LE.AND P0, PT, RZ, UR20, PT ;  /* 0x00000014ff007c0c */ /* 0x008fda000bf03270 */
[----:B------:R-:W-:Y:S05]  /*b4f0*/  @!P0 BRA `(.L_x_506) ;  /* 0x000041b000008947 */ /* 0x000fea0003800000 */
[----:B------:R-:W2:Y:S04]  /*b500*/  LDL.64 R4, [R1+0x38] ;  /* 0x0000380001047983 */ /* 0x000ea80000100a00 */
[----:B------:R-:W3:Y:S01]  /*b510*/  LDL.64 R6, [R1+0x20] ;  /* 0x0000200001067983 */ /* 0x000ee20000100a00 */
[----:B------:R-:W-:Y:S01]  /*b520*/  UIADD3 UR6, UP3, UR14, 0x80, URZ ;  /* 0x000000800e067890 */ /* 0x000fe2000ff7e03f */
[----:B------:R-:W-:Y:S01]  /*b530*/  IMAD.MOV.U32 R103, RZ, RZ, R100 ;  /* 0x000000ffff677224 */ /* 0x000fe200078e0064 */
[----:B------:R-:W-:Y:S01]  /*b540*/  UIADD3 UR14, UP2, UR14, 0x100, URZ ;  /* 0x000001000e0e7890 */ /* 0x000fe2000ff5e03f */
[----:B------:R-:W-:Y:S01]  /*b550*/  IMAD.MOV.U32 R102, RZ, RZ, R101 ;  /* 0x000000ffff667224 */ /* 0x000fe200078e0065 */
[----:B------:R-:W-:Y:S02]  /*b560*/  UIADD3 UR15, UP1, UR10, 0x80, URZ ;  /* 0x000000800a0f7890 */ /* 0x000fe4000ff3e03f */
[----:B------:R-:W-:-:S02]  /*b570*/  UIADD3 UR21, UP0, UR10, 0x100, URZ ;  /* 0x000001000a157890 */ /* 0x000fc4000ff1e03f */
[----:B------:R-:W-:Y:S02]  /*b580*/  ULDC.64 UR4, c[0x0][0x1e0] ;  /* 0x0000780000047ab9 */ /* 0x000fe40000000a00 */
[----:B------:R-:W-:Y:S02]  /*b590*/  UIADD3.X UR12, URZ, UR9, URZ, UP3, !UPT ;  /* 0x000000093f0c7290 */ /* 0x000fe40009ffe43f */
[----:B------:R-:W-:Y:S02]  /*b5a0*/  USHF.L.U64.HI UR7, UR4, 0x6, UR5 ;  /* 0x0000000604077899 */ /* 0x000fe40008010205 */
[----:B------:R-:W-:Y:S02]  /*b5b0*/  USHF.L.U32 UR8, UR4, 0x6, URZ ;  /* 0x0000000604087899 */ /* 0x000fe4000800063f */
[----:B------:R-:W-:Y:S02]  /*b5c0*/  UIADD3.X UR9, URZ, UR9, URZ, UP2, !UPT ;  /* 0x000000093f097290 */ /* 0x000fe400097fe43f */
[----:B------:R-:W-:-:S02]  /*b5d0*/  UIADD3.X UR22, URZ, UR13, URZ, UP1, !UPT ;  /* 0x0000000d3f167290 */ /* 0x000fc40008ffe43f */
[----:B------:R-:W-:Y:S01]  /*b5e0*/  UIADD3.X UR23, URZ, UR13, URZ, UP0, !UPT ;  /* 0x0000000d3f177290 */ /* 0x000fe200087fe43f */
[C---:B-12---:R-:W-:Y:S02]  /*b5f0*/  IADD3 R2, P0, R4.reuse, 0x80, RZ ;  /* 0x0000008004027810 */ /* 0x046fe40007f1e0ff */
[----:B------:R-:W-:-:S03]  /*b600*/  IADD3 R8, P1, R4, 0x40, RZ ;  /* 0x0000004004087810 */ /* 0x000fc60007f3e0ff */
[----:B---3--:R-:W-:Y:S01]  /*b610*/  IMAD.X R3, RZ, RZ, R7, P0 ;  /* 0x000000ffff037224 */ /* 0x008fe200000e0607 */
[----:B------:R-:W-:-:S04]  /*b620*/  IADD3.X R9, RZ, R7, RZ, P1, !PT ;  /* 0x00000007ff097210 */ /* 0x000fc80000ffe4ff */
[----:B------:R1:W-:Y:S04]  /*b630*/  STL.64 [R1], R2 ;  /* 0x0000000201007387 */ /* 0x0003e80000100a00 */
[----:B------:R2:W-:Y:S01]  /*b640*/  STL.64 [R1+0x18], R8 ;  /* 0x0000180801007387 */ /* 0x0005e20000100a00 */
[----:B-1----:R-:W-:Y:S01]  /*b650*/  MOV R2, R4 ;  /* 0x0000000400027202 */ /* 0x002fe20000000f00 */
[----:B------:R-:W-:-:S05]  /*b660*/  IMAD.MOV.U32 R3, RZ, RZ, R7 ;  /* 0x000000ffff037224 */ /* 0x000fca00078e0007 */
[----:B------:R2:W-:Y:S02]  /*b670*/  STL.64 [R1+0x20], R2 ;  /* 0x0000200201007387 */ /* 0x0005e40000100a00 */
.L_x_507:
[----:B---3--:R-:W3:Y:S01]  /*b680*/  LDL.64 R14, [R1+0x20] ;  /* 0x00002000010e7983 */ /* 0x008ee20000100a00 */
[----:B------:R-:W-:Y:S04]  /*b690*/  DEPBAR.LE SB0, 0x0 ;  /* 0x000080000000791a */ /* 0x000fe80000000000 */
[----:B------:R-:W-:Y:S01]  /*b6a0*/  USHF.R.S32.HI UR5, URZ, 0x1f, UR20 ;  /* 0x0000001f3f057899 */ /* 0x000fe20008011414 */
[----:B------:R-:W4:Y:S01]  /*b6b0*/  LDL.64 R28, [R1] ;  /* 0x00000000011c7983 */ /* 0x000f220000100a00 */
[----:B------:R-:W-:Y:S01]  /*b6c0*/  UIMAD UR4, UR11, UR20, URZ ;  /* 0x000000140b0472a4 */ /* 0x000fe2000f8e023f */
[----:B------:R-:W-:Y:S01]  /*b6d0*/  MOV R22, UR20 ;  /* 0x0000001400167c02 */ /* 0x000fe20008000f00 */
[----:B------:R-:W-:Y:S01]  /*b6e0*/  UISETP.GT.AND UP0, UPT, UR20, URZ, UPT ;  /* 0x0000003f1400728c */ /* 0x000fe2000bf04270 */
[----:B--2---:R-:W-:Y:S01]  /*b6f0*/  MOV R2, UR20 ;  /* 0x0000001400027c02 */ /* 0x004fe20008000f00 */
[----:B------:R-:W-:Y:S01]  /*b700*/  UIMAD UR4, UR5, UR16, UR4 ;  /* 0x00000010050472a4 */ /* 0x000fe2000f8e0204 */
[----:B------:R-:W2:Y:S01]  /*b710*/  LDL.64 R12, [R1+0x18] ;  /* 0x00001800010c7983 */ /* 0x000ea20000100a00 */
[----:B------:R-:W-:Y:S01]  /*b720*/  MOV R20, UR20 ;  /* 0x0000001400147c02 */ /* 0x000fe20008000f00 */
[----:B------:R-:W-:Y:S04]  /*b730*/  UIADD3 UR20, UR20, -0x1, URZ ;  /* 0xffffffff14147890 */ /* 0x000fe8000fffe03f */
[----:B------:R-:W-:Y:S02]  /*b740*/  BAR.SYNC.DEFER_BLOCKING 0x0 ;  /* 0x0000000000007b1d */ /* 0x000fe40000010000 */
[----:B------:R-:W-:Y:S06]  /*b750*/  @UP0 USHF.R.S32.HI UR24, URZ, 0x1f, UR20 ;  /* 0x0000001f3f180899 */ /* 0x000fec0008011414 */
[----:B-----5:R-:W-:Y:S04]  /*b760*/  STL [R1+0x44], R231 ;  /* 0x000044e701007387 */ /* 0x020fe80000100800 */
[----:B------:R-:W-:Y:S04]  /*b770*/  STL [R1+0x48], R248 ;  /* 0x000048f801007387 */ /* 0x000fe80000100800 */
[----:B------:R-:W-:Y:S04]  /*b780*/  STL [R1+0x4c], R247 ;  /* 0x00004cf701007387 */ /* 0x000fe80000100800 */
[----:B------:R-:W-:Y:S04]  /*b790*/  STL [R1+0x50], R246 ;  /* 0x000050f601007387 */ /* 0x000fe80000100800 */
[----:B------:R-:W1:Y:S08]  /*b7a0*/  LDSM.16.M88.4 R8, [R224+0xc100] ;  /* 0x00c10000e008783b */ /* 0x000e700000000200 */
[----:B------:R-:W2:Y:S08]  /*b7b0*/  LDSM.16.M88.4 R16, [R224+0xc900] ;  /* 0x00c90000e010783b */ /* 0x000eb00000000200 */
[----:B------:R-:W2:Y:S08]  /*b7c0*/  LDSM.16.M88.4 R24, [R224+0xd100] ;  /* 0x00d10000e018783b */ /* 0x000eb00000000200 */
[----:B------:R-:W2:Y:S08]  /*b7d0*/  LDSM.16.M88.4 R32, [R224+0xd900] ;  /* 0x00d90000e020783b */ /* 0x000eb00000000200 */
[----:B------:R-:W2:Y:S01]  /*b7e0*/  LDSM.16.M88.4 R40, [R224+0xe100] ;  /* 0x00e10000e028783b */ /* 0x000ea20000000200 */
[C---:B-1----:R-:W-:Y:S07]  /*b7f0*/  HMMA.16816.F32 R4, R156.reuse, R8, RZ ;  /* 0x000000089c04723c */ /* 0x042fee00000018ff */
[----:B------:R-:W1:Y:S01]  /*b800*/  LDSM.16.M88.4 R48, [R224+0xe900] ;  /* 0x00e90000e030783b */ /* 0x000e620000000200 */
[C---:B------:R-:W-:Y:S07]  /*b810*/  HMMA.16816.F32 R8, R156.reuse, R10, RZ ;  /* 0x0000000a9c08723c */ /* 0x040fee00000018ff */
[----:B------:R-:W1:Y:S08]  /*b820*/  LDSM.16.M88.4 R152, [R231] ;  /* 0x00000000e798783b */ /* 0x000e700000000200 */
[----:B------:R-:W1:Y:S08]  /*b830*/  LDSM.16.M88.4 R164, [R248] ;  /* 0x00000000f8a4783b */ /* 0x000e700000000200 */
[----:B------:R-:W1:Y:S08]  /*b840*/  LDSM.16.M88.4 R168, [R247] ;  /* 0x00000000f7a8783b */ /* 0x000e700000000200 */
[----:B------:R-:W1:Y:S08]  /*b850*/  LDSM.16.M88.4 R172, [R246] ;  /* 0x00000000f6ac783b */ /* 0x000e700000000200 */
[----:B------:R-:W1:Y:S08]  /*b860*/  LDSM.16.M88.4 R176, [R245] ;  /* 0x00000000f5b0783b */ /* 0x000e700000000200 */
[----:B------:R-:W1:Y:S08]  /*b870*/  LDSM.16.M88.4 R180, [R244] ;  /* 0x00000000f4b4783b */ /* 0x000e700000000200 */
[----:B------:R-:W-:Y:S01]  /*b880*/  STL [R1+0x54], R245 ;  /* 0x000054f501007387 */ /* 0x000fe20000100800 */
[----:B---3--:R-:W-:Y:S05]  /*b890*/  IMAD.WIDE.U32 R22, R22, UR16, R14 ;  /* 0x0000001016167c25 */ /* 0x008fea000f8e000e */
[----:B------:R-:W-:Y:S01]  /*b8a0*/  IADD3 R0, R23, UR4, RZ ;  /* 0x0000000417007c10 */ /* 0x000fe2000fffe0ff */
[----:B----4-:R-:W-:Y:S01]  /*b8b0*/  IMAD.WIDE.U32 R2, R2, UR16, R28 ;  /* 0x0000001002027c25 */ /* 0x010fe2000f8e001c */
[C---:B------:R-:W-:Y:S04]  /*b8c0*/  LEA R28, P5, R22.reuse, c[0x0][0x1f8], 0x1 ;  /* 0x00007e00161c7a11 */ /* 0x040fe800078a08ff */
[----:B------:R-:W-:Y:S01]  /*b8d0*/  LEA.HI.X R29, R22, c[0x0][0x1fc], R0, 0x1, P5 ;  /* 0x00007f00161d7a11 */ /* 0x000fe200028f0c00 */
[----:B--2---:R-:W-:Y:S01]  /*b8e0*/  IMAD.WIDE.U32 R20, R20, UR16, R12 ;  /* 0x0000001014147c25 */ /* 0x004fe2000f8e000c */
[----:B------:R-:W-:Y:S01]  /*b8f0*/  IADD3 R3, R3, UR4, RZ ;  /* 0x0000000403037c10 */ /* 0x000fe2000fffe0ff */
[C---:B------:R-:W-:Y:S01]  /*b900*/  HMMA.16816.F32 R12, R156.reuse, R16, RZ ;  /* 0x000000109c0c723c */ /* 0x040fe200000018ff */
[----:B------:R-:W-:Y:S01]  /*b910*/  LEA R36, P0, R2, c[0x0][0x1f8], 0x1 ;  /* 0x00007e0002247a11 */ /* 0x000fe200078008ff */
[----:B------:R-:W-:Y:S01]  /*b920*/  @!PT LDS RZ, [RZ] ;  /* 0x00000000fffff984 */ /* 0x000fe20000000800 */
[----:B------:R-:W-:Y:S01]  /*b930*/  @!PT LDS RZ, [RZ] ;  /* 0x00000000fffff984 */ /* 0x000fe20000000800 */
[----:B------:R-:W-:Y:S01]  /*b940*/  @!PT LDS RZ, [RZ] ;  /* 0x00000000fffff984 */ /* 0x000fe20000000800 */
[----:B------:R2:W-:Y:S01]  /*b950*/  LDGSTS.E.BYPASS.LTC128B.128 [R249+0x100], [R28.64], !P4 ;  /* 0x001000001cf97fae */ /* 0x0005e2000e101d52 */
[----:B------:R-:W-:Y:S01]  /*b960*/  IADD3 R21, R21, UR4, RZ ;  /* 0x0000000415157c10 */ /* 0x000fe2000fffe0ff */
[----:B------:R-:W-:Y:S01]  /*b970*/  ULDC.64 UR4, c[0x0][0x1e0] ;  /* 0x0000780000047ab9 */ /* 0x000fe20000000a00 */
[----:B------:R-:W-:Y:S02]  /*b980*/  LEA R30, P1, R20, c[0x0][0x1f8], 0x1 ;  /* 0x00007e00141e7a11 */ /* 0x000fe400078208ff */
[----:B------:R-:W-:Y:S01]  /*b990*/  LEA.HI.X R37, R2, c[0x0][0x1fc], R3, 0x1, P0 ;  /* 0x00007f0002257a11 */ /* 0x000fe200000f0c03 */
[C---:B------:R-:W-:Y:S01]  /*b9a0*/  HMMA.16816.F32 R16, R156.reuse, R18, RZ ;  /* 0x000000129c10723c */ /* 0x040fe200000018ff */
[----:B------:R-:W-:Y:S01]  /*b9b0*/  LEA.HI.X R31, R20, c[0x0][0x1fc], R21, 0x1, P1 ;  /* 0x00007f00141f7a11 */ /* 0x000fe200008f0c15 */
[----:B------:R-:W-:Y:S02]  /*b9c0*/  @UP0 UIMAD.WIDE.U32 UR26, UR20, UR4, URZ ;  /* 0x00000004141a02a5 */ /* 0x000fe4000f8e003f */
[----:B------:R-:W-:Y:S01]  /*b9d0*/  IADD3 R2, P0, R28, UR10, RZ ;  /* 0x0000000a1c027c10 */ /* 0x000fe2000ff1e0ff */
[----:B------:R-:W-:Y:S01]  /*b9e0*/  @UP0 UIMAD UR24, UR24, UR4, URZ ;  /* 0x00000004181802a4 */ /* 0x000fe2000f8e023f */
[----:B------:R2:W-:Y:S02]  /*b9f0*/  LDGSTS.E.BYPASS.LTC128B.128 [R249+0x3100], [R30.64], !P3 ;  /* 0x031000001ef97fae */ /* 0x0005e4000d901d52 */
[C---:B------:R-:W-:Y:S01]  /*ba00*/  HMMA.16816.F32 R20, R156.reuse, R24, RZ ;  /* 0x000000189c14723c */ /* 0x040fe200000018ff */
[----:B------:R-:W-:Y:S01]  /*ba10*/  IADD3.X R3, R29, UR13, RZ, P0, !PT ;  /* 0x0000000d1d037c10 */ /* 0x000fe200087fe4ff */
[----:B------:R-:W-:Y:S02]  /*ba20*/  @UP0 UIMAD UR24, UR20, UR5, UR24 ;  /* 0x00000005141802a4 */ /* 0x000fe4000f8e0218 */
[C---:B------:R-:W-:Y:S02]  /*ba30*/  IADD3 R38, P0, R2.reuse, UR10, RZ ;  /* 0x0000000a02267c10 */ /* 0x040fe4000ff1e0ff */
[----:B------:R3:W-:Y:S01]  /*ba40*/  LDGSTS.E.BYPASS.LTC128B.128 [R249+0x6100], [R36.64], !P2 ;  /* 0x0610000024f97fae */ /* 0x0007e2000d101d52 */
[----:B------:R-:W-:Y:S01]  /*ba50*/  @UP0 UIADD3 UR4, UR27, UR24, URZ ;  /* 0x000000181b040290 */ /* 0x000fe2000fffe03f */
[C---:B------:R-:W-:Y:S01]  /*ba60*/  HMMA.16816.F32 R24, R156.reuse, R26, RZ ;  /* 0x0000001a9c18723c */ /* 0x040fe200000018ff */
[C---:B------:R-:W-:Y:S02]  /*ba70*/  IADD3.X R39, R3.reuse, UR13, RZ, P0, !PT ;  /* 0x0000000d03277c10 */ /* 0x040fe400087fe4ff */
[----:B------:R-:W-:Y:S03]  /*ba80*/  @UP0 UIMAD UR4, UR4, 0x60, URZ ;  /* 0x00000060040408a4 */ /* 0x000fe6000f8e023f */
[----:B------:R4:W-:Y:S08]  /*ba90*/  LDGSTS.E.BYPASS.LTC128B.128 [R249+0x1100], [R2.64], !P4 ;  /* 0x0110000002f97fae */ /* 0x0009f0000e101d52 */
[----:B------:R4:W-:Y:S01]  /*baa0*/  LDGSTS.E.BYPASS.LTC128B.128 [R249+0x4100], [R2.64+0x80], !P3 ;  /* 0x0410008002f97fae */ /* 0x0009e2000d901d52 */
[C---:B--2---:R-:W-:Y:S07]  /*bab0*/  HMMA.16816.F32 R28, R156.reuse, R32, RZ ;  /* 0x000000209c1c723c */ /* 0x044fee00000018ff */
[----:B------:R4:W-:Y:S01]  /*bac0*/  LDGSTS.E.BYPASS.LTC128B.128 [R249+0x7100], [R2.64+0x100], !P2 ;  /* 0x0710010002f97fae */ /* 0x0009e2000d101d52 */
[C---:B------:R-:W-:Y:S01]  /*bad0*/  HMMA.16816.F32 R32, R156.reuse, R34, RZ ;  /* 0x000000229c20723c */ /* 0x040fe200000018ff */
[C---:B---3--:R-:W-:Y:S06]  /*bae0*/  IADD3 R36, P0, R2.reuse, UR15, RZ ;  /* 0x0000000f02247c10 */ /* 0x048fec000ff1e0ff */
[----:B------:R2:W-:Y:S01]  /*baf0*/  LDGSTS.E.BYPASS.LTC128B.128 [R249+0x2100], [R38.64], !P4 ;  /* 0x0210000026f97fae */ /* 0x0005e2000e101d52 */
[C---:B------:R-:W-:Y:S07]  /*bb00*/  IADD3.X R37, R3.reuse, UR22, RZ, P0, !PT ;  /* 0x0000001603257c10 */ /* 0x040fee00087fe4ff */
[----:B------:R2:W-:Y:S01]  /*bb10*/  LDGSTS.E.BYPASS.LTC128B.128 [R249+0x5100], [R36.64], !P3 ;  /* 0x0510000024f97fae */ /* 0x0005e2000d901d52 */
[----:B----4-:R-:W-:Y:S04]  /*bb20*/  IADD3 R2, P0, R2, UR21, RZ ;  /* 0x0000001502027c10 */ /* 0x010fe8000ff1e0ff */
[----:B------:R-:W-:Y:S02]  /*bb30*/  IADD3.X R3, R3, UR23, RZ, P0, !PT ;  /* 0x0000001703037c10 */ /* 0x000fe400087fe4ff */
[----:B------:R-:W-:Y:S03]  /*bb40*/  PLOP3.LUT P0, PT, PT, PT, UP0, 0x80, 0x0 ;  /* 0x000000000000781c */ /* 0x000fe60003f0f008 */
[----:B------:R3:W-:Y:S01]  /*bb50*/  LDGSTS.E.BYPASS.LTC128B.128 [R249+0x8100], [R2.64], !P2 ;  /* 0x0810000002f97fae */ /* 0x0007e2000d101d52 */
[C---:B--2---:R-:W-:Y:S07]  /*bb60*/  HMMA.16816.F32 R36, R156.reuse, R40, RZ ;  /* 0x000000289c24723c */ /* 0x044fee00000018ff */
[----:B------:R-:W0:Y:S01]  /*bb70*/  LDGDEPBAR ;  /* 0x00000000000079af */ /* 0x000e220000000000 */
        /* <DEDUP_REMOVED lines=17> */
[----:B------:R-:W3:Y:S07]  /*bc90*/  LDSM.16.M88.4 R176, [R230+0xe100] ;  /* 0x00e10000e6b0783b */ /* 0x000eee0000000200 */
        /* <DEDUP_REMOVED lines=13> */
[----:B------:R-:W4:Y:S07]  /*bd70*/  LDSM.16.M88.4 R172, [R227+0x1000] ;  /* 0x00100000e3ac783b */ /* 0x000f2e0000000200 */
[C---:B---3--:R-:W-:Y:S08]  /*bd80*/  HMMA.16816.F32 R36, R184.reuse, R176, R36 ;  /* 0x000000b0b824723c */ /* 0x048ff00000001824 */
[C---:B------:R-:W-:Y:S01]  /*bd90*/  HMMA.16816.F32 R40, R184.reuse, R178, R40 ;  /* 0x000000b2b828723c */ /* 0x040fe20000001828 */
[----:B------:R-:W3:Y:S07]  /*bda0*/  LDSM.16.M88.4 R176, [R227+0x1800] ;  /* 0x00180000e3b0783b */ /* 0x000eee0000000200 */
[C---:B-1----:R-:W-:Y:S08]  /*bdb0*/  HMMA.16816.F32 R44, R184.reuse, R152, R44 ;  /* 0x00000098b82c723c */ /* 0x042ff0000000182c */
[----:B------:R-:W-:Y:S01]  /*bdc0*/  HMMA.16816.F32 R48, R184, R154, R48 ;  /* 0x0000009ab830723c */ /* 0x000fe20000001830 */
[----:B------:R-:W1:Y:S07]  /*bdd0*/  LDSM.16.M88.4 R152, [R227+0x2000] ;  /* 0x00200000e398783b */ /* 0x000e6e0000000200 */
[C---:B--2---:R-:W-:Y:S08]  /*bde0*/  HMMA.16816.F32 R4, R188.reuse, R164, R4 ;  /* 0x000000a4bc04723c */ /* 0x044ff00000001804 */
[C---:B------:R-:W-:Y:S01]  /*bdf0*/  HMMA.16816.F32 R8, R188.reuse, R166, R8 ;  /* 0x000000a6bc08723c */ /* 0x040fe20000001808 */
[----:B------:R-:W2:Y:S07]  /*be00*/  LDSM.16.M88.4 R164, [R227+0x2800] ;  /* 0x00280000e3a4783b */ /* 0x000eae0000000200 */
        /* <DEDUP_REMOVED lines=10> */
[C---:B------:R-:W-:Y:S01]  /*beb0*/  HMMA.16816.F32 R40, R188.reuse, R154, R40 ;  /* 0x0000009abc28723c */ /* 0x040fe20000001828 */
[----:B------:R-:W1:Y:S07]  /*bec0*/  LDSM.16.M88.4 R152, [R224+0x10900] ;  /* 0x01090000e098783b */ /* 0x000e6e0000000200 */
[C---:B--2---:R-:W-:Y:S08]  /*bed0*/  HMMA.16816.F32 R44, R188.reuse, R164, R44 ;  /* 0x000000a4bc2c723c */ /* 0x044ff0000000182c */
[----:B------:R-:W-:Y:S01]  /*bee0*/  HMMA.16816.F32 R48, R188, R166, R48 ;  /* 0x000000a6bc30723c */ /* 0x000fe20000001830 */
[----:B------:R-:W2:Y:S07]  /*bef0*/  LDSM.16.M88.4 R164, [R224+0x11100] ;  /* 0x01110000e0a4783b */ /* 0x000eae0000000200 */
[C---:B----4-:R-:W-:Y:S08]  /*bf00*/  HMMA.16816.F32 R4, R192.reuse, R168, R4 ;  /* 0x000000a8c004723c */ /* 0x050ff00000001804 */
[C---:B------:R-:W-:Y:S01]  /*bf10*/  HMMA.16816.F32 R8, R192.reuse, R170, R8 ;  /* 0x000000aac008723c */ /* 0x040fe20000001808 */
[----:B------:R-:W4:Y:S07]  /*bf20*/  LDSM.16.M88.4 R168, [R224+0x11900] ;  /* 0x01190000e0a8783b */ /* 0x000f2e0000000200 */
[C---:B------:R-:W-:Y:S08]  /*bf30*/  HMMA.16816.F32 R12, R192.reuse, R172, R12 ;  /* 0x000000acc00c723c */ /* 0x040ff0000000180c */
[C---:B------:R-:W-:Y:S01]  /*bf40*/  HMMA.16816.F32 R16, R192.reuse, R174, R16 ;  /* 0x000000aec010723c */ /* 0x040fe20000001810 */
[----:B------:R-:W4:Y:S07]  /*bf50*/  LDSM.16.M88.4 R172, [R243] ;  /* 0x00000000f3ac783b */ /* 0x000f2e0000000200 */
[C---:B---3--:R-:W-:Y:S08]  /*bf60*/  HMMA.16816.F32 R20, R192.reuse, R176, R20 ;  /* 0x000000b0c014723c */ /* 0x048ff00000001814 */
[C---:B------:R-:W-:Y:S01]  /*bf70*/  HMMA.16816.F32 R24, R192.reuse, R178, R24 ;  /* 0x000000b2c018723c */ /* 0x040fe20000001818 */
[----:B------:R-:W3:Y:S07]  /*bf80*/  LDSM.16.M88.4 R176, [R242] ;  /* 0x00000000f2b0783b */ /* 0x000eee0000000200 */
[C---:B-1----:R-:W-:Y:S08]  /*bf90*/  HMMA.16816.F32 R28, R192.reuse, R152, R28 ;  /* 0x00000098c01c723c */ /* 0x042ff0000000181c */
[C---:B------:R-:W-:Y:S01]  /*bfa0*/  HMMA.16816.F32 R32, R192.reuse, R154, R32 ;  /* 0x0000009ac020723c */ /* 0x040fe20000001820 */
[----:B------:R-:W1:Y:S07]  /*bfb0*/  LDSM.16.M88.4 R152, [R241] ;  /* 0x00000000f198783b */ /* 0x000e6e0000000200 */
[C---:B--2---:R-:W-:Y:S08]  /*bfc0*/  HMMA.16816.F32 R36, R192.reuse, R164, R36 ;  /* 0x000000a4c024723c */ /* 0x044ff00000001824 */
[C---:B------:R-:W-:Y:S01]  /*bfd0*/  HMMA.16816.F32 R40, R192.reuse, R166, R40 ;  /* 0x000000a6c028723c */ /* 0x040fe20000001828 */
[----:B------:R-:W2:Y:S07]  /*bfe0*/  LDSM.16.M88.4 R164, [R240] ;  /* 0x00000000f0a4783b */ /* 0x000eae0000000200 */
[C---:B----4-:R-:W-:Y:S08]  /*bff0*/  HMMA.16816.F32 R44, R192.reuse, R168, R44 ;  /* 0x000000a8c02c723c */ /* 0x050ff0000000182c */
[----:B------:R-:W-:Y:S01]  /*c000*/  HMMA.16816.F32 R48, R192, R170, R48 ;  /* 0x000000aac030723c */ /* 0x000fe20000001830 */
[----:B------:R-:W4:Y:S07]  /*c010*/  LDSM.16.M88.4 R168, [R239] ;  /* 0x00000000efa8783b */ /* 0x000f2e0000000200 */
[C---:B------:R-:W-:Y:S08]  /*c020*/  HMMA.16816.F32 R4, R196.reuse, R172, R4 ;  /* 0x000000acc404723c */ /* 0x040ff00000001804 */
[C---:B------:R-:W-:Y:S01]  /*c030*/  HMMA.16816.F32 R8, R196.reuse, R174, R8 ;  /* 0x000000aec408723c */ /* 0x040fe20000001808 */
[----:B------:R-:W4:Y:S07]  /*c040*/  LDSM.16.M88.4 R172, [R238] ;  /* 0x00000000eeac783b */ /* 0x000f2e0000000200 */
[C---:B---3--:R-:W-:Y:S08]  /*c050*/  HMMA.16816.F32 R12, R196.reuse, R176, R12 ;  /* 0x000000b0c40c723c */ /* 0x048ff0000000180c */
[C---:B------:R-:W-:Y:S01]  /*c060*/  HMMA.16816.F32 R16, R196.reuse, R178, R16 ;  /* 0x000000b2c410723c */ /* 0x040fe20000001810 */
[----:B------:R-:W3:Y:S07]  /*c070*/  LDSM.16.M88.4 R176, [R230+0xf100] ;  /* 0x00f10000e6b0783b */ /* 0x000eee0000000200 */
[C---:B-1----:R-:W-:Y:S08]  /*c080*/  HMMA.16816.F32 R20, R196.reuse, R152, R20 ;  /* 0x00000098c414723c */ /* 0x042ff00000001814 */
[C---:B------:R-:W-:Y:S01]  /*c090*/  HMMA.16816.F32 R24, R196.reuse, R154, R24 ;  /* 0x0000009ac418723c */ /* 0x040fe20000001818 */
        /* <DEDUP_REMOVED lines=8> */
[----:B------:R-:W-:Y:S01]  /*c120*/  HMMA.16816.F32 R48, R196, R174, R48 ;  /* 0x000000aec430723c */ /* 0x000fe20000001830 */
        /* <DEDUP_REMOVED lines=17> */
[----:B------:R-:W-:Y:S01]  /*c240*/  HMMA.16816.F32 R48, R200, R178, R48 ;  /* 0x000000b2c830723c */ /* 0x000fe20000001830 */
        /* <DEDUP_REMOVED lines=24> */
[----:B------:R-:W4:Y:S07]  /*c3d0*/  LDSM.16.M88.4 R168, [R237] ;  /* 0x00000000eda8783b */ /* 0x000f2e0000000200 */
        /* <DEDUP_REMOVED lines=10> */
[----:B------:R-:W-:Y:S01]  /*c480*/  HMMA.16816.F32 R48, R208, R166, R48 ;  /* 0x000000a6d030723c */ /* 0x000fe20000001830 */
[----:B------:R-:W2:Y:S07]  /*c490*/  LDSM.16.M88.4 R164, [R233] ;  /* 0x00000000e9a4783b */ /* 0x000eae0000000200 */
[C---:B----4-:R-:W-:Y:S08]  /*c4a0*/  HMMA.16816.F32 R4, R212.reuse, R168, R4 ;  /* 0x000000a8d404723c */ /* 0x050ff00000001804 */
[C---:B------:R-:W-:Y:S01]  /*c4b0*/  HMMA.16816.F32 R8, R212.reuse, R170, R8 ;  /* 0x000000aad408723c */ /* 0x040fe20000001808 */
[----:B------:R-:W4:Y:S07]  /*c4c0*/  LDSM.16.M88.4 R168, [R232] ;  /* 0x00000000e8a8783b */ /* 0x000f2e0000000200 */
        /* <DEDUP_REMOVED lines=13> */
[----:B------:R-:W-:Y:S01]  /*c5a0*/  HMMA.16816.F32 R48, R212, R170, R48 ;  /* 0x000000aad430723c */ /* 0x000fe20000001830 */
        /* <DEDUP_REMOVED lines=11> */
[C---:B------:R-:W-:Y:S08]  /*c660*/  HMMA.16816.F32 R32, R216.reuse, R166, R32 ;  /* 0x000000a6d820723c */ /* 0x040ff00000001820 */
[C---:B----4-:R-:W-:Y:S08]  /*c670*/  HMMA.16816.F32 R36, R216.reuse, R168, R36 ;  /* 0x000000a8d824723c */ /* 0x050ff00000001824 */
[C---:B------:R-:W-:Y:S08]  /*c680*/  HMMA.16816.F32 R40, R216.reuse, R170, R40 ;  /* 0x000000aad828723c */ /* 0x040ff00000001828 */
[C---:B------:R-:W-:Y:S08]  /*c690*/  HMMA.16816.F32 R44, R216.reuse, R172, R44 ;  /* 0x000000acd82c723c */ /* 0x040ff0000000182c */
[----:B------:R-:W-:Y:S08]  /*c6a0*/  HMMA.16816.F32 R48, R216, R174, R48 ;  /* 0x000000aed830723c */ /* 0x000ff00000001830 */
[C---:B---3--:R-:W-:Y:S08]  /*c6b0*/  HMMA.16816.F32 R4, R220.reuse, R176, R4 ;  /* 0x000000b0dc04723c */ /* 0x048ff00000001804 */
        /* <DEDUP_REMOVED lines=65> */
[----:B------:R-:W-:Y:S07]  /*cad0*/  BAR.SYNC.DEFER_BLOCKING 0x0 ;  /* 0x0000000000007b1d */ /* 0x000fee0000010000 */
[C---:B------:R-:W-:Y:S04]  /*cae0*/  HMMA.16816.F32 R40, R220.reuse, R6, R40 ;  /* 0x00000006dc28723c */ /* 0x040fe80000001828 */
[----:B------:R-:W-:Y:S02]  /*caf0*/  FMUL.FTZ R28, R28, c[0x0][0x320] ;  /* 0x0000c8001c1c7a20 */ /* 0x000fe40000410000 */
[----:B------:R-:W-:Y:S02]  /*cb00*/  FMUL.FTZ R29, R29, c[0x0][0x320] ;  /* 0x0000c8001d1d7a20 */ /* 0x000fe40000410000 */
[----:B------:R-:W-:Y:S04]  /*cb10*/  FMUL.FTZ R30, R30, c[0x0][0x320] ;  /* 0x0000c8001e1e7a20 */ /* 0x000fe80000410000 */
[----:B------:R-:W-:Y:S02]  /*cb20*/  FMUL.FTZ R31, R31, c[0x0][0x320] ;  /* 0x0000c8001f1f7a20 */ /* 0x000fe40000410000 */
[----:B------:R-:W-:Y:S02]  /*cb30*/  FMUL.FTZ R33, R33, c[0x0][0x320] ;  /* 0x0000c80021217a20 */ /* 0x000fe40000410000 */
[----:B------:R-:W-:Y:S01]  /*cb40*/  FMUL.FTZ R36, R36, c[0x0][0x320] ;  /* 0x0000c80024247a20 */ /* 0x000fe20000410000 */
[----:B------:R-:W-:Y:S01]  /*cb50*/  MUFU.TANH R250, R22 ;  /* 0x0000001600fa7308 */ /* 0x000fe20000002400 */
[----:B------:R-:W-:Y:S02]  /*cb60*/  FMUL.FTZ R37, R37, c[0x0][0x320] ;  /* 0x0000c80025257a20 */ /* 0x000fe40000410000 */
[----:B------:R-:W-:Y:S02]  /*cb70*/  FMUL.FTZ R38, R38, c[0x0][0x320] ;  /* 0x0000c80026267a20 */ /* 0x000fe40000410000 */
[----:B------:R-:W-:Y:S02]  /*cb80*/  FMUL.FTZ R39, R39, c[0x0][0x320] ;  /* 0x0000c80027277a20 */ /* 0x000fe40000410000 */
[----:B------:R-:W-:Y:S01]  /*cb90*/  FMUL.FTZ R41, R41, c[0x0][0x320] ;  /* 0x0000c80029297a20 */ /* 0x000fe20000410000 */
[C---:B-1----:R-:W-:Y:S02]  /*cba0*/  HMMA.16816.F32 R44, R220.reuse, R8, R44 ;  /* 0x00000008dc2c723c */ /* 0x042fe4000000182c */
[----:B------:R-:W-:Y:S01]  /*cbb0*/  MUFU.TANH R252, R23 ;  /* 0x0000001700fc7308 */ /* 0x000fe20000002400 */
[----:B------:R-:W-:Y:S02]  /*cbc0*/  FMUL.FTZ R42, R42, c[0x0][0x320] ;  /* 0x0000c8002a2a7a20 */ /* 0x000fe40000410000 */
[----:B------:R-:W-:Y:S02]  /*cbd0*/  FMUL.FTZ R43, R43, c[0x0][0x320] ;  /* 0x0000c8002b2b7a20 */ /* 0x000fe40000410000 */
[----:B------:R-:W-:Y:S01]  /*cbe0*/  FMUL.FTZ R34, R34, c[0x0][0x320] ;  /* 0x0000c80022227a20 */ /* 0x000fe20000410000 */
[----:B------:R-:W-:Y:S01]  /*cbf0*/  HMMA.16816.F32 R48, R220, R10, R48 ;  /* 0x0000000adc30723c */ /* 0x000fe20000001830 */
[----:B------:R-:W2:Y:S03]  /*cc00*/  LDL.64 R10, [R1+0x30] ;  /* 0x00003000010a7983 */ /* 0x000ea60000100a00 */
[----:B------:R-:W1:Y:S01]  /*cc10*/  MUFU.TANH R174, R16 ;  /* 0x0000001000ae7308 */ /* 0x000e620000002400 */
[----:B------:R-:W-:Y:S02]  /*cc20*/  FMUL.FTZ R32, R32, c[0x0][0x320] ;  /* 0x0000c80020207a20 */ /* 0x000fe40000410000 */
[----:B------:R-:W-:Y:S02]  /*cc30*/  FMUL.FTZ R35, R35, c[0x0][0x320] ;  /* 0x0000c80023237a20 */ /* 0x000fe40000410000 */
[----:B------:R-:W-:Y:S05]  /*cc40*/  FMUL.FTZ R40, R40, c[0x0][0x320] ;  /* 0x0000c80028287a20 */ /* 0x000fea0000410000 */
[----:B------:R-:W3:Y:S02]  /*cc50*/  MUFU.TANH R177, R18 ;  /* 0x0000001200b17308 */ /* 0x000ee40000002400 */
[----:B------:R-:W-:Y:S02]  /*cc60*/  FMUL.FTZ R44, R44, c[0x0][0x320] ;  /* 0x0000c8002c2c7a20 */ /* 0x000fe40000410000 */
[----:B------:R-:W-:Y:S02]  /*cc70*/  FMUL.FTZ R45, R45, c[0x0][0x320] ;  /* 0x0000c8002d2d7a20 */ /* 0x000fe40000410000 */
[----:B------:R-:W-:Y:S02]  /*cc80*/  FMUL.FTZ R46, R46, c[0x0][0x320] ;  /* 0x0000c8002e2e7a20 */ /* 0x000fe40000410000 */
[----:B------:R-:W-:Y:S02]  /*cc90*/  FMUL.FTZ R47, R47, c[0x0][0x320] ;  /* 0x0000c8002f2f7a20 */ /* 0x000fe40000410000 */
[----:B------:R-:W3:Y:S01]  /*cca0*/  MUFU.TANH R179, R19 ;  /* 0x0000001300b37308 */ /* 0x000ee20000002400 */
[----:B------:R-:W-:Y:S02]  /*ccb0*/  FMUL.FTZ R48, R48, c[0x0][0x320] ;  /* 0x0000c80030307a20 */ /* 0x000fe40000410000 */
[----:B------:R-:W-:Y:S01]  /*ccc0*/  FMUL.FTZ R49, R49, c[0x0][0x320] ;  /* 0x0000c80031317a20 */ /* 0x000fe20000410000 */
[----:B-1----:R-:W-:Y:S01]  /*ccd0*/  FMNMX.FTZ R0, R174, R0, !PT ;  /* 0x00000000ae007209 */ /* 0x002fe20007810000 */
[----:B------:R-:W-:Y:S03]  /*cce0*/  FMUL.FTZ R50, R50, c[0x0][0x320] ;  /* 0x0000c80032327a20 */ /* 0x000fe60000410000 */
[----:B------:R-:W-:Y:S02]  /*ccf0*/  FMNMX.FTZ R0, R175, R0, !PT ;  /* 0x00000000af007209 */ /* 0x000fe40007810000 */
[----:B------:R-:W1:Y:S02]  /*cd00*/  MUFU.TANH R181, R24 ;  /* 0x0000001800b57308 */ /* 0x000e640000002400 */
[----:B------:R-:W-:Y:S02]  /*cd10*/  FMNMX.FTZ R0, R183, R0, !PT ;  /* 0x00000000b7007209 */ /* 0x000fe40007810000 */
[----:B---3--:R-:W-:Y:S02]  /*cd20*/  FMNMX.FTZ R2, R177, R2, !PT ;  /* 0x00000002b1027209 */ /* 0x008fe40007810000 */
[----:B------:R-:W-:Y:S04]  /*cd30*/  FMNMX.FTZ R0, R182, R0, !PT ;  /* 0x00000000b6007209 */ /* 0x000fe80007810000 */
[----:B------:R-:W3:Y:S01]  /*cd40*/  MUFU.TANH R180, R25 ;  /* 0x0000001900b47308 */ /* 0x000ee20000002400 */
[----:B------:R-:W-:Y:S04]  /*cd50*/  FMNMX.FTZ R2, R179, R2, !PT ;  /* 0x00000002b3027209 */ /* 0x000fe80007810000 */
[----:B------:R-:W-:Y:S05]  /*cd60*/  FMNMX.FTZ R2, R250, R2, !PT ;  /* 0x00000002fa027209 */ /* 0x000fea0007810000 */
[----:B------:R-:W3:Y:S01]  /*cd70*/  MUFU.TANH R251, R26 ;  /* 0x0000001a00fb7308 */ /* 0x000ee20000002400 */
[----:B------:R-:W-:Y:S02]  /*cd80*/  FMNMX.FTZ R2, R252, R2, !PT ;  /* 0x00000002fc027209 */ /* 0x000fe40007810000 */
[----:B-1----:R-:W-:Y:S07]  /*cd90*/  FMNMX.FTZ R0, R181, R0, !PT ;  /* 0x00000000b5007209 */ /* 0x002fee0007810000 */
[----:B------:R-:W1:Y:S01]  /*cda0*/  MUFU.TANH R26, R28 ;  /* 0x0000001c001a7308 */ /* 0x000e620000002400 */
[----:B---3--:R-:W-:Y:S09]  /*cdb0*/  FMNMX.FTZ R0, R180, R0, !PT ;  /* 0x00000000b4007209 */ /* 0x008ff20007810000 */
[----:B------:R-:W3:Y:S01]  /*cdc0*/  MUFU.TANH R248, R27 ;  /* 0x0000001b00f87308 */ /* 0x000ee20000002400 */
[----:B------:R-:W-:Y:S09]  /*cdd0*/  FMNMX.FTZ R2, R251, R2, !PT ;  /* 0x00000002fb027209 */ /* 0x000ff20007810000 */
[----:B------:R3:W-:Y:S01]  /*cde0*/  MUFU.TANH R7, R48 ;  /* 0x0000003000077308 */ /* 0x0007e20000002400 */
[----:B-1----:R-:W-:Y:S09]  /*cdf0*/  FMNMX.FTZ R0, R26, R0, !PT ;  /* 0x000000001a007209 */ /* 0x002ff20007810000 */
[----:B------:R-:W1:Y:S10]  /*ce00*/  MUFU.TANH R27, R29 ;  /* 0x0000001d001b7308 */ /* 0x000e740000002400 */
[----:B------:R-:W1:Y:S01]  /*ce10*/  MUFU.TANH R246, R30 ;  /* 0x0000001e00f67308 */ /* 0x000e620000002400 */
[----:B---3--:R-:W-:Y:S04]  /*ce20*/  MOV R48, R248 ;  /* 0x000000f800307202 */ /* 0x008fe80000000f00 */
[----:B------:R-:W-:Y:S05]  /*ce30*/  FMNMX.FTZ R2, R48, R2, !PT ;  /* 0x0000000230027209 */ /* 0x000fea0007810000 */
[----:B------:R3:W-:Y:S01]  /*ce40*/  MUFU.TANH R100, R43 ;  /* 0x0000002b00647308 */ /* 0x0007e20000002400 */
[----:B-1----:R-:W-:Y:S09]  /*ce50*/  FMNMX.FTZ R0, R27, R0, !PT ;  /* 0x000000001b007209 */ /* 0x002ff20007810000 */
[----:B------:R-:W-:Y:S10]  /*ce60*/  MUFU.TANH R13, R49 ;  /* 0x00000031000d7308 */ /* 0x000ff40000002400 */
[----:B------:R-:W1:Y:S01]  /*ce70*/  MUFU.TANH R101, R33 ;  /* 0x0000002100657308 */ /* 0x000e620000002400 */
[----:B---3--:R-:W-:Y:S04]  /*ce80*/  MOV R43, R246 ;  /* 0x000000f6002b7202 */ /* 0x008fe80000000f00 */
[----:B------:R-:W-:Y:S05]  /*ce90*/  FMNMX.FTZ R2, R43, R2, !PT ;  /* 0x000000022b027209 */ /* 0x000fea0007810000 */
[----:B------:R-:W3:Y:S10]  /*cea0*/  MUFU.TANH R32, R32 ;  /* 0x0000002000207308 */ /* 0x000ef40000002400 */
[----:B------:R-:W3:Y:S01]  /*ceb0*/  MUFU.TANH R24, R31 ;  /* 0x0000001f00187308 */ /* 0x000ee20000002400 */
[----:B-1----:R-:W-:Y:S09]  /*cec0*/  MOV R49, R101 ;  /* 0x0000006500317202 */ /* 0x002ff20000000f00 */
[----:B------:R-:W1:Y:S01]  /*ced0*/  MUFU.TANH R33, R36 ;  /* 0x0000002400217308 */ /* 0x000e620000002400 */
[----:B---3--:R-:W-:Y:S04]  /*cee0*/  FMNMX.FTZ R0, R32, R0, !PT ;  /* 0x0000000020007209 */ /* 0x008fe80007810000 */
[----:B------:R-:W-:Y:S05]  /*cef0*/  FMNMX.FTZ R0, R49, R0, !PT ;  /* 0x0000000031007209 */ /* 0x000fea0007810000 */
[----:B------:R-:W3:Y:S01]  /*cf00*/  MUFU.TANH R25, R34 ;  /* 0x0000002200197308 */ /* 0x000ee20000002400 */
[----:B------:R-:W-:Y:S09]  /*cf10*/  FMNMX.FTZ R2, R24, R2, !PT ;  /* 0x0000000218027209 */ /* 0x000ff20007810000 */
[----:B------:R-:W-:Y:S01]  /*cf20*/  MUFU.TANH R231, R37 ;  /* 0x0000002500e77308 */ /* 0x000fe20000002400 */
[----:B-1----:R-:W-:Y:S09]  /*cf30*/  FMNMX.FTZ R0, R33, R0, !PT ;  /* 0x0000000021007209 */ /* 0x002ff20007810000 */
[----:B------:R-:W1:Y:S01]  /*cf40*/  MUFU.TANH R34, R35 ;  /* 0x0000002300227308 */ /* 0x000e620000002400 */
[----:B---3--:R-:W-:Y:S09]  /*cf50*/  FMNMX.FTZ R2, R25, R2, !PT ;  /* 0x0000000219027209 */ /* 0x008ff20007810000 */
[----:B------:R-:W3:Y:S10]  /*cf60*/  MUFU.TANH R247, R38 ;  /* 0x0000002600f77308 */ /* 0x000ef40000002400 */
[----:B------:R3:W3:Y:S01]  /*cf70*/  MUFU.TANH R18, R40 ;  /* 0x0000002800127308 */ /* 0x0006e20000002400 */
[----:B-1----:R-:W-:Y:S02]  /*cf80*/  FMNMX.FTZ R3, R34, R2, !PT ;  /* 0x0000000222037209 */ /* 0x002fe40007810000 */
[----:B------:R-:W-:Y:S01]  /*cf90*/  FMNMX.FTZ R2, R231, R0, !PT ;  /* 0x00000000e7027209 */ /* 0x000fe20007810000 */
[----:B------:R-:W-:Y:S01]  /*cfa0*/  FMUL.FTZ R0, R51, c[0x0][0x320] ;  /* 0x0000c80033007a20 */ /* 0x000fe20000410000 */
[----:B----4-:R-:W-:Y:S05]  /*cfb0*/  @P0 MOV R5, R15 ;  /* 0x0000000f00050202 */ /* 0x010fea0000000f00 */
[----:B------:R-:W1:Y:S01]  /*cfc0*/  MUFU.TANH R35, R41 ;  /* 0x0000002900237308 */ /* 0x000e620000002400 */
[----:B------:R-:W-:Y:S09]  /*cfd0*/  MOV R51, R231 ;  /* 0x000000e700337202 */ /* 0x000ff20000000f00 */
[----:B------:R1:W-:Y:S01]  /*cfe0*/  MUFU.TANH R153, R0 ;  /* 0x0000000000997308 */ /* 0x0003e20000002400 */
[----:B---3--:R-:W-:Y:S02]  /*cff0*/  MOV R40, R247 ;  /* 0x000000f700287202 */ /* 0x008fe40000000f00 */
[----:B------:R-:W-:Y:S02]  /*d000*/  FMNMX.FTZ R2, R18, R2, !PT ;  /* 0x0000000212027209 */ /* 0x000fe40007810000 */
[----:B------:R-:W-:Y:S05]  /*d010*/  FMNMX.FTZ R3, R40, R3, !PT ;  /* 0x0000000328037209 */ /* 0x000fea0007810000 */
[----:B------:R-:W3:Y:S10]  /*d020*/  MUFU.TANH R17, R39 ;  /* 0x0000002700117308 */ /* 0x000ef40000002400 */
[----:B------:R-:W4:Y:S01]  /*d030*/  MUFU.TANH R8, R44 ;  /* 0x0000002c00087308 */ /* 0x000f220000002400 */
[----:B-1----:R-:W-:Y:S09]  /*d040*/  FMNMX.FTZ R0, R35, R2, !PT ;  /* 0x0000000223007209 */ /* 0x002ff20007810000 */
[----:B------:R-:W1:Y:S01]  /*d050*/  MUFU.TANH R19, R42 ;  /* 0x0000002a00137308 */ /* 0x000e620000002400 */
[----:B---3--:R-:W-:Y:S09]  /*d060*/  FMNMX.FTZ R3, R17, R3, !PT ;  /* 0x0000000311037209 */ /* 0x008ff20007810000 */
[----:B------:R3:W-:Y:S01]  /*d070*/  MUFU.TANH R152, R50 ;  /* 0x0000003200987308 */ /* 0x0007e20000002400 */
[----:B----4-:R-:W-:Y:S09]  /*d080*/  FMNMX.FTZ R0, R8, R0, !PT ;  /* 0x0000000008007209 */ /* 0x010ff20007810000 */
[----:B------:R-:W4:Y:S01]  /*d090*/  MUFU.TANH R6, R45 ;  /* 0x0000002d00067308 */ /* 0x000f220000002400 */
[----:B-1----:R-:W-:Y:S09]  /*d0a0*/  FMNMX.FTZ R2, R19, R3, !PT ;  /* 0x0000000313027209 */ /* 0x002ff20007810000 */
[----:B------:R-:W1:Y:S01]  /*d0b0*/  MUFU.TANH R41, R46 ;  /* 0x0000002e00297308 */ /* 0x000e620000002400 */
[----:B---3--:R-:W-:Y:S04]  /*d0c0*/  MOV R50, R100 ;  /* 0x0000006400327202 */ /* 0x008fe80000000f00 */
[----:B------:R-:W-:Y:S05]  /*d0d0*/  FMNMX.FTZ R2, R50, R2, !PT ;  /* 0x0000000232027209 */ /* 0x000fea0007810000 */
[----:B------:R-:W3:Y:S01]  /*d0e0*/  MUFU.TANH R12, R47 ;  /* 0x0000002f000c7308 */ /* 0x000ee20000002400 */
[----:B----4-:R-:W-:Y:S04]  /*d0f0*/  FMNMX.FTZ R0, R6, R0, !PT ;  /* 0x0000000006007209 */ /* 0x010fe80007810000 */
[----:B------:R-:W-:Y:S04]  /*d100*/  FMNMX.FTZ R101, R7, R0, !PT ;  /* 0x0000000007657209 */ /* 0x000fe80007810000 */
[----:B------:R-:W-:Y:S02]  /*d110*/  FMNMX.FTZ R101, R13, R101, !PT ;  /* 0x000000650d657209 */ /* 0x000fe40007810000 */
[----:B-1----:R-:W-:Y:S03]  /*d120*/  FMNMX.FTZ R2, R41, R2, !PT ;  /* 0x0000000229027209 */ /* 0x002fe60007810000 */
[----:B------:R-:W1:Y:S01]  /*d130*/  SHFL.BFLY PT, R3, R101, 0x2, 0x1f ;  /* 0x0c401f0065037f89 */ /* 0x000e6200000e0000 */
[----:B---3--:R-:W-:Y:S04]  /*d140*/  FMNMX.FTZ R0, R12, R2, !PT ;  /* 0x000000020c007209 */ /* 0x008fe80007810000 */
[----:B------:R-:W-:Y:S04]  /*d150*/  FMNMX.FTZ R0, R152, R0, !PT ;  /* 0x0000000098007209 */ /* 0x000fe80007810000 */
[----:B------:R-:W-:Y:S05]  /*d160*/  FMNMX.FTZ R0, R153, R0, !PT ;  /* 0x0000000099007209 */ /* 0x000fea0007810000 */
[----:B------:R-:W3:Y:S01]  /*d170*/  SHFL.BFLY PT, R2, R0, 0x2, 0x1f ;  /* 0x0c401f0000027f89 */ /* 0x000ee200000e0000 */
[----:B-1----:R-:W-:Y:S07]  /*d180*/  FMNMX.FTZ R101, R101, R3, !PT ;  /* 0x0000000365657209 */ /* 0x002fee0007810000 */
[----:B------:R-:W1:Y:S01]  /*d190*/  SHFL.BFLY PT, R4, R101, 0x1, 0x1f ;  /* 0x0c201f0065047f89 */ /* 0x000e6200000e0000 */
[----:B---3--:R-:W-:Y:S07]  /*d1a0*/  FMNMX.FTZ R0, R0, R2, !PT ;  /* 0x0000000200007209 */ /* 0x008fee0007810000 */
[----:B------:R-:W3:Y:S01]  /*d1b0*/  SHFL.BFLY PT, R3, R0, 0x1, 0x1f ;  /* 0x0c201f0000037f89 */ /* 0x000ee200000e0000 */
[----:B-1----:R-:W-:Y:S02]  /*d1c0*/  FMNMX.FTZ R101, R101, R4, !PT ;  /* 0x0000000465657209 */ /* 0x002fe40007810000 */
[----:B--2---:R-:W-:Y:S03]  /*d1d0*/  @P0 MOV R4, R10 ;  /* 0x0000000a00040202 */ /* 0x004fe60000000f00 */
[C---:B------:R-:W-:Y:S01]  /*d1e0*/  FADD.FTZ R2, -R101.reuse, R102 ;  /* 0x0000006665027221 */ /* 0x040fe20000010100 */
[----:B------:R-:W-:Y:S01]  /*d1f0*/  MOV R102, R8 ;  /* 0x0000000800667202 */ /* 0x000fe20000000f00 */
[----:B------:R-:W-:Y:S01]  /*d200*/  FMUL.FTZ R154, R101, c[0x0][0x2d0] ;  /* 0x0000b400659a7a20 */ /* 0x000fe20000410000 */
[----:B---3--:R-:W-:Y:S01]  /*d210*/  FMNMX.FTZ R100, R0, R3, !PT ;  /* 0x0000000300647209 */ /* 0x008fe20007810000 */
[----:B------:R-:W-:Y:S01]  /*d220*/  FMUL.FTZ R0, R2, c[0x0][0x2d0] ;  /* 0x0000b40002007a20 */ /* 0x000fe20000410000 */
[----:B------:R-:W-:Y:S03]  /*d230*/  MOV R3, UR26 ;  /* 0x0000001a00037c02 */ /* 0x000fe60008000f00 */
[----:B------:R1:W2:Y:S02]  /*d240*/  MUFU.EX2 R2, R0 ;  /* 0x0000000000027308 */ /* 0x0002a40000000800 */
[----:B------:R-:W-:Y:S05]  /*d250*/  @P0 IMAD.WIDE.U32 R4, R3, 0x60, R4 ;  /* 0x0000006003040825 */ /* 0x000fea00078e0004 */
[----:B------:R-:W-:Y:S01]  /*d260*/  @P0 IADD3 R3, R5, UR4, RZ ;  /* 0x0000000405030c10 */ /* 0x000fe2000fffe0ff */
[--C-:B------:R-:W-:Y:S01]  /*d270*/  FFMA.FTZ R5, R166, c[0x0][0x2d0], -R154.reuse ;  /* 0x0000b400a6057a23 */ /* 0x100fe2000001089a */
[----:B------:R-:W-:Y:S01]  /*d280*/  MOV R166, R7 ;  /* 0x0000000700a67202 */ /* 0x000fe20000000f00 */
[--C-:B------:R-:W-:Y:S01]  /*d290*/  FFMA.FTZ R7, R167, c[0x0][0x2d0], -R154.reuse ;  /* 0x0000b400a7077a23 */ /* 0x100fe2000001089a */
[----:B------:R-:W-:Y:S01]  /*d2a0*/  @P0 SHF.L.U64.HI R3, R4, 0x1, R3 ;  /* 0x0000000104030819 */ /* 0x000fe20000010203 */
[----:B------:R-:W3:Y:S01]  /*d2b0*/  MUFU.EX2 R42, R5 ;  /* 0x00000005002a7308 */ /* 0x000ee20000000800 */
[----:B------:R-:W-:Y:S09]  /*d2c0*/  MOV R167, R19 ;  /* 0x0000001300a77202 */ /* 0x000ff20000000f00 */
[----:B------:R4:W-:Y:S01]  /*d2d0*/  MUFU.EX2 R246, R7 ;  /* 0x0000000700f67308 */ /* 0x0009e20000000800 */
[----:B-1----:R-:W-:Y:S01]  /*d2e0*/  FADD.FTZ R0, -R100, R103 ;  /* 0x0000006764007221 */ /* 0x002fe20000010100 */
[----:B------:R-:W-:Y:S01]  /*d2f0*/  MOV R103, R6 ;  /* 0x0000000600677202 */ /* 0x000fe20000000f00 */
[--C-:B------:R-:W-:Y:S02]  /*d300*/  FFMA.FTZ R6, R165, c[0x0][0x2d0], -R154.reuse ;  /* 0x0000b400a5067a23 */ /* 0x100fe4000001089a */
[----:B------:R-:W-:Y:S02]  /*d310*/  FMUL.FTZ R0, R0, c[0x0][0x2d0] ;  /* 0x0000b40000007a20 */ /* 0x000fe40000410000 */
[C---:B--2---:R-:W-:Y:S03]  /*d320*/  FMUL.FTZ R16, R2.reuse, R116 ;  /* 0x0000007402107220 */ /* 0x044fe60000410000 */
[----:B------:R1:W-:Y:S01]  /*d330*/  MUFU.EX2 R165, R6 ;  /* 0x0000000600a57308 */ /* 0x0003e20000000800 */
[C---:B------:R-:W-:Y:S02]  /*d340*/  FMUL.FTZ R52, R2.reuse, R52 ;  /* 0x0000003402347220 */ /* 0x040fe40000410000 */
[C---:B------:R-:W-:Y:S01]  /*d350*/  FMUL.FTZ R53, R2.reuse, R53 ;  /* 0x0000003502357220 */ /* 0x040fe20000410000 */
[----:B---3--:R-:W-:Y:S01]  /*d360*/  MOV R116, R42 ;  /* 0x0000002a00747202 */ /* 0x008fe20000000f00 */
[C---:B------:R-:W-:Y:S02]  /*d370*/  FMUL.FTZ R56, R2.reuse, R56 ;  /* 0x0000003802387220 */ /* 0x040fe40000410000 */
[C---:B------:R-:W-:Y:S02]  /*d380*/  FMUL.FTZ R57, R2.reuse, R57 ;  /* 0x0000003902397220 */ /* 0x040fe40000410000 */
[C---:B------:R-:W-:Y:S01]  /*d390*/  FMUL.FTZ R60, R2.reuse, R60 ;  /* 0x0000003c023c7220 */ /* 0x040fe20000410000 */
[----:B------:R-:W2:Y:S01]  /*d3a0*/  MUFU.EX2 R0, R0 ;  /* 0x0000000000007308 */ /* 0x000ea20000000800 */
[C---:B------:R-:W-:Y:S02]  /*d3b0*/  FMUL.FTZ R61, R2.reuse, R61 ;  /* 0x0000003d023d7220 */ /* 0x040fe40000410000 */
[----:B------:R-:W-:Y:S02]  /*d3c0*/  FMUL.FTZ R64, R2, R64 ;  /* 0x0000004002407220 */ /* 0x000fe40000410000 */
[--C-:B----4-:R-:W-:Y:S01]  /*d3d0*/  FFMA.FTZ R7, R164, c[0x0][0x2d0], -R154.reuse ;  /* 0x0000b400a4077a23 */ /* 0x110fe2000001089a */
[----:B------:R-:W-:Y:S01]  /*d3e0*/  MOV R164, R12 ;  /* 0x0000000c00a47202 */ /* 0x000fe20000000f00 */
[C---:B------:R-:W-:Y:S02]  /*d3f0*/  FMUL.FTZ R65, R2.reuse, R65 ;  /* 0x0000004102417220 */ /* 0x040fe40000410000 */
[C---:B------:R-:W-:Y:S01]  /*d400*/  FMUL.FTZ R68, R2.reuse, R68 ;  /* 0x0000004402447220 */ /* 0x040fe20000410000 */
[----:B------:R3:W-:Y:S01]  /*d410*/  MUFU.EX2 R248, R7 ;  /* 0x0000000700f87308 */ /* 0x0007e20000000800 */
[C---:B------:R-:W-:Y:S02]  /*d420*/  FMUL.FTZ R69, R2.reuse, R69 ;  /* 0x0000004502457220 */ /* 0x040fe40000410000 */
[----:B------:R-:W-:Y:S01]  /*d430*/  FMUL.FTZ R72, R2, R72 ;  /* 0x0000004802487220 */ /* 0x000fe20000410000 */
[----:B-1----:R-:W-:Y:S01]  /*d440*/  @P0 SHF.L.U32 R6, R4, 0x1, RZ ;  /* 0x0000000104060819 */ /* 0x002fe200000006ff */
[C---:B------:R-:W-:Y:S02]  /*d450*/  FMUL.FTZ R73, R2.reuse, R73 ;  /* 0x0000004902497220 */ /* 0x040fe40000410000 */
[----:B------:R-:W-:Y:S01]  /*d460*/  FMUL.FTZ R76, R2, R76 ;  /* 0x0000004c024c7220 */ /* 0x000fe20000410000 */
[----:B------:R-:W-:Y:S01]  /*d470*/  @P0 IADD3 R4, P1, R6, c[0x0][0x1c8], RZ ;  /* 0x0000720006040a10 */ /* 0x000fe20007f3e0ff */
[----:B------:R-:W-:Y:S01]  /*d480*/  FMUL.FTZ R77, R2, R77 ;  /* 0x0000004d024d7220 */ /* 0x000fe20000410000 */
[----:B------:R-:W-:Y:S01]  /*d490*/  @P0 IADD3 R8, P6, R6, 0x80, RZ ;  /* 0x0000008006080810 */ /* 0x000fe20007fde0ff */
[C---:B------:R-:W-:Y:S01]  /*d4a0*/  FMUL.FTZ R80, R2.reuse, R80 ;  /* 0x0000005002507220 */ /* 0x040fe20000410000 */
[----:B------:R-:W-:Y:S01]  /*d4b0*/  @P0 IADD3.X R5, R3, c[0x0][0x1cc], RZ, P1, !PT ;  /* 0x0000730003050a10 */ /* 0x000fe20000ffe4ff */
[----:B------:R-:W-:Y:S01]  /*d4c0*/  FMUL.FTZ R81, R2, R81 ;  /* 0x0000005102517220 */ /* 0x000fe20000410000 */
[----:B------:R-:W-:Y:S01]  /*d4d0*/  @P0 IADD3 R8, P5, R8, c[0x0][0x1c8], RZ ;  /* 0x0000720008080a10 */ /* 0x000fe20007fbe0ff */
[----:B--2---:R-:W-:Y:S01]  /*d4e0*/  FMUL.FTZ R19, R0, R119 ;  /* 0x0000007700137220 */ /* 0x004fe20000410000 */
[----:B------:R-:W-:Y:S01]  /*d4f0*/  @P0 IADD3 R6, P1, R6, 0x100, RZ ;  /* 0x0000010006060810 */ /* 0x000fe20007f3e0ff */
[----:B------:R1:W-:Y:S01]  /*d500*/  @P0 LDGSTS.E.BYPASS.LTC128B.128 [R249+0xc100], [R4.64], !P4 ;  /* 0x0c10000004f90fae */ /* 0x0003e2000e101d52 */
[--C-:B------:R-:W-:Y:S01]  /*d510*/  @P0 IADD3.X R9, RZ, c[0x0][0x1cc], R3.reuse, P5, P6 ;  /* 0x00007300ff090a10 */ /* 0x100fe20002fec403 */
[----:B------:R-:W-:Y:S01]  /*d520*/  FMUL.FTZ R54, R0, R54 ;  /* 0x0000003600367220 */ /* 0x000fe20000410000 */
[----:B------:R-:W-:Y:S01]  /*d530*/  @P0 IADD3 R6, P5, R6, c[0x0][0x1c8], RZ ;  /* 0x0000720006060a10 */ /* 0x000fe20007fbe0ff */
[C---:B------:R-:W-:Y:S01]  /*d540*/  FMUL.FTZ R55, R0.reuse, R55 ;  /* 0x0000003700377220 */ /* 0x040fe20000410000 */
[----:B------:R-:W-:Y:S01]  /*d550*/  MOV R119, R34 ;  /* 0x0000002200777202 */ /* 0x000fe20000000f00 */
[----:B------:R-:W-:Y:S01]  /*d560*/  FMUL.FTZ R34, R0, R134 ;  /* 0x0000008600227220 */ /* 0x000fe20000410000 */
[----:B---3--:R-:W-:Y:S01]  /*d570*/  @P0 IADD3.X R7, RZ, c[0x0][0x1cc], R3, P5, P1 ;  /* 0x00007300ff070a10 */ /* 0x008fe20002fe2403 */
[----:B------:R2:W-:Y:S01]  /*d580*/  @P0 LDGSTS.E.BYPASS.LTC128B.128 [R249+0xf100], [R8.64], !P3 ;  /* 0x0f10000008f90fae */ /* 0x0005e2000d901d52 */
[----:B------:R-:W-:Y:S01]  /*d590*/  FMUL.FTZ R3, R100, c[0x0][0x2d0] ;  /* 0x0000b40064037a20 */ /* 0x000fe20000410000 */
[----:B------:R-:W-:Y:S01]  /*d5a0*/  MOV R134, R49 ;  /* 0x0000003100867202 */ /* 0x000fe20000000f00 */
[----:B------:R-:W-:Y:S02]  /*d5b0*/  FMUL.FTZ R49, R2, R149 ;  /* 0x0000009502317220 */ /* 0x000fe40000410000 */
[C---:B------:R-:W-:Y:S02]  /*d5c0*/  FMUL.FTZ R58, R0.reuse, R58 ;  /* 0x0000003a003a7220 */ /* 0x040fe40000410000 */
[C---:B------:R-:W-:Y:S01]  /*d5d0*/  FMUL.FTZ R59, R0.reuse, R59 ;  /* 0x0000003b003b7220 */ /* 0x040fe20000410000 */
[----:B------:R3:W-:Y:S01]  /*d5e0*/  @P0 LDGSTS.E.BYPASS.LTC128B.128 [R249+0x12100], [R6.64], !P2 ;  /* 0x1210000006f90fae */ /* 0x0007e2000d101d52 */
[C---:B------:R-:W-:Y:S02]  /*d5f0*/  FMUL.FTZ R62, R0.reuse, R62 ;  /* 0x0000003e003e7220 */ /* 0x040fe40000410000 */
[C---:B------:R-:W-:Y:S02]  /*d600*/  FMUL.FTZ R63, R0.reuse, R63 ;  /* 0x0000003f003f7220 */ /* 0x040fe40000410000 */
[C---:B------:R-:W-:Y:S02]  /*d610*/  FMUL.FTZ R66, R0.reuse, R66 ;  /* 0x0000004200427220 */ /* 0x040fe40000410000 */
[C---:B------:R-:W-:Y:S02]  /*d620*/  FMUL.FTZ R67, R0.reuse, R67 ;  /* 0x0000004300437220 */ /* 0x040fe40000410000 */
[----:B------:R-:W-:Y:S01]  /*d630*/  FMUL.FTZ R70, R0, R70 ;  /* 0x0000004600467220 */ /* 0x000fe20000410000 */
[----:B-1----:R-:W-:Y:S01]  /*d640*/  @P0 IADD3 R4, P1, R4, UR8, RZ ;  /* 0x0000000804040c10 */ /* 0x002fe2000ff3e0ff */
[C---:B------:R-:W-:Y:S02]  /*d650*/  FMUL.FTZ R71, R0.reuse, R71 ;  /* 0x0000004700477220 */ /* 0x040fe40000410000 */
[C---:B------:R-:W-:Y:S01]  /*d660*/  FMUL.FTZ R74, R0.reuse, R74 ;  /* 0x0000004a004a7220 */ /* 0x040fe20000410000 */
[----:B------:R-:W-:Y:S01]  /*d670*/  @P0 IADD3.X R5, R5, UR7, RZ, P1, !PT ;  /* 0x0000000705050c10 */ /* 0x000fe20008ffe4ff */
[----:B------:R-:W-:Y:S01]  /*d680*/  FMUL.FTZ R75, R0, R75 ;  /* 0x0000004b004b7220 */ /* 0x000fe20000410000 */
[----:B------:R-:W-:Y:S01]  /*d690*/  @P0 IADD3 R10, P6, R4, UR8, RZ ;  /* 0x00000008040a0c10 */ /* 0x000fe2000ffde0ff */
[----:B------:R-:W-:Y:S02]  /*d6a0*/  FMUL.FTZ R78, R0, R78 ;  /* 0x0000004e004e7220 */ /* 0x000fe40000410000 */
[----:B------:R1:W-:Y:S01]  /*d6b0*/  @P0 LDGSTS.E.BYPASS.LTC128B.128 [R249+0xd100], [R4.64], !P4 ;  /* 0x0d10000004f90fae */ /* 0x0003e2000e101d52 */
[--C-:B--2---:R-:W-:Y:S01]  /*d6c0*/  FFMA.FTZ R8, R170, c[0x0][0x2d0], -R3.reuse ;  /* 0x0000b400aa087a23 */ /* 0x104fe20000010803 */
[----:B------:R-:W-:Y:S01]  /*d6d0*/  @P0 IADD3.X R11, R5, UR7, RZ, P6, !PT ;  /* 0x00000007050b0c10 */ /* 0x000fe2000b7fe4ff */
[----:B------:R-:W-:Y:S01]  /*d6e0*/  FMUL.FTZ R79, R0, R79 ;  /* 0x0000004f004f7220 */ /* 0x000fe20000410000 */
[----:B------:R-:W-:Y:S01]  /*d6f0*/  MOV R170, R41 ;  /* 0x0000002900aa7202 */ /* 0x000fe20000000f00 */
[----:B------:R2:W-:Y:S01]  /*d700*/  MUFU.EX2 R155, R8 ;  /* 0x00000008009b7308 */ /* 0x0005e20000000800 */
[----:B------:R-:W-:Y:S01]  /*d710*/  FMUL.FTZ R41, R2, R141 ;  /* 0x0000008d02297220 */ /* 0x000fe20000410000 */
[----:B---3--:R-:W-:Y:S01]  /*d720*/  @P0 IADD3 R6, P1, R4, UR14, RZ ;  /* 0x0000000e04060c10 */ /* 0x008fe2000ff3e0ff */
[----:B------:R1:W-:Y:S01]  /*d730*/  @P0 LDGSTS.E.BYPASS.LTC128B.128 [R249+0x10100], [R4.64+0x80], !P3 ;  /* 0x1010008004f90fae */ /* 0x0003e2000d901d52 */
[--C-:B------:R-:W-:Y:S01]  /*d740*/  FFMA.FTZ R7, R171, c[0x0][0x2d0], -R3.reuse ;  /* 0x0000b400ab077a23 */ /* 0x100fe20000010803 */
[----:B------:R-:W-:Y:S01]  /*d750*/  MOV R171, R13 ;  /* 0x0000000d00ab7202 */ /* 0x000fe20000000f00 */
[C---:B------:R-:W-:Y:S01]  /*d760*/  FMUL.FTZ R82, R0.reuse, R82 ;  /* 0x0000005200527220 */ /* 0x040fe20000410000 */
[----:B------:R-:W-:Y:S01]  /*d770*/  MOV R141, R43 ;  /* 0x0000002b008d7202 */ /* 0x000fe20000000f00 */
[----:B------:R-:W-:Y:S01]  /*d780*/  FMUL.FTZ R43, R0, R143 ;  /* 0x0000008f002b7220 */ /* 0x000fe20000410000 */
[----:B------:R-:W-:Y:S01]  /*d790*/  MOV R143, R48 ;  /* 0x00000030008f7202 */ /* 0x000fe20000000f00 */
[----:B------:R3:W4:Y:S01]  /*d7a0*/  MUFU.EX2 R245, R7 ;  /* 0x0000000700f57308 */ /* 0x0007220000000800 */
[----:B------:R1:W-:Y:S01]  /*d7b0*/  @P0 LDGSTS.E.BYPASS.LTC128B.128 [R249+0x13100], [R4.64+0x100], !P2 ;  /* 0x1310010004f90fae */ /* 0x0003e2000d101d52 */
[----:B------:R-:W-:Y:S02]  /*d7c0*/  FMUL.FTZ R48, R2, R148 ;  /* 0x0000009402307220 */ /* 0x000fe40000410000 */
[----:B------:R-:W-:Y:S02]  /*d7d0*/  FMUL.FTZ R83, R0, R83 ;  /* 0x0000005300537220 */ /* 0x000fe40000410000 */
[C---:B------:R-:W-:Y:S02]  /*d7e0*/  FMUL.FTZ R84, R2.reuse, R84 ;  /* 0x0000005402547220 */ /* 0x040fe40000410000 */
[----:B------:R-:W-:Y:S01]  /*d7f0*/  FMUL.FTZ R85, R2, R85 ;  /* 0x0000005502557220 */ /* 0x000fe20000410000 */
[----:B------:R4:W-:Y:S01]  /*d800*/  @P0 LDGSTS.E.BYPASS.LTC128B.128 [R249+0xe100], [R10.64], !P4 ;  /* 0x0e1000000af90fae */ /* 0x0009e2000e101d52 */
[C---:B------:R-:W-:Y:S02]  /*d810*/  FMUL.FTZ R86, R0.reuse, R86 ;  /* 0x0000005600567220 */ /* 0x040fe40000410000 */
[----:B------:R-:W-:Y:S01]  /*d820*/  FMUL.FTZ R87, R0, R87 ;  /* 0x0000005700577220 */ /* 0x000fe20000410000 */
[----:B--2---:R-:W-:Y:S01]  /*d830*/  @P0 IADD3 R8, P5, R4, UR6, RZ ;  /* 0x0000000604080c10 */ /* 0x004fe2000ffbe0ff */
[C---:B------:R-:W-:Y:S02]  /*d840*/  FMUL.FTZ R88, R2.reuse, R88 ;  /* 0x0000005802587220 */ /* 0x040fe40000410000 */
[----:B------:R-:W-:Y:S01]  /*d850*/  FMUL.FTZ R89, R2, R89 ;  /* 0x0000005902597220 */ /* 0x000fe20000410000 */
[C---:B------:R-:W-:Y:S01]  /*d860*/  @P0 IADD3.X R9, R5.reuse, UR12, RZ, P5, !PT ;  /* 0x0000000c05090c10 */ /* 0x040fe2000affe4ff */
[C---:B------:R-:W-:Y:S02]  /*d870*/  FMUL.FTZ R90, R0.reuse, R90 ;  /* 0x0000005a005a7220 */ /* 0x040fe40000410000 */
[----:B------:R-:W-:Y:S02]  /*d880*/  FMUL.FTZ R91, R0, R91 ;  /* 0x0000005b005b7220 */ /* 0x000fe40000410000 */
[----:B------:R2:W-:Y:S01]  /*d890*/  @P0 LDGSTS.E.BYPASS.LTC128B.128 [R249+0x11100], [R8.64], !P3 ;  /* 0x1110000008f90fae */ /* 0x0005e2000d901d52 */
[----:B---3--:R-:W-:Y:S01]  /*d8a0*/  @P0 IADD3.X R7, R5, UR9, RZ, P1, !PT ;  /* 0x0000000905070c10 */ /* 0x008fe20008ffe4ff */
[C---:B------:R-:W-:Y:S02]  /*d8b0*/  FMUL.FTZ R92, R2.reuse, R92 ;  /* 0x0000005c025c7220 */ /* 0x040fe40000410000 */
[----:B------:R-:W-:Y:S02]  /*d8c0*/  FMUL.FTZ R93, R2, R93 ;  /* 0x0000005d025d7220 */ /* 0x000fe40000410000 */
[--C-:B-1----:R-:W-:Y:S01]  /*d8d0*/  FFMA.FTZ R4, R168, c[0x0][0x2d0], -R3.reuse ;  /* 0x0000b400a8047a23 */ /* 0x102fe20000010803 */
[----:B------:R-:W-:Y:S01]  /*d8e0*/  MOV R168, R17 ;  /* 0x0000001100a87202 */ /* 0x000fe20000000f00 */
[----:B------:R1:W-:Y:S01]  /*d8f0*/  @P0 LDGSTS.E.BYPASS.LTC128B.128 [R249+0x14100], [R6.64], !P2 ;  /* 0x1410000006f90fae */ /* 0x0003e2000d101d52 */
[C---:B------:R-:W-:Y:S01]  /*d900*/  FMUL.FTZ R5, R2.reuse, R105 ;  /* 0x0000006902057220 */ /* 0x040fe20000410000 */
[----:B------:R3:W-:Y:S01]  /*d910*/  MUFU.EX2 R247, R4 ;  /* 0x0000000400f77308 */ /* 0x0007e20000000800 */
[----:B----4-:R-:W-:Y:S01]  /*d920*/  F2FP.PACK_AB R105, R245, R155 ;  /* 0x0000009bf569723e */ /* 0x010fe200000000ff */
[----:B------:R-:W-:Y:S01]  /*d930*/  FMUL.FTZ R17, R2, R117 ;  /* 0x0000007502117220 */ /* 0x000fe20000410000 */
[----:B------:R-:W-:Y:S01]  /*d940*/  MOV R117, R18 ;  /* 0x0000001200757202 */ /* 0x000fe20000000f00 */
[C---:B------:R-:W-:Y:S02]  /*d950*/  FMUL.FTZ R10, R0.reuse, R110 ;  /* 0x0000006e000a7220 */ /* 0x040fe40000410000 */
[----:B------:R-:W4:Y:S01]  /*d960*/  LDSM.16.MT88.4 R12, [R225+0x100] ;  /* 0x00010000e10c783b */ /* 0x000f220000004200 */
[C---:B------:R-:W-:Y:S02]  /*d970*/  FMUL.FTZ R11, R0.reuse, R111 ;  /* 0x0000006f000b7220 */ /* 0x040fe40000410000 */
[C---:B------:R-:W-:Y:S01]  /*d980*/  FMUL.FTZ R18, R0.reuse, R118 ;  /* 0x0000007600127220 */ /* 0x040fe20000410000 */
[----:B------:R-:W-:Y:S01]  /*d990*/  MOV R118, R35 ;  /* 0x0000002300767202 */ /* 0x000fe20000000f00 */
[C---:B------:R-:W-:Y:S02]  /*d9a0*/  FMUL.FTZ R35, R0.reuse, R135 ;  /* 0x0000008700237220 */ /* 0x040fe40000410000 */
[C---:B------:R-:W-:Y:S01]  /*d9b0*/  FMUL.FTZ R94, R0.reuse, R94 ;  /* 0x0000005e005e7220 */ /* 0x040fe20000410000 */
[----:B------:R-:W4:Y:S01]  /*d9c0*/  LDSM.16.MT88.4 R20, [R226+0x100] ;  /* 0x00010000e214783b */ /* 0x000f220000004200 */
[----:B------:R-:W-:Y:S02]  /*d9d0*/  FMUL.FTZ R95, R0, R95 ;  /* 0x0000005f005f7220 */ /* 0x000fe40000410000 */
[C---:B--2---:R-:W-:Y:S02]  /*d9e0*/  FMUL.FTZ R8, R2.reuse, R108 ;  /* 0x0000006c02087220 */ /* 0x044fe40000410000 */
[C---:B------:R-:W-:Y:S02]  /*d9f0*/  FMUL.FTZ R9, R2.reuse, R109 ;  /* 0x0000006d02097220 */ /* 0x040fe40000410000 */
[C---:B------:R-:W-:Y:S01]  /*da00*/  FMUL.FTZ R96, R2.reuse, R96 ;  /* 0x0000006002607220 */ /* 0x040fe20000410000 */
[----:B------:R-:W2:Y:S01]  /*da10*/  LDSM.16.MT88.4 R28, [R229+0x100] ;  /* 0x00010000e51c783b */ /* 0x000ea20000004200 */
[----:B------:R-:W-:Y:S02]  /*da20*/  FMUL.FTZ R97, R2, R97 ;  /* 0x0000006102617220 */ /* 0x000fe40000410000 */
[--C-:B---3--:R-:W-:Y:S01]  /*da30*/  FFMA.FTZ R4, R169, c[0x0][0x2d0], -R3.reuse ;  /* 0x0000b400a9047a23 */ /* 0x108fe20000010803 */
[----:B------:R-:W-:Y:S01]  /*da40*/  MOV R169, R40 ;  /* 0x0000002800a97202 */ /* 0x000fe20000000f00 */
[----:B-1----:R-:W-:Y:S01]  /*da50*/  FMUL.FTZ R6, R0, R106 ;  /* 0x0000006a00067220 */ /* 0x002fe20000410000 */
[----:B------:R-:W-:Y:S01]  /*da60*/  F2FP.PACK_AB R106, R248, R246 ;  /* 0x000000f6f86a723e */ /* 0x000fe200000000ff */
[----:B------:R-:W1:Y:S01]  /*da70*/  MUFU.EX2 R231, R4 ;  /* 0x0000000400e77308 */ /* 0x000e620000000800 */
[----:B------:R-:W-:Y:S01]  /*da80*/  FMUL.FTZ R7, R0, R107 ;  /* 0x0000006b00077220 */ /* 0x000fe20000410000 */
[----:B------:R-:W3:Y:S01]  /*da90*/  LDSM.16.MT88.4 R36, [R228+0x100] ;  /* 0x00010000e424783b */ /* 0x000ee20000004200 */
[----:B------:R-:W-:Y:S02]  /*daa0*/  FMUL.FTZ R40, R2, R140 ;  /* 0x0000008c02287220 */ /* 0x000fe40000410000 */
[C---:B------:R-:W-:Y:S02]  /*dab0*/  FMUL.FTZ R98, R0.reuse, R98 ;  /* 0x0000006200627220 */ /* 0x040fe40000410000 */
[----:B------:R-:W-:Y:S02]  /*dac0*/  FMUL.FTZ R99, R0, R99 ;  /* 0x0000006300637220 */ /* 0x000fe40000410000 */
[--C-:B------:R-:W-:Y:S01]  /*dad0*/  FFMA.FTZ R103, R103, c[0x0][0x2d0], -R154.reuse ;  /* 0x0000b40067677a23 */ /* 0x100fe2000001089a */
[----:B------:R-:W2:Y:S01]  /*dae0*/  LDSM.16.MT88.4 R44, [R225+0x3100] ;  /* 0x00310000e12c783b */ /* 0x000ea20000004200 */
[--C-:B------:R-:W-:Y:S07]  /*daf0*/  FFMA.FTZ R152, R152, c[0x0][0x2d0], -R3.reuse ;  /* 0x0000b40098987a23 */ /* 0x100fee0000010803 */
[----:B------:R-:W2:Y:S01]  /*db00*/  LDSM.16.MT88.4 R108, [R226+0x3100] ;  /* 0x00310000e26c783b */ /* 0x000ea20000004200 */
[----:B-1----:R-:W-:Y:S01]  /*db10*/  F2FP.PACK_AB R107, R231, R247 ;  /* 0x000000f7e76b723e */ /* 0x002fe200000000ff */
[----:B------:R-:W-:Y:S01]  /*db20*/  FMUL.FTZ R4, R2, R104 ;  /* 0x0000006802047220 */ /* 0x000fe20000410000 */
[----:B------:R-:W-:Y:S05]  /*db30*/  F2FP.PACK_AB R104, R42, R165 ;  /* 0x000000a52a68723e */ /* 0x000fea00000000ff */
[----:B------:R-:W0:Y:S01]  /*db40*/  LDGDEPBAR ;  /* 0x00000000000079af */ /* 0x000e220000000000 */
[----:B------:R-:W-:Y:S01]  /*db50*/  FMUL.FTZ R42, R0, R142 ;  /* 0x0000008e002a7220 */ /* 0x000fe20000410000 */
[C---:B----4-:R-:W-:Y:S07]  /*db60*/  HMMA.16816.F32 R4, R104.reuse, R12, R4 ;  /* 0x0000000c6804723c */ /* 0x050fee0000001804 */
[C---:B------:R-:W-:Y:S01]  /*db70*/  FMUL.FTZ R12, R2.reuse, R112 ;  /* 0x00000070020c7220 */ /* 0x040fe20000410000 */
[C---:B------:R-:W-:Y:S04]  /*db80*/  HMMA.16816.F32 R8, R104.reuse, R14, R8 ;  /* 0x0000000e6808723c */ /* 0x040fe80000001808 */
[----:B------:R-:W-:Y:S03]  /*db90*/  FMUL.FTZ R13, R2, R113 ;  /* 0x00000071020d7220 */ /* 0x000fe60000410000 */
[C---:B------:R-:W-:Y:S02]  /*dba0*/  FMUL.FTZ R14, R0.reuse, R114 ;  /* 0x00000072000e7220 */ /* 0x040fe40000410000 */
[----:B------:R-:W-:Y:S02]  /*dbb0*/  FMUL.FTZ R15, R0, R115 ;  /* 0x00000073000f7220 */ /* 0x000fe40000410000 */
[----:B------:R-:W1:Y:S05]  /*dbc0*/  LDSM.16.MT88.4 R112, [R229+0x3100] ;  /* 0x00310000e570783b */ /* 0x000e6a0000004200 */
[C---:B------:R-:W-:Y:S07]  /*dbd0*/  HMMA.16816.F32 R12, R104.reuse, R20, R12 ;  /* 0x00000014680c723c */ /* 0x040fee000000180c */
[C---:B------:R-:W-:Y:S01]  /*dbe0*/  FMUL.FTZ R20, R2.reuse, R120 ;  /* 0x0000007802147220 */ /* 0x040fe20000410000 */
[C---:B------:R-:W-:Y:S04]  /*dbf0*/  HMMA.16816.F32 R16, R104.reuse, R22, R16 ;  /* 0x000000166810723c */ /* 0x040fe80000001810 */
[C---:B------:R-:W-:Y:S01]  /*dc00*/  FMUL.FTZ R21, R2.reuse, R121 ;  /* 0x0000007902157220 */ /* 0x040fe20000410000 */
[----:B------:R-:W-:Y:S01]  /*dc10*/  MOV R121, R32 ;  /* 0x0000002000797202 */ /* 0x000fe20000000f00 */
[----:B------:R-:W-:Y:S01]  /*dc20*/  FMUL.FTZ R32, R2, R132 ;  /* 0x0000008402207220 */ /* 0x000fe20000410000 */
[----:B------:R-:W-:Y:S01]  /*dc30*/  MOV R120, R33 ;  /* 0x0000002100787202 */ /* 0x000fe20000000f00 */
[C---:B------:R-:W-:Y:S01]  /*dc40*/  FMUL.FTZ R22, R0.reuse, R122 ;  /* 0x0000007a00167220 */ /* 0x040fe20000410000 */
[----:B------:R-:W-:Y:S03]  /*dc50*/  MOV R122, R27 ;  /* 0x0000001b007a7202 */ /* 0x000fe60000000f00 */
[----:B------:R-:W-:Y:S01]  /*dc60*/  FMUL.FTZ R23, R0, R123 ;  /* 0x0000007b00177220 */ /* 0x000fe20000410000 */
[----:B------:R-:W-:Y:S01]  /*dc70*/  MOV R123, R24 ;  /* 0x00000018007b7202 */ /* 0x000fe20000000f00 */
[C---:B------:R-:W-:Y:S01]  /*dc80*/  FMUL.FTZ R33, R2.reuse, R133 ;  /* 0x0000008502217220 */ /* 0x040fe20000410000 */
[----:B------:R-:W-:Y:S01]  /*dc90*/  MOV R133, R121 ;  /* 0x0000007900857202 */ /* 0x000fe20000000f00 */
[----:B------:R-:W-:Y:S01]  /*dca0*/  FMUL.FTZ R24, R2, R124 ;  /* 0x0000007c02187220 */ /* 0x000fe20000410000 */
[----:B------:R-:W-:Y:S01]  /*dcb0*/  MOV R121, R102 ;  /* 0x0000006600797202 */ /* 0x000fe20000000f00 */
[--C-:B------:R-:W-:Y:S01]  /*dcc0*/  FFMA.FTZ R102, R172, c[0x0][0x2d0], -R154.reuse ;  /* 0x0000b400ac667a23 */ /* 0x100fe2000001089a */
[C---:B--2---:R-:W-:Y:S03]  /*dcd0*/  HMMA.16816.F32 R20, R104.reuse, R28, R20 ;  /* 0x0000001c6814723c */ /* 0x044fe60000001814 */
[----:B------:R-:W-:Y:S01]  /*dce0*/  MOV R124, R25 ;  /* 0x00000019007c7202 */ /* 0x000fe20000000f00 */
[----:B------:R-:W-:Y:S01]  /*dcf0*/  FMUL.FTZ R25, R2, R125 ;  /* 0x0000007d02197220 */ /* 0x000fe20000410000 */
[----:B------:R-:W-:Y:S01]  /*dd00*/  MOV R125, R26 ;  /* 0x0000001a007d7202 */ /* 0x000fe20000000f00 */
[C---:B------:R-:W-:Y:S01]  /*dd10*/  FMUL.FTZ R26, R0.reuse, R126 ;  /* 0x0000007e001a7220 */ /* 0x040fe20000410000 */
[----:B------:R-:W-:Y:S01]  /*dd20*/  MOV R140, R123 ;  /* 0x0000007b008c7202 */ /* 0x000fe20000000f00 */
[----:B------:R-:W-:Y:S01]  /*dd30*/  FMUL.FTZ R27, R0, R127 ;  /* 0x0000007f001b7220 */ /* 0x000fe20000410000 */
[----:B------:R-:W-:Y:S03]  /*dd40*/  MOV R127, R119 ;  /* 0x00000077007f7202 */ /* 0x000fe60000000f00 */
[C---:B------:R-:W-:Y:S01]  /*dd50*/  FMUL.FTZ R29, R2.reuse, R129 ;  /* 0x00000081021d7220 */ /* 0x040fe20000410000 */
[----:B------:R-:W-:Y:S01]  /*dd60*/  MOV R123, R117 ;  /* 0x00000075007b7202 */ /* 0x000fe20000000f00 */
[----:B------:R2:W-:Y:S01]  /*dd70*/  MUFU.EX2 R129, R102 ;  /* 0x0000006600817308 */ /* 0x0005e20000000800 */
[C---:B------:R-:W-:Y:S03]  /*dd80*/  HMMA.16816.F32 R24, R104.reuse, R30, R24 ;  /* 0x0000001e6818723c */ /* 0x040fe60000001818 */
[----:B------:R-:W-:Y:S01]  /*dd90*/  FMUL.FTZ R28, R2, R128 ;  /* 0x00000080021c7220 */ /* 0x000fe20000410000 */
[----:B------:R-:W-:Y:S02]  /*dda0*/  MOV R128, R124 ;  /* 0x0000007c00807202 */ /* 0x000fe40000000f00 */
[----:B------:R-:W-:Y:S01]  /*ddb0*/  MOV R124, R116 ;  /* 0x00000074007c7202 */ /* 0x000fe20000000f00 */
[C---:B------:R-:W-:Y:S01]  /*ddc0*/  FMUL.FTZ R30, R0.reuse, R130 ;  /* 0x00000082001e7220 */ /* 0x040fe20000410000 */
[----:B------:R-:W-:Y:S01]  /*ddd0*/  MOV R135, R122 ;  /* 0x0000007a00877202 */ /* 0x000fe20000000f00 */
[----:B------:R-:W-:Y:S03]  /*dde0*/  FMUL.FTZ R31, R0, R131 ;  /* 0x00000083001f7220 */ /* 0x000fe60000410000 */
[----:B------:R-:W-:Y:S02]  /*ddf0*/  MOV R122, R118 ;  /* 0x00000076007a7202 */ /* 0x000fe40000000f00 */
[----:B------:R-:W4:Y:S01]  /*de00*/  LDSM.16.MT88.4 R116, [R228+0x3100] ;  /* 0x00310000e474783b */ /* 0x000f220000004200 */
[----:B------:R-:W-:Y:S01]  /*de10*/  MOV R142, R125 ;  /* 0x0000007d008e7202 */ /* 0x000fe20000000f00 */
[C---:B---3--:R-:W-:Y:S03]  /*de20*/  HMMA.16816.F32 R28, R104.reuse, R36, R28 ;  /* 0x00000024681c723c */ /* 0x048fe6000000181c */
[----:B------:R-:W-:Y:S02]  /*de30*/  MOV R126, R120 ;  /* 0x00000078007e7202 */ /* 0x000fe40000000f00 */
[----:B------:R-:W-:Y:S01]  /*de40*/  MOV R120, R171 ;  /* 0x000000ab00787202 */ /* 0x000fe20000000f00 */
[--C-:B--2---:R-:W-:Y:S02]  /*de50*/  FFMA.FTZ R102, R173, c[0x0][0x2d0], -R154.reuse ;  /* 0x0000b400ad667a23 */ /* 0x104fe4000001089a */
[C---:B------:R-:W-:Y:S04]  /*de60*/  HMMA.16816.F32 R32, R104.reuse, R38, R32 ;  /* 0x000000266820723c */ /* 0x040fe80000001820 */
[----:B------:R-:W-:Y:S01]  /*de70*/  FMUL.FTZ R36, R2, R136 ;  /* 0x0000008802247220 */ /* 0x000fe20000410000 */
[----:B------:R-:W-:Y:S01]  /*de80*/  MOV R125, R51 ;  /* 0x00000033007d7202 */ /* 0x000fe20000000f00 */
[----:B------:R2:W3:Y:S01]  /*de90*/  MUFU.EX2 R136, R102 ;  /* 0x0000006600887308 */ /* 0x0004e20000000800 */
[----:B------:R-:W-:Y:S01]  /*dea0*/  FMUL.FTZ R39, R0, R139 ;  /* 0x0000008b00277220 */ /* 0x000fe20000410000 */
[----:B------:R-:W-:Y:S01]  /*deb0*/  MOV R171, R166 ;  /* 0x000000a600ab7202 */ /* 0x000fe20000000f00 */
[----:B------:R-:W-:Y:S03]  /*dec0*/  FMUL.FTZ R37, R2, R137 ;  /* 0x0000008902257220 */ /* 0x000fe60000410000 */
[C---:B------:R-:W-:Y:S01]  /*ded0*/  FMUL.FTZ R38, R0.reuse, R138 ;  /* 0x0000008a00267220 */ /* 0x040fe20000410000 */
[----:B------:R-:W-:Y:S01]  /*dee0*/  MOV R166, R50 ;  /* 0x0000003200a67202 */ /* 0x000fe20000000f00 */
[C---:B------:R-:W-:Y:S02]  /*def0*/  FMUL.FTZ R50, R0.reuse, R150 ;  /* 0x0000009600327220 */ /* 0x040fe40000410000 */
[----:B------:R-:W-:Y:S02]  /*df00*/  FMUL.FTZ R51, R0, R151 ;  /* 0x0000009700337220 */ /* 0x000fe40000410000 */
[----:B------:R-:W-:Y:S01]  /*df10*/  LDSM.16.MT88.4 R148, [R226+0x5900] ;  /* 0x00590000e294783b */ /* 0x000fe20000004200 */
[C---:B------:R-:W-:Y:S03]  /*df20*/  HMMA.16816.F32 R36, R104.reuse, R44, R36 ;  /* 0x0000002c6824723c */ /* 0x040fe60000001824 */
[--C-:B------:R-:W-:Y:S04]  /*df30*/  FFMA.FTZ R171, R171, c[0x0][0x2d0], -R154.reuse ;  /* 0x0000b400abab7a23 */ /* 0x100fe8000001089a */
[----:B------:R-:W-:Y:S01]  /*df40*/  FMUL.FTZ R44, R2, R144 ;  /* 0x00000090022c7220 */ /* 0x000fe20000410000 */
[C---:B------:R-:W-:Y:S01]  /*df50*/  HMMA.16816.F32 R40, R104.reuse, R46, R40 ;  /* 0x0000002e6828723c */ /* 0x040fe20000001828 */
[----:B------:R-:W-:Y:S03]  /*df60*/  MUFU.EX2 R171, R171 ;  /* 0x000000ab00ab7308 */ /* 0x000fe60000000800 */
[--C-:B--2---:R-:W-:Y:S02]  /*df70*/  FFMA.FTZ R102, R174, c[0x0][0x2d0], -R154.reuse ;  /* 0x0000b400ae667a23 */ /* 0x104fe4000001089a */
[----:B------:R-:W-:Y:S02]  /*df80*/  FMUL.FTZ R45, R2, R145 ;  /* 0x00000091022d7220 */ /* 0x000fe40000410000 */
[C---:B------:R-:W-:Y:S01]  /*df90*/  FMUL.FTZ R47, R0.reuse, R147 ;  /* 0x00000093002f7220 */ /* 0x040fe20000410000 */
[----:B------:R-:W-:Y:S02]  /*dfa0*/  MOV R147, R252 ;  /* 0x000000fc00937202 */ /* 0x000fe40000000f00 */
[----:B------:R2:W-:Y:S01]  /*dfb0*/  MUFU.EX2 R139, R102 ;  /* 0x00000066008b7308 */ /* 0x0005e20000000800 */
[----:B------:R-:W-:Y:S07]  /*dfc0*/  FMUL.FTZ R46, R0, R146 ;  /* 0x00000092002e7220 */ /* 0x000fee0000410000 */
[C---:B------:R-:W-:Y:S08]  /*dfd0*/  HMMA.16816.F32 R44, R104.reuse, R108, R44 ;  /* 0x0000006c682c723c */ /* 0x040ff0000000182c */
[C---:B------:R-:W-:Y:S01]  /*dfe0*/  HMMA.16816.F32 R48, R104.reuse, R110, R48 ;  /* 0x0000006e6830723c */ /* 0x040fe20000001830 */
[----:B------:R-:W3:Y:S07]  /*dff0*/  LDSM.16.MT88.4 R108, [R225+0x6100] ;  /* 0x00610000e16c783b */ /* 0x000eee0000004200 */
[C---:B-1----:R-:W-:Y:S04]  /*e000*/  HMMA.16816.F32 R52, R104.reuse, R112, R52 ;  /* 0x000000706834723c */ /* 0x042fe80000001834 */
[--C-:B--2---:R-:W-:Y:S04]  /*e010*/  FFMA.FTZ R102, R175, c[0x0][0x2d0], -R154.reuse ;  /* 0x0000b400af667a23 */ /* 0x104fe8000001089a */
[C---:B------:R-:W-:Y:S01]  /*e020*/  HMMA.16816.F32 R56, R104.reuse, R114, R56 ;  /* 0x000000726838723c */ /* 0x040fe20000001838 */
[----:B------:R1:W2:Y:S01]  /*e030*/  MUFU.EX2 R137, R102 ;  /* 0x0000006600897308 */ /* 0x0002a20000000800 */
[----:B------:R-:W2:Y:S06]  /*e040*/  LDSM.16.MT88.4 R112, [R226+0x6100] ;  /* 0x00610000e270783b */ /* 0x000eac0000004200 */
[C---:B----4-:R-:W-:Y:S08]  /*e050*/  HMMA.16816.F32 R60, R104.reuse, R116, R60 ;  /* 0x00000074683c723c */ /* 0x050ff0000000183c */
[C---:B------:R-:W-:Y:S01]  /*e060*/  HMMA.16816.F32 R64, R104.reuse, R118, R64 ;  /* 0x000000766840723c */ /* 0x040fe20000001840 */
[----:B------:R-:W4:Y:S07]  /*e070*/  LDSM.16.MT88.4 R116, [R229+0x6100] ;  /* 0x00610000e574783b */ /* 0x000f2e0000004200 */
[C---:B---3--:R-:W-:Y:S04]  /*e080*/  HMMA.16816.F32 R68, R104.reuse, R108, R68 ;  /* 0x0000006c6844723c */ /* 0x048fe80000001844 */
[--C-:B-1----:R-:W-:Y:S02]  /*e090*/  FFMA.FTZ R102, R176, c[0x0][0x2d0], -R3.reuse ;  /* 0x0000b400b0667a23 */ /* 0x102fe40000010803 */
[----:B------:R-:W-:Y:S02]  /*e0a0*/  MUFU.EX2 R176, R103 ;  /* 0x0000006700b07308 */ /* 0x000fe40000000800 */
[C---:B------:R-:W-:Y:S01]  /*e0b0*/  HMMA.16816.F32 R72, R104.reuse, R110, R72 ;  /* 0x0000006e6848723c */ /* 0x040fe20000001848 */
[----:B------:R-:W1:Y:S07]  /*e0c0*/  LDSM.16.MT88.4 R108, [R228+0x6100] ;  /* 0x00610000e46c783b */ /* 0x000e6e0000004200 */
[----:B------:R3:W-:Y:S01]  /*e0d0*/  MUFU.EX2 R132, R102 ;  /* 0x0000006600847308 */ /* 0x0007e20000000800 */
[C---:B--2---:R-:W-:Y:S08]  /*e0e0*/  HMMA.16816.F32 R76, R104.reuse, R112, R76 ;  /* 0x00000070684c723c */ /* 0x044ff0000000184c */
[C---:B------:R-:W-:Y:S01]  /*e0f0*/  HMMA.16816.F32 R80, R104.reuse, R114, R80 ;  /* 0x000000726850723c */ /* 0x040fe20000001850 */
[----:B------:R-:W2:Y:S01]  /*e100*/  LDSM.16.MT88.4 R112, [R225+0x900] ;  /* 0x00090000e170783b */ /* 0x000ea20000004200 */
[----:B------:R-:W-:Y:S06]  /*e110*/  MUFU.EX2 R103, R152 ;  /* 0x0000009800677308 */ /* 0x000fec0000000800 */
[C---:B----4-:R-:W-:Y:S04]  /*e120*/  HMMA.16816.F32 R84, R104.reuse, R116, R84 ;  /* 0x000000746854723c */ /* 0x050fe80000001854 */
[--C-:B---3--:R-:W-:Y:S04]  /*e130*/  FFMA.FTZ R102, R178, c[0x0][0x2d0], -R3.reuse ;  /* 0x0000b400b2667a23 */ /* 0x108fe80000010803 */
[C---:B------:R-:W-:Y:S01]  /*e140*/  HMMA.16816.F32 R88, R104.reuse, R118, R88 ;  /* 0x000000766858723c */ /* 0x040fe20000001858 */
[----:B------:R-:W3:Y:S01]  /*e150*/  LDSM.16.MT88.4 R116, [R226+0x900] ;  /* 0x00090000e274783b */ /* 0x000ee20000004200 */
[----:B------:R4:W2:Y:S06]  /*e160*/  MUFU.EX2 R144, R102 ;  /* 0x0000006600907308 */ /* 0x0008ac0000000800 */
[C---:B-1----:R-:W-:Y:S08]  /*e170*/  HMMA.16816.F32 R92, R104.reuse, R108, R92 ;  /* 0x0000006c685c723c */ /* 0x042ff0000000185c */
[----:B------:R-:W-:Y:S01]  /*e180*/  HMMA.16816.F32 R96, R104, R110, R96 ;  /* 0x0000006e6860723c */ /* 0x000fe20000001860 */
[----:B------:R-:W1:Y:S06]  /*e190*/  LDSM.16.MT88.4 R108, [R229+0x900] ;  /* 0x00090000e56c783b */ /* 0x000e6c0000004200 */
[----:B------:R-:W-:Y:S02]  /*e1a0*/  F2FP.PACK_AB R104, R136, R129 ;  /* 0x000000818868723e */ /* 0x000fe400000000ff */
[----:B------:R-:W-:Y:S03]  /*e1b0*/  F2FP.PACK_AB R106, R137, R139 ;  /* 0x0000008b896a723e */ /* 0x000fe600000000ff */
[--C-:B----4-:R-:W-:Y:S01]  /*e1c0*/  FFMA.FTZ R102, R177, c[0x0][0x2d0], -R3.reuse ;  /* 0x0000b400b1667a23 */ /* 0x110fe20000010803 */
[----:B--2---:R-:W-:Y:S03]  /*e1d0*/  F2FP.PACK_AB R105, R144, R132 ;  /* 0x000000849069723e */ /* 0x004fe600000000ff */
[----:B------:R2:W-:Y:S02]  /*e1e0*/  MUFU.EX2 R138, R102 ;  /* 0x00000066008a7308 */ /* 0x0005e40000000800 */
[--C-:B--2---:R-:W-:Y:S08]  /*e1f0*/  FFMA.FTZ R102, R179, c[0x0][0x2d0], -R3.reuse ;  /* 0x0000b400b3667a23 */ /* 0x104ff00000010803 */
[----:B------:R2:W4:Y:S02]  /*e200*/  MUFU.EX2 R252, R102 ;  /* 0x0000006600fc7308 */ /* 0x0005240000000800 */
[--C-:B--2---:R-:W-:Y:S01]  /*e210*/  FFMA.FTZ R102, R183, c[0x0][0x2d0], -R154.reuse ;  /* 0x0000b400b7667a23 */ /* 0x104fe2000001089a */
[----:B----4-:R-:W-:Y:S07]  /*e220*/  F2FP.PACK_AB R107, R252, R138 ;  /* 0x0000008afc6b723e */ /* 0x010fee00000000ff */
[----:B------:R2:W-:Y:S01]  /*e230*/  MUFU.EX2 R146, R102 ;  /* 0x0000006600927308 */ /* 0x0005e20000000800 */
[C---:B------:R-:W-:Y:S08]  /*e240*/  HMMA.16816.F32 R4, R104.reuse, R112, R4 ;  /* 0x000000706804723c */ /* 0x040ff00000001804 */
[C---:B------:R-:W-:Y:S01]  /*e250*/  HMMA.16816.F32 R8, R104.reuse, R114, R8 ;  /* 0x000000726808723c */ /* 0x040fe20000001808 */
[----:B------:R-:W4:Y:S07]  /*e260*/  LDSM.16.MT88.4 R112, [R228+0x900] ;  /* 0x00090000e470783b */ /* 0x000f2e0000004200 */
[C---:B---3--:R-:W-:Y:S04]  /*e270*/  HMMA.16816.F32 R12, R104.reuse, R116, R12 ;  /* 0x00000074680c723c */ /* 0x048fe8000000180c */
[--C-:B--2---:R-:W-:Y:S04]  /*e280*/  FFMA.FTZ R102, R182, c[0x0][0x2d0], -R154.reuse ;  /* 0x0000b400b6667a23 */ /* 0x104fe8000001089a */
[C---:B------:R-:W-:Y:S01]  /*e290*/  HMMA.16816.F32 R16, R104.reuse, R118, R16 ;  /* 0x000000766810723c */ /* 0x040fe20000001810 */
[----:B------:R2:W3:Y:S01]  /*e2a0*/  MUFU.EX2 R145, R102 ;  /* 0x0000006600917308 */ /* 0x0004e20000000800 */
        /* <DEDUP_REMOVED lines=16> */
[----:B------:R-:W2:Y:S07]  /*e3b0*/  LDSM.16.MT88.4 R108, [R225+0x6900] ;  /* 0x00690000e16c783b */ /* 0x000eae0000004200 */
[C---:B----4-:R-:W-:Y:S08]  /*e3c0*/  HMMA.16816.F32 R52, R104.reuse, R112, R52 ;  /* 0x000000706834723c */ /* 0x050ff00000001834 */
[C---:B------:R-:W-:Y:S01]  /*e3d0*/  HMMA.16816.F32 R56, R104.reuse, R114, R56 ;  /* 0x000000726838723c */ /* 0x040fe20000001838 */
[----:B------:R-:W4:Y:S03]  /*e3e0*/  LDSM.16.MT88.4 R112, [R226+0x6900] ;  /* 0x00690000e270783b */ /* 0x000f260000004200 */
[--C-:B-1----:R-:W-:Y:S04]  /*e3f0*/  FFMA.FTZ R102, R250, c[0x0][0x2d0], -R3.reuse ;  /* 0x0000b400fa667a23 */ /* 0x102fe80000010803 */
[----:B------:R1:W-:Y:S01]  /*e400*/  MUFU.EX2 R181, R102 ;  /* 0x0000006600b57308 */ /* 0x0003e20000000800 */
[C---:B---3--:R-:W-:Y:S08]  /*e410*/  HMMA.16816.F32 R60, R104.reuse, R116, R60 ;  /* 0x00000074683c723c */ /* 0x048ff0000000183c */
[C---:B------:R-:W-:Y:S01]  /*e420*/  HMMA.16816.F32 R64, R104.reuse, R118, R64 ;  /* 0x000000766840723c */ /* 0x040fe20000001840 */
[----:B------:R-:W3:Y:S07]  /*e430*/  LDSM.16.MT88.4 R116, [R229+0x6900] ;  /* 0x00690000e574783b */ /* 0x000eee0000004200 */
[C---:B--2---:R-:W-:Y:S04]  /*e440*/  HMMA.16816.F32 R68, R104.reuse, R108, R68 ;  /* 0x0000006c6844723c */ /* 0x044fe80000001844 */
[--C-:B-1----:R-:W-:Y:S04]  /*e450*/  FFMA.FTZ R102, R147, c[0x0][0x2d0], -R3.reuse ;  /* 0x0000b40093667a23 */ /* 0x102fe80000010803 */
[C---:B------:R-:W-:Y:S01]  /*e460*/  HMMA.16816.F32 R72, R104.reuse, R110, R72 ;  /* 0x0000006e6848723c */ /* 0x040fe20000001848 */
[----:B------:R-:W1:Y:S01]  /*e470*/  LDSM.16.MT88.4 R108, [R228+0x6900] ;  /* 0x00690000e46c783b */ /* 0x000e620000004200 */
[----:B------:R2:W1:Y:S06]  /*e480*/  MUFU.EX2 R180, R102 ;  /* 0x0000006600b47308 */ /* 0x00046c0000000800 */
[C---:B----4-:R-:W-:Y:S08]  /*e490*/  HMMA.16816.F32 R76, R104.reuse, R112, R76 ;  /* 0x00000070684c723c */ /* 0x050ff0000000184c */
[C---:B------:R-:W-:Y:S01]  /*e4a0*/  HMMA.16816.F32 R80, R104.reuse, R114, R80 ;  /* 0x000000726850723c */ /* 0x040fe20000001850 */
[----:B------:R-:W4:Y:S07]  /*e4b0*/  LDSM.16.MT88.4 R112, [R225+0x1100] ;  /* 0x00110000e170783b */ /* 0x000f2e0000004200 */
[C---:B---3--:R-:W-:Y:S04]  /*e4c0*/  HMMA.16816.F32 R84, R104.reuse, R116, R84 ;  /* 0x000000746854723c */ /* 0x048fe80000001854 */
[--C-:B--2---:R-:W-:Y:S04]  /*e4d0*/  FFMA.FTZ R102, R251, c[0x0][0x2d0], -R3.reuse ;  /* 0x0000b400fb667a23 */ /* 0x104fe80000010803 */
[----:B------:R2:W-:Y:S01]  /*e4e0*/  MUFU.EX2 R179, R102 ;  /* 0x0000006600b37308 */ /* 0x0005e20000000800 */
[C---:B------:R-:W-:Y:S01]  /*e4f0*/  HMMA.16816.F32 R88, R104.reuse, R118, R88 ;  /* 0x000000766858723c */ /* 0x040fe20000001858 */
[----:B------:R-:W3:Y:S07]  /*e500*/  LDSM.16.MT88.4 R116, [R226+0x1100] ;  /* 0x00110000e274783b */ /* 0x000eee0000004200 */
        /* <DEDUP_REMOVED lines=9> */
[----:B------:R-:W-:Y:S04]  /*e5a0*/  F2FP.PACK_AB R107, R178, R179 ;  /* 0x000000b3b26b723e */ /* 0x000fe800000000ff */
[----:B------:R2:W-:Y:S03]  /*e5b0*/  MUFU.EX2 R147, R102 ;  /* 0x0000006600937308 */ /* 0x0005e60000000800 */
[C---:B----4-:R-:W-:Y:S08]  /*e5c0*/  HMMA.16816.F32 R4, R104.reuse, R112, R4 ;  /* 0x000000706804723c */ /* 0x050ff00000001804 */
        /* <DEDUP_REMOVED lines=35> */
[----:B------:R2:W1:Y:S02]  /*e800*/  MUFU.EX2 R174, R102 ;  /* 0x0000006600ae7308 */ /* 0x0004640000000800 */
[----:B------:R-:W-:Y:S04]  /*e810*/  MOV R140, R124 ;  /* 0x0000007c008c7202 */ /* 0x000fe80000000f00 */
        /* <DEDUP_REMOVED lines=18> */
[----:B------:R-:W2:Y:S03]  /*e940*/  LDL.LU R126, [R1+0x8] ;  /* 0x00000800017e7983 */ /* 0x000ea60000300800 */
[----:B------:R1:W-:Y:S03]  /*e950*/  MUFU.EX2 R250, R102 ;  /* 0x0000006600fa7308 */ /* 0x0003e60000000800 */
[C---:B----4-:R-:W-:Y:S08]  /*e960*/  HMMA.16816.F32 R4, R104.reuse, R112, R4 ;  /* 0x000000706804723c */ /* 0x050ff00000001804 */
[C---:B------:R-:W-:Y:S01]  /*e970*/  HMMA.16816.F32 R8, R104.reuse, R114, R8 ;  /* 0x000000726808723c */ /* 0x040fe20000001808 */
[----:B------:R-:W4:Y:S07]  /*e980*/  LDSM.16.MT88.4 R112, [R228+0x1900] ;  /* 0x00190000e470783b */ /* 0x000f2e0000004200 */
[C---:B---3--:R-:W-:Y:S04]  /*e990*/  HMMA.16816.F32 R12, R104.reuse, R116, R12 ;  /* 0x00000074680c723c */ /* 0x048fe8000000180c */
[--C-:B-1----:R-:W-:Y:S02]  /*e9a0*/  FFMA.FTZ R102, R125, c[0x0][0x2d0], -R154.reuse ;  /* 0x0000b4007d667a23 */ /* 0x102fe4000001089a */
[----:B------:R-:W3:Y:S02]  /*e9b0*/  LDL.LU R125, [R1+0xc] ;  /* 0x00000c00017d7983 */ /* 0x000ee40000300800 */
[C---:B------:R-:W-:Y:S01]  /*e9c0*/  HMMA.16816.F32 R16, R104.reuse, R118, R16 ;  /* 0x000000766810723c */ /* 0x040fe20000001810 */
[----:B------:R1:W1:Y:S01]  /*e9d0*/  MUFU.EX2 R251, R102 ;  /* 0x0000006600fb7308 */ /* 0x0002620000000800 */
[----:B------:R-:W1:Y:S06]  /*e9e0*/  LDSM.16.MT88.4 R116, [R225+0x4900] ;  /* 0x00490000e174783b */ /* 0x000e6c0000004200 */
[C---:B------:R-:W-:Y:S08]  /*e9f0*/  HMMA.16816.F32 R20, R104.reuse, R108, R20 ;  /* 0x0000006c6814723c */ /* 0x040ff00000001814 */
[C---:B------:R-:W-:Y:S01]  /*ea00*/  HMMA.16816.F32 R24, R104.reuse, R110, R24 ;  /* 0x0000006e6818723c */ /* 0x040fe20000001818 */
[----:B------:R-:W1:Y:S07]  /*ea10*/  LDSM.16.MT88.4 R108, [R226+0x4900] ;  /* 0x00490000e26c783b */ /* 0x000e6e0000004200 */
[C---:B----4-:R-:W-:Y:S04]  /*ea20*/  HMMA.16816.F32 R28, R104.reuse, R112, R28 ;  /* 0x00000070681c723c */ /* 0x050fe8000000181c */
[--C-:B-1----:R-:W-:Y:S04]  /*ea30*/  FFMA.FTZ R102, R169, c[0x0][0x2d0], -R3.reuse ;  /* 0x0000b400a9667a23 */ /* 0x102fe80000010803 */
[----:B------:R1:W-:Y:S01]  /*ea40*/  MUFU.EX2 R169, R102 ;  /* 0x0000006600a97308 */ /* 0x0003e20000000800 */
[C---:B------:R-:W-:Y:S01]  /*ea50*/  HMMA.16816.F32 R32, R104.reuse, R114, R32 ;  /* 0x000000726820723c */ /* 0x040fe20000001820 */
[----:B------:R-:W4:Y:S07]  /*ea60*/  LDSM.16.MT88.4 R112, [R229+0x4900] ;  /* 0x00490000e570783b */ /* 0x000f2e0000004200 */
[C---:B------:R-:W-:Y:S08]  /*ea70*/  HMMA.16816.F32 R36, R104.reuse, R116, R36 ;  /* 0x000000746824723c */ /* 0x040ff00000001824 */
[C---:B------:R-:W-:Y:S01]  /*ea80*/  HMMA.16816.F32 R40, R104.reuse, R118, R40 ;  /* 0x000000766828723c */ /* 0x040fe20000001828 */
[----:B------:R-:W4:Y:S03]  /*ea90*/  LDSM.16.MT88.4 R116, [R228+0x4900] ;  /* 0x00490000e474783b */ /* 0x000f260000004200 */
[--C-:B-1----:R-:W-:Y:S04]  /*eaa0*/  FFMA.FTZ R102, R168, c[0x0][0x2d0], -R3.reuse ;  /* 0x0000b400a8667a23 */ /* 0x102fe80000010803 */
[C---:B------:R-:W-:Y:S01]  /*eab0*/  HMMA.16816.F32 R44, R104.reuse, R108, R44 ;  /* 0x0000006c682c723c */ /* 0x040fe2000000182c */
[----:B------:R1:W1:Y:S07]  /*eac0*/  MUFU.EX2 R168, R102 ;  /* 0x0000006600a87308 */ /* 0x00026e0000000800 */
[C---:B------:R-:W-:Y:S01]  /*ead0*/  HMMA.16816.F32 R48, R104.reuse, R110, R48 ;  /* 0x0000006e6830723c */ /* 0x040fe20000001830 */
[----:B------:R-:W4:Y:S07]  /*eae0*/  LDSM.16.MT88.4 R108, [R225+0x7900] ;  /* 0x00790000e16c783b */ /* 0x000f2e0000004200 */
[C---:B----4-:R-:W-:Y:S08]  /*eaf0*/  HMMA.16816.F32 R52, R104.reuse, R112, R52 ;  /* 0x000000706834723c */ /* 0x050ff00000001834 */
[C---:B------:R-:W-:Y:S01]  /*eb00*/  HMMA.16816.F32 R56, R104.reuse, R114, R56 ;  /* 0x000000726838723c */ /* 0x040fe20000001838 */
[----:B------:R-:W4:Y:S03]  /*eb10*/  LDSM.16.MT88.4 R112, [R226+0x7900] ;  /* 0x00790000e270783b */ /* 0x000f260000004200 */
[--C-:B-1----:R-:W-:Y:S04]  /*eb20*/  FFMA.FTZ R102, R123, c[0x0][0x2d0], -R154.reuse ;  /* 0x0000b4007b667a23 */ /* 0x102fe8000001089a */
[----:B------:R1:W-:Y:S01]  /*eb30*/  MUFU.EX2 R183, R102 ;  /* 0x0000006600b77308 */ /* 0x0003e20000000800 */
[C---:B------:R-:W-:Y:S08]  /*eb40*/  HMMA.16816.F32 R60, R104.reuse, R116, R60 ;  /* 0x00000074683c723c */ /* 0x040ff0000000183c */
[C---:B------:R-:W-:Y:S01]  /*eb50*/  HMMA.16816.F32 R64, R104.reuse, R118, R64 ;  /* 0x000000766840723c */ /* 0x040fe20000001840 */
[----:B------:R-:W4:Y:S07]  /*eb60*/  LDSM.16.MT88.4 R116, [R229+0x7900] ;  /* 0x00790000e574783b */ /* 0x000f2e0000004200 */
[C---:B------:R-:W-:Y:S04]  /*eb70*/  HMMA.16816.F32 R68, R104.reuse, R108, R68 ;  /* 0x0000006c6844723c */ /* 0x040fe80000001844 */
[--C-:B-1----:R-:W-:Y:S04]  /*eb80*/  FFMA.FTZ R102, R122, c[0x0][0x2d0], -R154.reuse ;  /* 0x0000b4007a667a23 */ /* 0x102fe8000001089a */
[C---:B------:R-:W-:Y:S01]  /*eb90*/  HMMA.16816.F32 R72, R104.reuse, R110, R72 ;  /* 0x0000006e6848723c */ /* 0x040fe20000001848 */
[----:B------:R-:W1:Y:S01]  /*eba0*/  LDSM.16.MT88.4 R108, [R228+0x7900] ;  /* 0x00790000e46c783b */ /* 0x000e620000004200 */
[----:B------:R4:W1:Y:S06]  /*ebb0*/  MUFU.EX2 R182, R102 ;  /* 0x0000006600b67308 */ /* 0x00086c0000000800 */
[C---:B----4-:R-:W-:Y:S08]  /*ebc0*/  HMMA.16816.F32 R76, R104.reuse, R112, R76 ;  /* 0x00000070684c723c */ /* 0x050ff0000000184c */
[C---:B------:R-:W-:Y:S01]  /*ebd0*/  HMMA.16816.F32 R80, R104.reuse, R114, R80 ;  /* 0x000000726850723c */ /* 0x040fe20000001850 */
[----:B------:R-:W4:Y:S07]  /*ebe0*/  LDSM.16.MT88.4 R112, [R225+0x2100] ;  /* 0x00210000e170783b */ /* 0x000f2e0000004200 */
[C---:B------:R-:W-:Y:S04]  /*ebf0*/  HMMA.16816.F32 R84, R104.reuse, R116, R84 ;  /* 0x000000746854723c */ /* 0x040fe80000001854 */
[--C-:B------:R-:W-:Y:S04]  /*ec00*/  FFMA.FTZ R102, R167, c[0x0][0x2d0], -R3.reuse ;  /* 0x0000b400a7667a23 */ /* 0x100fe80000010803 */
[----:B------:R4:W-:Y:S01]  /*ec10*/  MUFU.EX2 R167, R102 ;  /* 0x0000006600a77308 */ /* 0x0009e20000000800 */
[C---:B------:R-:W-:Y:S01]  /*ec20*/  HMMA.16816.F32 R88, R104.reuse, R118, R88 ;  /* 0x000000766858723c */ /* 0x040fe20000001858 */
[----:B------:R-:W4:Y:S07]  /*ec30*/  LDSM.16.MT88.4 R116, [R226+0x2100] ;  /* 0x00210000e274783b */ /* 0x000f2e0000004200 */
        /* <DEDUP_REMOVED lines=10> */
[----:B------:R-:W-:Y:S02]  /*ece0*/  FFMA.FTZ R154, R120, c[0x0][0x2d0], -R154 ;  /* 0x0000b400789a7a23 */ /* 0x000fe4000001089a */
[----:B------:R-:W1:Y:S01]  /*ecf0*/  LDSM.16.MT88.4 R120, [R229+0x2100] ;  /* 0x00210000e578783b */ /* 0x000e620000004200 */
[----:B------:R-:W4:Y:S03]  /*ed00*/  MUFU.EX2 R177, R102 ;  /* 0x0000006600b17308 */ /* 0x000f260000000800 */
[C---:B------:R-:W-:Y:S08]  /*ed10*/  HMMA.16816.F32 R4, R104.reuse, R112, R4 ;  /* 0x000000706804723c */ /* 0x040ff00000001804 */
[C---:B------:R-:W-:Y:S01]  /*ed20*/  HMMA.16816.F32 R8, R104.reuse, R114, R8 ;  /* 0x000000726808723c */ /* 0x040fe20000001808 */
[----:B------:R-:W2:Y:S07]  /*ed30*/  LDSM.16.MT88.4 R112, [R225+0x5100] ;  /* 0x00510000e170783b */ /* 0x000eae0000004200 */
[C---:B------:R-:W-:Y:S04]  /*ed40*/  HMMA.16816.F32 R12, R104.reuse, R116, R12 ;  /* 0x00000074680c723c */ /* 0x040fe8000000180c */
[----:B----4-:R-:W-:Y:S04]  /*ed50*/  F2FP.PACK_AB R152, R176, R177 ;  /* 0x000000b1b098723e */ /* 0x010fe800000000ff */
[C---:B------:R-:W-:Y:S01]  /*ed60*/  HMMA.16816.F32 R16, R104.reuse, R118, R16 ;  /* 0x000000766810723c */ /* 0x040fe20000001810 */
[----:B------:R-:W-:Y:S07]  /*ed70*/  LDSM.16.MT88.4 R116, [R229+0x5100] ;  /* 0x00510000e574783b */ /* 0x000fee0000004200 */
[C---:B-1----:R-:W-:Y:S08]  /*ed80*/  HMMA.16816.F32 R20, R104.reuse, R120, R20 ;  /* 0x000000786814723c */ /* 0x042ff00000001814 */
[C---:B------:R-:W-:Y:S01]  /*ed90*/  HMMA.16816.F32 R24, R104.reuse, R122, R24 ;  /* 0x0000007a6818723c */ /* 0x040fe20000001818 */
[----:B------:R-:W-:Y:S07]  /*eda0*/  LDSM.16.MT88.4 R120, [R228+0x5100] ;  /* 0x00510000e478783b */ /* 0x000fee0000004200 */
[C---:B------:R-:W-:Y:S08]  /*edb0*/  HMMA.16816.F32 R28, R104.reuse, R108, R28 ;  /* 0x0000006c681c723c */ /* 0x040ff0000000181c */
[C---:B------:R-:W-:Y:S01]  /*edc0*/  HMMA.16816.F32 R32, R104.reuse, R110, R32 ;  /* 0x0000006e6820723c */ /* 0x040fe20000001820 */
[----:B------:R-:W-:Y:S03]  /*edd0*/  LDSM.16.MT88.4 R108, [R225+0x8100] ;  /* 0x00810000e16c783b */ /* 0x000fe60000004200 */
[----:B--2---:R-:W-:Y:S04]  /*ede0*/  FFMA.FTZ R2, R2, R126, R165 ;  /* 0x0000007e02027223 */ /* 0x004fe800000100a5 */
[C---:B------:R-:W-:Y:S08]  /*edf0*/  HMMA.16816.F32 R36, R104.reuse, R112, R36 ;  /* 0x000000706824723c */ /* 0x040ff00000001824 */
[C---:B------:R-:W-:Y:S01]  /*ee00*/  HMMA.16816.F32 R40, R104.reuse, R114, R40 ;  /* 0x000000726828723c */ /* 0x040fe20000001828 */
[----:B------:R-:W-:Y:S03]  /*ee10*/  LDSM.16.MT88.4 R112, [R226+0x8100] ;  /* 0x00810000e270783b */ /* 0x000fe60000004200 */
[----:B---3--:R-:W-:Y:S02]  /*ee20*/  FFMA.FTZ R128, R0, R125, R155 ;  /* 0x0000007d00807223 */ /* 0x008fe4000001009b */
[--C-:B------:R-:W-:Y:S03]  /*ee30*/  FFMA.FTZ R0, R170, c[0x0][0x2d0], -R3.reuse ;  /* 0x0000b400aa007a23 */ /* 0x100fe60000010803 */
[----:B------:R-:W1:Y:S01]  /*ee40*/  LDSM.16.MT88.4 R124, [R226+0x5100] ;  /* 0x00510000e27c783b */ /* 0x000e620000004200 */
[----:B------:R-:W2:Y:S10]  /*ee50*/  MUFU.EX2 R170, R154 ;  /* 0x0000009a00aa7308 */ /* 0x000eb40000000800 */
[----:B------:R3:W-:Y:S01]  /*ee60*/  MUFU.EX2 R165, R0 ;  /* 0x0000000000a57308 */ /* 0x0007e20000000800 */
[----:B--2---:R-:W-:Y:S01]  /*ee70*/  F2FP.PACK_AB R154, R170, R171 ;  /* 0x000000abaa9a723e */ /* 0x004fe200000000ff */
[--C-:B---3--:R-:W-:Y:S02]  /*ee80*/  FFMA.FTZ R0, R164, c[0x0][0x2d0], -R3.reuse ;  /* 0x0000b400a4007a23 */ /* 0x108fe40000010803 */
[----:B------:R-:W-:Y:S06]  /*ee90*/  FFMA.FTZ R3, R153, c[0x0][0x2d0], -R3 ;  /* 0x0000b40099037a23 */ /* 0x000fec0000010803 */
[----:B------:R2:W3:Y:S01]  /*eea0*/  MUFU.EX2 R164, R0 ;  /* 0x0000000000a47308 */ /* 0x0004e20000000800 */
[C---:B-1----:R-:W-:Y:S08]  /*eeb0*/  HMMA.16816.F32 R44, R104.reuse, R124, R44 ;  /* 0x0000007c682c723c */ /* 0x042ff0000000182c */
[C---:B------:R-:W-:Y:S01]  /*eec0*/  HMMA.16816.F32 R48, R104.reuse, R126, R48 ;  /* 0x0000007e6830723c */ /* 0x040fe20000001830 */
[----:B------:R-:W1:Y:S01]  /*eed0*/  MUFU.EX2 R102, R3 ;  /* 0x0000000300667308 */ /* 0x000e620000000800 */
[----:B------:R-:W4:Y:S06]  /*eee0*/  LDSM.16.MT88.4 R124, [R229+0x8100] ;  /* 0x00810000e57c783b */ /* 0x000f2c0000004200 */
[C---:B------:R-:W-:Y:S04]  /*eef0*/  HMMA.16816.F32 R52, R104.reuse, R116, R52 ;  /* 0x000000746834723c */ /* 0x040fe80000001834 */
[----:B--2---:R-:W-:Y:S04]  /*ef00*/  FADD.FTZ R0, R140, R2 ;  /* 0x000000028c007221 */ /* 0x004fe80000010000 */
[C---:B------:R-:W-:Y:S01]  /*ef10*/  HMMA.16816.F32 R56, R104.reuse, R118, R56 ;  /* 0x000000766838723c */ /* 0x040fe20000001838 */
[----:B------:R-:W2:Y:S03]  /*ef20*/  LDSM.16.MT88.4 R116, [R228+0x8100] ;  /* 0x00810000e474783b */ /* 0x000ea60000004200 */
[----:B------:R-:W-:Y:S01]  /*ef30*/  FADD.FTZ R2, R245, R128 ;  /* 0x00000080f5027221 */ /* 0x000fe20000010000 */
[----:B------:R-:W-:Y:S01]  /*ef40*/  MOV R128, R135 ;  /* 0x0000008700807202 */ /* 0x000fe20000000f00 */
[----:B------:R-:W-:Y:S01]  /*ef50*/  FADD.FTZ R0, R246, R0 ;  /* 0x00000000f6007221 */ /* 0x000fe20000010000 */
[----:B---3--:R-:W-:Y:S01]  /*ef60*/  F2FP.PACK_AB R153, R164, R165 ;  /* 0x000000a5a499723e */ /* 0x008fe200000000ff */
[C---:B------:R-:W-:Y:S01]  /*ef70*/  HMMA.16816.F32 R60, R104.reuse, R120, R60 ;  /* 0x00000078683c723c */ /* 0x040fe2000000183c */
[----:B------:R3:W5:Y:S03]  /*ef80*/  LDL.LU R245, [R1+0x54] ;  /* 0x0000540001f57983 */ /* 0x0007660000300800 */
[----:B------:R-:W-:Y:S01]  /*ef90*/  FADD.FTZ R2, R247, R2 ;  /* 0x00000002f7027221 */ /* 0x000fe20000010000 */
[----:B------:R3:W5:Y:S01]  /*efa0*/  LDL.LU R246, [R1+0x50] ;  /* 0x0000500001f67983 */ /* 0x0007620000300800 */
[----:B------:R-:W-:Y:S01]  /*efb0*/  FADD.FTZ R0, R248, R0 ;  /* 0x00000000f8007221 */ /* 0x000fe20000010000 */
[----:B-1----:R-:W-:Y:S01]  /*efc0*/  F2FP.PACK_AB R155, R102, R103 ;  /* 0x00000067669b723e */ /* 0x002fe200000000ff */
[C---:B------:R-:W-:Y:S01]  /*efd0*/  HMMA.16816.F32 R64, R104.reuse, R122, R64 ;  /* 0x0000007a6840723c */ /* 0x040fe20000001840 */
[----:B------:R3:W5:Y:S03]  /*efe0*/  LDL.LU R247, [R1+0x4c] ;  /* 0x00004c0001f77983 */ /* 0x0007660000300800 */
[----:B------:R-:W-:Y:S01]  /*eff0*/  FADD.FTZ R3, R231, R2 ;  /* 0x00000002e7037221 */ /* 0x000fe20000010000 */
[----:B------:R3:W5:Y:S01]  /*f000*/  LDL.LU R248, [R1+0x48] ;  /* 0x0000480001f87983 */ /* 0x0007620000300800 */
[----:B------:R-:W-:Y:S01]  /*f010*/  FADD.FTZ R2, R129, R0 ;  /* 0x0000000081027221 */ /* 0x000fe20000010000 */
[----:B------:R-:W-:Y:S01]  /*f020*/  MOV R129, R133 ;  /* 0x0000008500817202 */ /* 0x000fe20000000f00 */
[C---:B------:R-:W-:Y:S01]  /*f030*/  HMMA.16816.F32 R68, R104.reuse, R108, R68 ;  /* 0x0000006c6844723c */ /* 0x040fe20000001844 */
[----:B------:R3:W5:Y:S03]  /*f040*/  LDL.LU R231, [R1+0x44] ;  /* 0x0000440001e77983 */ /* 0x0007660000300800 */
[----:B------:R-:W-:Y:S01]  /*f050*/  MOV R0, R132 ;  /* 0x0000008400007202 */ /* 0x000fe20000000f00 */
[----:B------:R-:W-:Y:S03]  /*f060*/  LDSM.16.MT88.4 R120, [R226+0x2900] ;  /* 0x00290000e278783b */ /* 0x000fe60000004200 */
[C---:B------:R-:W-:Y:S04]  /*f070*/  HMMA.16816.F32 R72, R104.reuse, R110, R72 ;  /* 0x0000006e6848723c */ /* 0x040fe80000001848 */
[----:B------:R-:W-:Y:S01]  /*f080*/  FADD.FTZ R0, R0, R3 ;  /* 0x0000000300007221 */ /* 0x000fe20000010000 */
[----:B------:R-:W1:Y:S03]  /*f090*/  LDSM.16.MT88.4 R108, [R225+0x2900] ;  /* 0x00290000e16c783b */ /* 0x000e660000004200 */
[C---:B------:R-:W-:Y:S05]  /*f0a0*/  HMMA.16816.F32 R76, R104.reuse, R112, R76 ;  /* 0x00000070684c723c */ /* 0x040fea000000184c */
[----:B------:R-:W-:Y:S03]  /*f0b0*/  LDSM.16.MT88.4 R140, [R225+0x5900] ;  /* 0x00590000e18c783b */ /* 0x000fe60000004200 */
[C---:B------:R-:W-:Y:S08]  /*f0c0*/  HMMA.16816.F32 R80, R104.reuse, R114, R80 ;  /* 0x000000726850723c */ /* 0x040ff00000001850 */
[C---:B----4-:R-:W-:Y:S08]  /*f0d0*/  HMMA.16816.F32 R84, R104.reuse, R124, R84 ;  /* 0x0000007c6854723c */ /* 0x050ff00000001854 */
[C---:B------:R-:W-:Y:S01]  /*f0e0*/  HMMA.16816.F32 R88, R104.reuse, R126, R88 ;  /* 0x0000007e6858723c */ /* 0x040fe20000001858 */
[----:B------:R-:W4:Y:S07]  /*f0f0*/  LDSM.16.MT88.4 R124, [R229+0x2900] ;  /* 0x00290000e57c783b */ /* 0x000f2e0000004200 */
[C---:B--2---:R-:W-:Y:S07]  /*f100*/  HMMA.16816.F32 R92, R104.reuse, R116, R92 ;  /* 0x00000074685c723c */ /* 0x044fee000000185c */
[----:B------:R-:W-:Y:S01]  /*f110*/  MOV R117, R134 ;  /* 0x0000008600757202 */ /* 0x000fe20000000f00 */
[----:B------:R-:W-:Y:S01]  /*f120*/  HMMA.16816.F32 R96, R104, R118, R96 ;  /* 0x000000766860723c */ /* 0x000fe20000001860 */
[----:B------:R-:W2:Y:S07]  /*f130*/  LDSM.16.MT88.4 R132, [R228+0x2900] ;  /* 0x00290000e484783b */ /* 0x000eae0000004200 */
[C---:B-1----:R-:W-:Y:S01]  /*f140*/  HMMA.16816.F32 R104, R152.reuse, R108, R4 ;  /* 0x0000006c9868723c */ /* 0x042fe20000001804 */
[----:B------:R-:W1:Y:S07]  /*f150*/  LDSM.16.MT88.4 R4, [R229+0x5900] ;  /* 0x00590000e504783b */ /* 0x000e6e0000004200 */
[C---:B------:R-:W-:Y:S01]  /*f160*/  HMMA.16816.F32 R108, R152.reuse, R110, R8 ;  /* 0x0000006e986c723c */ /* 0x040fe20000001808 */
[----:B------:R-:W1:Y:S07]  /*f170*/  LDSM.16.MT88.4 R8, [R228+0x5900] ;  /* 0x00590000e408783b */ /* 0x000e6e0000004200 */
[C---:B------:R-:W-:Y:S07]  /*f180*/  HMMA.16816.F32 R112, R152.reuse, R120, R12 ;  /* 0x000000789870723c */ /* 0x040fee000000180c */
[----:B------:R-:W-:Y:S02]  /*f190*/  MOV R15, R117 ;  /* 0x00000075000f7202 */ /* 0x000fe40000000f00 */
[C---:B------:R-:W-:Y:S01]  /*f1a0*/  HMMA.16816.F32 R116, R152.reuse, R122, R16 ;  /* 0x0000007a9874723c */ /* 0x040fe20000001810 */
[----:B------:R-:W-:Y:S07]  /*f1b0*/  LDSM.16.MT88.4 R16, [R226+0x8900] ;  /* 0x00890000e210783b */ /* 0x000fee0000004200 */
[C---:B----4-:R-:W-:Y:S07]  /*f1c0*/  HMMA.16816.F32 R120, R152.reuse, R124, R20 ;  /* 0x0000007c9878723c */ /* 0x050fee0000001814 */
[----:B------:R-:W-:Y:S01]  /*f1d0*/  MOV R23, R15 ;  /* 0x0000000f00177202 */ /* 0x000fe20000000f00 */
[C---:B------:R-:W-:Y:S01]  /*f1e0*/  HMMA.16816.F32 R124, R152.reuse, R126, R24 ;  /* 0x0000007e987c723c */ /* 0x040fe20000001818 */
[----:B------:R-:W4:Y:S03]  /*f1f0*/  LDSM.16.MT88.4 R12, [R225+0x8900] ;  /* 0x00890000e10c783b */ /* 0x000f260000004200 */
[----:B------:R-:W-:Y:S02]  /*f200*/  MOV R22, R129 ;  /* 0x0000008100167202 */ /* 0x000fe40000000f00 */
[----:B------:R-:W-:Y:S02]  /*f210*/  MOV R21, R128 ;  /* 0x0000008000157202 */ /* 0x000fe40000000f00 */
[----:B------:R-:W-:Y:S04]  /*f220*/  MOV R26, R131 ;  /* 0x00000083001a7202 */ /* 0x000fe80000000f00 */
[----:B------:R-:W-:Y:S02]  /*f230*/  MOV R27, R130 ;  /* 0x00000082001b7202 */ /* 0x000fe40000000f00 */
[C---:B--2---:R-:W-:Y:S03]  /*f240*/  HMMA.16816.F32 R128, R152.reuse, R132, R28 ;  /* 0x000000849880723c */ /* 0x044fe6000000181c */
[----:B------:R-:W-:Y:S02]  /*f250*/  MOV R20, R147 ;  /* 0x0000009300147202 */ /* 0x000fe40000000f00 */
[----:B------:R-:W-:Y:S02]  /*f260*/  MOV R24, R146 ;  /* 0x0000009200187202 */ /* 0x000fe40000000f00 */
[----:B------:R-:W-:Y:S01]  /*f270*/  MOV R25, R145 ;  /* 0x0000009100197202 */ /* 0x000fe20000000f00 */
[C---:B------:R-:W-:Y:S04]  /*f280*/  HMMA.16816.F32 R132, R152.reuse, R134, R32 ;  /* 0x000000869884723c */ /* 0x040fe80000001820 */
[----:B------:R-:W-:Y:S02]  /*f290*/  MOV R29, R139 ;  /* 0x0000008b001d7202 */ /* 0x000fe40000000f00 */
[----:B------:R-:W-:Y:S02]  /*f2a0*/  MOV R30, R138 ;  /* 0x0000008a001e7202 */ /* 0x000fe40000000f00 */
[----:B------:R-:W-:Y:S04]  /*f2b0*/  MOV R31, R137 ;  /* 0x00000089001f7202 */ /* 0x000fe80000000f00 */
[----:B------:R-:W-:Y:S02]  /*f2c0*/  MOV R35, R136 ;  /* 0x0000008800237202 */ /* 0x000fe40000000f00 */
[C---:B------:R-:W-:Y:S03]  /*f2d0*/  HMMA.16816.F32 R136, R152.reuse, R140, R36 ;  /* 0x0000008c9888723c */ /* 0x040fe60000001824 */
[----:B------:R-:W-:Y:S01]  /*f2e0*/  MOV R28, R144 ;  /* 0x00000090001c7202 */ /* 0x000fe20000000f00 */
[----:B------:R-:W-:Y:S04]  /*f2f0*/  FADD.FTZ R2, R35, R2 ;  /* 0x0000000223027221 */ /* 0x000fe80000010000 */
        /* <DEDUP_REMOVED lines=20> */
[----:B------:R-:W2:Y:S03]  /*f440*/  LDSM.16.MT88.4 R8, [R228+0x8900] ;  /* 0x00890000e408783b */ /* 0x000ea60000004200 */
[----:B------:R-:W-:Y:S02]  /*f450*/  FADD.FTZ R2, R20, R2 ;  /* 0x0000000214027221 */ /* 0x000fe40000010000 */
[----:B------:R-:W-:Y:S02]  /*f460*/  FADD.FTZ R0, R178, R0 ;  /* 0x00000000b2007221 */ /* 0x000fe40000010000 */
[C---:B----4-:R-:W-:Y:S04]  /*f470*/  HMMA.16816.F32 R68, R152.reuse, R12, R68 ;  /* 0x0000000c9844723c */ /* 0x050fe80000001844 */
        /* <DEDUP_REMOVED lines=14> */
[----:B------:R-:W-:Y:S01]  /*f560*/  FADD.FTZ R0, R168, R0 ;  /* 0x00000000a8007221 */ /* 0x000fe20000010000 */
[C---:B------:R-:W-:Y:S03]  /*f570*/  HMMA.16816.F32 R88, R152.reuse, R6, R88 ;  /* 0x000000069858723c */ /* 0x040fe60000001858 */
[----:B------:R-:W-:Y:S02]  /*f580*/  FADD.FTZ R2, R183, R2 ;  /* 0x00000002b7027221 */ /* 0x000fe40000010000 */
[----:B------:R-:W-:Y:S02]  /*f590*/  FADD.FTZ R0, R167, R0 ;  /* 0x00000000a7007221 */ /* 0x000fe40000010000 */
[----:B------:R-:W-:Y:S01]  /*f5a0*/  FADD.FTZ R2, R182, R2 ;  /* 0x00000002b6027221 */ /* 0x000fe20000010000 */
[C---:B--2---:R-:W-:Y:S04]  /*f5b0*/  HMMA.16816.F32 R92, R152.reuse, R8, R92 ;  /* 0x00000008985c723c */ /* 0x044fe8000000185c */
        /* <DEDUP_REMOVED lines=10> */
[----:B------:R-:W-:Y:S01]  /*f660*/  FADD.FTZ R0, R102, R0 ;  /* 0x0000000066007221 */ /* 0x000fe20000010000 */
[----:B------:R-:W-:Y:S02]  /*f670*/  MOV R102, R101 ;  /* 0x0000006500667202 */ /* 0x000fe40000000f00 */
[----:B------:R3:W-:Y:S04]  /*f680*/  STL [R1+0x8], R2 ;  /* 0x0000080201007387 */ /* 0x0007e80000100800 */
[----:B------:R3:W-:Y:S01]  /*f690*/  STL [R1+0xc], R0 ;  /* 0x00000c0001007387 */ /* 0x0007e20000100800 */
[----:B------:R-:W-:-:S05]  /*f6a0*/  @P0 BRA `(.L_x_507) ;  /* 0xffffbfd000000947 */ /* 0x000fca000383ffff */
.L_x_506:
[----:B-1-3--:R-:W2:Y:S04]  /*f6b0*/  LDL.LU R2, [R1+0x8] ;  /* 0x0000080001027983 */ /* 0x00aea80000300800 */
        /* <DEDUP_REMOVED lines=124> */
.L_x_502:
[----:B------:R-:W-:Y:S05]  /*fe80*/  @P1 BRA `(.L_x_508) ;  /* 0x000016b000001947 */ /* 0x000fea0003800000 */
        /* <DEDUP_REMOVED lines=151> */
.L_x_509:
        /* <DEDUP_REMOVED lines=139> */
.L_x_511:
[----:B---3--:R-:W-:Y:S05]  /*110b0*/  BSYNC B0 ;  /* 0x0000000000007941 */ /* 0x008fea0003800000 */
.L_x_510:
        /* <DEDUP_REMOVED lines=23> */
.L_x_513:
[----:B------:R-:W-:Y:S05]  /*11230*/  BSYNC B0 ;  /* 0x0000000000007941 */ /* 0x000fea0003800000 */
.L_x_512:
        /* <DEDUP_REMOVED lines=23> */
.L_x_515:
[----:B------:R-:W-:Y:S05]  /*113b0*/  BSYNC B0 ;  /* 0x0000000000007941 */ /* 0x000fea0003800000 */
.L_x_514:
        /* <DEDUP_REMOVED lines=24> */
.L_x_508:
        /* <DEDUP_REMOVED lines=19> */
.L_x_516:
        /* <DEDUP_REMOVED lines=42> */
.L_x_518:
[----:B------:R-:W-:Y:S05]  /*11910*/  BSYNC B0 ;  /* 0x0000000000007941 */ /* 0x000fea0003800000 */
.L_x_517:
        /* <DEDUP_REMOVED lines=66> */
.L_x_520:
[----:B------:R-:W-:Y:S05]  /*11d40*/  BSYNC B0 ;  /* 0x0000000000007941 */ /* 0x000fea0003800000 */
.L_x_519:
        /* <DEDUP_REMOVED lines=21> */
.L_x_522:
[----:B------:R-:W-:Y:S05]  /*11ea0*/  BSYNC B0 ;  /* 0x0000000000007941 */ /* 0x000fea0003800000 */
.L_x_521:
        /* <DEDUP_REMOVED lines=21> */
.L_x_524:
[----:B------:R-:W-:Y:S05]  /*12000*/  BSYNC B0 ;  /* 0x0000000000007941 */ /* 0x000fea0003800000 */
.L_x_523:
        /* <DEDUP_REMOVED lines=22> */
.L_x_525:
        /* <DEDUP_REMOVED lines=9> */
.L_x_1292:


//--------------------- .text._ZN7cutlass13device_kernelIN5flash19enable_sm80_to_sm89INS1_16FlashAttnFwdSm80INS1_25CollectiveMainloopFwdSm80ILi8ELi1ELb0EN4cute5tupleIJNS5_1CILi128EEENS7_ILi64EEENS7_ILi192EEEEEELi192ENS_6half_tEfNS_4arch4Sm80ELb1ELb0ELb1ELb1ELb0ELb1ELb1ELb0EEENS1_21CollectiveEpilogueFwdINS6_IJS8_SA_S9_EEENS6_IJNS7_ILi1EEESI_SI_EEESC_SE_Li256ELb1ELb1ELb0ELb0EEENS1_19SingleTileSchedulerILb1ELb0ELb1ELi128EEEEEEEEEvNT_6ParamsE --------------------------
	.section	.text._ZN7cutlass13device_kernelIN5flash19enable_sm80_to_sm89INS1_16FlashAttnFwdSm80INS1_25CollectiveMainloopFwdSm80ILi8ELi1ELb0EN4cute5tupleIJNS5_1CILi128EEENS7_ILi64EEENS7_ILi192EEEEEELi192ENS_6half_tEfNS_4arch4Sm80ELb1ELb0ELb1ELb1ELb0ELb1ELb1ELb0EEENS1_21CollectiveEpilogueFwdINS6_IJS8_SA_S9_EEENS6_IJNS7_ILi1EEESI_SI_EEESC_SE_Li256ELb1ELb1ELb0ELb0EEENS1_19SingleTileSchedulerILb1ELb0ELb1ELi128EEEEEEEEEvNT_6ParamsE,"ax",@progbits
	.sectioninfo	@"SHI_REGISTERS=254"
	.align	128
.text._ZN7cutlass13device_kernelIN5flash19enable_sm80_to_sm89INS1_16FlashAttnFwdSm80INS1_25CollectiveMainloopFwdSm80ILi8ELi1ELb0EN4cute5tupleIJNS5_1CILi128EEENS7_ILi64EEENS7_ILi192EEEEEELi192ENS_6half_tEfNS_4arch4Sm80ELb1ELb0ELb1ELb1ELb0ELb1ELb1ELb0EEENS1_21CollectiveEpilogueFwdINS6_IJS8_SA_S9_EEENS6_IJNS7_ILi1EEESI_SI_EEESC_SE_Li256ELb1ELb1ELb0ELb0EEENS1_19SingleTileSchedulerILb1ELb0ELb1ELi128EEEEEEEEEvNT_6ParamsE:
        .type           _ZN7cutlass13device_kernelIN5flash19enable_sm80_to_sm89INS1_16FlashAttnFwdSm80INS1_25CollectiveMainloopFwdSm80ILi8ELi1ELb0EN4cute5tupleIJNS5_1CILi128EEENS7_ILi64EEENS7_ILi192EEEEEELi192ENS_6half_tEfNS_4arch4Sm80ELb1ELb0ELb1ELb1ELb0ELb1ELb1ELb0EEENS1_21CollectiveEpilogueFwdINS6_IJS8_SA_S9_EEENS6_IJNS7_ILi1EEESI_SI_EEESC_SE_Li256ELb1ELb1ELb0ELb0EEENS1_19SingleTileSchedulerILb1ELb0ELb1ELi128EEEEEEEEEvNT_6ParamsE,@function
        .size           _ZN7cutlass13device_kernelIN5flash19enable_sm80_to_sm89INS1_16FlashAttnFwdSm80INS1_25CollectiveMainloopFwdSm80ILi8ELi1ELb0EN4cute5tupleIJNS5_1CILi128EEENS7_ILi64EEENS7_ILi192EEEEEELi192ENS_6half_tEfNS_4arch4Sm80ELb1ELb0ELb1ELb1ELb0ELb1ELb1ELb0EEENS1_21CollectiveEpilogueFwdINS6_IJS8_SA_S9_EEENS6_IJNS7_ILi1EEESI_SI_EEESC_SE_Li256ELb1ELb1ELb0ELb0EEENS1_19SingleTileSchedulerILb1ELb0ELb1ELi128EEEEEEEEEvNT_6ParamsE,(.L_x_1293 - _ZN7cutlass13device_kernelIN5flash19enable_sm80_to_sm89INS1_16FlashAttnFwdSm80INS1_25CollectiveMainloopFwdSm80ILi8ELi1ELb0EN4cute5tupleIJNS5_1CILi128EEENS7_ILi64EEENS7_ILi192EEEEEELi192ENS_6half_tEfNS_4arch4Sm80ELb1ELb0ELb1ELb1ELb0ELb1ELb1ELb0EEENS1_21CollectiveEpilogueFwdINS6_IJS8_SA_S9_EEENS6_IJNS7_ILi1EEESI_SI_EEESC_SE_Li256ELb1ELb1ELb0ELb0EEENS1_19SingleTileSchedulerILb1ELb0ELb1ELi128EEEEEEEEEvNT_6ParamsE)
        .other          _ZN7cutlass13device_kernelIN5flash19enable_sm80_to_sm89INS1_16FlashAttnFwdSm80INS1_25CollectiveMainloopFwdSm80ILi8ELi1ELb0EN4cute5tupleIJNS5_1CILi128EEENS7_ILi64EEENS7_ILi192EEEEEELi192ENS_6half_tEfNS_4arch4Sm80ELb1ELb0ELb1ELb1ELb0ELb1ELb1ELb0EEENS1_21CollectiveEpilogueFwdINS6_IJS8_SA_S9_EEENS6_IJNS7_ILi1EEESI_SI_EEESC_SE_Li256ELb1ELb1ELb0ELb0EEENS1_19SingleTileSchedulerILb1ELb0ELb1ELi128EEEEEEEEEvNT_6ParamsE,@"STO_CUDA_ENTRY STV_DEFAULT"
_ZN7cutlass13device_kernelIN5flash19enable_sm80_to_sm89INS1_16FlashAttnFwdSm80INS1_25CollectiveMainloopFwdSm80ILi8ELi1ELb0EN4cute5tupleIJNS5_1CILi128EEENS7_ILi64EEENS7_ILi192EEEEEELi192ENS_6half_tEfNS_4arch4Sm80ELb1ELb0ELb1ELb1ELb0ELb1ELb1ELb0EEENS1_21CollectiveEpilogueFwdINS6_IJS8_SA_S9_EEENS6_IJNS7_ILi1EEESI_SI_EEESC_SE_Li256ELb1ELb1ELb0ELb0EEENS1_19SingleTileSchedulerILb1ELb0ELb1ELi128EEEEEEEEEvNT_6ParamsE:
        /* <DEDUP_REMOVED lines=16> */
.L_x_527:
        /* <DEDUP_REMOVED lines=8> */
.L_x_529:
[----:B------:R-:W-:-:S04]  /*0180*/  MOV R0, c[0x0][0x54c] ;  /* 0x0001530000007a02 */ /* 0x000fc80000000f00 */
.L_x_528:
[----:B------:R-:W-:Y:S01]  /*0190*/  USHF.L.U32 UR4, UR4, 0x7, URZ ;  /* 0x0000000704047899 */ /* 0x000fe2000800063f */
[----:B-----5:R-:W-:-:S05]  /*01a0*/  IMAD R0, R0, c[0x0][0x548], RZ ;  /* 0x0001520000007a24 */ /* 0x020fca00078e02ff */
[----:B------:R-:W-:-:S04]  /*01b0*/  MOV R12, UR4 ;  /* 0x00000004000c7c02 */ /* 0x000fc80008000f00 */
[----:B------:R-:W-:-:S04]  /*01c0*/  ISETP.GE.AND P0, PT, R12, R0, PT ;  /* 0x000000000c00720c */ /* 0x000fc80003f06270 */
[----:B------:R-:W-:Y:S01]  /*01d0*/  SEL R243, R5, 0xffffffff, !P0 ;  /* 0xffffffff05f37807 */ /* 0x000fe20004000000 */
[----:B------:R-:W-:Y:S05]  /*01e0*/  BRA `(.L_x_530) ;  /* 0x0000013000007947 */ /* 0x000fea0003800000 */
.L_x_526:
[----:B------:R-:W-:-:S04]  /*01f0*/  ISETP.NE.U32.AND P0, PT, RZ, c[0x0][0x568], PT ;  /* 0x00015a00ff007a0c */ /* 0x000fc80003f05070 */
[----:B------:R-:W-:-:S13]  /*0200*/  ISETP.NE.AND.EX P0, PT, RZ, c[0x0][0x56c], PT, P0 ;  /* 0x00015b00ff007a0c */ /* 0x000fda0003f05300 */
[----:B------:R-:W-:Y:S05]  /*0210*/  @!P0 BRA `(.L_x_531) ;  /* 0x0000002000008947 */ /* 0x000fea0003800000 */
[----:B------:R1:W5:Y:S01]  /*0220*/  LDG.E R0, [R2.64] ;  /* 0x0000000602007981 */ /* 0x000362000c1e1900 */
[----:B------:R-:W-:Y:S05]  /*0230*/  BRA `(.L_x_532) ;  /* 0x0000009000007947 */ /* 0x000fea0003800000 */
.L_x_531:
        /* <DEDUP_REMOVED lines=8> */
.L_x_533:
[----:B------:R-:W-:-:S04]  /*02c0*/  MOV R0, c[0x0][0x54c] ;  /* 0x0001530000007a02 */ /* 0x000fc80000000f00 */
.L_x_532:
[----:B------:R-:W-:Y:S01]  /*02d0*/  USHF.L.U32 UR4, UR4, 0x7, URZ ;  /* 0x0000000704047899 */ /* 0x000fe2000800063f */
[----:B-----5:R-:W-:-:S05]  /*02e0*/  IMAD R0, R0, c[0x0][0x548], RZ ;  /* 0x0001520000007a24 */ /* 0x020fca00078e02ff */
[----:B------:R-:W-:-:S04]  /*02f0*/  MOV R12, UR4 ;  /* 0x00000004000c7c02 */ /* 0x000fc80008000f00 */
[----:B------:R-:W-:-:S04]  /*0300*/  ISETP.GE.AND P0, PT, R12, R0, PT ;  /* 0x000000000c00720c */ /* 0x000fc80003f06270 */
[----:B------:R-:W-:-:S04]  /*0310*/  SEL R243, R5, 0xffffffff, !P0 ;  /* 0xffffffff05f37807 */ /* 0x000fc80004000000 */
.L_x_530:
        /* <DEDUP_REMOVED lines=17> */
[----:B-1----:R-:W-:Y:S01]  /*0430*/  IMAD.WIDE R2, R243, R14, c[0x0][0x358] ;  /* 0x0000d600f3027625 */ /* 0x002fe200078e020e */
[----:B------:R-:W-:-:S03]  /*0440*/  ISETP.NE.AND.EX P3, PT, RZ, c[0x0][0x35c], PT, P3 ;  /* 0x0000d700ff007a0c */ /* 0x000fc60003f65330 */
[CC--:B------:R-:W-:Y:S01]  /*0450*/  @P0 IMAD.WIDE R8, R243.reuse, R14.reuse, c[0x0][0x360] ;  /* 0x0000d800f3080625 */ /* 0x0c0fe200078e020e */
[----:B------:R-:W1:Y:S03]  /*0460*/  S2R R251, SR_CTAID.Y ;  /* 0x0000000000fb7919 */ /* 0x000e660000002600 */
[----:B------:R-:W-:Y:S01]  /*0470*/  @P2 IMAD.WIDE R10, R243, R14, c[0x0][0x370] ;  /* 0x0000dc00f30a2625 */ /* 0x000fe200078e020e */
[----:B------:R2:W5:Y:S04]  /*0480*/  @P0 LDG.E R242, [R8.64] ;  /* 0x0000000608f20981 */ /* 0x000568000c1e1900 */
[----:B------:R2:W5:Y:S04]  /*0490*/  @P1 LDG.E R147, [R6.64] ;  /* 0x0000000606931981 */ /* 0x000568000c1e1900 */
[----:B------:R2:W5:Y:S04]  /*04a0*/  @P6 LDG.E R149, [R4.64] ;  /* 0x0000000604956981 */ /* 0x000568000c1e1900 */
[----:B------:R2:W5:Y:S01]  /*04b0*/  @P3 LDG.E R13, [R2.64] ;  /* 0x00000006020d3981 */ /* 0x000562000c1e1900 */
[----:B------:R-:W-:-:S03]  /*04c0*/  IMAD.MOV.U32 R96, RZ, RZ, c[0x0][0x228] ;  /* 0x00008a00ff607624 */ /* 0x000fc600078e00ff */
[----:B------:R3:W5:Y:S01]  /*04d0*/  @P2 LDG.E R148, [R10.64] ;  /* 0x000000060a942981 */ /* 0x000762000c1e1900 */
[----:B-1----:R-:W-:Y:S01]  /*04e0*/  SHF.R.S32.HI R166, RZ, 0x1f, R251 ;  /* 0x0000001fffa67819 */ /* 0x002fe200000114fb */
[----:B---3--:R-:W-:Y:S01]  /*04f0*/  IMAD.MOV.U32 R11, RZ, RZ, c[0x0][0x1d0] ;  /* 0x00007400ff0b7624 */ /* 0x008fe200078e00ff */
[----:B------:R-:W-:Y:S05]  /*0500*/  @P0 BRA `(.L_x_534) ;  /* 0x0000004000000947 */ /* 0x000fea0003800000 */
[----:B--2---:R-:W-:Y:S05]  /*0510*/  @!P1 BRA `(.L_x_534) ;  /* 0x0000003000009947 */ /* 0x004fea0003800000 */
[----:B------:R1:W2:Y:S04]  /*0520*/  LDG.E R0, [R6.64] ;  /* 0x0000000606007981 */ /* 0x0002a8000c1e1900 */
[----:B-1----:R-:W2:Y:S02]  /*0530*/  LDG.E R6, [R6.64+0x4] ;  /* 0x0000040606067981 */ /* 0x002ea4000c1e1900 */
[----:B--2--5:R-:W-:Y:S02]  /*0540*/  IADD3 R242, -R0, R6, RZ ;  /* 0x0000000600f27210 */ /* 0x024fe40007ffe1ff */
.L_x_534:
[----:B--2---:R-:W-:-:S04]  /*0550*/  ISETP.NE.U32.AND P0, PT, RZ, c[0x0][0x368], PT ;  /* 0x0000da00ff007a0c */ /* 0x004fc80003f05070 */
[----:B------:R-:W-:-:S13]  /*0560*/  ISETP.NE.AND.EX P0, PT, RZ, c[0x0][0x36c], PT, P0 ;  /* 0x0000db00ff007a0c */ /* 0x000fda0003f05300 */
[----:B------:R-:W-:Y:S05]  /*0570*/  @!P0 BRA `(.L_x_535) ;  /* 0x0000003000008947 */ /* 0x000fea0003800000 */
[----:B------:R-:W-:-:S05]  /*0580*/  IMAD.WIDE R4, R243, R14, c[0x0][0x368] ;  /* 0x0000da00f3047625 */ /* 0x000fca00078e020e */
[----:B------:R1:W5:Y:S01]  /*0590*/  LDG.E R11, [R4.64] ;  /* 0x00000006040b7981 */ /* 0x000362000c1e1900 */
[----:B------:R-:W-:Y:S05]  /*05a0*/  BRA `(.L_x_536) ;  /* 0x0000004000007947 */ /* 0x000fea0003800000 */
.L_x_535:
[----:B------:R-:W-:Y:S05]  /*05b0*/  @!P6 BRA `(.L_x_536) ;  /* 0x000000300000e947 */ /* 0x000fea0003800000 */
[----:B------:R1:W2:Y:S04]  /*05c0*/  LDG.E R0, [R4.64] ;  /* 0x0000000604007981 */ /* 0x0002a8000c1e1900 */
[----:B-1----:R-:W2:Y:S02]  /*05d0*/  LDG.E R4, [R4.64+0x4] ;  /* 0x0000040604047981 */ /* 0x002ea4000c1e1900 */
[----:B--2---:R-:W-:Y:S02]  /*05e0*/  IADD3 R11, -R0, R4, RZ ;  /* 0x00000004000b7210 */ /* 0x004fe40007ffe1ff */
.L_x_536:
[----:B-1----:R1:W2:Y:S04]  /*05f0*/  @P3 LDG.E R4, [R2.64] ;  /* 0x0000000602043981 */ /* 0x0022a8000c1e1900 */
[----:B------:R1:W2:Y:S01]  /*0600*/  @P3 LDG.E R0, [R2.64+0x4] ;  /* 0x0000040602003981 */ /* 0x0002a2000c1e1900 */
[----:B------:R-:W-:Y:S01]  /*0610*/  ISETP.NE.U32.AND P0, PT, RZ, c[0x0][0x378], PT ;  /* 0x0000de00ff007a0c */ /* 0x000fe20003f05070 */
[----:B------:R-:W-:-:S02]  /*0620*/  IMAD.MOV.U32 R249, RZ, RZ, c[0x0][0x2c4] ;  /* 0x0000b100fff97624 */ /* 0x000fc400078e00ff */
[----:B-----5:R-:W-:Y:S01]  /*0630*/  IMAD.MOV.U32 R146, RZ, RZ, R11 ;  /* 0x000000ffff927224 */ /* 0x020fe200078e000b */
[----:B------:R-:W-:Y:S02]  /*0640*/  ISETP.NE.AND.EX P0, PT, RZ, c[0x0][0x37c], PT, P0 ;  /* 0x0000df00ff007a0c */ /* 0x000fe40003f05300 */
[----:B------:R-:W-:Y:S01]  /*0650*/  ISETP.NE.AND P1, PT, R249, 0x1, PT ;  /* 0x00000001f900780c */ /* 0x000fe20003f25270 */
[----:B------:R-:W-:Y:S02]  /*0660*/  IMAD.MOV.U32 R244, RZ, RZ, R12 ;  /* 0x000000fffff47224 */ /* 0x000fe400078e000c */
[----:B------:R-:W-:-:S08]  /*0670*/  IMAD.IADD R5, R11, 0x1, -R148 ;  /* 0x000000010b057824 */ /* 0x000fd000078e0a94 */
[----:B-1----:R-:W-:-:S05]  /*0680*/  @P0 IMAD.WIDE R2, R243, R14, c[0x0][0x378] ;  /* 0x0000de00f3020625 */ /* 0x002fca00078e020e */
[----:B------:R1:W5:Y:S01]  /*0690*/  @P0 LDG.E R146, [R2.64] ;  /* 0x0000000602920981 */ /* 0x000362000c1e1900 */
[----:B--2---:R-:W-:Y:S01]  /*06a0*/  @P3 IMAD.IADD R96, R0, 0x1, -R4 ;  /* 0x0000000100603824 */ /* 0x004fe200078e0a04 */
[----:B------:R-:W-:Y:S02]  /*06b0*/  P2R R0, PR, RZ, 0x2 ;  /* 0x00000002ff007803 */ /* 0x000fe40000000000 */
[----:B------:R-:W-:Y:S01]  /*06c0*/  @P1 IADD3 R0, R244, 0x7f, RZ ;  /* 0x0000007ff4001810 */ /* 0x000fe20007ffe0ff */
[----:B------:R-:W-:-:S04]  /*06d0*/  IMAD.IADD R232, R5, 0x1, R96 ;  /* 0x0000000105e87824 */ /* 0x000fc800078e0260 */
[----:B-1----:R-:W-:Y:S01]  /*06e0*/  @P1 IMAD.HI.U32 R2, R0, c[0x0][0x2c8], RZ ;  /* 0x0000b20000021a27 */ /* 0x002fe200078e00ff */
[----:B------:R-:W-:Y:S02]  /*06f0*/  IADD3 R0, R12, 0x7f, RZ ;  /* 0x0000007f0c007810 */ /* 0x000fe40007ffe0ff */
[C---:B------:R-:W-:Y:S02]  /*0700*/  IADD3 R154, R232.reuse, 0x40, -R242 ;  /* 0x00000040e89a7810 */ /* 0x040fe40007ffe8f2 */
[----:B------:R-:W-:Y:S02]  /*0710*/  @P1 SHF.R.U32.HI R0, RZ, c[0x0][0x2cc], R2 ;  /* 0x0000b300ff001a19 */ /* 0x000fe40000011602 */
[----:B------:R-:W-:-:S03]  /*0720*/  IADD3 R2, R232, 0x3f, RZ ;  /* 0x0000003fe8027810 */ /* 0x000fc60007ffe0ff */
[----:B------:R-:W-:Y:S01]  /*0730*/  IMAD.IADD R0, R154, 0x1, R0 ;  /* 0x000000019a007824 */ /* 0x000fe200078e0200 */
[----:B------:R-:W-:-:S04]  /*0740*/  SHF.R.S32.HI R3, RZ, 0x1f, R2 ;  /* 0x0000001fff037819 */ /* 0x000fc80000011402 */
[----:B------:R-:W-:Y:S02]  /*0750*/  SHF.R.S32.HI R4, RZ, 0x1f, R0 ;  /* 0x0000001fff047819 */ /* 0x000fe40000011400 */
[----:B------:R-:W-:Y:S02]  /*0760*/  LEA.HI R2, R3, R2, RZ, 0x6 ;  /* 0x0000000203027211 */ /* 0x000fe400078f30ff */
[----:B------:R-:W-:Y:S02]  /*0770*/  LEA.HI R0, R4, R0, RZ, 0x6 ;  /* 0x0000000004007211 */ /* 0x000fe400078f30ff */
[----:B------:R-:W-:Y:S02]  /*0780*/  SHF.R.S32.HI R153, RZ, 0x6, R2 ;  /* 0x00000006ff997819 */ /* 0x000fe40000011402 */
[----:B------:R-:W-:-:S04]  /*0790*/  SHF.R.S32.HI R0, RZ, 0x6, R0 ;  /* 0x00000006ff007819 */ /* 0x000fc80000011400 */
[----:B------:R-:W-:Y:S01]  /*07a0*/  IMNMX R2, R153, R0, PT ;  /* 0x0000000099027217 */ /* 0x000fe20003800200 */
[----:B------:R-:W-:-:S04]  /*07b0*/  IMAD.MOV R0, RZ, RZ, -R5 ;  /* 0x000000ffff007224 */ /* 0x000fc800078e0a05 */
[----:B------:R-:W-:Y:S01]  /*07c0*/  IMAD R3, R2, 0x40, -R5 ;  /* 0x0000004002037824 */ /* 0x000fe200078e0a05 */
[----:B------:R-:W-:-:S04]  /*07d0*/  IMNMX R2, RZ, R0, !PT ;  /* 0x00000000ff027217 */ /* 0x000fc80007800200 */
[----:B------:R-:W-:Y:S02]  /*07e0*/  IMNMX R0, R3, R96, PT ;  /* 0x0000006003007217 */ /* 0x000fe40003800200 */
[----:B------:R-:W-:Y:S02]  /*07f0*/  SHF.R.U32.HI R140, RZ, 0x6, R2 ;  /* 0x00000006ff8c7819 */ /* 0x000fe40000011602 */
[----:B------:R-:W-:-:S03]  /*0800*/  ISETP.GT.AND P0, PT, R0, R2, PT ;  /* 0x000000020000720c */ /* 0x000fc60003f04270 */
[----:B------:R-:W-:-:S10]  /*0810*/  IMAD.MOV.U32 R5, RZ, RZ, R140 ;  /* 0x000000ffff057224 */ /* 0x000fd400078e008c */
[----:B------:R-:W-:-:S04]  /*0820*/  @P0 IADD3 R0, R0, 0x3f, RZ ;  /* 0x0000003f00000810 */ /* 0x000fc80007ffe0ff */
[----:B------:R-:W-:-:S04]  /*0830*/  @P0 SHF.R.S32.HI R2, RZ, 0x1f, R0 ;  /* 0x0000001fff020819 */ /* 0x000fc80000011400 */
[----:B------:R-:W-:-:S04]  /*0840*/  @P0 LEA.HI R0, R2, R0, RZ, 0x6 ;  /* 0x0000000002000211 */ /* 0x000fc800078f30ff */
[----:B------:R-:W-:-:S04]  /*0850*/  @P0 SHF.R.S32.HI R5, RZ, 0x6, R0 ;  /* 0x00000006ff050819 */ /* 0x000fc80000011400 */
[----:B------:R-:W-:-:S13]  /*0860*/  ISETP.GT.AND P0, PT, R5, R140, PT ;  /* 0x0000008c0500720c */ /* 0x000fda0003f04270 */
[----:B------:R-:W-:Y:S05]  /*0870*/  @!P0 BRA `(.L_x_537) ;  /* 0x0000522000008947 */ /* 0x000fea0003800000 */
[----:B------:R-:W-:Y:S01]  /*0880*/  SHF.R.S32.HI R44, RZ, 0x1f, R164 ;  /* 0x0000001fff2c7819 */ /* 0x000fe200000114a4 */
[----:B------:R-:W-:Y:S01]  /*0890*/  IMAD R6, R166, c[0x0][0x240], RZ ;  /* 0x00009000a6067a24 */ /* 0x000fe200078e02ff */
[----:B------:R-:W-:Y:S01]  /*08a0*/  IADD3 R78, R5, -0x1, RZ ;  /* 0xffffffff054e7810 */ /* 0x000fe20007ffe0ff */
[----:B------:R-:W-:Y:S01]  /*08b0*/  IMAD.MOV.U32 R15, RZ, RZ, c[0x0][0x238] ;  /* 0x00008e00ff0f7624 */ /* 0x000fe200078e00ff */
[----:B------:R-:W-:Y:S01]  /*08c0*/  LEA.HI R2, R44, R164, RZ, 0x3 ;  /* 0x000000a42c027211 */ /* 0x000fe200078f18ff */
[----:B------:R-:W-:Y:S01]  /*08d0*/  IMAD.MOV.U32 R152, RZ, RZ, 0x6 ;  /* 0x00000006ff987424 */ /* 0x000fe200078e00ff */
[----:B------:R-:W-:Y:S01]  /*08e0*/  SEL R98, R243, RZ, !P3 ;  /* 0x000000fff3627207 */ /* 0x000fe20005800000 */
[C---:B------:R-:W-:Y:S01]  /*08f0*/  IMAD.SHL.U32 R160, R15.reuse, 0x40, RZ ;  /* 0x000000400fa07824 */ /* 0x040fe200078e00ff */
[----:B------:R-:W-:Y:S01]  /*0900*/  LOP3.LUT R0, R2, 0x1ffffff8, RZ, 0xc0, !PT ;  /* 0x1ffffff802007812 */ /* 0x000fe200078ec0ff */
[----:B------:R-:W-:Y:S01]  /*0910*/  IMAD.MOV.U32 R155, RZ, RZ, 0x5 ;  /* 0x00000005ff9b7424 */ /* 0x000fe200078e00ff */
[----:B------:R-:W-:Y:S01]  /*0920*/  SHF.R.S32.HI R4, RZ, 0x3, R2 ;  /* 0x00000003ff047819 */ /* 0x000fe20000011402 */
[----:B------:R-:W-:Y:S01]  /*0930*/  IMAD.SHL.U32 R161, R15, 0x20, RZ ;  /* 0x000000200fa17824 */ /* 0x000fe200078e00ff */
[----:B------:R-:W-:Y:S01]  /*0940*/  SHF.R.S32.HI R2, RZ, 0x1f, R13 ;  /* 0x0000001fff027819 */ /* 0x000fe2000001140d */
[----:B------:R-:W-:Y:S01]  /*0950*/  IMAD.IADD R0, R164, 0x1, -R0 ;  /* 0x00000001a4007824 */ /* 0x000fe200078e0a00 */
[----:B------:R-:W-:Y:S01]  /*0960*/  IADD3 R139, P0, R4, R13, RZ ;  /* 0x0000000d048b7210 */ /* 0x000fe20007f1e0ff */
[----:B------:R-:W-:Y:S01]  /*0970*/  IMAD.IADD R137, R96, 0x1, -R4 ;  /* 0x0000000160897824 */ /* 0x000fe200078e0a04 */
[----:B------:R-:W-:Y:S01]  /*0980*/  SHF.R.S32.HI R13, RZ, 0x1f, R243 ;  /* 0x0000001fff0d7819 */ /* 0x000fe200000114f3 */
[----:B------:R-:W-:Y:S01]  /*0990*/  IMAD.SHL.U32 R8, R0, 0x8, RZ ;  /* 0x0000000800087824 */ /* 0x000fe200078e00ff */
[----:B------:R-:W-:Y:S01]  /*09a0*/  LEA.HI.X.SX32 R145, R4, R2, 0x1, P0 ;  /* 0x0000000204917211 */ /* 0x000fe200000f0eff */
[----:B------:R-:W-:Y:S01]  /*09b0*/  IMAD R10, R78, -0x40, R137 ;  /* 0xffffffc04e0a7824 */ /* 0x000fe200078e0289 */
[----:B------:R-:W-:Y:S01]  /*09c0*/  SEL R22, R13, RZ, !P3 ;  /* 0x000000ff0d167207 */ /* 0x000fe20005800000 */
[----:B------:R-:W-:Y:S01]  /*09d0*/  IMAD.SHL.U32 R5, R4, 0x40, RZ ;  /* 0x0000004004057824 */ /* 0x000fe200078e00ff */
[----:B------:R-:W-:Y:S01]  /*09e0*/  SHF.R.S32.HI R9, RZ, 0x1f, R8 ;  /* 0x0000001fff097819 */ /* 0x000fe20000011408 */
[----:B------:R-:W-:Y:S01]  /*09f0*/  IMAD R0, R145, c[0x0][0x238], RZ ;  /* 0x00008e0091007a24 */ /* 0x000fe200078e02ff */
[----:B------:R-:W-:-:S02]  /*0a00*/  SHF.L.U64.HI R156, R15, R152, c[0x0][0x23c] ;  /* 0x00008f000f9c7619 */ /* 0x000fc40000010298 */
[----:B------:R-:W-:Y:S01]  /*0a10*/  ISETP.GE.AND P1, PT, R10, 0x1, PT ;  /* 0x000000010a00780c */ /* 0x000fe20003f26270 */
[C---:B------:R-:W-:Y:S01]  /*0a20*/  IMAD R0, R139.reuse, c[0x0][0x23c], R0 ;  /* 0x00008f008b007a24 */ /* 0x040fe200078e0200 */
[----:B------:R-:W-:Y:S01]  /*0a30*/  LEA.HI R12, R44, R164, RZ, 0x6 ;  /* 0x000000a42c0c7211 */ /* 0x000fe200078f30ff */
[----:B------:R-:W-:Y:S01]  /*0a40*/  IMAD.WIDE.U32 R2, R139, c[0x0][0x238], R8 ;  /* 0x00008e008b027a25 */ /* 0x000fe200078e0008 */
[----:B------:R-:W-:Y:S02]  /*0a50*/  ISETP.GE.AND P5, PT, R8, c[0x0][0x1d4], PT ;  /* 0x0000750008007a0c */ /* 0x000fe40003fa6270 */
[----:B------:R-:W-:Y:S01]  /*0a60*/  SHF.L.U64.HI R155, R15, R155, c[0x0][0x23c] ;  /* 0x00008f000f9b7619 */ /* 0x000fe2000001029b */
[----:B------:R-:W-:Y:S02]  /*0a70*/  IMAD.IADD R3, R3, 0x1, R0 ;  /* 0x0000000103037824 */ /* 0x000fe400078e0200 */
[C---:B------:R-:W-:Y:S01]  /*0a80*/  IMAD R0, R251.reuse, c[0x0][0x244], R6 ;  /* 0x00009100fb007a24 */ /* 0x040fe200078e0206 */
[----:B------:R-:W-:Y:S01]  /*0a90*/  SHF.R.S32.HI R6, RZ, 0x1f, R78 ;  /* 0x0000001fff067819 */ /* 0x000fe2000001144e */
[----:B------:R-:W-:-:S04]  /*0aa0*/  IMAD.WIDE.U32 R2, R251, c[0x0][0x240], R2 ;  /* 0x00009000fb027a25 */ /* 0x000fc800078e0002 */
[----:B------:R-:W-:Y:S02]  /*0ab0*/  IMAD.IADD R3, R3, 0x1, R0 ;  /* 0x0000000103037824 */ /* 0x000fe400078e0200 */
[----:B------:R-:W-:Y:S02]  /*0ac0*/  IMAD R0, R22, c[0x0][0x248], RZ ;  /* 0x0000920016007a24 */ /* 0x000fe400078e02ff */
[----:B------:R-:W-:-:S04]  /*0ad0*/  IMAD.WIDE.U32 R116, R98, c[0x0][0x248], R2 ;  /* 0x0000920062747a25 */ /* 0x000fc800078e0002 */
[----:B------:R-:W-:Y:S01]  /*0ae0*/  IMAD R4, R98, c[0x0][0x24c], R0 ;  /* 0x0000930062047a24 */ /* 0x000fe200078e0200 */
[----:B------:R-:W-:Y:S01]  /*0af0*/  LOP3.LUT R0, R5, 0x1c0, RZ, 0xc0, !PT ;  /* 0x000001c005007812 */ /* 0x000fe200078ec0ff */
[----:B------:R-:W-:Y:S02]  /*0b00*/  IMAD R2, R156, R78, RZ ;  /* 0x0000004e9c027224 */ /* 0x000fe400078e02ff */
[----:B------:R-:W-:Y:S01]  /*0b10*/  IMAD.IADD R105, R117, 0x1, R4 ;  /* 0x0000000175697824 */ /* 0x000fe200078e0204 */
[----:B------:R-:W-:Y:S01]  /*0b20*/  LOP3.LUT R3, R0, 0x38, R8, 0xf8, !PT ;  /* 0x0000003800037812 */ /* 0x000fe200078ef808 */
[----:B------:R-:W-:Y:S01]  /*0b30*/  IMAD.MOV.U32 R104, RZ, RZ, R116 ;  /* 0x000000ffff687224 */ /* 0x000fe200078e0074 */
[----:B------:R-:W-:Y:S01]  /*0b40*/  SHF.R.U32.HI R0, RZ, 0x3, R0 ;  /* 0x00000003ff007819 */ /* 0x000fe20000011600 */
[-C--:B------:R-:W-:Y:S01]  /*0b50*/  IMAD R2, R6, R160.reuse, R2 ;  /* 0x000000a006027224 */ /* 0x080fe200078e0202 */
[----:B------:R-:W-:Y:S01]  /*0b60*/  IADD3 R6, R8, 0x80, RZ ;  /* 0x0000008008067810 */ /* 0x000fe20007ffe0ff */
[----:B------:R-:W-:Y:S01]  /*0b70*/  IMAD.WIDE.U32 R4, R78, R160, R104 ;  /* 0x000000a04e047225 */ /* 0x000fe200078e0068 */
[----:B------:R-:W-:-:S02]  /*0b80*/  LOP3.LUT R7, R3, R0, RZ, 0x3c, !PT ;  /* 0x0000000003077212 */ /* 0x000fc400078e3cff */
[----:B------:R-:W-:Y:S01]  /*0b90*/  IADD3 R3, R8, 0x40, RZ ;  /* 0x0000004008037810 */ /* 0x000fe20007ffe0ff */
[----:B------:R-:W-:Y:S01]  /*0ba0*/  IMAD.IADD R0, R5, 0x1, R2 ;  /* 0x0000000105007824 */ /* 0x000fe200078e0202 */
[----:B------:R-:W-:Y:S01]  /*0bb0*/  @P1 LEA R2, P0, R4, c[0x0][0x220], 0x1 ;  /* 0x0000880004021a11 */ /* 0x000fe200078008ff */
[----:B------:R-:W-:Y:S01]  /*0bc0*/  IMAD.SHL.U32 R5, R12, 0x8, RZ ;  /* 0x000000080c057824 */ /* 0x000fe200078e00ff */
[----:B------:R-:W-:Y:S02]  /*0bd0*/  ISETP.GE.AND P4, PT, R3, c[0x0][0x1d4], PT ;  /* 0x0000750003007a0c */ /* 0x000fe40003f86270 */
[----:B------:R-:W-:Y:S02]  /*0be0*/  ISETP.GE.AND P3, PT, R6, c[0x0][0x1d4], PT ;  /* 0x0000750006007a0c */ /* 0x000fe40003f66270 */
[----:B------:R-:W-:Y:S02]  /*0bf0*/  @P1 LEA.HI.X R3, R4, c[0x0][0x224], R0, 0x1, P0 ;  /* 0x0000890004031a11 */ /* 0x000fe400000f0c00 */
[----:B------:R-:W-:-:S02]  /*0c00*/  ISETP.GT.AND P0, PT, R10, 0x20, PT ;  /* 0x000000200a00780c */ /* 0x000fc40003f04270 */
[----:B------:R-:W-:-:S05]  /*0c10*/  LOP3.LUT R5, R7, 0xfffffe00, R5, 0xf8, !PT ;  /* 0xfffffe0007057812 */ /* 0x000fca00078ef805 */
[----:B------:R-:W-:-:S05]  /*0c20*/  IMAD.SHL.U32 R85, R5, 0x2, RZ ;  /* 0x0000000205557824 */ /* 0x000fca00078e00ff */
[----:B------:R-:W-:Y:S01]  /*0c30*/  @!PT LDS RZ, [RZ] ;  /* 0x00000000fffff984 */ /* 0x000fe20000000800 */
[----:B------:R-:W-:Y:S01]  /*0c40*/  @!PT LDS RZ, [RZ] ;  /* 0x00000000fffff984 */ /* 0x000fe20000000800 */
[----:B------:R-:W-:Y:S01]  /*0c50*/  @!PT LDS RZ, [RZ] ;  /* 0x00000000fffff984 */ /* 0x000fe20000000800 */
[----:B------:R1:W-:Y:S04]  /*0c60*/  @P1 LDGSTS.E.BYPASS.LTC128B.128 [R85+0x6100], [R2.64], !P5 ;  /* 0x0610000002551fae */ /* 0x0003e8000e901d46 */
[----:B------:R1:W-:Y:S04]  /*0c70*/  @P1 LDGSTS.E.BYPASS.LTC128B.128 [R85+0x8100], [R2.64+0x80], !P4 ;  /* 0x0810008002551fae */ /* 0x0003e8000e101d46 */
[----:B------:R1:W-:Y:S01]  /*0c80*/  @P1 LDGSTS.E.BYPASS.LTC128B.128 [R85+0xa100], [R2.64+0x100], !P3 ;  /* 0x0a10010002551fae */ /* 0x0003e2000d901d46 */
[----:B------:R-:W-:-:S05]  /*0c90*/  @P0 IADD3 R5, P1, R161, R4, RZ ;  /* 0x00000004a1050210 */ /* 0x000fca0007f3e0ff */
[----:B------:R-:W-:Y:S01]  /*0ca0*/  @P0 IMAD.X R0, R155, 0x1, R0, P1 ;  /* 0x000000019b000824 */ /* 0x000fe200008e0600 */
[----:B------:R-:W-:-:S04]  /*0cb0*/  @P0 LEA R4, P1, R5, c[0x0][0x220], 0x1 ;  /* 0x0000880005040a11 */ /* 0x000fc800078208ff */
[----:B------:R-:W-:Y:S02]  /*0cc0*/  @P0 LEA.HI.X R5, R5, c[0x0][0x224], R0, 0x1, P1 ;  /* 0x0000890005050a11 */ /* 0x000fe400008f0c00 */
[----:B------:R-:W-:Y:S01]  /*0cd0*/  ISETP.NE.U32.AND P1, PT, RZ, c[0x0][0x340], PT ;  /* 0x0000d000ff007a0c */ /* 0x000fe20003f25070 */
[----:B------:R-:W-:Y:S01]  /*0ce0*/  IMAD.IADD R18, R149, 0x1, R11 ;  /* 0x0000000195127824 */ /* 0x000fe200078e020b */
[----:B------:R-:W-:Y:S01]  /*0cf0*/  LEA.HI R21, R44, R164, RZ, 0x2 ;  /* 0x000000a42c157211 */ /* 0x000fe200078f10ff */
[----:B------:R-:W-:Y:S01]  /*0d00*/  IMAD.MOV.U32 R165, RZ, RZ, c[0x0][0x27c] ;  /* 0x00009f00ffa57624 */ /* 0x000fe200078e00ff */
[----:B------:R-:W-:Y:S01]  /*0d10*/  ISETP.NE.AND.EX P1, PT, RZ, c[0x0][0x344], PT, P1 ;  /* 0x0000d100ff007a0c */ /* 0x000fe20003f25310 */
[----:B------:R2:W-:Y:S01]  /*0d20*/  @P0 LDGSTS.E.BYPASS.LTC128B.128 [R85+0x7100], [R4.64], !P5 ;  /* 0x0710000004550fae */ /* 0x0005e2000e901d46 */
[----:B------:R-:W-:Y:S02]  /*0d30*/  SHF.R.S32.HI R38, RZ, 0x1f, R18 ;  /* 0x0000001fff267819 */ /* 0x000fe40000011412 */
[----:B------:R-:W-:Y:S01]  /*0d40*/  LOP3.LUT R26, R21, 0xfffffffc, RZ, 0xc0, !PT ;  /* 0xfffffffc151a7812 */ /* 0x000fe200078ec0ff */
[----:B------:R2:W-:Y:S08]  /*0d50*/  @P0 LDGSTS.E.BYPASS.LTC128B.128 [R85+0x9100], [R4.64+0x80], !P4 ;  /* 0x0910008004550fae */ /* 0x0005f0000e101d46 */
[----:B-1----:R-:W-:Y:S01]  /*0d60*/  @P1 IMAD.WIDE R2, R243, R14, c[0x0][0x340] ;  /* 0x0000d000f3021625 */ /* 0x002fe200078e020e */
[----:B------:R2:W-:Y:S01]  /*0d70*/  @P0 LDGSTS.E.BYPASS.LTC128B.128 [R85+0xb100], [R4.64+0x100], !P3 ;  /* 0x0b10010004550fae */ /* 0x0005e2000d901d46 */
[----:B------:R-:W-:-:S03]  /*0d80*/  ISETP.GE.AND P0, PT, R165, 0x1, PT ;  /* 0x00000001a500780c */ /* 0x000fc60003f06270 */
[----:B------:R-:W0:Y:S04]  /*0d90*/  LDGDEPBAR ;  /* 0x00000000000079af */ /* 0x000e280000000000 */
[----:B------:R1:W3:Y:S01]  /*0da0*/  @P1 LDG.E R0, [R2.64] ;  /* 0x0000000602001981 */ /* 0x0002e2000c1e1900 */
[----:B------:R-:W-:Y:S01]  /*0db0*/  IMAD R6, R38, c[0x0][0x1e0], RZ ;  /* 0x0000780026067a24 */ /* 0x000fe200078e02ff */
[----:B------:R-:W-:Y:S01]  /*0dc0*/  SHF.R.S32.HI R92, RZ, 0x2, R21 ;  /* 0x00000002ff5c7819 */ /* 0x000fe20000011415 */
[----:B------:R-:W-:Y:S01]  /*0dd0*/  IMAD.IADD R26, R164, 0x1, -R26 ;  /* 0x00000001a41a7824 */ /* 0x000fe200078e0a1a */
[----:B------:R-:W-:Y:S01]  /*0de0*/  ULDC.U8 UR4, c[0x0][0x298] ;  /* 0x0000a60000047ab9 */ /* 0x000fe20000000000 */
[----:B------:R-:W-:Y:S01]  /*0df0*/  IMAD R6, R18, c[0x0][0x1e4], R6 ;  /* 0x0000790012067a24 */ /* 0x000fe200078e0206 */
[----:B------:R-:W-:Y:S01]  /*0e00*/  SHF.R.S32.HI R39, RZ, 0x1f, R92 ;  /* 0x0000001fff277819 */ /* 0x000fe2000001145c */
[----:B------:R-:W-:-:S02]  /*0e10*/  IMAD.SHL.U32 R34, R26, 0x4, RZ ;  /* 0x000000041a227824 */ /* 0x000fc400078e00ff */
[----:B------:R-:W-:Y:S02]  /*0e20*/  IMAD.SHL.U32 R26, R26, 0x8, RZ ;  /* 0x000000081a1a7824 */ /* 0x000fe400078e00ff */
[----:B------:R-:W-:Y:S01]  /*0e30*/  IMAD R12, R166, c[0x0][0x260], RZ ;  /* 0x00009800a60c7a24 */ /* 0x000fe200078e02ff */
[----:B------:R-:W-:Y:S01]  /*0e40*/  IADD3 R37, R34, 0x20, RZ ;  /* 0x0000002022257810 */ /* 0x000fe20007ffe0ff */
[----:B------:R-:W-:Y:S01]  /*0e50*/  IMAD.WIDE.U32 R162, R92, c[0x0][0x1e0], RZ ;  /* 0x000078005ca27a25 */ /* 0x000fe200078e00ff */
[C---:B------:R-:W-:Y:S02]  /*0e60*/  IADD3 R36, R34.reuse, 0x40, RZ ;  /* 0x0000004022247810 */ /* 0x040fe40007ffe0ff */
[----:B------:R-:W-:Y:S01]  /*0e70*/  SHF.R.S32.HI R35, RZ, 0x1f, R34 ;  /* 0x0000001fff237819 */ /* 0x000fe20000011422 */
[C---:B------:R-:W-:Y:S01]  /*0e80*/  IMAD.IADD R28, R34.reuse, 0x1, R37 ;  /* 0x00000001221c7824 */ /* 0x040fe200078e0225 */
[----:B------:R-:W-:Y:S01]  /*0e90*/  SHF.R.S32.HI R27, RZ, 0x1f, R26 ;  /* 0x0000001fff1b7819 */ /* 0x000fe2000001141a */
[----:B------:R-:W-:Y:S01]  /*0ea0*/  IMAD.IADD R29, R34, 0x1, R36 ;  /* 0x00000001221d7824 */ /* 0x000fe200078e0224 */
[C---:B------:R-:W-:Y:S01]  /*0eb0*/  IADD3 R95, R26.reuse, 0x60, RZ ;  /* 0x000000601a5f7810 */ /* 0x040fe20007ffe0ff */
[----:B------:R-:W-:Y:S01]  /*0ec0*/  IMAD R16, R39, c[0x0][0x280], RZ ;  /* 0x0000a00027107a24 */ /* 0x000fe200078e02ff */
[----:B------:R-:W-:Y:S01]  /*0ed0*/  IADD3 R94, R26, 0x80, RZ ;  /* 0x000000801a5e7810 */ /* 0x000fe20007ffe0ff */
[----:B------:R-:W-:Y:S01]  /*0ee0*/  IMAD R17, R166, c[0x0][0x210], RZ ;  /* 0x00008400a6117a24 */ /* 0x000fe200078e02ff */
[----:B------:R-:W-:Y:S01]  /*0ef0*/  IADD3 R93, R26, 0xa0, RZ ;  /* 0x000000a01a5d7810 */ /* 0x000fe20007ffe0ff */
[----:B-1----:R-:W-:-:S04]  /*0f00*/  IMAD.WIDE.U32 R2, R18, c[0x0][0x1e0], RZ ;  /* 0x0000780012027a25 */ /* 0x002fc800078e00ff */
[----:B------:R-:W-:Y:S02]  /*0f10*/  IMAD.IADD R7, R3, 0x1, R6 ;  /* 0x0000000103077824 */ /* 0x000fe400078e0206 */
[----:B------:R-:W-:Y:S02]  /*0f20*/  IMAD.MOV.U32 R6, RZ, RZ, R2 ;  /* 0x000000ffff067224 */ /* 0x000fe400078e0002 */
[----:B------:R-:W-:Y:S02]  /*0f30*/  IMAD R16, R92, c[0x0][0x284], R16 ;  /* 0x0000a1005c107a24 */ /* 0x000fe400078e0210 */
[----:B--2---:R-:W-:-:S04]  /*0f40*/  IMAD.WIDE.U32 R4, R251, c[0x0][0x1e8], R6 ;  /* 0x00007a00fb047a25 */ /* 0x004fc800078e0006 */
[C---:B------:R-:W-:Y:S02]  /*0f50*/  IMAD R7, R251.reuse, c[0x0][0x264], R12 ;  /* 0x00009900fb077a24 */ /* 0x040fe400078e020c */
[C---:B------:R-:W-:Y:S02]  /*0f60*/  IMAD R17, R251.reuse, c[0x0][0x214], R17 ;  /* 0x00008500fb117a24 */ /* 0x040fe400078e0211 */
[----:B------:R-:W-:-:S04]  /*0f70*/  IMAD.WIDE.U32 R14, R251, c[0x0][0x210], R26 ;  /* 0x00008400fb0e7a25 */ /* 0x000fc800078e001a */
[----:B------:R-:W-:Y:S02]  /*0f80*/  IMAD.IADD R15, R15, 0x1, R17 ;  /* 0x000000010f0f7824 */ /* 0x000fe400078e0211 */
        /* <DEDUP_REMOVED lines=9> */
[----:B------:R-:W-:Y:S01]  /*1020*/  BAR.SYNC.DEFER_BLOCKING 0x0 ;  /* 0x0000000000007b1d */ /* 0x000fe20000010000 */
[--C-:B---3--:R-:W-:Y:S01]  /*1030*/  @P1 IMAD.MOV.U32 R2, RZ, RZ, R0.reuse ;  /* 0x000000ffff021224 */ /* 0x108fe200078e0000 */
[----:B------:R-:W-:Y:S01]  /*1040*/  @P1 SHF.R.S32.HI R3, RZ, 0x1f, R0 ;  /* 0x0000001fff031819 */ /* 0x000fe20000011400 */
[----:B------:R-:W-:Y:S01]  /*1050*/  @!P1 IMAD.MOV.U32 R2, RZ, RZ, R243 ;  /* 0x000000ffff029224 */ /* 0x000fe200078e00f3 */
[----:B------:R-:W-:Y:S01]  /*1060*/  P2R R0, PR, RZ, 0x1 ;  /* 0x00000001ff007803 */ /* 0x000fe20000000000 */
[----:B------:R-:W-:Y:S01]  /*1070*/  @!P1 IMAD.MOV.U32 R3, RZ, RZ, R13 ;  /* 0x000000ffff039224 */ /* 0x000fe200078e000d */
[----:B------:R-:W-:Y:S01]  /*1080*/  ISETP.GE.AND P0, PT, R26, c[0x0][0x27c], PT ;  /* 0x00009f001a007a0c */ /* 0x000fe20003f06270 */
[----:B------:R-:W-:Y:S01]  /*1090*/  IMAD.WIDE.U32 R12, R92, c[0x0][0x280], R34 ;  /* 0x0000a0005c0c7a25 */ /* 0x000fe200078e0022 */
[----:B------:R-:W-:-:S02]  /*10a0*/  SEL R114, R2, RZ, !P6 ;  /* 0x000000ff02727207 */ /* 0x000fc40007000000 */
[----:B------:R-:W-:Y:S01]  /*10b0*/  SEL R43, R3, RZ, !P6 ;  /* 0x000000ff032b7207 */ /* 0x000fe20007000000 */
[----:B------:R-:W-:Y:S01]  /*10c0*/  IMAD.SHL.U32 R2, R165, 0x2, RZ ;  /* 0x00000002a5027824 */ /* 0x000fe200078e00ff */
[----:B------:R-:W-:Y:S01]  /*10d0*/  SEL R11, RZ, c[0x0][0x27c], !P0 ;  /* 0x00009f00ff0b7a07 */ /* 0x000fe20004000000 */
[----:B------:R-:W-:Y:S01]  /*10e0*/  IMAD R3, R166, c[0x0][0x1e8], RZ ;  /* 0x00007a00a6037a24 */ /* 0x000fe200078e02ff */
[----:B------:R-:W-:Y:S01]  /*10f0*/  ISETP.GE.AND P1, PT, R28, c[0x0][0x27c], PT ;  /* 0x00009f001c007a0c */ /* 0x000fe20003f26270 */
[----:B------:R-:W-:Y:S01]  /*1100*/  IMAD.MOV.U32 R32, RZ, RZ, R12 ;  /* 0x000000ffff207224 */ /* 0x000fe200078e000c */
[C---:B------:R-:W-:Y:S01]  /*1110*/  IADD3 R20, -R2.reuse, c[0x0][0x1d4], RZ ;  /* 0x0000750002147a10 */ /* 0x040fe20007ffe1ff */
[----:B------:R-:W-:Y:S01]  /*1120*/  IMAD R0, R251, c[0x0][0x1ec], R3 ;  /* 0x00007b00fb007a24 */ /* 0x000fe200078e0203 */
[----:B------:R-:W-:Y:S01]  /*1130*/  ISETP.NE.AND P6, PT, RZ, UR4, PT ;  /* 0x00000004ff007c0c */ /* 0x000fe2000bfc5270 */
[----:B------:R-:W-:Y:S01]  /*1140*/  IMAD.IADD R33, R13, 0x1, R16 ;  /* 0x000000010d217824 */ /* 0x000fe200078e0210 */
[-C--:B------:R-:W-:Y:S01]  /*1150*/  SEL R10, R2, R20.reuse, !P0 ;  /* 0x00000014020a7207 */ /* 0x080fe20004000000 */
[----:B------:R-:W-:Y:S01]  /*1160*/  IMAD.IADD R5, R5, 0x1, R0 ;  /* 0x0000000105057824 */ /* 0x000fe200078e0200 */
[----:B------:R-:W-:Y:S01]  /*1170*/  ISETP.GE.AND P0, PT, R29, c[0x0][0x27c], PT ;  /* 0x00009f001d007a0c */ /* 0x000fe20003f06270 */
[----:B------:R-:W-:Y:S01]  /*1180*/  IMAD.IADD R0, R26, 0x1, R11 ;  /* 0x000000011a007824 */ /* 0x000fe200078e020b */
[----:B------:R-:W-:Y:S01]  /*1190*/  SHF.R.S32.HI R6, RZ, 0x1f, R10 ;  /* 0x0000001fff067819 */ /* 0x000fe2000001140a */
[----:B------:R-:W-:Y:S01]  /*11a0*/  IMAD.WIDE.U32 R88, R114, c[0x0][0x1f0], R4 ;  /* 0x00007c0072587a25 */ /* 0x000fe200078e0004 */
[----:B------:R-:W-:-:S02]  /*11b0*/  SEL R19, R2, R20, !P1 ;  /* 0x0000001402137207 */ /* 0x000fc40004800000 */
[----:B------:R-:W-:Y:S01]  /*11c0*/  LEA.HI R42, R6, R10, RZ, 0x4 ;  /* 0x0000000a062a7211 */ /* 0x000fe200078f20ff */
[----:B------:R-:W-:Y:S01]  /*11d0*/  IMAD.WIDE.U32 R10, R92, c[0x0][0x290], R34 ;  /* 0x0000a4005c0a7a25 */ /* 0x000fe200078e0022 */
[----:B------:R-:W-:Y:S02]  /*11e0*/  SHF.R.S32.HI R6, RZ, 0x1f, R0 ;  /* 0x0000001fff067819 */ /* 0x000fe40000011400 */
[----:B------:R-:W-:Y:S01]  /*11f0*/  SEL R20, R2, R20, !P0 ;  /* 0x0000001402147207 */ /* 0x000fe20004000000 */
[----:B------:R-:W-:Y:S01]  /*1200*/  IMAD.WIDE.U32 R2, R251, c[0x0][0x260], R8 ;  /* 0x00009800fb027a25 */ /* 0x000fe200078e0008 */
[CC--:B------:R-:W-:Y:S02]  /*1210*/  LEA.HI R41, R6.reuse, R0.reuse, RZ, 0x3 ;  /* 0x0000000006297211 */ /* 0x0c0fe400078f18ff */
[----:B------:R-:W-:Y:S01]  /*1220*/  LEA.HI R40, R6, R0, RZ, 0x6 ;  /* 0x0000000006287211 */ /* 0x000fe200078f30ff */
[----:B------:R-:W-:Y:S01]  /*1230*/  IMAD R0, R39, c[0x0][0x290], RZ ;  /* 0x0000a40027007a24 */ /* 0x000fe200078e02ff */
[----:B------:R-:W-:Y:S01]  /*1240*/  SEL R4, RZ, c[0x0][0x27c], !P0 ;  /* 0x00009f00ff047a07 */ /* 0x000fe20004000000 */
[----:B------:R-:W-:Y:S01]  /*1250*/  IMAD.IADD R3, R3, 0x1, R7 ;  /* 0x0000000103037824 */ /* 0x000fe200078e0207 */
[----:B------:R-:W-:Y:S01]  /*1260*/  LOP3.LUT R119, R41, 0xfffffff8, RZ, 0xc0, !PT ;  /* 0xfffffff829777812 */ /* 0x000fe200078ec0ff */
[----:B------:R-:W-:-:S02]  /*1270*/  IMAD R0, R92, c[0x0][0x294], R0 ;  /* 0x0000a5005c007a24 */ /* 0x000fc400078e0200 */
[----:B------:R-:W-:Y:S01]  /*1280*/  IMAD.WIDE.U32 R6, R92, c[0x0][0x290], R26 ;  /* 0x0000a4005c067a25 */ /* 0x000fe200078e001a */
[----:B------:R-:W-:-:S03]  /*1290*/  SHF.R.S32.HI R133, RZ, 0x1f, R119 ;  /* 0x0000001fff857819 */ /* 0x000fc60000011477 */
[----:B------:R-:W-:Y:S02]  /*12a0*/  IMAD.IADD R31, R11, 0x1, R0 ;  /* 0x000000010b1f7824 */ /* 0x000fe400078e0200 */
[----:B------:R-:W-:Y:S01]  /*12b0*/  IMAD.IADD R23, R0, 0x1, R7 ;  /* 0x0000000100177824 */ /* 0x000fe200078e0207 */
[----:B------:R-:W-:Y:S01]  /*12c0*/  SEL R7, RZ, c[0x0][0x27c], !P1 ;  /* 0x00009f00ff077a07 */ /* 0x000fe20004800000 */
[----:B------:R-:W-:Y:S01]  /*12d0*/  IMAD R0, R22, c[0x0][0x268], RZ ;  /* 0x00009a0016007a24 */ /* 0x000fe200078e02ff */
[----:B------:R-:W-:Y:S01]  /*12e0*/  IADD3 R144, P1, R18, R92, RZ ;  /* 0x0000005c12907210 */ /* 0x000fe20007f3e0ff */
[----:B------:R-:W-:Y:S01]  /*12f0*/  IMAD.MOV.U32 R22, RZ, RZ, R6 ;  /* 0x000000ffff167224 */ /* 0x000fe200078e0006 */
[----:B------:R-:W-:Y:S01]  /*1300*/  SHF.R.S32.HI R6, RZ, 0x1f, R21 ;  /* 0x0000001fff067819 */ /* 0x000fe20000011415 */
[C---:B------:R-:W-:Y:S01]  /*1310*/  IMAD R101, R98.reuse, c[0x0][0x26c], R0 ;  /* 0x00009b0062657a24 */ /* 0x040fe200078e0200 */
[----:B------:R-:W-:Y:S01]  /*1320*/  SHF.R.S32.HI R0, RZ, 0x1f, R19 ;  /* 0x0000001fff007819 */ /* 0x000fe20000011413 */
[----:B------:R-:W-:Y:S01]  /*1330*/  IMAD.WIDE.U32 R98, R98, c[0x0][0x268], R2 ;  /* 0x00009a0062627a25 */ /* 0x000fe200078e0002 */
[----:B------:R-:W-:-:S02]  /*1340*/  SHF.R.S32.HI R2, RZ, 0x1f, R20 ;  /* 0x0000001fff027819 */ /* 0x000fc40000011414 */
[----:B------:R-:W-:Y:S01]  /*1350*/  LEA.HI R19, R0, R19, RZ, 0x4 ;  /* 0x0000001300137211 */ /* 0x000fe200078f20ff */
[----:B------:R-:W-:Y:S01]  /*1360*/  IMAD R0, R39, c[0x0][0x1e0], RZ ;  /* 0x0000780027007a24 */ /* 0x000fe200078e02ff */
[----:B------:R-:W-:Y:S01]  /*1370*/  LEA.HI R6, R6, R92, RZ, 0x3 ;  /* 0x0000005c06067211 */ /* 0x000fe200078f18ff */
[----:B------:R-:W-:Y:S01]  /*1380*/  IMAD R3, R43, c[0x0][0x1f0], RZ ;  /* 0x00007c002b037a24 */ /* 0x000fe200078e02ff */
[----:B------:R-:W-:Y:S01]  /*1390*/  LEA.HI R20, R2, R20, RZ, 0x4 ;  /* 0x0000001402147211 */ /* 0x000fe200078f20ff */
[----:B------:R-:W-:Y:S02]  /*13a0*/  IMAD R0, R92, c[0x0][0x1e4], R0 ;  /* 0x000079005c007a24 */ /* 0x000fe400078e0200 */
[----:B------:R-:W-:Y:S01]  /*13b0*/  IMAD R2, R114, c[0x0][0x1f4], R3 ;  /* 0x00007d0072027a24 */ /* 0x000fe200078e0203 */
[----:B------:R-:W-:Y:S01]  /*13c0*/  LOP3.LUT R3, R6, 0xfffffff8, RZ, 0xc0, !PT ;  /* 0xfffffff806037812 */ /* 0x000fe200078ec0ff */
[----:B------:R-:W-:Y:S02]  /*13d0*/  IMAD.IADD R138, R163, 0x1, R0 ;  /* 0x00000001a38a7824 */ /* 0x000fe400078e0200 */
[----:B------:R-:W-:-:S02]  /*13e0*/  IMAD.IADD R0, R7, 0x1, R28 ;  /* 0x0000000107007824 */ /* 0x000fc400078e021c */
[----:B------:R-:W-:Y:S01]  /*13f0*/  IMAD.X R143, R38, 0x1, R39, P1 ;  /* 0x00000001268f7824 */ /* 0x000fe200008e0627 */
[----:B------:R-:W-:Y:S01]  /*1400*/  IADD3 R142, P1, P0, R88, R162, R26 ;  /* 0x000000a2588e7210 */ /* 0x000fe2000783e01a */
[----:B------:R-:W-:Y:S01]  /*1410*/  IMAD.IADD R90, R89, 0x1, R2 ;  /* 0x00000001595a7824 */ /* 0x000fe200078e0202 */
[----:B------:R-:W-:Y:S01]  /*1420*/  IADD3 R39, R34, 0x30, RZ ;  /* 0x0000003022277810 */ /* 0x000fe20007ffe0ff */
[----:B------:R-:W-:Y:S01]  /*1430*/  IMAD.IADD R3, R92, 0x1, -R3 ;  /* 0x000000015c037824 */ /* 0x000fe200078e0a03 */
[----:B------:R-:W-:Y:S01]  /*1440*/  IADD3 R38, R34, 0x50, RZ ;  /* 0x0000005022267810 */ /* 0x000fe20007ffe0ff */
[----:B------:R-:W-:Y:S01]  /*1450*/  IMAD.IADD R2, R4, 0x1, R29 ;  /* 0x0000000104027824 */ /* 0x000fe200078e021d */
[----:B------:R-:W-:Y:S01]  /*1460*/  SHF.R.S32.HI R4, RZ, 0x1f, R0 ;  /* 0x0000001fff047819 */ /* 0x000fe20000011400 */
[C---:B------:R-:W-:Y:S01]  /*1470*/  IMAD.SHL.U32 R5, R3.reuse, 0x40, RZ ;  /* 0x0000004003057824 */ /* 0x040fe200078e00ff */
[--C-:B------:R-:W-:Y:S01]  /*1480*/  IADD3.X R141, R90, R138, R27.reuse, P1, P0 ;  /* 0x0000008a5a8d7210 */ /* 0x100fe20000fe041b */
[----:B------:R-:W-:Y:S01]  /*1490*/  IMAD.WIDE.U32 R8, R92, c[0x0][0x280], R26 ;  /* 0x0000a0005c087a25 */ /* 0x000fe200078e001a */
[----:B------:R-:W-:-:S02]  /*14a0*/  LOP3.LUT P0, RZ, R3, 0x4, RZ, 0xc0, !PT ;  /* 0x0000000403ff7812 */ /* 0x000fc4000780c0ff */
[-C--:B------:R-:W-:Y:S01]  /*14b0*/  LEA.HI R12, R4, R0.reuse, RZ, 0x3 ;  /* 0x00000000040c7211 */ /* 0x080fe200078f18ff */
[----:B------:R-:W-:Y:S01]  /*14c0*/  IMAD.IADD R25, R16, 0x1, R9 ;  /* 0x0000000110197824 */ /* 0x000fe200078e0209 */
[----:B------:R-:W-:Y:S01]  /*14d0*/  LEA.HI R6, R4, R0, RZ, 0x6 ;  /* 0x0000000004067211 */ /* 0x000fe200078f30ff */
[----:B------:R-:W-:Y:S01]  /*14e0*/  IMAD.MOV.U32 R24, RZ, RZ, R8 ;  /* 0x000000ffff187224 */ /* 0x000fe200078e0008 */
[----:B------:R-:W-:Y:S01]  /*14f0*/  SHF.R.S32.HI R3, RZ, 0x1f, R2 ;  /* 0x0000001fff037819 */ /* 0x000fe20000011402 */
[----:B------:R-:W-:Y:S01]  /*1500*/  IMAD.MOV.U32 R30, RZ, RZ, R10 ;  /* 0x000000ffff1e7224 */ /* 0x000fe200078e000a */
[----:B------:R-:W-:Y:S01]  /*1510*/  LEA.HI R4, R44, R164, RZ, 0x5 ;  /* 0x000000a42c047211 */ /* 0x000fe200078f28ff */
[C---:B-----5:R-:W-:Y:S01]  /*1520*/  IMAD.WIDE.U32 R112, R146.reuse, c[0x0][0x280], R32 ;  /* 0x0000a00092707a25 */ /* 0x060fe200078e0020 */
[----:B------:R-:W-:Y:S02]  /*1530*/  LOP3.LUT R0, R5, 0x1c0, RZ, 0xc0, !PT ;  /* 0x000001c005007812 */ /* 0x000fe400078ec0ff */
[CC--:B------:R-:W-:Y:S01]  /*1540*/  LEA.HI R11, R3.reuse, R2.reuse, RZ, 0x3 ;  /* 0x00000002030b7211 */ /* 0x0c0fe200078f18ff */
[----:B------:R-:W-:Y:S01]  /*1550*/  IMAD.WIDE.U32 R110, R146, c[0x0][0x280], R24 ;  /* 0x0000a000926e7a25 */ /* 0x000fe200078e0018 */
[----:B------:R-:W-:-:S02]  /*1560*/  LEA.HI R7, R3, R2, RZ, 0x6 ;  /* 0x0000000203077211 */ /* 0x000fc400078f30ff */
[----:B------:R-:W-:Y:S01]  /*1570*/  SHF.R.U32.HI R2, RZ, 0x3, R0 ;  /* 0x00000003ff027819 */ /* 0x000fe20000011600 */
[----:B------:R-:W-:Y:S01]  /*1580*/  IMAD.SHL.U32 R3, R4, 0x10, RZ ;  /* 0x0000001004037824 */ /* 0x000fe200078e00ff */
[----:B------:R-:W-:Y:S01]  /*1590*/  LOP3.LUT R5, R0, 0x38, R41, 0xf8, !PT ;  /* 0x0000003800057812 */ /* 0x000fe200078ef829 */
[----:B------:R-:W-:Y:S01]  /*15a0*/  IMAD.SHL.U32 R4, R40, 0x40, RZ ;  /* 0x0000004028047824 */ /* 0x000fe200078e00ff */
[----:B------:R-:W-:Y:S01]  /*15b0*/  SHF.R.S32.HI R10, RZ, 0x4, R42 ;  /* 0x00000004ff0a7819 */ /* 0x000fe2000001142a */
[----:B------:R-:W-:Y:S01]  /*15c0*/  IMAD.WIDE.U32 R108, R146, c[0x0][0x290], R30 ;  /* 0x0000a400926c7a25 */ /* 0x000fe200078e001e */
[----:B------:R-:W-:Y:S02]  /*15d0*/  LOP3.LUT R9, R5, R2, RZ, 0x3c, !PT ;  /* 0x0000000205097212 */ /* 0x000fe400078e3cff */
[----:B------:R-:W-:Y:S01]  /*15e0*/  LOP3.LUT R13, R4, 0x7ffff000, RZ, 0xc0, !PT ;  /* 0x7ffff000040d7812 */ /* 0x000fe200078ec0ff */
[----:B------:R-:W-:Y:S01]  /*15f0*/  IMAD.SHL.U32 R5, R6, 0x40, RZ ;  /* 0x0000004006057824 */ /* 0x000fe200078e00ff */
[C---:B------:R-:W-:Y:S01]  /*1600*/  LOP3.LUT R6, R0.reuse, 0x38, R12, 0xf8, !PT ;  /* 0x0000003800067812 */ /* 0x040fe200078ef80c */
[----:B------:R-:W-:Y:S01]  /*1610*/  IMAD.SHL.U32 R4, R7, 0x40, RZ ;  /* 0x0000004007047824 */ /* 0x000fe200078e00ff */
[----:B------:R-:W-:Y:S01]  /*1620*/  LOP3.LUT R7, R0, 0x38, R11, 0xf8, !PT ;  /* 0x0000003800077812 */ /* 0x000fe200078ef80b */
[----:B------:R-:W-:Y:S01]  /*1630*/  IMAD.WIDE.U32 R106, R146, c[0x0][0x290], R22 ;  /* 0x0000a400926a7a25 */ /* 0x000fe200078e0016 */
[----:B------:R-:W-:-:S02]  /*1640*/  LOP3.LUT R8, R5, 0x7ffff000, RZ, 0xc0, !PT ;  /* 0x7ffff00005087812 */ /* 0x000fc400078ec0ff */
[----:B------:R-:W-:Y:S01]  /*1650*/  LOP3.LUT R5, R4, 0x7ffff000, RZ, 0xc0, !PT ;  /* 0x7ffff00004057812 */ /* 0x000fe200078ec0ff */
[----:B------:R-:W-:Y:S01]  /*1660*/  IMAD.IADD R101, R99, 0x1, R101 ;  /* 0x0000000163657824 */ /* 0x000fe200078e0265 */
[----:B------:R-:W-:Y:S02]  /*1670*/  LOP3.LUT R3, R3, 0xfffffe00, RZ, 0xc0, !PT ;  /* 0xfffffe0003037812 */ /* 0x000fe400078ec0ff */
[-C--:B------:R-:W-:Y:S02]  /*1680*/  LOP3.LUT R6, R6, R2.reuse, RZ, 0x3c, !PT ;  /* 0x0000000206067212 */ /* 0x080fe400078e3cff */
[----:B------:R-:W-:Y:S02]  /*1690*/  LOP3.LUT R4, R7, R2, RZ, 0x3c, !PT ;  /* 0x0000000207047212 */ /* 0x000fe400078e3cff */
[--C-:B------:R-:W-:Y:S02]  /*16a0*/  IADD3 R129, R6, R8, R3.reuse ;  /* 0x0000000806817210 */ /* 0x100fe40007ffe003 */
[----:B------:R-:W-:-:S02]  /*16b0*/  IADD3 R128, R4, R5, R3 ;  /* 0x0000000504807210 */ /* 0x000fc40007ffe003 */
[----:B------:R-:W-:Y:S01]  /*16c0*/  LEA.HI.SX32 R6, R41, R10, 0x1d ;  /* 0x0000000a29067211 */ /* 0x000fe200078feaff */
[----:B------:R-:W-:Y:S01]  /*16d0*/  IMAD.SHL.U32 R129, R129, 0x2, RZ ;  /* 0x0000000281817824 */ /* 0x000fe200078e00ff */
[----:B------:R-:W-:Y:S01]  /*16e0*/  SHF.R.S32.HI R5, RZ, 0x4, R19 ;  /* 0x00000004ff057819 */ /* 0x000fe20000011413 */
[----:B------:R-:W-:Y:S01]  /*16f0*/  IMAD.SHL.U32 R128, R128, 0x2, RZ ;  /* 0x0000000280807824 */ /* 0x000fe200078e00ff */
[----:B------:R-:W-:Y:S01]  /*1700*/  SHF.R.S32.HI R4, RZ, 0x4, R20 ;  /* 0x00000004ff047819 */ /* 0x000fe20000011414 */
[----:B------:R-:W-:Y:S01]  /*1710*/  IMAD.SHL.U32 R100, R6, 0x8, RZ ;  /* 0x0000000806647824 */ /* 0x000fe200078e00ff */
[----:B------:R-:W-:Y:S02]  /*1720*/  IADD3 R13, R9, R13, R3 ;  /* 0x0000000d090d7210 */ /* 0x000fe40007ffe003 */
[----:B------:R-:W-:Y:S02]  /*1730*/  SHF.R.S32.HI R9, RZ, 0x1f, R6 ;  /* 0x0000001fff097819 */ /* 0x000fe40000011406 */
[----:B------:R-:W-:Y:S01]  /*1740*/  LEA.HI.SX32 R5, R12, R5, 0x1d ;  /* 0x000000050c057211 */ /* 0x000fe200078feaff */
[----:B------:R-:W-:Y:S01]  /*1750*/  IMAD.SHL.U32 R130, R13, 0x2, RZ ;  /* 0x000000020d827824 */ /* 0x000fe200078e00ff */
[----:B------:R-:W-:-:S02]  /*1760*/  LEA.HI.SX32 R4, R11, R4, 0x1d ;  /* 0x000000040b047211 */ /* 0x000fc400078feaff */
[----:B------:R-:W-:Y:S01]  /*1770*/  LEA.HI R9, R9, R6, RZ, 0x3 ;  /* 0x0000000609097211 */ /* 0x000fe200078f18ff */
[----:B------:R-:W-:Y:S01]  /*1780*/  IMAD.SHL.U32 R97, R5, 0x8, RZ ;  /* 0x0000000805617824 */ /* 0x000fe200078e00ff */
[----:B------:R-:W-:Y:S01]  /*1790*/  SHF.R.S32.HI R7, RZ, 0x1f, R5 ;  /* 0x0000001fff077819 */ /* 0x000fe20000011405 */
[----:B------:R-:W-:Y:S01]  /*17a0*/  IMAD.SHL.U32 R102, R4, 0x8, RZ ;  /* 0x0000000804667824 */ /* 0x000fe200078e00ff */
[----:B------:R-:W-:Y:S02]  /*17b0*/  SHF.R.S32.HI R6, RZ, 0x1f, R4 ;  /* 0x0000001fff067819 */ /* 0x000fe40000011404 */
[----:B------:R-:W-:Y:S02]  /*17c0*/  LEA.HI R7, R7, R5, RZ, 0x3 ;  /* 0x0000000507077211 */ /* 0x000fe400078f18ff */
[----:B------:R-:W-:Y:S02]  /*17d0*/  LEA.HI R6, R6, R4, RZ, 0x3 ;  /* 0x0000000406067211 */ /* 0x000fe400078f18ff */
[C---:B------:R-:W-:Y:S01]  /*17e0*/  LOP3.LUT R8, R0.reuse, 0x18, R26, 0xf8, !PT ;  /* 0x0000001800087812 */ /* 0x040fe200078ef81a */
[----:B------:R-:W-:Y:S01]  /*17f0*/  IMAD.SHL.U32 R5, R7, 0x200, RZ ;  /* 0x0000020007057824 */ /* 0x000fe200078e00ff */
[----:B------:R-:W-:-:S02]  /*1800*/  LOP3.LUT R4, R0, 0x38, R97, 0xf8, !PT ;  /* 0x0000003800047812 */ /* 0x000fc400078ef861 */
[----:B------:R-:W-:Y:S01]  /*1810*/  LOP3.LUT R86, R3, R8, R2, 0xf6, !PT ;  /* 0x0000000803567212 */ /* 0x000fe200078ef602 */
[----:B------:R-:W-:Y:S01]  /*1820*/  IMAD.SHL.U32 R8, R9, 0x200, RZ ;  /* 0x0000020009087824 */ /* 0x000fe200078e00ff */
[-C--:B------:R-:W-:Y:S01]  /*1830*/  LOP3.LUT R7, R4, R2.reuse, RZ, 0x3c, !PT ;  /* 0x0000000204077212 */ /* 0x080fe200078e3cff */
[----:B------:R-:W-:Y:S01]  /*1840*/  IMAD.SHL.U32 R4, R6, 0x200, RZ ;  /* 0x0000020006047824 */ /* 0x000fe200078e00ff */
[C---:B------:R-:W-:Y:S02]  /*1850*/  LOP3.LUT R10, R0.reuse, 0x38, R100, 0xf8, !PT ;  /* 0x00000038000a7812 */ /* 0x040fe400078ef864 */
[----:B------:R-:W-:Y:S02]  /*1860*/  LOP3.LUT R0, R0, 0x38, R102, 0xf8, !PT ;  /* 0x0000003800007812 */ /* 0x000fe400078ef866 */
[-C--:B------:R-:W-:Y:S02]  /*1870*/  LOP3.LUT R10, R10, R2.reuse, RZ, 0x3c, !PT ;  /* 0x000000020a0a7212 */ /* 0x080fe400078e3cff */
[----:B------:R-:W-:Y:S01]  /*1880*/  LOP3.LUT R2, R0, R2, RZ, 0x3c, !PT ;  /* 0x0000000200027212 */ /* 0x000fe200078e3cff */
[----:B------:R-:W-:Y:S01]  /*1890*/  IMAD R0, R43, c[0x0][0x218], RZ ;  /* 0x000086002b007a24 */ /* 0x000fe200078e02ff */
[----:B------:R-:W-:-:S02]  /*18a0*/  LOP3.LUT R6, R8, 0x7ffff000, RZ, 0xc0, !PT ;  /* 0x7ffff00008067812 */ /* 0x000fc400078ec0ff */
[----:B------:R-:W-:Y:S02]  /*18b0*/  LOP3.LUT R5, R5, 0x7ffff000, RZ, 0xc0, !PT ;  /* 0x7ffff00005057812 */ /* 0x000fe400078ec0ff */
[----:B------:R-:W-:Y:S02]  /*18c0*/  LOP3.LUT R4, R4, 0x7ffff000, RZ, 0xc0, !PT ;  /* 0x7ffff00004047812 */ /* 0x000fe400078ec0ff */
[--C-:B------:R-:W-:Y:S02]  /*18d0*/  IADD3 R6, R10, R6, R3.reuse ;  /* 0x000000060a067210 */ /* 0x100fe40007ffe003 */
[--C-:B------:R-:W-:Y:S02]  /*18e0*/  IADD3 R5, R7, R5, R3.reuse ;  /* 0x0000000507057210 */ /* 0x100fe40007ffe003 */
[----:B------:R-:W-:Y:S01]  /*18f0*/  IADD3 R4, R2, R4, R3 ;  /* 0x0000000402047210 */ /* 0x000fe20007ffe003 */
[C---:B------:R-:W-:Y:S01]  /*1900*/  IMAD R3, R114.reuse, c[0x0][0x21c], R0 ;  /* 0x0000870072037a24 */ /* 0x040fe200078e0200 */
[----:B------:R-:W-:Y:S01]  /*1910*/  SHF.R.S32.HI R0, RZ, 0x1f, R146 ;  /* 0x0000001fff007819 */ /* 0x000fe20000011492 */
[----:B------:R-:W-:Y:S01]  /*1920*/  IMAD.WIDE.U32 R114, R114, c[0x0][0x218], R14 ;  /* 0x0000860072727a25 */ /* 0x000fe200078e000e */
[----:B------:R-:W-:-:S02]  /*1930*/  LEA R86, R86, 0x100, 0x1 ;  /* 0x0000010056567811 */ /* 0x000fc400078e08ff */
[----:B------:R-:W-:Y:S01]  /*1940*/  LOP3.LUT R118, R12, 0xfffffff8, RZ, 0xc0, !PT ;  /* 0xfffffff80c767812 */ /* 0x000fe200078ec0ff */
[C---:B------:R-:W-:Y:S01]  /*1950*/  IMAD R2, R0.reuse, c[0x0][0x280], RZ ;  /* 0x0000a00000027a24 */ /* 0x040fe200078e02ff */
[----:B------:R-:W-:Y:S01]  /*1960*/  LOP3.LUT R103, R11, 0xfffffff8, RZ, 0xc0, !PT ;  /* 0xfffffff80b677812 */ /* 0x000fe200078ec0ff */
[----:B------:R-:W-:Y:S01]  /*1970*/  IMAD R0, R0, c[0x0][0x290], RZ ;  /* 0x0000a40000007a24 */ /* 0x000fe200078e02ff */
[----:B------:R-:W-:Y:S01]  /*1980*/  IADD3 R87, R86, 0x40, RZ ;  /* 0x0000004056577810 */ /* 0x000fe20007ffe0ff */
[----:B------:R-:W-:Y:S01]  /*1990*/  IMAD R2, R146, c[0x0][0x284], R2 ;  /* 0x0000a10092027a24 */ /* 0x000fe200078e0202 */
[----:B------:R-:W-:Y:S01]  /*19a0*/  IADD3 R40, R34, 0x10, RZ ;  /* 0x0000001022287810 */ /* 0x000fe20007ffe0ff */
[----:B------:R-:W-:Y:S01]  /*19b0*/  IMAD R0, R146, c[0x0][0x294], R0 ;  /* 0x0000a50092007a24 */ /* 0x000fe200078e0200 */
[----:B------:R-:W-:Y:S01]  /*19c0*/  @P0 IADD3 R87, R86, -0x40, RZ ;  /* 0xffffffc056570810 */ /* 0x000fe20007ffe0ff */
[----:B------:R-:W-:Y:S01]  /*19d0*/  IMAD.IADD R136, R113, 0x1, R2 ;  /* 0x0000000171887824 */ /* 0x000fe200078e0202 */
[----:B------:R-:W-:Y:S01]  /*19e0*/  SHF.R.S32.HI R125, RZ, 0x1f, R100 ;  /* 0x0000001fff7d7819 */ /* 0x000fe20000011464 */
        /* <DEDUP_REMOVED lines=8> */
[----:B------:R-:W-:-:S02]  /*1a70*/  IMAD.SHL.U32 R122, R6, 0x2, RZ ;  /* 0x00000002067a7824 */ /* 0x000fc400078e00ff */
[----:B------:R-:W-:Y:S02]  /*1a80*/  IMAD.SHL.U32 R121, R5, 0x2, RZ ;  /* 0x0000000205797824 */ /* 0x000fe400078e00ff */
[----:B------:R-:W-:Y:S02]  /*1a90*/  IMAD.SHL.U32 R120, R4, 0x2, RZ ;  /* 0x0000000204787824 */ /* 0x000fe400078e00ff */
.L_x_562:
[-C--:B------:R-:W-:Y:S01]  /*1aa0*/  IMAD R0, R150, R78.reuse, RZ ;  /* 0x0000004e96007224 */ /* 0x080fe200078e02ff */
[----:B------:R-:W-:Y:S01]  /*1ab0*/  SHF.R.S32.HI R91, RZ, 0x1f, R78 ;  /* 0x0000001fff5b7819 */ /* 0x000fe2000001144e */
[----:B------:R-:W-:Y:S01]  /*1ac0*/  IMAD.WIDE.U32 R10, R158, R78, RZ ;  /* 0x0000004e9e0a7225 */ /* 0x000fe200078e00ff */
[----:B------:R-:W-:Y:S04]  /*1ad0*/  DEPBAR.LE SB0, 0x0 ;  /* 0x000080000000791a */ /* 0x000fe80000000000 */
[----:B------:R-:W-:Y:S01]  /*1ae0*/  BAR.SYNC.DEFER_BLOCKING 0x0 ;  /* 0x0000000000007b1d */ /* 0x000fe20000010000 */
[----:B------:R-:W-:Y:S01]  /*1af0*/  ISETP.GE.AND P1, PT, R165, 0x1, PT ;  /* 0x00000001a500780c */ /* 0x000fe20003f26270 */
[----:B-1----:R-:W-:Y:S01]  /*1b00*/  IMAD R2, R91, R158, R0 ;  /* 0x0000009e5b027224 */ /* 0x002fe200078e0200 */
[----:B------:R-:W-:Y:S03]  /*1b10*/  IADD3 R0, P0, R142, R10, RZ ;  /* 0x0000000a8e007210 */ /* 0x000fe60007f1e0ff */
[----:B------:R-:W-:Y:S04]  /*1b20*/  IMAD.IADD R16, R11, 0x1, R2 ;  /* 0x000000010b107824 */ /* 0x000fe800078e0202 */
[----:B------:R-:W-:Y:S01]  /*1b30*/  IMAD.X R2, R16, 0x1, R141, P0 ;  /* 0x0000000110027824 */ /* 0x000fe200000e068d */
[C---:B------:R-:W-:Y:S04]  /*1b40*/  LEA R60, P0, R0.reuse, c[0x0][0x1c8], 0x1 ;  /* 0x00007200003c7a11 */ /* 0x040fe800078008ff */
[----:B------:R-:W-:Y:S01]  /*1b50*/  LEA.HI.X R61, R0, c[0x0][0x1cc], R2, 0x1, P0 ;  /* 0x00007300003d7a11 */ /* 0x000fe200000f0c02 */
[----:B------:R-:W-:Y:S01]  /*1b60*/  BSSY B1, `(.L_x_538) ;  /* 0x000038b000017945 */ /* 0x000fe20003800000 */
[----:B------:R-:W-:-:S05]  /*1b70*/  @!P1 BRA `(.L_x_539) ;  /* 0x000036c000009947 */ /* 0x000fca0003800000 */
[-C--:B------:R-:W-:Y:S02]  /*1b80*/  IMAD R2, R151, R78.reuse, RZ ;  /* 0x0000004e97027224 */ /* 0x080fe400078e02ff */
[-C--:B------:R-:W-:Y:S02]  /*1b90*/  IMAD R0, R152, R78.reuse, RZ ;  /* 0x0000004e98007224 */ /* 0x080fe400078e02ff */
[----:B------:R-:W-:Y:S02]  /*1ba0*/  IMAD R4, R78, -0x40, R96 ;  /* 0xffffffc04e047824 */ /* 0x000fe400078e0260 */
[-C--:B------:R-:W-:Y:S04]  /*1bb0*/  IMAD.WIDE.U32 R8, R159, R78.reuse, RZ ;  /* 0x0000004e9f087225 */ /* 0x080fe800078e00ff */
[----:B------:R-:W-:Y:S04]  /*1bc0*/  IMAD.WIDE.U32 R24, R157, R78, RZ ;  /* 0x0000004e9d187225 */ /* 0x000fe800078e00ff */
[C---:B------:R-:W-:Y:S02]  /*1bd0*/  IMAD R3, R91.reuse, R159, R2 ;  /* 0x0000009f5b037224 */ /* 0x040fe400078e0202 */
[----:B------:R-:W-:Y:S01]  /*1be0*/  IMAD R2, R91, R157, R0 ;  /* 0x0000009d5b027224 */ /* 0x000fe200078e0200 */
[----:B------:R-:W-:Y:S02]  /*1bf0*/  IMNMX R0, R4, 0x40, PT ;  /* 0x0000004004007817 */ /* 0x000fe40003800200 */
        /* <DEDUP_REMOVED lines=34> */
[----:B------:R-:W-:Y:S02]  /*1e20*/  LEA.HI.X R7, R0, c[0x0][0x274], R3, 0x1, P0 ;  /* 0x00009d0000077a11 */ /* 0x000fe400000f0c03 */
[C---:B------:R-:W-:Y:S04]  /*1e30*/  LEA R4, P0, R2.reuse, c[0x0][0x288], 0x1 ;  /* 0x0000a20002047a11 */ /* 0x040fe800078008ff */
[----:B------:R-:W-:Y:S02]  /*1e40*/  LEA.HI.X R5, R2, c[0x0][0x28c], R5, 0x1, P0 ;  /* 0x0000a30002057a11 */ /* 0x000fe400000f0c05 */
[----:B------:R-:W-:Y:S01]  /*1e50*/  ISETP.GE.AND P0, PT, R34, c[0x0][0x27c], PT ;  /* 0x00009f0022007a0c */ /* 0x000fe20003f06270 */
[----:B------:R-:W-:Y:S11]  /*1e60*/  CS2R R2, SRZ ;  /* 0x0000000000027805 */ /* 0x000ff6000001ff00 */
[----:B------:R-:W-:Y:S01]  /*1e70*/  @!UPT UIADD3 URZ, URZ, URZ, URZ ;  /* 0x0000003f3f3ff290 */ /* 0x000fe2000fffe03f */
        /* <DEDUP_REMOVED lines=22> */
.L_x_542:
[----:B------:R-:W-:Y:S05]  /*1fe0*/  BSYNC B0 ;  /* 0x0000000000007941 */ /* 0x000fea0003800000 */
.L_x_541:
[----:B------:R-:W-:-:S05]  /*1ff0*/  @P1 BRA `(.L_x_543) ;  /* 0x0000341000001947 */ /* 0x000fca0003800000 */
[----:B-----5:R-:W-:Y:S01]  /*2000*/  MOV R0, R51 ;  /* 0x0000003300007202 */ /* 0x020fe20000000f00 */
[----:B-1----:R-:W-:Y:S01]  /*2010*/  IMAD.MOV.U32 R6, RZ, RZ, R52 ;  /* 0x000000ffff067224 */ /* 0x002fe200078e0034 */
[----:B------:R-:W-:Y:S01]  /*2020*/  ISETP.GE.AND P0, PT, R26, c[0x0][0x1d4], PT ;  /* 0x000075001a007a0c */ /* 0x000fe20003f06270 */
[----:B------:R-:W-:Y:S01]  /*2030*/  IMAD.MOV.U32 R5, RZ, RZ, R53 ;  /* 0x000000ffff057224 */ /* 0x000fe200078e0035 */
[----:B------:R-:W-:Y:S01]  /*2040*/  BSSY B0, `(.L_x_544) ;  /* 0x0000054000007945 */ /* 0x000fe20003800000 */
[----:B------:R-:W-:Y:S03]  /*2050*/  IMAD.MOV.U32 R4, RZ, RZ, R50 ;  /* 0x000000ffff047224 */ /* 0x000fe600078e0032 */
[----:B------:R-:W-:Y:S01]  /*2060*/  PRMT R59, R6, 0x5410, R5 ;  /* 0x00005410063b7816 */ /* 0x000fe20000000005 */
[----:B------:R-:W-:Y:S01]  /*2070*/  IMAD.MOV.U32 R6, RZ, RZ, R48 ;  /* 0x000000ffff067224 */ /* 0x000fe200078e0030 */
[----:B------:R-:W-:Y:S01]  /*2080*/  PRMT R58, R4, 0x5410, R0 ;  /* 0x00005410043a7816 */ /* 0x000fe20000000000 */
[----:B------:R-:W-:Y:S01]  /*2090*/  IMAD.MOV.U32 R5, RZ, RZ, R49 ;  /* 0x000000ffff057224 */ /* 0x000fe200078e0031 */
[----:B------:R-:W-:Y:S01]  /*20a0*/  MOV R4, R46 ;  /* 0x0000002e00047202 */ /* 0x000fe20000000f00 */
        /* <DEDUP_REMOVED lines=11> */
[----:B------:R-:W-:Y:S02]  /*2160*/  MOV R6, R18 ;  /* 0x0000001200067202 */ /* 0x000fe40000000f00 */
[----:B------:R-:W-:Y:S02]  /*2170*/  MOV R0, R17 ;  /* 0x0000001100007202 */ /* 0x000fe40000000f00 */
[----:B------:R-:W-:Y:S01]  /*2180*/  PRMT R25, R6, 0x5410, R5 ;  /* 0x0000541006197816 */ /* 0x000fe20000000005 */
[----:B------:R-:W-:Y:S01]  /*2190*/  IMAD.MOV.U32 R6, RZ, RZ, R14 ;  /* 0x000000ffff067224 */ /* 0x000fe200078e000e */
[----:B------:R-:W-:Y:S01]  /*21a0*/  PRMT R24, R4, 0x5410, R0 ;  /* 0x0000541004187816 */ /* 0x000fe20000000000 */
[----:B------:R-:W-:Y:S01]  /*21b0*/  IMAD.MOV.U32 R5, RZ, RZ, R15 ;  /* 0x000000ffff057224 */ /* 0x000fe200078e000f */
[----:B------:R-:W-:Y:S01]  /*21c0*/  MOV R4, R12 ;  /* 0x0000000c00047202 */ /* 0x000fe20000000f00 */
[----:B------:R-:W-:Y:S03]  /*21d0*/  IMAD.MOV.U32 R0, RZ, RZ, R13 ;  /* 0x000000ffff007224 */ /* 0x000fe600078e000d */
        /* <DEDUP_REMOVED lines=17> */
[----:B------:R-:W-:Y:S01]  /*22f0*/  @!P0 HADD2.F32 R7, -RZ, R7.H0_H0 ;  /* 0x20000007ff078230 */ /* 0x000fe20000004100 */
[----:B-1----:R-:W-:Y:S01]  /*2300*/  @!P0 IMAD.MOV.U32 R3, RZ, RZ, R9 ;  /* 0x000000ffff038224 */ /* 0x002fe200078e0009 */
[----:B------:R-:W-:Y:S04]  /*2310*/  @!P0 MOV R0, R8 ;  /* 0x0000000800008202 */ /* 0x000fe80000000f00 */
[--C-:B------:R-:W-:Y:S02]  /*2320*/  @!P0 HADD2.F32 R33, -RZ, R3.reuse.H1_H1 ;  /* 0x30000003ff218230 */ /* 0x100fe40000004100 */
[--C-:B------:R-:W-:Y:S02]  /*2330*/  @!P0 HADD2.F32 R31, -RZ, R0.reuse.H1_H1 ;  /* 0x30000000ff1f8230 */ /* 0x100fe40000004100 */
[----:B------:R-:W-:Y:S02]  /*2340*/  @!P0 HADD2.F32 R2, -RZ, R0.H0_H0 ;  /* 0x20000000ff028230 */ /* 0x000fe40000004100 */
[----:B------:R-:W-:Y:S01]  /*2350*/  @!P0 HADD2.F32 R3, -RZ, R3.H0_H0 ;  /* 0x20000003ff038230 */ /* 0x000fe20000004100 */
[-C--:B------:R-:W-:Y:S02]  /*2360*/  @!P0 FMUL.FTZ R41, R31, R4.reuse ;  /* 0x000000041f298220 */ /* 0x080fe40000410000 */
[C---:B------:R-:W-:Y:S01]  /*2370*/  @!P0 FMUL.FTZ R0, R2.reuse, R4 ;  /* 0x0000000402008220 */ /* 0x040fe20000410000 */
[----:B------:R-:W-:Y:S01]  /*2380*/  @!P0 MOV R4, R10 ;  /* 0x0000000a00048202 */ /* 0x000fe20000000f00 */
[-C--:B------:R-:W-:Y:S01]  /*2390*/  @!P0 FFMA.FTZ R64, R2, R32.reuse, -R41 ;  /* 0x0000002002408223 */ /* 0x080fe20000010829 */
[----:B------:R-:W-:Y:S01]  /*23a0*/  @!P0 HADD2.F32 R41, -RZ, R42.H0_H0 ;  /* 0x2000002aff298230 */ /* 0x000fe20000004100 */
[-C--:B------:R-:W-:Y:S02]  /*23b0*/  @!P0 FMUL.FTZ R42, R33, R5.reuse ;  /* 0x00000005212a8220 */ /* 0x080fe40000410000 */
[C---:B------:R-:W-:Y:S02]  /*23c0*/  @!P0 FMUL.FTZ R2, R3.reuse, R5 ;  /* 0x0000000503028220 */ /* 0x040fe40000410000 */
[----:B------:R-:W-:Y:S01]  /*23d0*/  @!P0 FFMA.FTZ R63, R3, R41, -R42 ;  /* 0x00000029033f8223 */ /* 0x000fe2000001082a */
[----:B------:R-:W-:Y:S01]  /*23e0*/  @!P0 MOV R3, R11 ;  /* 0x0000000b00038202 */ /* 0x000fe20000000f00 */
[----:B------:R-:W-:Y:S01]  /*23f0*/  @!P0 FFMA.FTZ R0, R31, R32, R0 ;  /* 0x000000201f008223 */ /* 0x000fe20000010000 */
[--C-:B------:R-:W-:Y:S01]  /*2400*/  @!P0 HADD2.F32 R31, -RZ, R4.reuse.H1_H1 ;  /* 0x30000004ff1f8230 */ /* 0x100fe20000004100 */
[----:B------:R-:W-:Y:S01]  /*2410*/  @!P0 FFMA.FTZ R2, R33, R41, R2 ;  /* 0x0000002921028223 */ /* 0x000fe20000010002 */
[----:B------:R-:W-:Y:S02]  /*2420*/  @!P0 HADD2.F32 R4, -RZ, R4.H0_H0 ;  /* 0x20000004ff048230 */ /* 0x000fe40000004100 */
[----:B------:R-:W-:Y:S01]  /*2430*/  @!P0 HADD2.F32 R32, -RZ, R43.H0_H0 ;  /* 0x2000002bff208230 */ /* 0x000fe20000004100 */
[----:B------:R-:W-:Y:S01]  /*2440*/  @!P0 FMUL.FTZ R62, R31, R6 ;  /* 0x000000061f3e8220 */ /* 0x000fe20000410000 */
[--C-:B------:R-:W-:Y:S01]  /*2450*/  @!P0 HADD2.F32 R42, -RZ, R3.reuse.H1_H1 ;  /* 0x30000003ff2a8230 */ /* 0x100fe20000004100 */
[----:B------:R-:W-:Y:S01]  /*2460*/  @!P0 F2FP.PACK_AB R0, R0, R64 ;  /* 0x000000400000823e */ /* 0x000fe200000000ff */
[----:B------:R-:W-:Y:S01]  /*2470*/  @!P0 HADD2.F32 R5, -RZ, R3.H0_H0 ;  /* 0x20000003ff058230 */ /* 0x000fe20000004100 */
[----:B------:R-:W-:Y:S01]  /*2480*/  @!P0 FMUL.FTZ R3, R4, R6 ;  /* 0x0000000604038220 */ /* 0x000fe20000410000 */
[----:B------:R-:W-:Y:S01]  /*2490*/  @!P0 HADD2.F32 R43, -RZ, R54.H0_H0 ;  /* 0x20000036ff2b8230 */ /* 0x000fe20000004100 */
[----:B------:R-:W-:Y:S01]  /*24a0*/  @!P0 FMUL.FTZ R54, R42, R7 ;  /* 0x000000072a368220 */ /* 0x000fe20000410000 */
[----:B------:R-:W-:Y:S01]  /*24b0*/  @!P0 F2FP.PACK_AB R2, R2, R63 ;  /* 0x0000003f0202823e */ /* 0x000fe200000000ff */
[----:B------:R-:W-:Y:S02]  /*24c0*/  @!P0 FFMA.FTZ R62, R4, R32, -R62 ;  /* 0x00000020043e8223 */ /* 0x000fe4000001083e */
[----:B------:R-:W-:Y:S01]  /*24d0*/  @!P0 FMUL.FTZ R4, R5, R7 ;  /* 0x0000000705048220 */ /* 0x000fe20000410000 */
[----:B------:R-:W-:Y:S01]  /*24e0*/  @!P0 MOV R9, R2 ;  /* 0x0000000200098202 */ /* 0x000fe20000000f00 */
[----:B------:R-:W-:Y:S02]  /*24f0*/  @!P0 FFMA.FTZ R3, R31, R32, R3 ;  /* 0x000000201f038223 */ /* 0x000fe40000010003 */
[-C--:B------:R-:W-:Y:S02]  /*2500*/  @!P0 FFMA.FTZ R54, R5, R43.reuse, -R54 ;  /* 0x0000002b05368223 */ /* 0x080fe40000010836 */
[----:B------:R-:W-:Y:S01]  /*2510*/  @!P0 FFMA.FTZ R4, R42, R43, R4 ;  /* 0x0000002b2a048223 */ /* 0x000fe20000010004 */
[----:B------:R-:W-:Y:S01]  /*2520*/  @!P0 F2FP.PACK_AB R3, R3, R62 ;  /* 0x0000003e0303823e */ /* 0x000fe200000000ff */
[----:B------:R-:W-:Y:S03]  /*2530*/  @!P0 IMAD.MOV.U32 R8, RZ, RZ, R0 ;  /* 0x000000ffff088224 */ /* 0x000fe600078e0000 */
[----:B------:R-:W-:Y:S02]  /*2540*/  @!P0 F2FP.PACK_AB R4, R4, R54 ;  /* 0x000000360404823e */ /* 0x000fe400000000ff */
[----:B------:R-:W-:Y:S02]  /*2550*/  @!P0 MOV R10, R3 ;  /* 0x00000003000a8202 */ /* 0x000fe40000000f00 */
[----:B------:R-:W-:Y:S05]  /*2560*/  @!P0 MOV R11, R4 ;  /* 0x00000004000b8202 */ /* 0x000fea0000000f00 */
[----:B------:R1:W-:Y:S02]  /*2570*/  STG.E.128 [R60.64], R8 ;  /* 0x000000083c007986 */ /* 0x0003e4000c101d06 */
.L_x_545:
[----:B------:R-:W-:Y:S05]  /*2580*/  BSYNC B0 ;  /* 0x0000000000007941 */ /* 0x000fea0003800000 */
.L_x_544:
[----:B------:R-:W-:Y:S01]  /*2590*/  ISETP.GE.AND P0, PT, R28, c[0x0][0x1d4], PT ;  /* 0x000075001c007a0c */ /* 0x000fe20003f06270 */
[----:B------:R-:W-:Y:S01]  /*25a0*/  @!UPT UIADD3 URZ, URZ, URZ, URZ ;  /* 0x0000003f3f3ff290 */ /* 0x000fe2000fffe03f */
[----:B------:R-:W-:Y:S11]  /*25b0*/  BSSY B0, `(.L_x_546) ;  /* 0x0000036000007945 */ /* 0x000ff60003800000 */
[----:B------:R-:W-:-:S05]  /*25c0*/  @P0 BRA `(.L_x_547) ;  /* 0x0000034000000947 */ /* 0x000fca0003800000 */
[----:B------:R-:W-:Y:S01]  /*25d0*/  ISETP.GE.AND P0, PT, R40, c[0x0][0x27c], PT ;  /* 0x00009f0028007a0c */ /* 0x000fe20003f06270 */
[----:B-1----:R-:W1:Y:S11]  /*25e0*/  LDS.128 R8, [R87+0x6000] ;  /* 0x0060000057087984 */ /* 0x002e760000000c00 */
[----:B------:R-:W-:Y:S01]  /*25f0*/  @!UPT UIADD3 URZ, URZ, URZ, URZ ;  /* 0x0000003f3f3ff290 */ /* 0x000fe2000fffe03f */
[----:B------:R-:W-:Y:S01]  /*2600*/  @!P0 HADD2.F32 R0, -RZ, R22.H0_H0 ;  /* 0x20000016ff008230 */ /* 0x000fe20000004100 */
[--C-:B------:R-:W-:Y:S01]  /*2610*/  @!P0 SHF.R.U64 R4, R12, 0x10, R13.reuse ;  /* 0x000000100c048819 */ /* 0x100fe2000000120d */
[----:B------:R-:W-:Y:S01]  /*2620*/  @!P0 HADD2.F32 R6, -RZ, R55.H0_H0 ;  /* 0x20000037ff068230 */ /* 0x000fe20000004100 */
[----:B------:R-:W-:Y:S02]  /*2630*/  @!P0 SHF.R.U32.HI R7, RZ, 0x10, R13 ;  /* 0x00000010ff078819 */ /* 0x000fe4000001160d */
        /* <DEDUP_REMOVED lines=11> */
[CC--:B------:R-:W-:Y:S01]  /*26f0*/  @!P0 FMUL.FTZ R31, R5.reuse, R0.reuse ;  /* 0x00000000051f8220 */ /* 0x0c0fe20000410000 */
[----:B------:R-:W-:Y:S01]  /*2700*/  @!P0 HADD2.F32 R3, -RZ, R3.H0_H0 ;  /* 0x20000003ff038230 */ /* 0x000fe20000004100 */
[C---:B------:R-:W-:Y:S02]  /*2710*/  @!P0 FMUL.FTZ R0, R2.reuse, R0 ;  /* 0x0000000002008220 */ /* 0x040fe40000410000 */
[-C--:B------:R-:W-:Y:S02]  /*2720*/  @!P0 FFMA.FTZ R43, R2, R6.reuse, -R31 ;  /* 0x00000006022b8223 */ /* 0x080fe4000001081f */
[----:B------:R-:W-:Y:S01]  /*2730*/  @!P0 FFMA.FTZ R0, R5, R6, R0 ;  /* 0x0000000605008223 */ /* 0x000fe20000010000 */
[----:B------:R-:W-:Y:S01]  /*2740*/  @!P0 MOV R5, R10 ;  /* 0x0000000a00058202 */ /* 0x000fe20000000f00 */
[CC--:B------:R-:W-:Y:S02]  /*2750*/  @!P0 FMUL.FTZ R31, R12.reuse, R4.reuse ;  /* 0x000000040c1f8220 */ /* 0x0c0fe40000410000 */
[C---:B------:R-:W-:Y:S01]  /*2760*/  @!P0 FMUL.FTZ R2, R3.reuse, R4 ;  /* 0x0000000403028220 */ /* 0x040fe20000410000 */
[----:B------:R-:W-:Y:S01]  /*2770*/  @!P0 MOV R4, R11 ;  /* 0x0000000b00048202 */ /* 0x000fe20000000f00 */
[-C--:B------:R-:W-:Y:S01]  /*2780*/  @!P0 FFMA.FTZ R42, R3, R13.reuse, -R31 ;  /* 0x0000000d032a8223 */ /* 0x080fe2000001081f */
[----:B------:R-:W-:Y:S01]  /*2790*/  @!P0 HADD2.F32 R3, -RZ, R22.H1_H1 ;  /* 0x30000016ff038230 */ /* 0x000fe20000004100 */
[----:B------:R-:W-:Y:S01]  /*27a0*/  @!P0 FFMA.FTZ R2, R12, R13, R2 ;  /* 0x0000000d0c028223 */ /* 0x000fe20000010002 */
[----:B------:R-:W-:Y:S01]  /*27b0*/  @!P0 F2FP.PACK_AB R0, R0, R43 ;  /* 0x0000002b0000823e */ /* 0x000fe200000000ff */
[--C-:B------:R-:W-:Y:S02]  /*27c0*/  @!P0 HADD2.F32 R22, -RZ, R5.reuse.H1_H1 ;  /* 0x30000005ff168230 */ /* 0x100fe40000004100 */
[----:B------:R-:W-:Y:S01]  /*27d0*/  @!P0 HADD2.F32 R6, -RZ, R5.H0_H0 ;  /* 0x20000005ff068230 */ /* 0x000fe20000004100 */
[----:B------:R-:W-:Y:S01]  /*27e0*/  @!P0 F2FP.PACK_AB R2, R2, R42 ;  /* 0x0000002a0202823e */ /* 0x000fe200000000ff */
[----:B------:R-:W-:Y:S01]  /*27f0*/  @!P0 HADD2.F32 R31, -RZ, R55.H1_H1 ;  /* 0x30000037ff1f8230 */ /* 0x000fe20000004100 */
[----:B------:R-:W-:Y:S01]  /*2800*/  @!P0 MOV R8, R0 ;  /* 0x0000000000088202 */ /* 0x000fe20000000f00 */
[--C-:B------:R-:W-:Y:S01]  /*2810*/  @!P0 HADD2.F32 R32, -RZ, R4.reuse.H1_H1 ;  /* 0x30000004ff208230 */ /* 0x100fe20000004100 */
[----:B------:R-:W-:Y:S01]  /*2820*/  @!P0 MOV R9, R2 ;  /* 0x0000000200098202 */ /* 0x000fe20000000f00 */
[----:B------:R-:W-:Y:S01]  /*2830*/  @!P0 HADD2.F32 R5, -RZ, R4.H0_H0 ;  /* 0x20000004ff058230 */ /* 0x000fe20000004100 */
[-C--:B------:R-:W-:Y:S02]  /*2840*/  @!P0 FMUL.FTZ R4, R22, R3.reuse ;  /* 0x0000000316048220 */ /* 0x080fe40000410000 */
[----:B------:R-:W-:Y:S02]  /*2850*/  @!P0 FMUL.FTZ R3, R6, R3 ;  /* 0x0000000306038220 */ /* 0x000fe40000410000 */
[----:B------:R-:W-:Y:S02]  /*2860*/  @!P0 FMUL.FTZ R41, R32, R7 ;  /* 0x0000000720298220 */ /* 0x000fe40000410000 */
[----:B------:R-:W-:Y:S02]  /*2870*/  @!P0 FFMA.FTZ R6, R6, R31, -R4 ;  /* 0x0000001f06068223 */ /* 0x000fe40000010804 */
[C---:B------:R-:W-:Y:S02]  /*2880*/  @!P0 FMUL.FTZ R4, R5.reuse, R7 ;  /* 0x0000000705048220 */ /* 0x040fe40000410000 */
[----:B------:R-:W-:Y:S02]  /*2890*/  @!P0 FFMA.FTZ R3, R22, R31, R3 ;  /* 0x0000001f16038223 */ /* 0x000fe40000010003 */
[-C--:B------:R-:W-:Y:S02]  /*28a0*/  @!P0 FFMA.FTZ R41, R5, R33.reuse, -R41 ;  /* 0x0000002105298223 */ /* 0x080fe40000010829 */
[----:B------:R-:W-:Y:S01]  /*28b0*/  @!P0 FFMA.FTZ R4, R32, R33, R4 ;  /* 0x0000002120048223 */ /* 0x000fe20000010004 */
[----:B------:R-:W-:Y:S04]  /*28c0*/  @!P0 F2FP.PACK_AB R3, R3, R6 ;  /* 0x000000060303823e */ /* 0x000fe800000000ff */
[----:B------:R-:W-:Y:S02]  /*28d0*/  @!P0 F2FP.PACK_AB R4, R4, R41 ;  /* 0x000000290404823e */ /* 0x000fe400000000ff */
[----:B------:R-:W-:Y:S02]  /*28e0*/  @!P0 MOV R10, R3 ;  /* 0x00000003000a8202 */ /* 0x000fe40000000f00 */
[----:B------:R-:W-:Y:S05]  /*28f0*/  @!P0 MOV R11, R4 ;  /* 0x00000004000b8202 */ /* 0x000fea0000000f00 */
[----:B------:R1:W-:Y:S02]  /*2900*/  STG.E.128 [R60.64+0x40], R8 ;  /* 0x000040083c007986 */ /* 0x0003e4000c101d06 */
.L_x_547:
[----:B------:R-:W-:Y:S05]  /*2910*/  BSYNC B0 ;  /* 0x0000000000007941 */ /* 0x000fea0003800000 */
.L_x_546:
        /* <DEDUP_REMOVED lines=8> */
[----:B------:R-:W-:Y:S01]  /*29a0*/  @!P0 SHF.R.U64 R4, R14, 0x10, R15 ;  /* 0x000000100e048819 */ /* 0x000fe2000000120f */
[----:B------:R-:W-:Y:S01]  /*29b0*/  @!P0 HADD2.F32 R6, -RZ, R56.H0_H0 ;  /* 0x20000038ff068230 */ /* 0x000fe20000004100 */
[----:B------:R-:W-:Y:S02]  /*29c0*/  @!P0 SHF.R.U64 R13, R46, 0x10, R47 ;  /* 0x000000102e0d8819 */ /* 0x000fe4000000122f */
[----:B------:R-:W-:Y:S01]  /*29d0*/  @!P0 SHF.R.U32.HI R7, RZ, 0x10, R15 ;  /* 0x00000010ff078819 */ /* 0x000fe2000001160f */
[----:B------:R-:W-:Y:S01]  /*29e0*/  @!P0 HADD2.F32 R4, -RZ, R4.H0_H0 ;  /* 0x20000004ff048230 */ /* 0x000fe20000004100 */
[----:B------:R-:W-:Y:S01]  /*29f0*/  @!P0 SHF.R.U32.HI R46, RZ, 0x10, R47 ;  /* 0x00000010ff2e8819 */ /* 0x000fe2000001162f */
[----:B------:R-:W-:Y:S02]  /*2a00*/  @!P0 HADD2.F32 R13, -RZ, R13.H0_H0 ;  /* 0x2000000dff0d8230 */ /* 0x000fe40000004100 */
[----:B------:R-:W-:Y:S02]  /*2a10*/  @!P0 HADD2.F32 R15, -RZ, R56.H1_H1 ;  /* 0x30000038ff0f8230 */ /* 0x000fe40000004100 */
        /* <DEDUP_REMOVED lines=19> */
[----:B------:R-:W-:Y:S02]  /*2b50*/  @!P0 HADD2.F32 R3, -RZ, R23.H1_H1 ;  /* 0x30000017ff038230 */ /* 0x000fe40000004100 */
[----:B------:R-:W-:Y:S01]  /*2b60*/  @!P0 HADD2.F32 R6, -RZ, R5.H0_H0 ;  /* 0x20000005ff068230 */ /* 0x000fe20000004100 */
[----:B------:R-:W-:Y:S01]  /*2b70*/  @!P0 F2FP.PACK_AB R2, R2, R32 ;  /* 0x000000200202823e */ /* 0x000fe200000000ff */
[--C-:B------:R-:W-:Y:S01]  /*2b80*/  @!P0 HADD2.F32 R22, -RZ, R4.reuse.H1_H1 ;  /* 0x30000004ff168230 */ /* 0x100fe20000004100 */
[----:B------:R-:W-:Y:S01]  /*2b90*/  @!P0 MOV R8, R0 ;  /* 0x0000000000088202 */ /* 0x000fe20000000f00 */
[----:B------:R-:W-:Y:S01]  /*2ba0*/  @!P0 HADD2.F32 R5, -RZ, R4.H0_H0 ;  /* 0x20000004ff058230 */ /* 0x000fe20000004100 */
[-C--:B------:R-:W-:Y:S01]  /*2bb0*/  @!P0 FMUL.FTZ R4, R14, R3.reuse ;  /* 0x000000030e048220 */ /* 0x080fe20000410000 */
[----:B------:R-:W-:Y:S01]  /*2bc0*/  @!P0 MOV R9, R2 ;  /* 0x0000000200098202 */ /* 0x000fe20000000f00 */
[----:B------:R-:W-:Y:S01]  /*2bd0*/  @!P0 FMUL.FTZ R3, R6, R3 ;  /* 0x0000000306038220 */ /* 0x000fe20000410000 */
[----:B------:R-:W-:Y:S01]  /*2be0*/  @!P0 HADD2.F32 R23, -RZ, R46.H0_H0 ;  /* 0x2000002eff178230 */ /* 0x000fe20000004100 */
        /* <DEDUP_REMOVED lines=11> */
.L_x_549:
[----:B------:R-:W-:Y:S05]  /*2ca0*/  BSYNC B0 ;  /* 0x0000000000007941 */ /* 0x000fea0003800000 */
.L_x_548:
        /* <DEDUP_REMOVED lines=9> */
[--C-:B------:R-:W-:Y:S01]  /*2d40*/  @!P0 HADD2.F32 R6, -RZ, R57.reuse.H0_H0 ;  /* 0x20000039ff068230 */ /* 0x100fe20000004100 */
[----:B------:R-:W-:Y:S01]  /*2d50*/  @!P0 SHF.R.U64 R13, R48, 0x10, R49 ;  /* 0x00000010300d8819 */ /* 0x000fe20000001231 */
[----:B------:R-:W-:Y:S01]  /*2d60*/  @!P0 HADD2.F32 R15, -RZ, R57.H1_H1 ;  /* 0x30000039ff0f8230 */ /* 0x000fe20000004100 */
[----:B------:R-:W-:Y:S01]  /*2d70*/  @!P0 SHF.R.U32.HI R7, RZ, 0x10, R17 ;  /* 0x00000010ff078819 */ /* 0x000fe20000011611 */
        /* <DEDUP_REMOVED lines=20> */
[--C-:B------:R-:W-:Y:S01]  /*2ec0*/  @!P0 HADD2.F32 R14, -RZ, R5.reuse.H1_H1 ;  /* 0x30000005ff0e8230 */ /* 0x100fe20000004100 */
        /* <DEDUP_REMOVED lines=22> */
.L_x_551:
[----:B------:R-:W-:Y:S05]  /*3030*/  BSYNC B0 ;  /* 0x0000000000007941 */ /* 0x000fea0003800000 */
.L_x_550:
        /* <DEDUP_REMOVED lines=56> */
.L_x_553:
[----:B------:R-:W-:Y:S05]  /*33c0*/  BSYNC B0 ;  /* 0x0000000000007941 */ /* 0x000fea0003800000 */
.L_x_552:
[----:B------:R-:W-:Y:S11]  /*33d0*/  ISETP.GE.AND P0, PT, R93, c[0x0][0x1d4], PT ;  /* 0x000075005d007a0c */ /* 0x000ff60003f06270 */
[----:B------:R-:W-:Y:S02]  /*33e0*/  @!UPT UIADD3 URZ, URZ, URZ, URZ ;  /* 0x0000003f3f3ff290 */ /* 0x000fe4000fffe03f */
        /* <DEDUP_REMOVED lines=52> */
[----:B------:R1:W-:Y:S01]  /*3730*/  STG.E.128 [R60.64+0x140], R8 ;  /* 0x000140083c007986 */ /* 0x0003e2000c101d06 */
[----:B------:R-:W-:-:S05]  /*3740*/  BRA `(.L_x_543) ;  /* 0x00001cc000007947 */ /* 0x000fca0003800000 */
.L_x_540:
        /* <DEDUP_REMOVED lines=47> */
.L_x_555:
[----:B------:R-:W-:Y:S05]  /*3a40*/  BSYNC B0 ;  /* 0x0000000000007941 */ /* 0x000fea0003800000 */
.L_x_554:
[----:B------:R-:W-:Y:S04]  /*3a50*/  IADD3 R80, P0, R162, R10, RZ ;  /* 0x0000000aa2507210 */ /* 0x000fe80007f1e0ff */
[----:B------:R-:W-:Y:S01]  /*3a60*/  IADD3.X R79, R138, R16, RZ, P0, !PT ;  /* 0x000000108a4f7210 */ /* 0x000fe200007fe4ff */
        /* <DEDUP_REMOVED lines=25> */
[----:B------:R-:W-:Y:S02]  /*3c00*/  PRMT R31, R3, 0x5410, R8 ;  /* 0x00005410031f7816 */ /* 0x000fe40000000008 */
[----:B------:R-:W-:Y:S01]  /*3c10*/  PRMT R30, R2, 0x5410, R0 ;  /* 0x00005410021e7816 */ /* 0x000fe20000000000 */
[----:B------:R-:W-:-:S05]  /*3c20*/  @P0 BRA `(.L_x_557) ;  /* 0x0000077000000947 */ /* 0x000fca0003800000 */
[----:B------:R-:W-:Y:S01]  /*3c30*/  IMAD.MOV.U32 R48, RZ, RZ, R45 ;  /* 0x000000ffff307224 */ /* 0x000fe200078e002d */
[----:B------:R-:W-:Y:S01]  /*3c40*/  ISETP.GE.AND P2, PT, R100, c[0x0][0x1d4], PT ;  /* 0x0000750064007a0c */ /* 0x000fe20003f46270 */
[----:B------:R-:W-:Y:S01]  /*3c50*/  LDS.128 R60, [R122+0x6100] ;  /* 0x006100007a3c7984 */ /* 0x000fe20000000c00 */
[----:B------:R-:W-:Y:S01]  /*3c60*/  IADD3 R0, P1, P0, R88, R80, R119 ;  /* 0x0000005058007210 */ /* 0x000fe2000783e077 */
[----:B------:R-:W-:Y:S01]  /*3c70*/  IMAD.MOV.U32 R53, RZ, RZ, R47 ;  /* 0x000000ffff357224 */ /* 0x000fe200078e002f */
[----:B------:R-:W-:Y:S01]  /*3c80*/  MOV R10, R6 ;  /* 0x00000006000a7202 */ /* 0x000fe20000000f00 */
[----:B------:R-:W-:Y:S01]  /*3c90*/  IMAD.MOV.U32 R24, RZ, RZ, R7 ;  /* 0x000000ffff187224 */ /* 0x000fe200078e0007 */
[-C--:B------:R-:W-:Y:S02]  /*3ca0*/  IADD3.X R3, R90, R79.reuse, R133, P1, P0 ;  /* 0x0000004f5a037210 */ /* 0x080fe40000fe0485 */
[----:B------:R-:W-:Y:S01]  /*3cb0*/  MOV R41, R44 ;  /* 0x0000002c00297202 */ /* 0x000fe20000000f00 */
[----:B------:R-:W1:Y:S01]  /*3cc0*/  LDS.128 R16, [R130+0x6100] ;  /* 0x0061000082107984 */ /* 0x000e620000000c00 */
[----:B------:R-:W-:Y:S03]  /*3cd0*/  MOV R51, R46 ;  /* 0x0000002e00337202 */ /* 0x000fe60000000f00 */
[----:B------:R-:W-:Y:S04]  /*3ce0*/  @!P2 IADD3 R2, P1, P0, R88, R80, R100 ;  /* 0x000000505802a210 */ /* 0x000fe8000783e064 */
[----:B------:R-:W-:Y:S02]  /*3cf0*/  @!P2 IADD3.X R8, R90, R79, R125, P1, P0 ;  /* 0x0000004f5a08a210 */ /* 0x000fe40000fe047d */
[C---:B------:R-:W-:Y:S04]  /*3d00*/  LEA R74, P0, R0.reuse, c[0x0][0x1c8], 0x1 ;  /* 0x00007200004a7a11 */ /* 0x040fe800078008ff */
[----:B------:R-:W-:Y:S02]  /*3d10*/  LEA.HI.X R75, R0, c[0x0][0x1cc], R3, 0x1, P0 ;  /* 0x00007300004b7a11 */ /* 0x000fe400000f0c03 */
[C---:B------:R-:W-:Y:S02]  /*3d20*/  @!P2 LEA R72, P0, R2.reuse, c[0x0][0x1c8], 0x1 ;  /* 0x000072000248aa11 */ /* 0x040fe400078008ff */
[----:B------:R-:W-:Y:S02]  /*3d30*/  MOV R0, R4 ;  /* 0x0000000400007202 */ /* 0x000fe40000000f00 */
[----:B------:R-:W-:Y:S01]  /*3d40*/  @!P2 LEA.HI.X R73, R2, c[0x0][0x1cc], R8, 0x1, P0 ;  /* 0x000073000249aa11 */ /* 0x000fe200000f0c08 */
[--C-:B------:R-:W-:Y:S01]  /*3d50*/  IMAD.MOV.U32 R2, RZ, RZ, R5.reuse ;  /* 0x000000ffff027224 */ /* 0x100fe200078e0005 */
[----:B------:R-:W-:Y:S11]  /*3d60*/  ISETP.GE.AND P0, PT, R26, c[0x0][0x27c], PT ;  /* 0x00009f001a007a0c */ /* 0x000ff60003f06270 */
[----:B------:R-:W-:Y:S02]  /*3d70*/  @!UPT UIADD3 URZ, URZ, URZ, URZ ;  /* 0x0000003f3f3ff290 */ /* 0x000fe4000fffe03f */
[--C-:B------:R-:W-:Y:S01]  /*3d80*/  @!P0 SHF.R.U32.HI R9, RZ, 0x10, R5.reuse ;  /* 0x00000010ff098819 */ /* 0x100fe20000011605 */
[----:B------:R-:W-:Y:S01]  /*3d90*/  @!P0 HADD2.F32 R3, -RZ, R2.H0_H0 ;  /* 0x20000002ff038230 */ /* 0x000fe20000004100 */
[----:B------:R-:W-:Y:S01]  /*3da0*/  @!P0 SHF.R.U64 R8, R4, 0x10, R5 ;  /* 0x0000001004088819 */ /* 0x000fe20000001205 */
[----:B------:R-:W-:Y:S01]  /*3db0*/  @!P0 HADD2.F32 R0, -RZ, R0.H0_H0 ;  /* 0x20000000ff008230 */ /* 0x000fe20000004100 */
[----:B------:R-:W-:Y:S01]  /*3dc0*/  @!P0 SHF.R.U64 R11, R6, 0x10, R7 ;  /* 0x00000010060b8819 */ /* 0x000fe20000001207 */
[----:B-1----:R-:W-:Y:S01]  /*3dd0*/  @!P0 IMAD.MOV.U32 R6, RZ, RZ, R16 ;  /* 0x000000ffff068224 */ /* 0x002fe200078e0010 */
[----:B------:R-:W-:Y:S01]  /*3de0*/  @!P0 MOV R42, R61 ;  /* 0x0000003d002a8202 */ /* 0x000fe20000000f00 */
[----:B------:R-:W-:Y:S01]  /*3df0*/  @!P0 HADD2.F32 R41, -RZ, R41.H0_H0 ;  /* 0x20000029ff298230 */ /* 0x000fe20000004100 */
[----:B------:R-:W-:Y:S02]  /*3e00*/  @!P0 MOV R5, R17 ;  /* 0x0000001100058202 */ /* 0x000fe40000000f00 */
[--C-:B------:R-:W-:Y:S01]  /*3e10*/  @!P0 SHF.R.U64 R52, R46, 0x10, R47.reuse ;  /* 0x000000102e348819 */ /* 0x100fe2000000122f */
[----:B------:R-:W-:Y:S01]  /*3e20*/  @!P0 HADD2.F32 R43, -RZ, R42.H0_H0 ;  /* 0x2000002aff2b8230 */ /* 0x000fe20000004100 */
[----:B------:R-:W-:Y:S01]  /*3e30*/  @!P0 SHF.R.U32.HI R54, RZ, 0x10, R47 ;  /* 0x00000010ff368819 */ /* 0x000fe2000001162f */
[----:B------:R-:W-:Y:S01]  /*3e40*/  @!P0 HADD2.F32 R2, -RZ, R6.H0_H0 ;  /* 0x20000006ff028230 */ /* 0x000fe20000004100 */
[----:B------:R-:W-:Y:S01]  /*3e50*/  @!P0 MOV R47, R60 ;  /* 0x0000003c002f8202 */ /* 0x000fe20000000f00 */
[----:B------:R-:W-:Y:S01]  /*3e60*/  @!P0 HADD2.F32 R4, -RZ, R5.H0_H0 ;  /* 0x20000005ff048230 */ /* 0x000fe20000004100 */
[----:B------:R-:W-:Y:S01]  /*3e70*/  @!P0 SHF.R.U64 R50, R44, 0x10, R45 ;  /* 0x000000102c328819 */ /* 0x000fe2000000122d */
[----:B------:R-:W-:Y:S01]  /*3e80*/  @!P0 HADD2.F32 R44, -RZ, R48.H0_H0 ;  /* 0x20000030ff2c8230 */ /* 0x000fe20000004100 */
[----:B------:R-:W-:Y:S01]  /*3e90*/  @!P0 SHF.R.U32.HI R25, RZ, 0x10, R7 ;  /* 0x00000010ff198819 */ /* 0x000fe20000011607 */
[----:B------:R-:W-:Y:S01]  /*3ea0*/  @!P0 HADD2.F32 R7, -RZ, R47.H0_H0 ;  /* 0x2000002fff078230 */ /* 0x000fe20000004100 */
[----:B------:R-:W-:Y:S01]  /*3eb0*/  @!P0 SHF.R.U32.HI R49, RZ, 0x10, R45 ;  /* 0x00000010ff318819 */ /* 0x000fe2000001162d */
[-C--:B------:R-:W-:Y:S01]  /*3ec0*/  @!P0 FMUL.FTZ R45, R43, R3.reuse ;  /* 0x000000032b2d8220 */ /* 0x080fe20000410000 */
[----:B------:R-:W-:Y:S01]  /*3ed0*/  @!P0 HADD2.F32 R48, -RZ, R51.H0_H0 ;  /* 0x20000033ff308230 */ /* 0x000fe20000004100 */
[----:B------:R-:W-:Y:S01]  /*3ee0*/  @!P0 FMUL.FTZ R3, R4, R3 ;  /* 0x0000000304038220 */ /* 0x000fe20000410000 */
[----:B------:R-:W-:Y:S01]  /*3ef0*/  @!P0 HADD2.F32 R51, -RZ, R53.H0_H0 ;  /* 0x20000035ff338230 */ /* 0x000fe20000004100 */
[CC--:B------:R-:W-:Y:S02]  /*3f00*/  @!P0 FMUL.FTZ R46, R7.reuse, R0.reuse ;  /* 0x00000000072e8220 */ /* 0x0c0fe40000410000 */
[----:B------:R-:W-:Y:S02]  /*3f10*/  @!P0 FMUL.FTZ R0, R2, R0 ;  /* 0x0000000002008220 */ /* 0x000fe40000410000 */
[----:B------:R-:W-:Y:S01]  /*3f20*/  @!P0 FFMA.FTZ R83, R4, R44, -R45 ;  /* 0x0000002c04538223 */ /* 0x000fe2000001082d */
[----:B------:R-:W-:Y:S01]  /*3f30*/  @!P0 HADD2.F32 R4, -RZ, R9.H0_H0 ;  /* 0x20000009ff048230 */ /* 0x000fe20000004100 */
[-C--:B------:R-:W-:Y:S01]  /*3f40*/  @!P0 FFMA.FTZ R84, R2, R41.reuse, -R46 ;  /* 0x0000002902548223 */ /* 0x080fe2000001082e */
[----:B------:R-:W-:Y:S01]  /*3f50*/  @!P0 HADD2.F32 R45, -RZ, R42.H1_H1 ;  /* 0x3000002aff2d8230 */ /* 0x000fe20000004100 */
[----:B------:R-:W-:Y:S01]  /*3f60*/  @!P0 FFMA.FTZ R0, R7, R41, R0 ;  /* 0x0000002907008223 */ /* 0x000fe20000010000 */
[----:B------:R-:W-:Y:S02]  /*3f70*/  @!P0 HADD2.F32 R41, -RZ, R47.H1_H1 ;  /* 0x3000002fff298230 */ /* 0x000fe40000004100 */
[----:B------:R-:W-:Y:S01]  /*3f80*/  @!P0 HADD2.F32 R7, -RZ, R8.H0_H0 ;  /* 0x20000008ff078230 */ /* 0x000fe20000004100 */
[----:B------:R-:W-:Y:S01]  /*3f90*/  @!P0 FMUL.FTZ R8, R45, R4 ;  /* 0x000000042d088220 */ /* 0x000fe20000410000 */
[----:B------:R-:W-:Y:S02]  /*3fa0*/  @!P0 HADD2.F32 R46, -RZ, R49.H0_H0 ;  /* 0x20000031ff2e8230 */ /* 0x000fe40000004100 */
[----:B------:R-:W-:Y:S02]  /*3fb0*/  @!P0 HADD2.F32 R2, -RZ, R5.H1_H1 ;  /* 0x30000005ff028230 */ /* 0x000fe40000004100 */
[----:B------:R-:W-:Y:S01]  /*3fc0*/  @!P0 HADD2.F32 R5, -RZ, R6.H1_H1 ;  /* 0x30000006ff058230 */ /* 0x000fe20000004100 */
[----:B------:R-:W-:Y:S01]  /*3fd0*/  @!P0 FMUL.FTZ R6, R41, R7 ;  /* 0x0000000729068220 */ /* 0x000fe20000410000 */
[----:B------:R-:W-:Y:S01]  /*3fe0*/  @!P0 HADD2.F32 R42, -RZ, R50.H0_H0 ;  /* 0x20000032ff2a8230 */ /* 0x000fe20000004100 */
[C---:B------:R-:W-:Y:S01]  /*3ff0*/  @!P0 FFMA.FTZ R82, R2.reuse, R46, -R8 ;  /* 0x0000002e02528223 */ /* 0x040fe20000010808 */
[----:B------:R-:W-:Y:S01]  /*4000*/  @!P0 HADD2.F32 R50, -RZ, R52.H0_H0 ;  /* 0x20000034ff328230 */ /* 0x000fe20000004100 */
[----:B------:R-:W-:Y:S01]  /*4010*/  @!P0 IMAD.MOV.U32 R8, RZ, RZ, R62 ;  /* 0x000000ffff088224 */ /* 0x000fe200078e003e */
[----:B------:R-:W-:Y:S01]  /*4020*/  @!P0 MOV R52, R63 ;  /* 0x0000003f00348202 */ /* 0x000fe20000000f00 */
[----:B------:R-:W-:Y:S01]  /*4030*/  @!P0 FMUL.FTZ R4, R2, R4 ;  /* 0x0000000402048220 */ /* 0x000fe20000410000 */
[----:B------:R-:W-:Y:S01]  /*4040*/  @!P0 HADD2.F32 R9, -RZ, R10.H0_H0 ;  /* 0x2000000aff098230 */ /* 0x000fe20000004100 */
[C---:B------:R-:W-:Y:S01]  /*4050*/  @!P0 FMUL.FTZ R2, R5.reuse, R7 ;  /* 0x0000000705028220 */ /* 0x040fe20000410000 */
[--C-:B------:R-:W-:Y:S01]  /*4060*/  @!P0 HADD2.F32 R49, -RZ, R8.reuse.H1_H1 ;  /* 0x30000008ff318230 */ /* 0x100fe20000004100 */
[----:B------:R-:W-:Y:S01]  /*4070*/  @!P0 FFMA.FTZ R81, R5, R42, -R6 ;  /* 0x0000002a05518223 */ /* 0x000fe20000010806 */
[----:B------:R-:W-:Y:S01]  /*4080*/  @!P0 MOV R5, R18 ;  /* 0x0000001200058202 */ /* 0x000fe20000000f00 */
[----:B------:R-:W-:Y:S01]  /*4090*/  @!P0 FFMA.FTZ R2, R41, R42, R2 ;  /* 0x0000002a29028223 */ /* 0x000fe20000010002 */
[----:B------:R-:W-:Y:S01]  /*40a0*/  @!P0 HADD2.F32 R6, -RZ, R11.H0_H0 ;  /* 0x2000000bff068230 */ /* 0x000fe20000004100 */
[----:B------:R-:W-:Y:S01]  /*40b0*/  @!P0 FFMA.FTZ R3, R43, R44, R3 ;  /* 0x0000002c2b038223 */ /* 0x000fe20000010003 */
[----:B------:R-:W-:Y:S01]  /*40c0*/  @!P0 HADD2.F32 R47, -RZ, R8.H0_H0 ;  /* 0x20000008ff2f8230 */ /* 0x000fe20000004100 */
[----:B------:R-:W-:Y:S01]  /*40d0*/  @!P0 FFMA.FTZ R4, R45, R46, R4 ;  /* 0x0000002e2d048223 */ /* 0x000fe20000010004 */
[--C-:B------:R-:W-:Y:S01]  /*40e0*/  @!P0 HADD2.F32 R7, -RZ, R5.reuse.H1_H1 ;  /* 0x30000005ff078230 */ /* 0x100fe20000004100 */
[-C--:B------:R-:W-:Y:S01]  /*40f0*/  @!P0 FMUL.FTZ R10, R49, R6.reuse ;  /* 0x00000006310a8220 */ /* 0x080fe20000410000 */
[----:B------:R-:W-:Y:S01]  /*4100*/  @!P0 HADD2.F32 R8, -RZ, R5.H0_H0 ;  /* 0x20000005ff088230 */ /* 0x000fe20000004100 */
[----:B------:R-:W-:Y:S01]  /*4110*/  @!P0 FMUL.FTZ R11, R47, R9 ;  /* 0x000000092f0b8220 */ /* 0x000fe20000410000 */
[----:B------:R-:W-:Y:S01]  /*4120*/  @!P0 F2FP.PACK_AB R41, R82, R83 ;  /* 0x000000535229823e */ /* 0x000fe200000000ff */
[C---:B------:R-:W-:Y:S01]  /*4130*/  @!P0 FMUL.FTZ R6, R7.reuse, R6 ;  /* 0x0000000607068220 */ /* 0x040fe20000410000 */
[----:B------:R-:W-:Y:S01]  /*4140*/  @!P0 F2FP.PACK_AB R3, R4, R3 ;  /* 0x000000030403823e */ /* 0x000fe200000000ff */
[----:B------:R-:W-:Y:S01]  /*4150*/  @!P0 FFMA.FTZ R77, R7, R50, -R10 ;  /* 0x00000032074d8223 */ /* 0x000fe2000001080a */
[----:B------:R-:W-:Y:S01]  /*4160*/  @!P0 MOV R17, R41 ;  /* 0x0000002900118202 */ /* 0x000fe20000000f00 */
[----:B------:R-:W-:Y:S01]  /*4170*/  @!P0 IMAD.MOV.U32 R7, RZ, RZ, R19 ;  /* 0x000000ffff078224 */ /* 0x000fe200078e0013 */
[----:B------:R-:W-:Y:S01]  /*4180*/  @!P0 F2FP.PACK_AB R0, R2, R0 ;  /* 0x000000000200823e */ /* 0x000fe200000000ff */
[CC--:B------:R-:W-:Y:S01]  /*4190*/  @!P0 FFMA.FTZ R76, R8.reuse, R48.reuse, -R11 ;  /* 0x00000030084c8223 */ /* 0x0c0fe2000001080b */
[----:B------:R-:W-:Y:S01]  /*41a0*/  @!P0 HADD2.F32 R10, -RZ, R24.H0_H0 ;  /* 0x20000018ff0a8230 */ /* 0x000fe20000004100 */
[----:B------:R-:W-:Y:S01]  /*41b0*/  @!P0 FMUL.FTZ R5, R8, R9 ;  /* 0x0000000908058220 */ /* 0x000fe20000410000 */
[----:B------:R-:W-:Y:S01]  /*41c0*/  @!P0 HADD2.F32 R11, -RZ, R25.H0_H0 ;  /* 0x20000019ff0b8230 */ /* 0x000fe20000004100 */
[----:B------:R-:W-:Y:S01]  /*41d0*/  @!P0 IMAD.MOV.U32 R61, RZ, RZ, R3 ;  /* 0x000000ffff3d8224 */ /* 0x000fe200078e0003 */
[--C-:B------:R-:W-:Y:S01]  /*41e0*/  @!P0 HADD2.F32 R24, -RZ, R52.reuse.H0_H0 ;  /* 0x20000034ff188230 */ /* 0x100fe20000004100 */
[----:B------:R-:W-:Y:S01]  /*41f0*/  @!P0 FFMA.FTZ R5, R47, R48, R5 ;  /* 0x000000302f058223 */ /* 0x000fe20000010005 */
[----:B------:R-:W-:Y:S01]  /*4200*/  @!P0 MOV R60, R0 ;  /* 0x00000000003c8202 */ /* 0x000fe20000000f00 */
[----:B------:R-:W-:Y:S01]  /*4210*/  @!P0 FFMA.FTZ R6, R49, R50, R6 ;  /* 0x0000003231068223 */ /* 0x000fe20000010006 */
[----:B------:R-:W-:Y:S01]  /*4220*/  @!P0 HADD2.F32 R25, -RZ, R52.H1_H1 ;  /* 0x30000034ff198230 */ /* 0x000fe20000004100 */
[----:B------:R-:W-:Y:S01]  /*4230*/  @!P0 FMUL.FTZ R71, R24, R10 ;  /* 0x0000000a18478220 */ /* 0x000fe20000410000 */
[--C-:B------:R-:W-:Y:S02]  /*4240*/  @!P0 HADD2.F32 R9, -RZ, R7.reuse.H1_H1 ;  /* 0x30000007ff098230 */ /* 0x100fe40000004100 */
[----:B------:R-:W-:Y:S01]  /*4250*/  @!P0 F2FP.PACK_AB R5, R6, R5 ;  /* 0x000000050605823e */ /* 0x000fe200000000ff */
[----:B------:R-:W-:Y:S01]  /*4260*/  @!P0 HADD2.F32 R8, -RZ, R7.H0_H0 ;  /* 0x20000007ff088230 */ /* 0x000fe20000004100 */
[----:B------:R-:W-:Y:S01]  /*4270*/  @!P0 FMUL.FTZ R53, R25, R11 ;  /* 0x0000000b19358220 */ /* 0x000fe20000410000 */
[----:B------:R-:W-:Y:S01]  /*4280*/  @!P0 HADD2.F32 R52, -RZ, R54.H0_H0 ;  /* 0x20000036ff348230 */ /* 0x000fe20000004100 */
[----:B------:R-:W-:Y:S02]  /*4290*/  @!P0 MOV R62, R5 ;  /* 0x00000005003e8202 */ /* 0x000fe40000000f00 */
[C---:B------:R-:W-:Y:S02]  /*42a0*/  @!P0 FFMA.FTZ R71, R8.reuse, R51, -R71 ;  /* 0x0000003308478223 */ /* 0x040fe40000010847 */
[----:B------:R-:W-:Y:S02]  /*42b0*/  @!P0 FFMA.FTZ R53, R9, R52, -R53 ;  /* 0x0000003409358223 */ /* 0x000fe40000010835 */
[----:B------:R-:W-:Y:S01]  /*42c0*/  @!P0 FMUL.FTZ R7, R8, R10 ;  /* 0x0000000a08078220 */ /* 0x000fe20000410000 */
[----:B------:R-:W-:Y:S01]  /*42d0*/  @!P0 F2FP.PACK_AB R10, R77, R76 ;  /* 0x0000004c4d0a823e */ /* 0x000fe200000000ff */
[----:B------:R-:W-:Y:S01]  /*42e0*/  @!P0 FMUL.FTZ R8, R9, R11 ;  /* 0x0000000b09088220 */ /* 0x000fe20000410000 */
[----:B------:R-:W-:Y:S01]  /*42f0*/  @!P0 F2FP.PACK_AB R11, R81, R84 ;  /* 0x00000054510b823e */ /* 0x000fe200000000ff */
[----:B------:R-:W-:Y:S01]  /*4300*/  @!P0 FFMA.FTZ R7, R24, R51, R7 ;  /* 0x0000003318078223 */ /* 0x000fe20000010007 */
[----:B------:R-:W-:Y:S01]  /*4310*/  @!P0 F2FP.PACK_AB R9, R53, R71 ;  /* 0x000000473509823e */ /* 0x000fe200000000ff */
[----:B------:R-:W-:Y:S01]  /*4320*/  @!P0 FFMA.FTZ R8, R25, R52, R8 ;  /* 0x0000003419088223 */ /* 0x000fe20000010008 */
[----:B------:R-:W-:Y:S01]  /*4330*/  @!P0 MOV R16, R11 ;  /* 0x0000000b00108202 */ /* 0x000fe20000000f00 */
[----:B------:R-:W-:Y:S01]  /*4340*/  @!P0 IMAD.MOV.U32 R18, RZ, RZ, R10 ;  /* 0x000000ffff128224 */ /* 0x000fe200078e000a */
[----:B------:R-:W-:Y:S02]  /*4350*/  @!P0 MOV R19, R9 ;  /* 0x0000000900138202 */ /* 0x000fe40000000f00 */
[----:B------:R-:W-:Y:S03]  /*4360*/  @!P0 F2FP.PACK_AB R7, R8, R7 ;  /* 0x000000070807823e */ /* 0x000fe600000000ff */
[----:B------:R1:W-:Y:S01]  /*4370*/  STG.E.128 [R74.64], R16 ;  /* 0x000000104a007986 */ /* 0x0003e2000c101d06 */
[----:B------:R-:W-:Y:S07]  /*4380*/  @!P0 MOV R63, R7 ;  /* 0x00000007003f8202 */ /* 0x000fee0000000f00 */
[----:B------:R1:W-:Y:S02]  /*4390*/  @!P2 STG.E.128 [R72.64], R60 ;  /* 0x0000003c4800a986 */ /* 0x0003e4000c101d06 */
.L_x_557:
[----:B------:R-:W-:Y:S05]  /*43a0*/  BSYNC B0 ;  /* 0x0000000000007941 */ /* 0x000fea0003800000 */
.L_x_556:
[----:B------:R-:W-:Y:S01]  /*43b0*/  ISETP.GE.AND P0, PT, R28, c[0x0][0x1d4], PT ;  /* 0x000075001c007a0c */ /* 0x000fe20003f06270 */
[----:B------:R-:W-:Y:S01]  /*43c0*/  @!UPT UIADD3 URZ, URZ, URZ, URZ ;  /* 0x0000003f3f3ff290 */ /* 0x000fe2000fffe03f */
[----:B------:R-:W-:Y:S11]  /*43d0*/  BSSY B0, `(.L_x_558) ;  /* 0x0000071000007945 */ /* 0x000ff60003800000 */
[----:B------:R-:W-:-:S05]  /*43e0*/  @P0 BRA `(.L_x_559) ;  /* 0x000006f000000947 */ /* 0x000fca0003800000 */
[----:B------:R-:W2:Y:S01]  /*43f0*/  LDS.128 R48, [R121+0x6100] ;  /* 0x0061000079307984 */ /* 0x000ea20000000c00 */
[----:B------:R-:W-:Y:S02]  /*4400*/  ISETP.GE.AND P2, PT, R97, c[0x0][0x1d4], PT ;  /* 0x0000750061007a0c */ /* 0x000fe40003f46270 */
[-C--:B------:R-:W-:Y:S04]  /*4410*/  IADD3 R0, P1, P0, R88, R80.reuse, R118 ;  /* 0x0000005058007210 */ /* 0x080fe8000783e076 */
[-C--:B------:R-:W-:Y:S01]  /*4420*/  IADD3.X R3, R90, R79.reuse, R127, P1, P0 ;  /* 0x0000004f5a037210 */ /* 0x080fe20000fe047f */
        /* <DEDUP_REMOVED lines=13> */
[----:B--2---:R-:W-:Y:S01]  /*4500*/  @!P0 MOV R9, R48 ;  /* 0x0000003000098202 */ /* 0x004fe20000000f00 */
[----:B------:R-:W-:Y:S01]  /*4510*/  @!P0 HADD2.F32 R4, -RZ, R4.H0_H0 ;  /* 0x20000004ff048230 */ /* 0x000fe20000004100 */
[----:B-1----:R-:W-:Y:S01]  /*4520*/  @!P0 MOV R3, R16 ;  /* 0x0000001000038202 */ /* 0x002fe20000000f00 */
[----:B------:R-:W-:Y:S01]  /*4530*/  @!P0 HADD2.F32 R7, -RZ, R7.H0_H0 ;  /* 0x20000007ff078230 */ /* 0x000fe20000004100 */
[----:B------:R-:W-:Y:S01]  /*4540*/  @!P0 SHF.R.U64 R13, R56, 0x10, R57 ;  /* 0x00000010380d8819 */ /* 0x000fe20000001239 */
[----:B------:R-:W-:Y:S01]  /*4550*/  @!P0 HADD2.F32 R5, -RZ, R9.H0_H0 ;  /* 0x20000009ff058230 */ /* 0x000fe20000004100 */
[----:B------:R-:W-:Y:S01]  /*4560*/  @!P0 SHF.R.U64 R42, R58, 0x10, R59 ;  /* 0x000000103a2a8819 */ /* 0x000fe2000000123b */
[----:B------:R-:W-:Y:S01]  /*4570*/  @!P0 HADD2.F32 R2, -RZ, R3.H0_H0 ;  /* 0x20000003ff028230 */ /* 0x000fe20000004100 */
[----:B------:R-:W-:Y:S01]  /*4580*/  @!P0 SHF.R.U32.HI R25, RZ, 0x10, R57 ;  /* 0x00000010ff198819 */ /* 0x000fe20000011639 */
[----:B------:R-:W-:Y:S01]  /*4590*/  @!P0 HADD2.F32 R12, -RZ, R9.H1_H1 ;  /* 0x30000009ff0c8230 */ /* 0x000fe20000004100 */
[CC--:B------:R-:W-:Y:S01]  /*45a0*/  @!P0 FMUL.FTZ R10, R5.reuse, R0.reuse ;  /* 0x00000000050a8220 */ /* 0x0c0fe20000410000 */
[----:B------:R-:W-:Y:S01]  /*45b0*/  @!P0 HADD2.F32 R3, -RZ, R3.H1_H1 ;  /* 0x30000003ff038230 */ /* 0x000fe20000004100 */
[----:B------:R-:W-:Y:S01]  /*45c0*/  @!P0 FMUL.FTZ R0, R2, R0 ;  /* 0x0000000002008220 */ /* 0x000fe20000410000 */
[----:B------:R-:W-:Y:S01]  /*45d0*/  @!P0 HADD2.F32 R13, -RZ, R13.H0_H0 ;  /* 0x2000000dff0d8230 */ /* 0x000fe20000004100 */
[----:B------:R-:W-:Y:S01]  /*45e0*/  @!P0 FMUL.FTZ R9, R12, R4 ;  /* 0x000000040c098220 */ /* 0x000fe20000410000 */
[----:B------:R-:W-:Y:S01]  /*45f0*/  @!P0 SHF.R.U64 R11, R14, 0x10, R15 ;  /* 0x000000100e0b8819 */ /* 0x000fe2000000120f */
[-C--:B------:R-:W-:Y:S01]  /*4600*/  @!P0 FFMA.FTZ R0, R5, R6.reuse, R0 ;  /* 0x0000000605008223 */ /* 0x080fe20000010000 */
[----:B------:R-:W-:Y:S01]  /*4610*/  @!P0 HADD2.F32 R25, -RZ, R25.H0_H0 ;  /* 0x20000019ff198230 */ /* 0x000fe20000004100 */
[----:B------:R-:W-:Y:S01]  /*4620*/  @!P0 IMAD.MOV.U32 R5, RZ, RZ, R49 ;  /* 0x000000ffff058224 */ /* 0x000fe200078e0031 */
[----:B------:R-:W-:Y:S01]  /*4630*/  @!P0 HADD2.F32 R44, -RZ, R68.H0_H0 ;  /* 0x20000044ff2c8230 */ /* 0x000fe20000004100 */
[----:B------:R-:W-:Y:S01]  /*4640*/  @!P0 FFMA.FTZ R58, R2, R6, -R10 ;  /* 0x00000006023a8223 */ /* 0x000fe2000001080a */
[----:B------:R-:W-:Y:S01]  /*4650*/  @!P0 HADD2.F32 R11, -RZ, R11.H0_H0 ;  /* 0x2000000bff0b8230 */ /* 0x000fe20000004100 */
[C---:B------:R-:W-:Y:S01]  /*4660*/  @!P0 FMUL.FTZ R2, R3.reuse, R4 ;  /* 0x0000000403028220 */ /* 0x040fe20000410000 */
[----:B------:R-:W-:Y:S01]  /*4670*/  @!P0 MOV R4, R17 ;  /* 0x0000001100048202 */ /* 0x000fe20000000f00 */
[-C--:B------:R-:W-:Y:S01]  /*4680*/  @!P0 FFMA.FTZ R57, R3, R13.reuse, -R9 ;  /* 0x0000000d03398223 */ /* 0x080fe20000010809 */
[----:B------:R-:W-:Y:S01]  /*4690*/  @!P0 HADD2.F32 R3, -RZ, R30.H1_H1 ;  /* 0x3000001eff038230 */ /* 0x000fe20000004100 */
[----:B------:R-:W-:Y:S01]  /*46a0*/  @!P0 FFMA.FTZ R2, R12, R13, R2 ;  /* 0x0000000d0c028223 */ /* 0x000fe20000010002 */
[----:B------:R-:W-:Y:S01]  /*46b0*/  @!P0 HADD2.F32 R14, -RZ, R5.H0_H0 ;  /* 0x20000005ff0e8230 */ /* 0x000fe20000004100 */
[----:B------:R-:W-:Y:S01]  /*46c0*/  @!P0 SHF.R.U32.HI R8, RZ, 0x10, R15 ;  /* 0x00000010ff088819 */ /* 0x000fe2000001160f */
[----:B------:R-:W-:Y:S01]  /*46d0*/  @!P0 HADD2.F32 R15, -RZ, R55.H1_H1 ;  /* 0x30000037ff0f8230 */ /* 0x000fe20000004100 */
[----:B------:R-:W-:Y:S01]  /*46e0*/  @!P0 SHF.R.U32.HI R46, RZ, 0x10, R59 ;  /* 0x00000010ff2e8819 */ /* 0x000fe2000001163b */
[--C-:B------:R-:W-:Y:S01]  /*46f0*/  @!P0 HADD2.F32 R6, -RZ, R4.reuse.H0_H0 ;  /* 0x20000004ff068230 */ /* 0x100fe20000004100 */
[----:B------:R-:W-:Y:S01]  /*4700*/  @!P0 FMUL.FTZ R9, R14, R3 ;  /* 0x000000030e098220 */ /* 0x000fe20000410000 */
[----:B------:R-:W-:Y:S01]  /*4710*/  @!P0 HADD2.F32 R24, -RZ, R5.H1_H1 ;  /* 0x30000005ff188230 */ /* 0x000fe20000004100 */
[----:B------:R-:W-:Y:S01]  /*4720*/  @!P0 F2FP.PACK_AB R0, R2, R0 ;  /* 0x000000000200823e */ /* 0x000fe200000000ff */
[----:B------:R-:W-:Y:S01]  /*4730*/  @!P0 HADD2.F32 R5, -RZ, R4.H1_H1 ;  /* 0x30000004ff058230 */ /* 0x000fe20000004100 */
[----:B------:R-:W-:Y:S01]  /*4740*/  @!P0 FFMA.FTZ R56, R6, R15, -R9 ;  /* 0x0000000f06388223 */ /* 0x000fe20000010809 */
[----:B------:R-:W-:Y:S01]  /*4750*/  @!P0 HADD2.F32 R46, -RZ, R46.H0_H0 ;  /* 0x2000002eff2e8230 */ /* 0x000fe20000004100 */
[-C--:B------:R-:W-:Y:S01]  /*4760*/  @!P0 FMUL.FTZ R10, R24, R7.reuse ;  /* 0x00000007180a8220 */ /* 0x080fe20000410000 */
[----:B------:R-:W-:Y:S01]  /*4770*/  @!P0 MOV R48, R0 ;  /* 0x0000000000308202 */ /* 0x000fe20000000f00 */
[----:B------:R-:W-:Y:S01]  /*4780*/  @!P0 IMAD.MOV.U32 R9, RZ, RZ, R51 ;  /* 0x000000ffff098224 */ /* 0x000fe200078e0033 */
[----:B------:R-:W-:Y:S01]  /*4790*/  @!P0 HADD2.F32 R42, -RZ, R42.H0_H0 ;  /* 0x2000002aff2a8230 */ /* 0x000fe20000004100 */
[C---:B------:R-:W-:Y:S01]  /*47a0*/  @!P0 FMUL.FTZ R4, R5.reuse, R7 ;  /* 0x0000000705048220 */ /* 0x040fe20000410000 */
[----:B------:R-:W-:Y:S01]  /*47b0*/  @!P0 HADD2.F32 R7, -RZ, R31.H0_H0 ;  /* 0x2000001fff078230 */ /* 0x000fe20000004100 */
[----:B------:R-:W-:Y:S01]  /*47c0*/  @!P0 FFMA.FTZ R55, R5, R25, -R10 ;  /* 0x0000001905378223 */ /* 0x000fe2000001080a */
[----:B------:R-:W-:Y:S01]  /*47d0*/  @!P0 MOV R5, R19 ;  /* 0x0000001300058202 */ /* 0x000fe20000000f00 */
[----:B------:R-:W-:Y:S01]  /*47e0*/  @!P0 FMUL.FTZ R3, R6, R3 ;  /* 0x0000000306038220 */ /* 0x000fe20000410000 */
[--C-:B------:R-:W-:Y:S02]  /*47f0*/  @!P0 HADD2.F32 R43, -RZ, R9.reuse.H0_H0 ;  /* 0x20000009ff2b8230 */ /* 0x100fe40000004100 */
[----:B------:R-:W-:Y:S01]  /*4800*/  @!P0 HADD2.F32 R45, -RZ, R9.H1_H1 ;  /* 0x30000009ff2d8230 */ /* 0x000fe20000004100 */
[----:B------:R-:W-:Y:S01]  /*4810*/  @!P0 FFMA.FTZ R3, R14, R15, R3 ;  /* 0x0000000f0e038223 */ /* 0x000fe20000010003 */
[--C-:B------:R-:W-:Y:S01]  /*4820*/  @!P0 HADD2.F32 R6, -RZ, R5.reuse.H0_H0 ;  /* 0x20000005ff068230 */ /* 0x100fe20000004100 */
[----:B------:R-:W-:Y:S01]  /*4830*/  @!P0 FMUL.FTZ R9, R43, R7 ;  /* 0x000000072b098220 */ /* 0x000fe20000410000 */
[----:B------:R-:W-:Y:S01]  /*4840*/  @!P0 HADD2.F32 R8, -RZ, R8.H0_H0 ;  /* 0x20000008ff088230 */ /* 0x000fe20000004100 */
[----:B------:R-:W-:Y:S01]  /*4850*/  @!P0 FFMA.FTZ R4, R24, R25, R4 ;  /* 0x0000001918048223 */ /* 0x000fe20000010004 */
[----:B------:R-:W-:Y:S01]  /*4860*/  @!P0 F2FP.PACK_AB R12, R55, R56 ;  /* 0x00000038370c823e */ /* 0x000fe200000000ff */
[C---:B------:R-:W-:Y:S01]  /*4870*/  @!P0 FFMA.FTZ R54, R6.reuse, R44, -R9 ;  /* 0x0000002c06368223 */ /* 0x040fe20000010809 */
[----:B------:R-:W-:Y:S01]  /*4880*/  @!P0 MOV R9, R50 ;  /* 0x0000003200098202 */ /* 0x000fe20000000f00 */
[----:B------:R-:W-:Y:S01]  /*4890*/  @!P0 FMUL.FTZ R10, R45, R8 ;  /* 0x000000082d0a8220 */ /* 0x000fe20000410000 */
[----:B------:R-:W-:Y:S01]  /*48a0*/  @!P0 HADD2.F32 R5, -RZ, R5.H1_H1 ;  /* 0x30000005ff058230 */ /* 0x000fe20000004100 */
[----:B------:R-:W-:Y:S01]  /*48b0*/  @!P0 FMUL.FTZ R7, R6, R7 ;  /* 0x0000000706078220 */ /* 0x000fe20000410000 */
[----:B------:R-:W-:Y:S01]  /*48c0*/  @!P0 MOV R17, R12 ;  /* 0x0000000c00118202 */ /* 0x000fe20000000f00 */
[----:B------:R-:W-:Y:S01]  /*48d0*/  @!P0 IMAD.MOV.U32 R6, RZ, RZ, R18 ;  /* 0x000000ffff068224 */ /* 0x000fe200078e0012 */
[----:B------:R-:W-:Y:S01]  /*48e0*/  @!P0 F2FP.PACK_AB R3, R4, R3 ;  /* 0x000000030403823e */ /* 0x000fe200000000ff */
[C---:B------:R-:W-:Y:S01]  /*48f0*/  @!P0 FMUL.FTZ R8, R5.reuse, R8 ;  /* 0x0000000805088220 */ /* 0x040fe20000410000 */
[----:B------:R-:W-:Y:S01]  /*4900*/  @!P0 HADD2.F32 R30, -RZ, R9.H0_H0 ;  /* 0x20000009ff1e8230 */ /* 0x000fe20000004100 */
[----:B------:R-:W-:Y:S01]  /*4910*/  @!P0 FFMA.FTZ R53, R5, R46, -R10 ;  /* 0x0000002e05358223 */ /* 0x000fe2000001080a */
[----:B------:R-:W-:Y:S01]  /*4920*/  @!P0 HADD2.F32 R5, -RZ, R31.H1_H1 ;  /* 0x3000001fff058230 */ /* 0x000fe20000004100 */
[----:B------:R-:W-:Y:S01]  /*4930*/  @!P0 IMAD.MOV.U32 R49, RZ, RZ, R3 ;  /* 0x000000ffff318224 */ /* 0x000fe200078e0003 */
[----:B------:R-:W-:Y:S02]  /*4940*/  @!P0 HADD2.F32 R41, -RZ, R9.H1_H1 ;  /* 0x30000009ff298230 */ /* 0x000fe40000004100 */
[--C-:B------:R-:W-:Y:S02]  /*4950*/  @!P0 HADD2.F32 R10, -RZ, R6.reuse.H0_H0 ;  /* 0x20000006ff0a8230 */ /* 0x100fe40000004100 */
[----:B------:R-:W-:Y:S01]  /*4960*/  @!P0 HADD2.F32 R9, -RZ, R6.H1_H1 ;  /* 0x30000006ff098230 */ /* 0x000fe20000004100 */
[----:B------:R-:W-:Y:S01]  /*4970*/  @!P0 FMUL.FTZ R6, R30, R5 ;  /* 0x000000051e068220 */ /* 0x000fe20000410000 */
[----:B------:R-:W-:Y:S01]  /*4980*/  @!P0 HADD2.F32 R31, -RZ, R68.H1_H1 ;  /* 0x30000044ff1f8230 */ /* 0x000fe20000004100 */
[----:B------:R-:W-:Y:S02]  /*4990*/  @!P0 FMUL.FTZ R47, R41, R11 ;  /* 0x0000000b292f8220 */ /* 0x000fe40000410000 */
[C---:B------:R-:W-:Y:S02]  /*49a0*/  @!P0 FMUL.FTZ R5, R10.reuse, R5 ;  /* 0x000000050a058220 */ /* 0x040fe40000410000 */
[----:B------:R-:W-:Y:S01]  /*49b0*/  @!P0 FFMA.FTZ R52, R10, R31, -R6 ;  /* 0x0000001f0a348223 */ /* 0x000fe20000010806 */
[----:B------:R-:W-:Y:S01]  /*49c0*/  @!P0 F2FP.PACK_AB R10, R53, R54 ;  /* 0x00000036350a823e */ /* 0x000fe200000000ff */
[C---:B------:R-:W-:Y:S02]  /*49d0*/  @!P0 FFMA.FTZ R47, R9.reuse, R42, -R47 ;  /* 0x0000002a092f8223 */ /* 0x040fe4000001082f */
[----:B------:R-:W-:Y:S01]  /*49e0*/  @!P0 FMUL.FTZ R6, R9, R11 ;  /* 0x0000000b09068220 */ /* 0x000fe20000410000 */
[----:B------:R-:W-:Y:S01]  /*49f0*/  @!P0 F2FP.PACK_AB R11, R57, R58 ;  /* 0x0000003a390b823e */ /* 0x000fe200000000ff */
[----:B------:R-:W-:Y:S01]  /*4a00*/  @!P0 FFMA.FTZ R5, R30, R31, R5 ;  /* 0x0000001f1e058223 */ /* 0x000fe20000010005 */
[----:B------:R-:W-:Y:S01]  /*4a10*/  @!P0 F2FP.PACK_AB R9, R47, R52 ;  /* 0x000000342f09823e */ /* 0x000fe200000000ff */
[----:B------:R-:W-:Y:S01]  /*4a20*/  @!P0 FFMA.FTZ R6, R41, R42, R6 ;  /* 0x0000002a29068223 */ /* 0x000fe20000010006 */
[----:B------:R-:W-:Y:S01]  /*4a30*/  @!P0 MOV R16, R11 ;  /* 0x0000000b00108202 */ /* 0x000fe20000000f00 */
[----:B------:R-:W-:Y:S01]  /*4a40*/  @!P0 FFMA.FTZ R7, R43, R44, R7 ;  /* 0x0000002c2b078223 */ /* 0x000fe20000010007 */
[----:B------:R-:W-:Y:S01]  /*4a50*/  @!P0 MOV R19, R10 ;  /* 0x0000000a00138202 */ /* 0x000fe20000000f00 */
[----:B------:R-:W-:Y:S01]  /*4a60*/  @!P0 FFMA.FTZ R8, R45, R46, R8 ;  /* 0x0000002e2d088223 */ /* 0x000fe20000010008 */
[----:B------:R-:W-:Y:S01]  /*4a70*/  @!P0 F2FP.PACK_AB R5, R6, R5 ;  /* 0x000000050605823e */ /* 0x000fe200000000ff */
[----:B------:R-:W-:Y:S03]  /*4a80*/  @!P0 IMAD.MOV.U32 R18, RZ, RZ, R9 ;  /* 0x000000ffff128224 */ /* 0x000fe600078e0009 */
[----:B------:R-:W-:Y:S02]  /*4a90*/  @!P0 F2FP.PACK_AB R7, R8, R7 ;  /* 0x000000070807823e */ /* 0x000fe400000000ff */
[----:B------:R1:W-:Y:S01]  /*4aa0*/  STG.E.128 [R62.64], R16 ;  /* 0x000000103e007986 */ /* 0x0003e2000c101d06 */
[----:B------:R-:W-:Y:S02]  /*4ab0*/  @!P0 MOV R50, R5 ;  /* 0x0000000500328202 */ /* 0x000fe40000000f00 */
[----:B------:R-:W-:Y:S05]  /*4ac0*/  @!P0 MOV R51, R7 ;  /* 0x0000000700338202 */ /* 0x000fea0000000f00 */
[----:B------:R1:W-:Y:S02]  /*4ad0*/  @!P2 STG.E.128 [R60.64], R48 ;  /* 0x000000303c00a986 */ /* 0x0003e4000c101d06 */
.L_x_559:
[----:B------:R-:W-:Y:S05]  /*4ae0*/  BSYNC B0 ;  /* 0x0000000000007941 */ /* 0x000fea0003800000 */
.L_x_558:
[----:B------:R-:W-:Y:S11]  /*4af0*/  ISETP.GE.AND P0, PT, R29, c[0x0][0x1d4], PT ;  /* 0x000075001d007a0c */ /* 0x000ff60003f06270 */
[----:B------:R-:W-:Y:S02]  /*4b00*/  @!UPT UIADD3 URZ, URZ, URZ, URZ ;  /* 0x0000003f3f3ff290 */ /* 0x000fe4000fffe03f */
[----:B------:R-:W-:-:S05]  /*4b10*/  @P0 BRA `(.L_x_543) ;  /* 0x000008f000000947 */ /* 0x000fca0003800000 */
[----:B------:R-:W2:Y:S01]  /*4b20*/  LDS.128 R44, [R120+0x6100] ;  /* 0x00610000782c7984 */ /* 0x000ea20000000c00 */
[----:B------:R-:W-:Y:S04]  /*4b30*/  IADD3 R0, P1, P0, R88, R80, R103 ;  /* 0x0000005058007210 */ /* 0x000fe8000783e067 */
[----:B------:R-:W-:Y:S02]  /*4b40*/  IADD3.X R2, R90, R79, R126, P1, P0 ;  /* 0x0000004f5a027210 */ /* 0x000fe40000fe047e */
[C---:B------:R-:W-:Y:S01]  /*4b50*/  LEA R52, P0, R0.reuse, c[0x0][0x1c8], 0x1 ;  /* 0x0000720000347a11 */ /* 0x040fe200078008ff */
[----:B------:R-:W3:Y:S03]  /*4b60*/  LDS.128 R12, [R128+0x6100] ;  /* 0x00610000800c7984 */ /* 0x000ee60000000c00 */
[----:B------:R-:W-:Y:S02]  /*4b70*/  LEA.HI.X R53, R0, c[0x0][0x1cc], R2, 0x1, P0 ;  /* 0x0000730000357a11 */ /* 0x000fe400000f0c02 */
[----:B------:R-:W-:Y:S11]  /*4b80*/  ISETP.GE.AND P0, PT, R29, c[0x0][0x27c], PT ;  /* 0x00009f001d007a0c */ /* 0x000ff60003f06270 */
[----:B------:R-:W-:Y:S02]  /*4b90*/  @!UPT UIADD3 URZ, URZ, URZ, URZ ;  /* 0x0000003f3f3ff290 */ /* 0x000fe4000fffe03f */
[----:B------:R-:W-:Y:S01]  /*4ba0*/  @!P0 HADD2.F32 R3, -RZ, R32.H0_H0 ;  /* 0x20000020ff038230 */ /* 0x000fe20000004100 */
[--C-:B------:R-:W-:Y:S01]  /*4bb0*/  @!P0 SHF.R.U32.HI R4, RZ, 0x10, R21.reuse ;  /* 0x00000010ff048819 */ /* 0x100fe20000011615 */
[--C-:B-1----:R-:W-:Y:S01]  /*4bc0*/  @!P0 HADD2.F32 R18, -RZ, R69.reuse.H1_H1 ;  /* 0x30000045ff128230 */ /* 0x102fe20000004100 */
[----:B------:R-:W-:Y:S01]  /*4bd0*/  @!P0 SHF.R.U64 R7, R20, 0x10, R21 ;  /* 0x0000001014078819 */ /* 0x000fe20000001215 */
[----:B------:R-:W-:Y:S01]  /*4be0*/  @!P0 HADD2.F32 R30, -RZ, R70.H0_H0 ;  /* 0x20000046ff1e8230 */ /* 0x000fe20000004100 */
[----:B------:R-:W-:Y:S01]  /*4bf0*/  @!P0 SHF.R.U64 R11, R22, 0x10, R23 ;  /* 0x00000010160b8819 */ /* 0x000fe20000001217 */
[----:B------:R-:W-:Y:S01]  /*4c00*/  @!P0 HADD2.F32 R22, -RZ, R69.H0_H0 ;  /* 0x20000045ff168230 */ /* 0x000fe20000004100 */
[----:B------:R-:W-:Y:S01]  /*4c10*/  @!P0 SHF.R.U32.HI R8, RZ, 0x10, R65 ;  /* 0x00000010ff088819 */ /* 0x000fe20000011641 */
[----:B------:R-:W-:Y:S01]  /*4c20*/  @!P0 HADD2.F32 R4, -RZ, R4.H0_H0 ;  /* 0x20000004ff048230 */ /* 0x000fe20000004100 */
[----:B------:R-:W-:Y:S01]  /*4c30*/  @!P0 SHF.R.U32.HI R9, RZ, 0x10, R23 ;  /* 0x00000010ff098819 */ /* 0x000fe20000011617 */
[----:B------:R-:W-:Y:S01]  /*4c40*/  @!P0 HADD2.F32 R11, -RZ, R11.H0_H0 ;  /* 0x2000000bff0b8230 */ /* 0x000fe20000004100 */
[----:B------:R-:W-:Y:S01]  /*4c50*/  @!P0 SHF.R.U64 R20, R64, 0x10, R65 ;  /* 0x0000001040148819 */ /* 0x000fe20000001241 */
[----:B------:R-:W-:Y:S01]  /*4c60*/  @!P0 HADD2.F32 R24, -RZ, R8.H0_H0 ;  /* 0x20000008ff188230 */ /* 0x000fe20000004100 */
[--C-:B------:R-:W-:Y:S01]  /*4c70*/  @!P0 SHF.R.U32.HI R43, RZ, 0x10, R67.reuse ;  /* 0x00000010ff2b8819 */ /* 0x100fe20000011643 */
[----:B--2---:R-:W-:Y:S01]  /*4c80*/  @!P0 IMAD.MOV.U32 R48, RZ, RZ, R46 ;  /* 0x000000ffff308224 */ /* 0x004fe200078e002e */
[----:B------:R-:W-:Y:S01]  /*4c90*/  @!P0 MOV R5, R45 ;  /* 0x0000002d00058202 */ /* 0x000fe20000000f00 */
[----:B------:R-:W-:Y:S01]  /*4ca0*/  @!P0 HADD2.F32 R20, -RZ, R20.H0_H0 ;  /* 0x20000014ff148230 */ /* 0x000fe20000004100 */
[----:B------:R-:W-:Y:S01]  /*4cb0*/  @!P0 MOV R10, R44 ;  /* 0x0000002c000a8202 */ /* 0x000fe20000000f00 */
[----:B------:R-:W-:Y:S01]  /*4cc0*/  @!P0 HADD2.F32 R41, -RZ, R70.H1_H1 ;  /* 0x30000046ff298230 */ /* 0x000fe20000004100 */
[----:B------:R-:W-:Y:S01]  /*4cd0*/  @!P0 MOV R31, R47 ;  /* 0x0000002f001f8202 */ /* 0x000fe20000000f00 */
[--C-:B------:R-:W-:Y:S01]  /*4ce0*/  @!P0 HADD2.F32 R21, -RZ, R5.reuse.H0_H0 ;  /* 0x20000005ff158230 */ /* 0x100fe20000004100 */
[----:B------:R-:W-:Y:S01]  /*4cf0*/  @!P0 SHF.R.U64 R66, R66, 0x10, R67 ;  /* 0x0000001042428819 */ /* 0x000fe20000001243 */
[----:B------:R-:W-:Y:S01]  /*4d00*/  @!P0 HADD2.F32 R23, -RZ, R5.H1_H1 ;  /* 0x30000005ff178230 */ /* 0x000fe20000004100 */
[----:B---3--:R-:W-:Y:S01]  /*4d10*/  @!P0 MOV R2, R13 ;  /* 0x0000000d00028202 */ /* 0x008fe20000000f00 */
[----:B------:R-:W-:Y:S01]  /*4d20*/  @!P0 HADD2.F32 R25, -RZ, R48.H0_H0 ;  /* 0x20000030ff198230 */ /* 0x000fe20000004100 */
[-C--:B------:R-:W-:Y:S01]  /*4d30*/  @!P0 FMUL.FTZ R6, R21, R3.reuse ;  /* 0x0000000315068220 */ /* 0x080fe20000410000 */
[----:B------:R-:W-:Y:S01]  /*4d40*/  @!P0 HADD2.F32 R42, -RZ, R31.H1_H1 ;  /* 0x3000001fff2a8230 */ /* 0x000fe20000004100 */
[----:B------:R-:W-:Y:S01]  /*4d50*/  @!P0 FMUL.FTZ R8, R23, R4 ;  /* 0x0000000417088220 */ /* 0x000fe20000410000 */
[--C-:B------:R-:W-:Y:S02]  /*4d60*/  @!P0 HADD2.F32 R0, -RZ, R2.reuse.H0_H0 ;  /* 0x20000002ff008230 */ /* 0x100fe40000004100 */
[----:B------:R-:W-:Y:S02]  /*4d70*/  @!P0 HADD2.F32 R2, -RZ, R2.H1_H1 ;  /* 0x30000002ff028230 */ /* 0x000fe40000004100 */
[----:B------:R-:W-:Y:S01]  /*4d80*/  @!P0 HADD2.F32 R43, -RZ, R43.H0_H0 ;  /* 0x2000002bff2b8230 */ /* 0x000fe20000004100 */
[C---:B------:R-:W-:Y:S01]  /*4d90*/  @!P0 FFMA.FTZ R58, R0.reuse, R22, -R6 ;  /* 0x00000016003a8223 */ /* 0x040fe20000010806 */
[----:B------:R-:W-:Y:S01]  /*4da0*/  @!P0 MOV R6, R12 ;  /* 0x0000000c00068202 */ /* 0x000fe20000000f00 */
[----:B------:R-:W-:Y:S01]  /*4db0*/  @!P0 FMUL.FTZ R3, R0, R3 ;  /* 0x0000000300038220 */ /* 0x000fe20000410000 */
[----:B------:R-:W-:Y:S01]  /*4dc0*/  @!P0 HADD2.F32 R0, -RZ, R32.H1_H1 ;  /* 0x30000020ff008230 */ /* 0x000fe20000004100 */
[C---:B------:R-:W-:Y:S01]  /*4dd0*/  @!P0 FMUL.FTZ R4, R2.reuse, R4 ;  /* 0x0000000402048220 */ /* 0x040fe20000410000 */
[----:B------:R-:W-:Y:S01]  /*4de0*/  @!P0 HADD2.F32 R17, -RZ, R10.H0_H0 ;  /* 0x2000000aff118230 */ /* 0x000fe20000004100 */
[----:B------:R-:W-:Y:S01]  /*4df0*/  @!P0 FFMA.FTZ R57, R2, R24, -R8 ;  /* 0x0000001802398223 */ /* 0x000fe20000010808 */
[--C-:B------:R-:W-:Y:S01]  /*4e00*/  @!P0 HADD2.F32 R5, -RZ, R6.reuse.H0_H0 ;  /* 0x20000006ff058230 */ /* 0x100fe20000004100 */
[----:B------:R-:W-:Y:S01]  /*4e10*/  @!P0 MOV R8, R14 ;  /* 0x0000000e00088202 */ /* 0x000fe20000000f00 */
[----:B------:R-:W-:Y:S01]  /*4e20*/  @!P0 HADD2.F32 R6, -RZ, R6.H1_H1 ;  /* 0x30000006ff068230 */ /* 0x000fe20000004100 */
[-C--:B------:R-:W-:Y:S01]  /*4e30*/  @!P0 FMUL.FTZ R16, R17, R0.reuse ;  /* 0x0000000011108220 */ /* 0x080fe20000410000 */
[----:B------:R-:W-:Y:S01]  /*4e40*/  @!P0 HADD2.F32 R2, -RZ, R7.H0_H0 ;  /* 0x20000007ff028230 */ /* 0x000fe20000004100 */
[C---:B------:R-:W-:Y:S01]  /*4e50*/  @!P0 FMUL.FTZ R0, R5.reuse, R0 ;  /* 0x0000000005008220 */ /* 0x040fe20000410000 */
[----:B------:R-:W-:Y:S01]  /*4e60*/  @!P0 HADD2.F32 R19, -RZ, R10.H1_H1 ;  /* 0x3000000aff138230 */ /* 0x000fe20000004100 */
[-C--:B------:R-:W-:Y:S01]  /*4e70*/  @!P0 FFMA.FTZ R56, R5, R18.reuse, -R16 ;  /* 0x0000001205388223 */ /* 0x080fe20000010810 */
[----:B------:R-:W-:Y:S01]  /*4e80*/  @!P0 HADD2.F32 R5, -RZ, R33.H0_H0 ;  /* 0x20000021ff058230 */ /* 0x000fe20000004100 */
[----:B------:R-:W-:Y:S01]  /*4e90*/  @!P0 FFMA.FTZ R0, R17, R18, R0 ;  /* 0x0000001211008223 */ /* 0x000fe20000010000 */
[----:B------:R-:W-:Y:S01]  /*4ea0*/  @!P0 HADD2.F32 R7, -RZ, R8.H0_H0 ;  /* 0x20000008ff078230 */ /* 0x000fe20000004100 */
[-C--:B------:R-:W-:Y:S01]  /*4eb0*/  @!P0 FMUL.FTZ R16, R19, R2.reuse ;  /* 0x0000000213108220 */ /* 0x080fe20000410000 */
[----:B------:R-:W-:Y:S01]  /*4ec0*/  @!P0 HADD2.F32 R32, -RZ, R66.H0_H0 ;  /* 0x20000042ff208230 */ /* 0x000fe20000004100 */
[----:B------:R-:W-:Y:S02]  /*4ed0*/  @!P0 FMUL.FTZ R10, R25, R5 ;  /* 0x00000005190a8220 */ /* 0x000fe40000410000 */
[C---:B------:R-:W-:Y:S02]  /*4ee0*/  @!P0 FMUL.FTZ R2, R6.reuse, R2 ;  /* 0x0000000206028220 */ /* 0x040fe40000410000 */
[----:B------:R-:W-:Y:S01]  /*4ef0*/  @!P0 FFMA.FTZ R55, R6, R20, -R16 ;  /* 0x0000001406378223 */ /* 0x000fe20000010810 */
[----:B------:R-:W-:Y:S01]  /*4f00*/  @!P0 MOV R6, R15 ;  /* 0x0000000f00068202 */ /* 0x000fe20000000f00 */
[C---:B------:R-:W-:Y:S01]  /*4f10*/  @!P0 FMUL.FTZ R5, R7.reuse, R5 ;  /* 0x0000000507058220 */ /* 0x040fe20000410000 */
[----:B------:R-:W-:Y:S01]  /*4f20*/  @!P0 HADD2.F32 R16, -RZ, R9.H0_H0 ;  /* 0x20000009ff108230 */ /* 0x000fe20000004100 */
[----:B------:R-:W-:Y:S01]  /*4f30*/  @!P0 FFMA.FTZ R54, R7, R30, -R10 ;  /* 0x0000001e07368223 */ /* 0x000fe2000001080a */
[----:B------:R-:W-:Y:S01]  /*4f40*/  @!P0 HADD2.F32 R7, -RZ, R33.H1_H1 ;  /* 0x30000021ff078230 */ /* 0x000fe20000004100 */
[----:B------:R-:W-:Y:S01]  /*4f50*/  @!P0 FFMA.FTZ R2, R19, R20, R2 ;  /* 0x0000001413028223 */ /* 0x000fe20000010002 */
[----:B------:R-:W-:Y:S01]  /*4f60*/  @!P0 HADD2.F32 R33, -RZ, R31.H0_H0 ;  /* 0x2000001fff218230 */ /* 0x000fe20000004100 */
[----:B------:R-:W-:Y:S01]  /*4f70*/  @!P0 FFMA.FTZ R3, R21, R22, R3 ;  /* 0x0000001615038223 */ /* 0x000fe20000010003 */
[----:B------:R-:W-:Y:S01]  /*4f80*/  @!P0 HADD2.F32 R31, -RZ, R48.H1_H1 ;  /* 0x30000030ff1f8230 */ /* 0x000fe20000004100 */
[----:B------:R-:W-:Y:S01]  /*4f90*/  @!P0 FMUL.FTZ R48, R42, R16 ;  /* 0x000000102a308220 */ /* 0x000fe20000410000 */
[----:B------:R-:W-:Y:S01]  /*4fa0*/  @!P0 F2FP.PACK_AB R0, R2, R0 ;  /* 0x000000000200823e */ /* 0x000fe200000000ff */
[----:B------:R-:W-:Y:S01]  /*4fb0*/  @!P0 FMUL.FTZ R49, R33, R7 ;  /* 0x0000000721318220 */ /* 0x000fe20000410000 */
[----:B------:R-:W-:Y:S01]  /*4fc0*/  @!P0 HADD2.F32 R10, -RZ, R8.H1_H1 ;  /* 0x30000008ff0a8230 */ /* 0x000fe20000004100 */
[----:B------:R-:W-:Y:S01]  /*4fd0*/  @!P0 FMUL.FTZ R50, R31, R11 ;  /* 0x0000000b1f328220 */ /* 0x000fe20000410000 */
[--C-:B------:R-:W-:Y:S01]  /*4fe0*/  @!P0 HADD2.F32 R9, -RZ, R6.reuse.H0_H0 ;  /* 0x20000006ff098230 */ /* 0x100fe20000004100 */
[----:B------:R-:W-:Y:S01]  /*4ff0*/  @!P0 FFMA.FTZ R4, R23, R24, R4 ;  /* 0x0000001817048223 */ /* 0x000fe20000010004 */
[----:B------:R-:W-:Y:S01]  /*5000*/  @!P0 HADD2.F32 R8, -RZ, R6.H1_H1 ;  /* 0x30000006ff088230 */ /* 0x000fe20000004100 */
[----:B------:R-:W-:Y:S02]  /*5010*/  @!P0 FFMA.FTZ R50, R10, R32, -R50 ;  /* 0x000000200a328223 */ /* 0x000fe40000010832 */
[----:B------:R-:W-:Y:S01]  /*5020*/  @!P0 FFMA.FTZ R49, R9, R41, -R49 ;  /* 0x0000002909318223 */ /* 0x000fe20000010831 */
[----:B------:R-:W-:Y:S01]  /*5030*/  @!P0 F2FP.PACK_AB R3, R4, R3 ;  /* 0x000000030403823e */ /* 0x000fe200000000ff */
[----:B------:R-:W-:Y:S01]  /*5040*/  @!P0 FFMA.FTZ R51, R8, R43, -R48 ;  /* 0x0000002b08338223 */ /* 0x000fe20000010830 */
[----:B------:R-:W-:Y:S01]  /*5050*/  @!P0 F2FP.PACK_AB R48, R57, R58 ;  /* 0x0000003a3930823e */ /* 0x000fe200000000ff */
[----:B------:R-:W-:Y:S01]  /*5060*/  @!P0 FMUL.FTZ R6, R10, R11 ;  /* 0x0000000b0a068220 */ /* 0x000fe20000410000 */
[----:B------:R-:W-:Y:S01]  /*5070*/  @!P0 F2FP.PACK_AB R11, R55, R56 ;  /* 0x00000038370b823e */ /* 0x000fe200000000ff */
[----:B------:R-:W-:Y:S01]  /*5080*/  @!P0 FMUL.FTZ R7, R9, R7 ;  /* 0x0000000709078220 */ /* 0x000fe20000410000 */
[----:B------:R-:W-:Y:S01]  /*5090*/  @!P0 F2FP.PACK_AB R10, R51, R49 ;  /* 0x00000031330a823e */ /* 0x000fe200000000ff */
[----:B------:R-:W-:Y:S01]  /*50a0*/  @!P0 FFMA.FTZ R5, R25, R30, R5 ;  /* 0x0000001e19058223 */ /* 0x000fe20000010005 */
[----:B------:R-:W-:Y:S01]  /*50b0*/  @!P0 F2FP.PACK_AB R9, R50, R54 ;  /* 0x000000363209823e */ /* 0x000fe200000000ff */
[----:B------:R-:W-:Y:S01]  /*50c0*/  @!P0 FMUL.FTZ R8, R8, R16 ;  /* 0x0000001008088220 */ /* 0x000fe20000410000 */
[----:B------:R-:W-:Y:S01]  /*50d0*/  @!P0 MOV R13, R48 ;  /* 0x00000030000d8202 */ /* 0x000fe20000000f00 */
[----:B------:R-:W-:Y:S01]  /*50e0*/  @!P0 FFMA.FTZ R6, R31, R32, R6 ;  /* 0x000000201f068223 */ /* 0x000fe20000010006 */
[----:B------:R-:W-:Y:S01]  /*50f0*/  @!P0 MOV R14, R9 ;  /* 0x00000009000e8202 */ /* 0x000fe20000000f00 */
[----:B------:R-:W-:Y:S01]  /*5100*/  @!P0 FFMA.FTZ R7, R33, R41, R7 ;  /* 0x0000002921078223 */ /* 0x000fe20000010007 */
[----:B------:R-:W-:Y:S01]  /*5110*/  @!P0 MOV R15, R10 ;  /* 0x0000000a000f8202 */ /* 0x000fe20000000f00 */
[----:B------:R-:W-:Y:S01]  /*5120*/  @!P0 IMAD.MOV.U32 R12, RZ, RZ, R11 ;  /* 0x000000ffff0c8224 */ /* 0x000fe200078e000b */
[----:B------:R-:W-:Y:S01]  /*5130*/  @!P0 F2FP.PACK_AB R5, R6, R5 ;  /* 0x000000050605823e */ /* 0x000fe200000000ff */
[----:B------:R-:W-:Y:S01]  /*5140*/  @!P0 FFMA.FTZ R8, R42, R43, R8 ;  /* 0x0000002b2a088223 */ /* 0x000fe20000010008 */
[----:B------:R-:W-:Y:S01]  /*5150*/  @!P0 MOV R45, R3 ;  /* 0x00000003002d8202 */ /* 0x000fe20000000f00 */
[----:B------:R-:W-:Y:S01]  /*5160*/  @!P0 IMAD.MOV.U32 R44, RZ, RZ, R0 ;  /* 0x000000ffff2c8224 */ /* 0x000fe200078e0000 */
[----:B------:R1:W-:Y:S01]  /*5170*/  STG.E.128 [R52.64], R12 ;  /* 0x0000000c34007986 */ /* 0x0003e2000c101d06 */
[----:B------:R-:W-:Y:S02]  /*5180*/  @!P0 MOV R46, R5 ;  /* 0x00000005002e8202 */ /* 0x000fe40000000f00 */
[----:B------:R-:W-:Y:S04]  /*5190*/  @!P0 F2FP.PACK_AB R7, R8, R7 ;  /* 0x000000070807823e */ /* 0x000fe800000000ff */
[----:B------:R-:W-:Y:S02]  /*51a0*/  @!P0 MOV R47, R7 ;  /* 0x00000007002f8202 */ /* 0x000fe40000000f00 */
[----:B------:R-:W-:Y:S11]  /*51b0*/  ISETP.GE.AND P0, PT, R102, c[0x0][0x1d4], PT ;  /* 0x0000750066007a0c */ /* 0x000ff60003f06270 */
[----:B------:R-:W-:Y:S02]  /*51c0*/  @!UPT UIADD3 URZ, URZ, URZ, URZ ;  /* 0x0000003f3f3ff290 */ /* 0x000fe4000fffe03f */
[----:B------:R-:W-:-:S05]  /*51d0*/  @P0 BRA `(.L_x_543) ;  /* 0x0000023000000947 */ /* 0x000fca0003800000 */
[----:B------:R-:W-:Y:S04]  /*51e0*/  IADD3 R0, P1, P0, R88, R80, R102 ;  /* 0x0000005058007210 */ /* 0x000fe8000783e066 */
[----:B------:R-:W-:Y:S02]  /*51f0*/  IADD3.X R3, R90, R79, R123, P1, P0 ;  /* 0x0000004f5a037210 */ /* 0x000fe40000fe047b */
[C---:B------:R-:W-:Y:S04]  /*5200*/  LEA R2, P0, R0.reuse, c[0x0][0x1c8], 0x1 ;  /* 0x0000720000027a11 */ /* 0x040fe800078008ff */
[----:B------:R-:W-:Y:S05]  /*5210*/  LEA.HI.X R3, R0, c[0x0][0x1cc], R3, 0x1, P0 ;  /* 0x0000730000037a11 */ /* 0x000fea00000f0c03 */
[----:B------:R2:W-:Y:S01]  /*5220*/  STG.E.128 [R2.64], R44 ;  /* 0x0000002c02007986 */ /* 0x0005e2000c101d06 */
[----:B------:R-:W-:-:S05]  /*5230*/  BRA `(.L_x_543) ;  /* 0x000001d000007947 */ /* 0x000fca0003800000 */
.L_x_539:
[----:B------:R-:W-:Y:S05]  /*5240*/  IMAD R0, R78, -0x40, R96 ;  /* 0xffffffc04e007824 */ /* 0x000fea00078e0260 */
[----:B------:R-:W-:Y:S04]  /*5250*/  IMNMX R0, R0, 0x40, PT ;  /* 0x0000004000007817 */ /* 0x000fe80003800200 */
[----:B------:R-:W-:Y:S11]  /*5260*/  ISETP.GE.AND P0, PT, R92, R0, PT ;  /* 0x000000005c00720c */ /* 0x000ff60003f06270 */
[----:B------:R-:W-:Y:S02]  /*5270*/  @!UPT UIADD3 URZ, URZ, URZ, URZ ;  /* 0x0000003f3f3ff290 */ /* 0x000fe4000fffe03f */
[----:B------:R-:W-:-:S05]  /*5280*/  @P0 BRA `(.L_x_543) ;  /* 0x0000018000000947 */ /* 0x000fca0003800000 */
[----:B------:R-:W-:Y:S11]  /*5290*/  ISETP.GE.AND P0, PT, R26, c[0x0][0x1d4], PT ;  /* 0x000075001a007a0c */ /* 0x000ff60003f06270 */
[----:B------:R-:W-:Y:S02]  /*52a0*/  @!UPT UIADD3 URZ, URZ, URZ, URZ ;  /* 0x0000003f3f3ff290 */ /* 0x000fe4000fffe03f */
[----:B------:R-:W1:Y:S04]  /*52b0*/  @!P0 LDS.128 R4, [R86+0x6000] ;  /* 0x0060000056048984 */ /* 0x000e680000000c00 */
[----:B-1----:R-:W-:Y:S01]  /*52c0*/  @!P0 STG.E.128 [R60.64], R4 ;  /* 0x000000043c008986 */ /* 0x002fe2000c101d06 */
[----:B------:R-:W-:Y:S11]  /*52d0*/  ISETP.GE.AND P0, PT, R28, c[0x0][0x1d4], PT ;  /* 0x000075001c007a0c */ /* 0x000ff60003f06270 */
[----:B------:R-:W-:Y:S02]  /*52e0*/  @!UPT UIADD3 URZ, URZ, URZ, URZ ;  /* 0x0000003f3f3ff290 */ /* 0x000fe4000fffe03f */
[----:B------:R-:W1:Y:S04]  /*52f0*/  @!P0 LDS.128 R4, [R87+0x6000] ;  /* 0x0060000057048984 */ /* 0x000e680000000c00 */
[----:B-1----:R-:W-:Y:S01]  /*5300*/  @!P0 STG.E.128 [R60.64+0x40], R4 ;  /* 0x000040043c008986 */ /* 0x002fe2000c101d06 */
        /* <DEDUP_REMOVED lines=15> */
[----:B-1----:R1:W-:Y:S02]  /*5400*/  @!P0 STG.E.128 [R60.64+0x140], R4 ;  /* 0x000140043c008986 */ /* 0x0023e4000c101d06 */
.L_x_543:
[----:B------:R-:W-:Y:S05]  /*5410*/  BSYNC B1 ;  /* 0x0000000000017941 */ /* 0x000fea0003800000 */
.L_x_538:
[C---:B-1----:R-:W-:Y:S01]  /*5420*/  IMAD.SHL.U32 R10, R78.reuse, 0x40, RZ ;  /* 0x000000404e0a7824 */ /* 0x042fe200078e00ff */
[----:B------:R-:W-:Y:S01]  /*5430*/  SHF.L.U64.HI R8, R78, 0x6, R91 ;  /* 0x000000064e087819 */ /* 0x000fe2000001025b */
[----:B------:R-:W-:Y:S02]  /*5440*/  BSSY B0, `(.L_x_560) ;  /* 0x000004c000007945 */ /* 0x000fe40003800000 */
[----:B--2--5:R-:W-:Y:S01]  /*5450*/  IMAD.IADD R3, R137, 0x1, -R10 ;  /* 0x0000000189037824 */ /* 0x024fe200078e0a0a */
[----:B------:R-:W-:Y:S04]  /*5460*/  IADD3 R0, P0, R10, R139, RZ ;  /* 0x0000008b0a007210 */ /* 0x000fe80007f1e0ff */
[----:B------:R-:W-:Y:S02]  /*5470*/  IADD3.X R2, R8, R145, RZ, P0, !PT ;  /* 0x0000009108027210 */ /* 0x000fe400007fe4ff */
[C---:B------:R-:W-:Y:S11]  /*5480*/  ISETP.GE.AND P0, PT, R3.reuse, 0x21, PT ;  /* 0x000000210300780c */ /* 0x040ff60003f06270 */
[----:B------:R-:W-:Y:S02]  /*5490*/  @!UPT UIADD3 URZ, URZ, URZ, URZ ;  /* 0x0000003f3f3ff290 */ /* 0x000fe4000fffe03f */
[----:B------:R-:W-:Y:S05]  /*54a0*/  @P0 IADD3 R5, P1, R0, 0x20, RZ ;  /* 0x0000002000050810 */ /* 0x000fea0007f3e0ff */
[----:B------:R-:W-:Y:S01]  /*54b0*/  @P0 IMAD.X R9, RZ, RZ, R2, P1 ;  /* 0x000000ffff090224 */ /* 0x000fe200008e0602 */
[----:B------:R-:W-:Y:S11]  /*54c0*/  ISETP.GE.AND P1, PT, R3, 0x1, PT ;  /* 0x000000010300780c */ /* 0x000ff60003f26270 */
[----:B------:R-:W-:Y:S02]  /*54d0*/  @!UPT UIADD3 URZ, URZ, URZ, URZ ;  /* 0x0000003f3f3ff290 */ /* 0x000fe4000fffe03f */
[-C--:B------:R-:W-:Y:S01]  /*54e0*/  @P1 MOV R3, R101.reuse ;  /* 0x0000006500031202 */ /* 0x080fe20000000f00 */
[----:B------:R-:W-:Y:S02]  /*54f0*/  @P1 IMAD R4, R2, c[0x0][0x258], RZ ;  /* 0x0000960002041a24 */ /* 0x000fe400078e02ff */
[----:B------:R-:W-:Y:S04]  /*5500*/  @P1 IMAD.MOV.U32 R2, RZ, RZ, R98 ;  /* 0x000000ffff021224 */ /* 0x000fe800078e0062 */
[C---:B------:R-:W-:Y:S04]  /*5510*/  @P1 IMAD.WIDE.U32 R2, R0.reuse, c[0x0][0x258], R2 ;  /* 0x0000960000021a25 */ /* 0x040fe800078e0002 */
[----:B------:R-:W-:Y:S01]  /*5520*/  @P1 IMAD R0, R0, c[0x0][0x25c], R4 ;  /* 0x0000970000001a24 */ /* 0x000fe200078e0204 */
[C---:B------:R-:W-:Y:S03]  /*5530*/  @P1 LEA R6, P2, R2.reuse, c[0x0][0x250], 0x1 ;  /* 0x0000940002061a11 */ /* 0x040fe600078408ff */
[----:B------:R-:W-:Y:S01]  /*5540*/  @P1 IMAD.IADD R0, R3, 0x1, R0 ;  /* 0x0000000103001824 */ /* 0x000fe200078e0200 */
[----:B------:R-:W-:Y:S04]  /*5550*/  @P0 MOV R3, R101 ;  /* 0x0000006500030202 */ /* 0x000fe80000000f00 */
[----:B------:R-:W-:Y:S01]  /*5560*/  @P1 LEA.HI.X R7, R2, c[0x0][0x254], R0, 0x1, P2 ;  /* 0x0000950002071a11 */ /* 0x000fe200010f0c00 */
[----:B------:R-:W-:Y:S02]  /*5570*/  @P0 IMAD R0, R9, c[0x0][0x258], RZ ;  /* 0x0000960009000a24 */ /* 0x000fe400078e02ff */
[----:B------:R-:W-:Y:S02]  /*5580*/  @P0 IMAD.MOV.U32 R2, RZ, RZ, R98 ;  /* 0x000000ffff020224 */ /* 0x000fe400078e0062 */
[----:B------:R-:W-:Y:S01]  /*5590*/  @!PT LDS RZ, [RZ] ;  /* 0x00000000fffff984 */ /* 0x000fe20000000800 */
[----:B------:R-:W-:Y:S01]  /*55a0*/  @!PT LDS RZ, [RZ] ;  /* 0x00000000fffff984 */ /* 0x000fe20000000800 */
[----:B------:R-:W-:Y:S01]  /*55b0*/  @!PT LDS RZ, [RZ] ;  /* 0x00000000fffff984 */ /* 0x000fe20000000800 */
[----:B------:R1:W-:Y:S01]  /*55c0*/  @P1 LDGSTS.E.BYPASS.LTC128B.128 [R85+0x100], [R6.64], !P5 ;  /* 0x0010000006551fae */ /* 0x0003e2000e901d46 */
[C---:B------:R-:W-:Y:S02]  /*55d0*/  @P0 IMAD R0, R5.reuse, c[0x0][0x25c], R0 ;  /* 0x0000970005000a24 */ /* 0x040fe400078e0200 */
[----:B------:R-:W-:Y:S01]  /*55e0*/  @P0 IMAD.WIDE.U32 R2, R5, c[0x0][0x258], R2 ;  /* 0x0000960005020a25 */ /* 0x000fe200078e0002 */
[----:B------:R1:W-:Y:S03]  /*55f0*/  @P1 LDGSTS.E.BYPASS.LTC128B.128 [R85+0x2100], [R6.64+0x80], !P4 ;  /* 0x0210008006551fae */ /* 0x0003e6000e101d46 */
[----:B------:R-:W-:Y:S01]  /*5600*/  @P0 IMAD.IADD R0, R3, 0x1, R0 ;  /* 0x0000000103000824 */ /* 0x000fe200078e0200 */
[----:B------:R1:W-:Y:S01]  /*5610*/  @P1 LDGSTS.E.BYPASS.LTC128B.128 [R85+0x4100], [R6.64+0x100], !P3 ;  /* 0x0410010006551fae */ /* 0x0003e2000d901d46 */
[C---:B------:R-:W-:Y:S04]  /*5620*/  @P0 LEA R4, P2, R2.reuse, c[0x0][0x250], 0x1 ;  /* 0x0000940002040a11 */ /* 0x040fe800078408ff */
[----:B------:R-:W-:Y:S02]  /*5630*/  @P0 LEA.HI.X R5, R2, c[0x0][0x254], R0, 0x1, P2 ;  /* 0x0000950002050a11 */ /* 0x000fe400010f0c00 */
[----:B------:R-:W-:Y:S03]  /*5640*/  IADD3 R0, -R10, R96, RZ ;  /* 0x000000600a007210 */ /* 0x000fe60007ffe1ff */
[----:B------:R1:W-:Y:S01]  /*5650*/  @P0 LDGSTS.E.BYPASS.LTC128B.128 [R85+0x1100], [R4.64], !P5 ;  /* 0x0110000004550fae */ /* 0x0003e2000e901d46 */
[----:B------:R-:W-:Y:S03]  /*5660*/  IMNMX R0, R0, 0x40, PT ;  /* 0x0000004000007817 */ /* 0x000fe60003800200 */
        /* <DEDUP_REMOVED lines=8> */
[----:B------:R-:W-:Y:S02]  /*56f0*/  IMAD.MOV.U32 R4, RZ, RZ, R114 ;  /* 0x000000ffff047224 */ /* 0x000fe400078e0072 */
[----:B------:R-:W-:Y:S02]  /*5700*/  IMAD.MOV.U32 R5, RZ, RZ, R131 ;  /* 0x000000ffff057224 */ /* 0x000fe400078e0083 */
[----:B------:R-:W-:Y:S02]  /*5710*/  IMAD.X R2, R8, 0x1, R143, P0 ;  /* 0x0000000108027824 */ /* 0x000fe400000e068f */
[----:B------:R-:W-:Y:S04]  /*5720*/  IMAD.WIDE.U32 R4, R0, c[0x0][0x208], R4 ;  /* 0x0000820000047a25 */ /* 0x000fe800078e0004 */
[----:B------:R-:W-:Y:S04]  /*5730*/  IMAD R2, R2, c[0x0][0x208], RZ ;  /* 0x0000820002027a24 */ /* 0x000fe800078e02ff */
[----:B------:R-:W-:Y:S01]  /*5740*/  IMAD R0, R0, c[0x0][0x20c], R2 ;  /* 0x0000830000007a24 */ /* 0x000fe200078e0202 */
[C---:B------:R-:W-:Y:S03]  /*5750*/  LEA R2, P0, R4.reuse, c[0x0][0x1f8], 0x1 ;  /* 0x00007e0004027a11 */ /* 0x040fe600078008ff */
[----:B------:R-:W-:Y:S05]  /*5760*/  IMAD.IADD R0, R5, 0x1, R0 ;  /* 0x0000000105007824 */ /* 0x000fea00078e0200 */
[----:B------:R-:W-:Y:S02]  /*5770*/  LEA.HI.X R3, R4, c[0x0][0x1fc], R0, 0x1, P0 ;  /* 0x00007f0004037a11 */ /* 0x000fe400000f0c00 */
[----:B------:R-:W-:Y:S11]  /*5780*/  ISETP.GE.AND P0, PT, R26, c[0x0][0x1d4], PT ;  /* 0x000075001a007a0c */ /* 0x000ff60003f06270 */
[----:B------:R-:W-:Y:S02]  /*5790*/  @!UPT UIADD3 URZ, URZ, URZ, URZ ;  /* 0x0000003f3f3ff290 */ /* 0x000fe4000fffe03f */
[----:B------:R-:W1:Y:S04]  /*57a0*/  @!P0 LDS.128 R4, [R86] ;  /* 0x0000000056048984 */ /* 0x000e680000000c00 */
[----:B-1----:R-:W-:Y:S01]  /*57b0*/  @!P0 STG.E.128 [R2.64], R4 ;  /* 0x0000000402008986 */ /* 0x002fe2000c101d06 */
[----:B------:R-:W-:Y:S11]  /*57c0*/  ISETP.GE.AND P0, PT, R28, c[0x0][0x1d4], PT ;  /* 0x000075001c007a0c */ /* 0x000ff60003f06270 */
[----:B------:R-:W-:Y:S02]  /*57d0*/  @!UPT UIADD3 URZ, URZ, URZ, URZ ;  /* 0x0000003f3f3ff290 */ /* 0x000fe4000fffe03f */
[----:B------:R-:W1:Y:S04]  /*57e0*/  @!P0 LDS.128 R4, [R87] ;  /* 0x0000000057048984 */ /* 0x000e680000000c00 */
        /* <DEDUP_REMOVED lines=17> */
.L_x_561:
[----:B-1----:R-:W-:Y:S05]  /*5900*/  BSYNC B0 ;  /* 0x0000000000007941 */ /* 0x002fea0003800000 */
.L_x_560:
        /* <DEDUP_REMOVED lines=25> */
.L_x_537:
[----:B------:R-:W-:Y:S01]  /*5aa0*/  ISETP.NE.AND P3, PT, R249, 0x1, PT ;  /* 0x00000001f900780c */ /* 0x000fe20003f65270 */
[----:B------:R-:W-:Y:S01]  /*5ab0*/  IMAD.IADD R8, R149, 0x1, R148 ;  /* 0x0000000195087824 */ /* 0x000fe200078e0294 */
[----:B------:R-:W-:Y:S01]  /*5ac0*/  IADD3 R0, R244, 0x7f, RZ ;  /* 0x0000007ff4007810 */ /* 0x000fe20007ffe0ff */
[----:B------:R-:W-:Y:S01]  /*5ad0*/  CS2R R10, SRZ ;  /* 0x00000000000a7805 */ /* 0x000fe2000001ff00 */
[----:B------:R-:W-:Y:S01]  /*5ae0*/  PLOP3.LUT P2, PT, PT, PT, PT, 0x80, 0x0 ;  /* 0x000000000000781c */ /* 0x000fe20003f4f070 */
[----:B------:R-:W-:Y:S01]  /*5af0*/  CS2R R14, SRZ ;  /* 0x00000000000e7805 */ /* 0x000fe2000001ff00 */
[----:B------:R-:W-:Y:S01]  /*5b00*/  MOV R98, RZ ;  /* 0x000000ff00627202 */ /* 0x000fe20000000f00 */
[----:B------:R-:W-:Y:S01]  /*5b10*/  IMAD.MOV.U32 R96, RZ, RZ, RZ ;  /* 0x000000ffff607224 */ /* 0x000fe200078e00ff */
[----:B------:R-:W-:Y:S01]  /*5b20*/  MOV R9, RZ ;  /* 0x000000ff00097202 */ /* 0x000fe20000000f00 */
[----:B------:R-:W-:Y:S01]  /*5b30*/  IMAD.MOV.U32 R94, RZ, RZ, RZ ;  /* 0x000000ffff5e7224 */ /* 0x000fe200078e00ff */
[----:B------:R-:W-:Y:S01]  /*5b40*/  CS2R R12, SRZ ;  /* 0x00000000000c7805 */ /* 0x000fe2000001ff00 */
[----:B------:R-:W-:Y:S01]  /*5b50*/  IMAD.MOV.U32 R92, RZ, RZ, RZ ;  /* 0x000000ffff5c7224 */ /* 0x000fe200078e00ff */
[----:B------:R-:W-:Y:S01]  /*5b60*/  MOV R88, RZ ;  /* 0x000000ff00587202 */ /* 0x000fe20000000f00 */
[----:B-1----:R-:W-:Y:S01]  /*5b70*/  @P3 IMAD.HI.U32 R2, R0, c[0x0][0x2c8], RZ ;  /* 0x0000b20000023a27 */ /* 0x002fe200078e00ff */
[----:B------:R-:W-:Y:S01]  /*5b80*/  CS2R R16, SRZ ;  /* 0x0000000000107805 */ /* 0x000fe2000001ff00 */
[----:B------:R-:W-:Y:S01]  /*5b90*/  MOV R82, RZ ;  /* 0x000000ff00527202 */ /* 0x000fe20000000f00 */
[----:B------:R-:W-:Y:S01]  /*5ba0*/  CS2R R18, SRZ ;  /* 0x0000000000127805 */ /* 0x000fe2000001ff00 */
[----:B------:R-:W-:Y:S01]  /*5bb0*/  IMAD.MOV.U32 R90, RZ, RZ, RZ ;  /* 0x000000ffff5a7224 */ /* 0x000fe200078e00ff */
[----:B------:R-:W-:Y:S01]  /*5bc0*/  @P3 SHF.R.U32.HI R0, RZ, c[0x0][0x2cc], R2 ;  /* 0x0000b300ff003a19 */ /* 0x000fe20000011602 */
[----:B------:R-:W-:Y:S01]  /*5bd0*/  IMAD.MOV.U32 R86, RZ, RZ, RZ ;  /* 0x000000ffff567224 */ /* 0x000fe200078e00ff */
[----:B------:R-:W-:Y:S01]  /*5be0*/  CS2R R20, SRZ ;  /* 0x0000000000147805 */ /* 0x000fe2000001ff00 */
[----:B------:R-:W-:Y:S01]  /*5bf0*/  IMAD.MOV.U32 R84, RZ, RZ, RZ ;  /* 0x000000ffff547224 */ /* 0x000fe200078e00ff */
[----:B------:R-:W-:Y:S01]  /*5c00*/  MOV R76, RZ ;  /* 0x000000ff004c7202 */ /* 0x000fe20000000f00 */
[----:B------:R-:W-:Y:S01]  /*5c10*/  IMAD.IADD R0, R154, 0x1, R0 ;  /* 0x000000019a007824 */ /* 0x000fe200078e0200 */
[----:B------:R-:W-:Y:S01]  /*5c20*/  CS2R R74, SRZ ;  /* 0x00000000004a7805 */ /* 0x000fe2000001ff00 */
[----:B------:R-:W-:Y:S01]  /*5c30*/  IMAD.MOV.U32 R80, RZ, RZ, RZ ;  /* 0x000000ffff507224 */ /* 0x000fe200078e00ff */
[----:B------:R-:W-:Y:S01]  /*5c40*/  CS2R R70, SRZ ;  /* 0x0000000000467805 */ /* 0x000fe2000001ff00 */
[----:B------:R-:W-:Y:S01]  /*5c50*/  IMAD.MOV.U32 R78, RZ, RZ, RZ ;  /* 0x000000ffff4e7224 */ /* 0x000fe200078e00ff */
[----:B------:R-:W-:Y:S01]  /*5c60*/  SHF.R.S32.HI R2, RZ, 0x1f, R0 ;  /* 0x0000001fff027819 */ /* 0x000fe20000011400 */
[----:B------:R-:W-:Y:S01]  /*5c70*/  IMAD.MOV.U32 R72, RZ, RZ, RZ ;  /* 0x000000ffff487224 */ /* 0x000fe200078e00ff */
[----:B------:R-:W-:Y:S01]  /*5c80*/  MOV R68, RZ ;  /* 0x000000ff00447202 */ /* 0x000fe20000000f00 */
[----:B------:R-:W-:Y:S01]  /*5c90*/  IMAD.MOV.U32 R22, RZ, RZ, RZ ;  /* 0x000000ffff167224 */ /* 0x000fe200078e00ff */
[----:B------:R-:W-:Y:S01]  /*5ca0*/  LEA.HI R0, R2, R0, RZ, 0x6 ;  /* 0x0000000002007211 */ /* 0x000fe200078f30ff */
[----:B------:R-:W-:Y:S01]  /*5cb0*/  CS2R R66, SRZ ;  /* 0x0000000000427805 */ /* 0x000fe2000001ff00 */
[----:B------:R-:W-:Y:S01]  /*5cc0*/  CS2R R24, SRZ ;  /* 0x0000000000187805 */ /* 0x000fe2000001ff00 */
[----:B------:R-:W-:Y:S01]  /*5cd0*/  IMAD.MOV.U32 R64, RZ, RZ, RZ ;  /* 0x000000ffff407224 */ /* 0x000fe200078e00ff */
[----:B------:R-:W-:Y:S01]  /*5ce0*/  SHF.R.S32.HI R0, RZ, 0x6, R0 ;  /* 0x00000006ff007819 */ /* 0x000fe20000011400 */
[----:B------:R-:W-:Y:S01]  /*5cf0*/  CS2R R62, SRZ ;  /* 0x00000000003e7805 */ /* 0x000fe2000001ff00 */
[----:B------:R-:W-:Y:S01]  /*5d00*/  MOV R60, RZ ;  /* 0x000000ff003c7202 */ /* 0x000fe20000000f00 */
[----:B------:R-:W-:Y:S01]  /*5d10*/  CS2R R58, SRZ ;  /* 0x00000000003a7805 */ /* 0x000fe2000001ff00 */
[----:B------:R-:W-:Y:S01]  /*5d20*/  IMNMX R153, R153, R0, PT ;  /* 0x0000000099997217 */ /* 0x000fe20003800200 */
[----:B------:R-:W-:Y:S01]  /*5d30*/  CS2R R26, SRZ ;  /* 0x00000000001a7805 */ /* 0x000fe2000001ff00 */
[----:B------:R-:W-:Y:S01]  /*5d40*/  IMAD.MOV.U32 R56, RZ, RZ, RZ ;  /* 0x000000ffff387224 */ /* 0x000fe200078e00ff */
[----:B------:R-:W-:Y:S01]  /*5d50*/  CS2R R54, SRZ ;  /* 0x0000000000367805 */ /* 0x000fe2000001ff00 */
[----:B------:R-:W-:Y:S01]  /*5d60*/  ISETP.GE.AND P0, PT, R153, 0x1, PT ;  /* 0x000000019900780c */ /* 0x000fe20003f06270 */
[----:B------:R-:W-:Y:S01]  /*5d70*/  CS2R R50, SRZ ;  /* 0x0000000000327805 */ /* 0x000fe2000001ff00 */
[----:B------:R-:W-:Y:S01]  /*5d80*/  MOV R52, RZ ;  /* 0x000000ff00347202 */ /* 0x000fe20000000f00 */
[----:B------:R-:W-:Y:S01]  /*5d90*/  CS2R R28, SRZ ;  /* 0x00000000001c7805 */ /* 0x000fe2000001ff00 */
[----:B------:R-:W-:Y:S01]  /*5da0*/  IMAD.MOV.U32 R48, RZ, RZ, RZ ;  /* 0x000000ffff307224 */ /* 0x000fe200078e00ff */
        /* <DEDUP_REMOVED lines=9> */
[----:B------:R-:W-:Y:S01]  /*5e40*/  IMAD.MOV.U32 R132, RZ, RZ, RZ ;  /* 0x000000ffff847224 */ /* 0x000fe200078e00ff */
        /* <DEDUP_REMOVED lines=8> */
[----:B------:R-:W-:Y:S01]  /*5ed0*/  IMAD.MOV.U32 R7, RZ, RZ, RZ ;  /* 0x000000ffff077224 */ /* 0x000fe200078e00ff */
[----:B------:R-:W-:Y:S01]  /*5ee0*/  MOV R116, RZ ;  /* 0x000000ff00747202 */ /* 0x000fe20000000f00 */
[----:B------:R-:W-:Y:S01]  /*5ef0*/  CS2R R114, SRZ ;  /* 0x0000000000727805 */ /* 0x000fe2000001ff00 */
[----:B------:R-:W-:Y:S01]  /*5f00*/  CS2R R112, SRZ ;  /* 0x0000000000707805 */ /* 0x000fe2000001ff00 */
[----:B------:R-:W-:Y:S01]  /*5f10*/  CS2R R110, SRZ ;  /* 0x00000000006e7805 */ /* 0x000fe2000001ff00 */
[----:B------:R-:W-:Y:S01]  /*5f20*/  CS2R R108, SRZ ;  /* 0x00000000006c7805 */ /* 0x000fe2000001ff00 */
[----:B------:R-:W-:Y:S01]  /*5f30*/  CS2R R106, SRZ ;  /* 0x00000000006a7805 */ /* 0x000fe2000001ff00 */
[----:B------:R-:W-:Y:S01]  /*5f40*/  CS2R R104, SRZ ;  /* 0x0000000000687805 */ /* 0x000fe2000001ff00 */
[----:B------:R-:W-:Y:S05]  /*5f50*/  @!P0 BRA `(.L_x_563) ;  /* 0x000115c000008947 */ /* 0x000fea0003800000 */
[----:B------:R-:W-:-:S04]  /*5f60*/  ISETP.NE.U32.AND P0, PT, RZ, c[0x0][0x340], PT ;  /* 0x0000d000ff007a0c */ /* 0x000fc80003f05070 */
[----:B------:R-:W-:-:S13]  /*5f70*/  ISETP.NE.AND.EX P0, PT, RZ, c[0x0][0x344], PT, P0 ;  /* 0x0000d100ff007a0c */ /* 0x000fda0003f05300 */
[----:B------:R-:W-:-:S04]  /*5f80*/  @P0 IMAD.MOV.U32 R2, RZ, RZ, 0x4 ;  /* 0x00000004ff020424 */ /* 0x000fc800078e00ff */
[----:B------:R-:W-:-:S05]  /*5f90*/  @P0 IMAD.WIDE R2, R243, R2, c[0x0][0x340] ;  /* 0x0000d000f3020625 */ /* 0x000fca00078e0202 */
[----:B------:R1:W2:Y:S01]  /*5fa0*/  @P0 LDG.E R21, [R2.64] ;  /* 0x0000000602150981 */ /* 0x0002a2000c1e1900 */
[----:B------:R-:W-:Y:S01]  /*5fb0*/  SHF.R.S32.HI R0, RZ, 0x1f, R147 ;  /* 0x0000001fff007819 */ /* 0x000fe20000011493 */
[----:B------:R-:W-:Y:S01]  /*5fc0*/  IMAD R5, R166, c[0x0][0x1b8], RZ ;  /* 0x00006e00a6057a24 */ /* 0x000fe200078e02ff */
[----:B------:R-:W-:Y:S01]  /*5fd0*/  SHF.R.S32.HI R116, RZ, 0x1f, R164 ;  /* 0x0000001fff747819 */ /* 0x000fe200000114a4 */
[----:B------:R-:W-:Y:S01]  /*5fe0*/  IMAD R44, R242, c[0x0][0x2c4], RZ ;  /* 0x0000b100f22c7a24 */ /* 0x000fe200078e02ff */
[----:B------:R-:W-:Y:S01]  /*5ff0*/  ISETP.NE.U32.AND P2, PT, RZ, c[0x0][0x348], PT ;  /* 0x0000d200ff007a0c */ /* 0x000fe20003f45070 */
[----:B------:R-:W-:Y:S01]  /*6000*/  IMAD R0, R0, c[0x0][0x178], RZ ;  /* 0x00005e0000007a24 */ /* 0x000fe200078e02ff */
[CC--:B------:R-:W-:Y:S01]  /*6010*/  LEA.HI R4, R116.reuse, R164.reuse, RZ, 0x3 ;  /* 0x000000a474047211 */ /* 0x0c0fe200078f18ff */
[----:B------:R-:W-:Y:S01]  /*6020*/  IMAD R5, R251, c[0x0][0x1bc], R5 ;  /* 0x00006f00fb057a24 */ /* 0x000fe200078e0205 */
[----:B------:R-:W-:Y:S01]  /*6030*/  LEA.HI R11, R116, R164, RZ, 0x4 ;  /* 0x000000a4740b7211 */ /* 0x000fe200078f20ff */
[----:B------:R-:W-:Y:S01]  /*6040*/  IMAD R0, R147, c[0x0][0x17c], R0 ;  /* 0x00005f0093007a24 */ /* 0x000fe200078e0200 */
[----:B------:R-:W-:Y:S01]  /*6050*/  SHF.R.S32.HI R93, RZ, 0x3, R4 ;  /* 0x00000003ff5d7819 */ /* 0x000fe20000011404 */
[----:B------:R-:W-:Y:S01]  /*6060*/  BSSY B0, `(.L_x_564) ;  /* 0x0000089000007945 */ /* 0x000fe20003800000 */
[----:B------:R-:W-:-:S02]  /*6070*/  SHF.R.S32.HI R9, RZ, 0x4, R11 ;  /* 0x00000004ff097819 */ /* 0x000fc4000001140b */
[----:B------:R-:W-:Y:S02]  /*6080*/  SHF.R.S32.HI R20, RZ, 0x1f, R243 ;  /* 0x0000001fff147819 */ /* 0x000fe400000114f3 */
[----:B------:R-:W-:Y:S02]  /*6090*/  LEA.HI R6, R11, R9, RZ, 0x1 ;  /* 0x000000090b067211 */ /* 0x000fe400078f08ff */
[----:B------:R-:W-:Y:S02]  /*60a0*/  ISETP.NE.AND.EX P2, PT, RZ, c[0x0][0x34c], PT, P2 ;  /* 0x0000d300ff007a0c */ /* 0x000fe40003f45320 */
[----:B------:R-:W-:Y:S02]  /*60b0*/  LOP3.LUT R6, R6, 0xfffffffe, RZ, 0xc0, !PT ;  /* 0xfffffffe06067812 */ /* 0x000fe400078ec0ff */
[----:B------:R-:W-:Y:S01]  /*60c0*/  SEL R12, R20, RZ, !P2 ;  /* 0x000000ff140c7207 */ /* 0x000fe20005000000 */
[----:B-1----:R-:W-:-:S04]  /*60d0*/  IMAD.WIDE.U32 R2, R147, c[0x0][0x178], RZ ;  /* 0x00005e0093027a25 */ /* 0x002fc800078e00ff */
[----:B------:R-:W-:Y:S01]  /*60e0*/  IMAD.IADD R3, R3, 0x1, R0 ;  /* 0x0000000103037824 */ /* 0x000fe200078e0200 */
[----:B------:R-:W-:Y:S01]  /*60f0*/  LOP3.LUT R0, R4, 0xfffffff8, RZ, 0xc0, !PT ;  /* 0xfffffff804007812 */ /* 0x000fe200078ec0ff */
[----:B------:R-:W-:Y:S02]  /*6100*/  IMAD.SHL.U32 R4, R93, 0x40, RZ ;  /* 0x000000405d047824 */ /* 0x000fe400078e00ff */
[----:B------:R-:W-:Y:S01]  /*6110*/  IMAD.IADD R112, R9, 0x1, -R6 ;  /* 0x0000000109707824 */ /* 0x000fe200078e0a06 */
[----:B------:R-:W-:Y:S01]  /*6120*/  SEL R6, R243, RZ, !P2 ;  /* 0x000000fff3067207 */ /* 0x000fe20005000000 */
[----:B------:R-:W-:Y:S01]  /*6130*/  IMAD.IADD R92, R164, 0x1, -R0 ;  /* 0x00000001a45c7824 */ /* 0x000fe200078e0a00 */
[----:B------:R-:W-:Y:S01]  /*6140*/  LOP3.LUT R0, R4, 0x1c0, RZ, 0xc0, !PT ;  /* 0x000001c004007812 */ /* 0x000fe200078ec0ff */
[----:B------:R-:W-:-:S03]  /*6150*/  IMAD.WIDE.U32 R2, R251, c[0x0][0x1b8], R2 ;  /* 0x00006e00fb027a25 */ /* 0x000fc600078e0002 */
[C---:B------:R-:W-:Y:S01]  /*6160*/  SHF.L.U32 R10, R92.reuse, 0x3, RZ ;  /* 0x000000035c0a7819 */ /* 0x040fe200000006ff */
[----:B------:R-:W-:Y:S02]  /*6170*/  IMAD R9, R92, 0x20, R93 ;  /* 0x000000205c097824 */ /* 0x000fe400078e025d */
[----:B------:R-:W-:Y:S01]  /*6180*/  IMAD.IADD R3, R3, 0x1, R5 ;  /* 0x0000000103037824 */ /* 0x000fe200078e0205 */
[----:B------:R-:W-:Y:S01]  /*6190*/  IADD3 R4, R10, 0x80, RZ ;  /* 0x000000800a047810 */ /* 0x000fe20007ffe0ff */
[----:B------:R-:W-:Y:S01]  /*61a0*/  IMAD.IADD R9, R244, 0x1, R9 ;  /* 0x00000001f4097824 */ /* 0x000fe200078e0209 */
[----:B------:R-:W-:Y:S01]  /*61b0*/  LOP3.LUT R7, R0, 0x38, R10, 0xf8, !PT ;  /* 0x0000003800077812 */ /* 0x000fe200078ef80a */
[----:B------:R-:W-:Y:S01]  /*61c0*/  IMAD R14, R12, c[0x0][0x1c0], RZ ;  /* 0x000070000c0e7a24 */ /* 0x000fe200078e02ff */
[----:B------:R-:W-:Y:S01]  /*61d0*/  SHF.R.U32.HI R0, RZ, 0x3, R0 ;  /* 0x00000003ff007819 */ /* 0x000fe20000011600 */
[----:B------:R-:W-:Y:S01]  /*61e0*/  @P3 IMAD.HI.U32 R5, R9, c[0x0][0x2c8], RZ ;  /* 0x0000b20009053a27 */ /* 0x000fe200078e00ff */
[----:B------:R-:W-:-:S02]  /*61f0*/  ISETP.GE.AND P1, PT, R4, c[0x0][0x1d4], PT ;  /* 0x0000750004007a0c */ /* 0x000fc40003f26270 */
[----:B------:R-:W-:Y:S01]  /*6200*/  LOP3.LUT R17, R7, R0, RZ, 0x3c, !PT ;  /* 0x0000000007117212 */ /* 0x000fe200078e3cff */
[----:B------:R-:W-:Y:S01]  /*6210*/  IMAD.WIDE.U32 R2, R6, c[0x0][0x1c0], R2 ;  /* 0x0000700006027a25 */ /* 0x000fe200078e0002 */
[----:B------:R-:W-:Y:S02]  /*6220*/  P2R R240, PR, RZ, 0x2 ;  /* 0x00000002fff07803 */ /* 0x000fe40000000000 */
[----:B------:R-:W-:Y:S02]  /*6230*/  SHF.R.S32.HI R4, RZ, 0x1f, R8 ;  /* 0x0000001fff047819 */ /* 0x000fe40000011408 */
[----:B------:R-:W-:Y:S02]  /*6240*/  IADD3 R0, P1, R93, R8, RZ ;  /* 0x000000085d007210 */ /* 0x000fe40007f3e0ff */
[----:B------:R-:W-:Y:S02]  /*6250*/  LOP3.LUT R7, R11, 0xfffffff0, RZ, 0xc0, !PT ;  /* 0xfffffff00b077812 */ /* 0x000fe400078ec0ff */
[----:B------:R-:W-:-:S02]  /*6260*/  LEA.HI.X.SX32 R4, R93, R4, 0x1, P1 ;  /* 0x000000045d047211 */ /* 0x000fc400008f0eff */
[----:B------:R-:W-:Y:S01]  /*6270*/  MOV R8, R9 ;  /* 0x0000000900087202 */ /* 0x000fe20000000f00 */
[----:B------:R-:W-:Y:S01]  /*6280*/  IMAD.IADD R7, R164, 0x1, -R7 ;  /* 0x00000001a4077824 */ /* 0x000fe200078e0a07 */
[----:B------:R-:W-:Y:S01]  /*6290*/  @P3 SHF.R.U32.HI R8, RZ, c[0x0][0x2cc], R5 ;  /* 0x0000b300ff083a19 */ /* 0x000fe20000011605 */
[C---:B------:R-:W-:Y:S01]  /*62a0*/  IMAD R5, R4.reuse, c[0x0][0x1e0], RZ ;  /* 0x0000780004057a24 */ /* 0x040fe200078e02ff */
[----:B------:R-:W-:Y:S01]  /*62b0*/  SHF.R.S32.HI R11, RZ, 0x1f, R10 ;  /* 0x0000001fff0b7819 */ /* 0x000fe2000001140a */
[----:B------:R-:W-:Y:S01]  /*62c0*/  IMAD R4, R4, c[0x0][0x208], RZ ;  /* 0x0000820004047a24 */ /* 0x000fe200078e02ff */
[----:B------:R-:W-:Y:S01]  /*62d0*/  SHF.R.S32.HI R15, RZ, 0x1f, R7 ;  /* 0x0000001fff0f7819 */ /* 0x000fe20000011407 */
[C---:B------:R-:W-:Y:S01]  /*62e0*/  IMAD R16, R0.reuse, c[0x0][0x1e4], R5 ;  /* 0x0000790000107a24 */ /* 0x040fe200078e0205 */
[----:B------:R-:W-:Y:S01]  /*62f0*/  ISETP.NE.U32.AND P1, PT, RZ, c[0x0][0x350], PT ;  /* 0x0000d400ff007a0c */ /* 0x000fe20003f25070 */
[C---:B------:R-:W-:Y:S01]  /*6300*/  IMAD R19, R0.reuse, c[0x0][0x20c], R4 ;  /* 0x0000830000137a24 */ /* 0x040fe200078e0204 */
[----:B------:R-:W-:Y:S01]  /*6310*/  LEA.HI R18, R15, R7, RZ, 0x3 ;  /* 0x000000070f127211 */ /* 0x000fe200078f18ff */
[----:B------:R-:W-:Y:S01]  /*6320*/  IMAD.WIDE.U32 R4, R0, c[0x0][0x1e0], R10 ;  /* 0x0000780000047a25 */ /* 0x000fe200078e000a */
[----:B------:R-:W-:-:S02]  /*6330*/  ISETP.NE.AND.EX P1, PT, RZ, c[0x0][0x354], PT, P1 ;  /* 0x0000d500ff007a0c */ /* 0x000fc40003f25310 */
[----:B------:R-:W-:Y:S01]  /*6340*/  ISETP.GE.AND P5, PT, R10, c[0x0][0x1d4], PT ;  /* 0x000075000a007a0c */ /* 0x000fe20003fa6270 */
[----:B------:R-:W-:Y:S01]  /*6350*/  IMAD.WIDE.U32 R12, R0, c[0x0][0x208], R10 ;  /* 0x00008200000c7a25 */ /* 0x000fe200078e000a */
[----:B------:R-:W-:Y:S02]  /*6360*/  LEA.HI R0, R116, R164, RZ, 0x6 ;  /* 0x000000a474007211 */ /* 0x000fe400078f30ff */
[----:B------:R-:W-:Y:S01]  /*6370*/  IADD3 R5, R5, R16, RZ ;  /* 0x0000001005057210 */ /* 0x000fe20007ffe0ff */
[----:B------:R-:W-:Y:S02]  /*6380*/  IMAD R15, R6, c[0x0][0x1c4], R14 ;  /* 0x00007100060f7a24 */ /* 0x000fe400078e020e */
[----:B------:R-:W-:Y:S01]  /*6390*/  IMAD.SHL.U32 R6, R0, 0x8, RZ ;  /* 0x0000000800067824 */ /* 0x000fe200078e00ff */
[----:B------:R-:W-:Y:S01]  /*63a0*/  LOP3.LUT R0, R18, 0xfffffff8, RZ, 0xc0, !PT ;  /* 0xfffffff812007812 */ /* 0x000fe200078ec0ff */
[----:B------:R-:W-:Y:S02]  /*63b0*/  IMAD.MOV R14, RZ, RZ, -R8 ;  /* 0x000000ffff0e7224 */ /* 0x000fe400078e0a08 */
[----:B------:R-:W-:Y:S01]  /*63c0*/  IMAD.IADD R3, R3, 0x1, R15 ;  /* 0x0000000103037824 */ /* 0x000fe200078e020f */
[----:B------:R-:W-:Y:S01]  /*63d0*/  LOP3.LUT R209, R17, 0xfffffe00, R6, 0xf8, !PT ;  /* 0xfffffe0011d17812 */ /* 0x000fe200078ef806 */
[----:B------:R-:W-:Y:S01]  /*63e0*/  IMAD.IADD R0, R7, 0x1, -R0 ;  /* 0x0000000107007824 */ /* 0x000fe200078e0a00 */
[----:B------:R-:W-:Y:S01]  /*63f0*/  SHF.R.S32.HI R6, RZ, 0x1f, R8 ;  /* 0x0000001fff067819 */ /* 0x000fe20000011408 */
[----:B------:R-:W-:Y:S01]  /*6400*/  IMAD R14, R14, c[0x0][0x2c4], R9 ;  /* 0x0000b1000e0e7a24 */ /* 0x000fe200078e0209 */
[----:B------:R-:W-:Y:S01]  /*6410*/  SHF.L.U32 R15, R112, 0x3, RZ ;  /* 0x00000003700f7819 */ /* 0x000fe200000006ff */
[C---:B------:R-:W-:Y:S01]  /*6420*/  IMAD.SHL.U32 R9, R0.reuse, 0x40, RZ ;  /* 0x0000004000097824 */ /* 0x040fe200078e00ff */
[----:B------:R-:W-:Y:S01]  /*6430*/  LOP3.LUT P3, RZ, R0, 0x4, RZ, 0xc0, !PT ;  /* 0x0000000400ff7812 */ /* 0x000fe2000786c0ff */
[----:B------:R-:W-:Y:S01]  /*6440*/  IMAD.WIDE.U32 R2, R8, c[0x0][0x1b0], R2 ;  /* 0x00006c0008027a25 */ /* 0x000fe200078e0002 */
[----:B------:R-:W-:-:S02]  /*6450*/  LOP3.LUT P2, RZ, R0, 0x2, RZ, 0xc0, !PT ;  /* 0x0000000200ff7812 */ /* 0x000fc4000784c0ff */
[----:B------:R-:W-:Y:S01]  /*6460*/  LOP3.LUT R9, R9, 0x1c0, RZ, 0xc0, !PT ;  /* 0x000001c009097812 */ /* 0x000fe200078ec0ff */
[----:B------:R-:W-:Y:S02]  /*6470*/  IMAD R0, R6, c[0x0][0x1b0], RZ ;  /* 0x00006c0006007a24 */ /* 0x000fe400078e02ff */
[----:B------:R-:W-:Y:S01]  /*6480*/  IMAD.WIDE.U32 R6, R251, c[0x0][0x1e8], R4 ;  /* 0x00007a00fb067a25 */ /* 0x000fe200078e0004 */
[----:B------:R-:W-:-:S03]  /*6490*/  MOV R4, R12 ;  /* 0x0000000c00047202 */ /* 0x000fc60000000f00 */
[----:B------:R-:W-:Y:S01]  /*64a0*/  IMAD R17, R8, c[0x0][0x1b4], R0 ;  /* 0x00006d0008117a24 */ /* 0x000fe200078e0200 */
[----:B------:R-:W-:Y:S01]  /*64b0*/  LOP3.LUT R0, R9, 0x8, R15, 0xf8, !PT ;  /* 0x0000000809007812 */ /* 0x000fe200078ef80f */
[----:B------:R-:W-:Y:S01]  /*64c0*/  IMAD R16, R166, c[0x0][0x1e8], RZ ;  /* 0x00007a00a6107a24 */ /* 0x000fe200078e02ff */
[----:B------:R-:W-:Y:S01]  /*64d0*/  SHF.R.U32.HI R9, RZ, 0x3, R9 ;  /* 0x00000003ff097819 */ /* 0x000fe20000011609 */
[----:B------:R-:W-:Y:S02]  /*64e0*/  IMAD.MOV.U32 R12, RZ, RZ, R6 ;  /* 0x000000ffff0c7224 */ /* 0x000fe400078e0006 */
[----:B------:R-:W-:Y:S01]  /*64f0*/  IMAD.IADD R5, R13, 0x1, R19 ;  /* 0x000000010d057824 */ /* 0x000fe200078e0213 */
[----:B------:R-:W-:Y:S01]  /*6500*/  LOP3.LUT R15, R0, R9, RZ, 0x3c, !PT ;  /* 0x00000009000f7212 */ /* 0x000fe200078e3cff */
[----:B------:R-:W-:Y:S01]  /*6510*/  IMAD R6, R166, c[0x0][0x210], RZ ;  /* 0x00008400a6067a24 */ /* 0x000fe200078e02ff */
[----:B------:R-:W-:Y:S01]  /*6520*/  SHF.R.S32.HI R0, RZ, 0x1f, R14 ;  /* 0x0000001fff007819 */ /* 0x000fe2000001140e */
[----:B------:R-:W-:-:S02]  /*6530*/  IMAD.IADD R3, R3, 0x1, R17 ;  /* 0x0000000103037824 */ /* 0x000fc400078e0211 */
[C---:B------:R-:W-:Y:S02]  /*6540*/  IMAD R16, R251.reuse, c[0x0][0x1ec], R16 ;  /* 0x00007b00fb107a24 */ /* 0x040fe400078e0210 */
[----:B------:R-:W-:Y:S02]  /*6550*/  IMAD R0, R0, c[0x0][0x1a8], RZ ;  /* 0x00006a0000007a24 */ /* 0x000fe400078e02ff */
[C---:B------:R-:W-:Y:S02]  /*6560*/  IMAD R6, R251.reuse, c[0x0][0x214], R6 ;  /* 0x00008500fb067a24 */ /* 0x040fe400078e0206 */
[----:B------:R-:W-:-:S04]  /*6570*/  IMAD.WIDE.U32 R4, R251, c[0x0][0x210], R4 ;  /* 0x00008400fb047a25 */ /* 0x000fc800078e0004 */
[C---:B------:R-:W-:Y:S02]  /*6580*/  IMAD R0, R14.reuse, c[0x0][0x1ac], R0 ;  /* 0x00006b000e007a24 */ /* 0x040fe400078e0200 */
[----:B------:R-:W-:-:S04]  /*6590*/  IMAD.WIDE.U32 R2, R14, c[0x0][0x1a8], R2 ;  /* 0x00006a000e027a25 */ /* 0x000fc800078e0002 */
[----:B------:R-:W-:Y:S02]  /*65a0*/  IMAD.IADD R13, R16, 0x1, R7 ;  /* 0x00000001100d7824 */ /* 0x000fe400078e0207 */
[----:B------:R-:W-:Y:S01]  /*65b0*/  IMAD.IADD R7, R6, 0x1, R5 ;  /* 0x0000000106077824 */ /* 0x000fe200078e0205 */
[----:B------:R-:W-:Y:S01]  /*65c0*/  MOV R6, R4 ;  /* 0x0000000400067202 */ /* 0x000fe20000000f00 */
[----:B------:R-:W-:Y:S02]  /*65d0*/  IMAD.SHL.U32 R5, R18, 0x40, RZ ;  /* 0x0000004012057824 */ /* 0x000fe400078e00ff */
[----:B------:R-:W-:Y:S02]  /*65e0*/  IMAD.IADD R3, R3, 0x1, R0 ;  /* 0x0000000103037824 */ /* 0x000fe400078e0200 */
[----:B------:R-:W-:Y:S01]  /*65f0*/  IMAD.IADD R16, R244, 0x1, R93 ;  /* 0x00000001f4107824 */ /* 0x000fe200078e025d */
[----:B------:R-:W-:Y:S02]  /*6600*/  LOP3.LUT R4, R15, 0xfffffe00, R5, 0xf8, !PT ;  /* 0xfffffe000f047812 */ /* 0x000fe400078ef805 */
[----:B------:R-:W-:-:S04]  /*6610*/  SHF.L.U32 R15, R92, 0x3, RZ ;  /* 0x000000035c0f7819 */ /* 0x000fc800000006ff */
[----:B------:R-:W-:Y:S02]  /*6620*/  IADD3 R5, R15, 0x80, RZ ;  /* 0x000000800f057810 */ /* 0x000fe40007ffe0ff */
[--C-:B--2---:R-:W-:Y:S01]  /*6630*/  @P0 SHF.R.S32.HI R9, RZ, 0x1f, R21.reuse ;  /* 0x0000001fff090819 */ /* 0x104fe20000011415 */
[----:B------:R-:W-:Y:S01]  /*6640*/  @P0 IMAD.MOV.U32 R8, RZ, RZ, R21 ;  /* 0x000000ffff080224 */ /* 0x000fe200078e0015 */
[----:B------:R-:W-:Y:S01]  /*6650*/  @!P0 MOV R9, R20 ;  /* 0x0000001400098202 */ /* 0x000fe20000000f00 */
[----:B------:R-:W-:Y:S01]  /*6660*/  @!P0 IMAD.MOV.U32 R8, RZ, RZ, R243 ;  /* 0x000000ffff088224 */ /* 0x000fe200078e00f3 */
[C---:B------:R-:W-:Y:S02]  /*6670*/  LEA R18, P0, R2.reuse, c[0x0][0x160], 0x1 ;  /* 0x0000580002127a11 */ /* 0x040fe400078008ff */
[----:B------:R-:W-:Y:S02]  /*6680*/  SEL R0, R9, RZ, !P1 ;  /* 0x000000ff09007207 */ /* 0x000fe40004800000 */
[----:B------:R-:W-:Y:S01]  /*6690*/  LEA.HI.X R17, R2, c[0x0][0x164], R3, 0x1, P0 ;  /* 0x0000590002117a11 */ /* 0x000fe200000f0c03 */
[----:B------:R-:W-:Y:S01]  /*66a0*/  IMAD.MOV.U32 R3, RZ, RZ, 0x10 ;  /* 0x00000010ff037424 */ /* 0x000fe200078e00ff */
[----:B------:R-:W-:Y:S01]  /*66b0*/  ISETP.GE.AND P0, PT, R16, R44, PT ;  /* 0x0000002c1000720c */ /* 0x000fe20003f06270 */
[----:B------:R-:W-:Y:S01]  /*66c0*/  IMAD R2, R0, c[0x0][0x1f0], RZ ;  /* 0x00007c0000027a24 */ /* 0x000fe200078e02ff */
[----:B------:R-:W-:Y:S01]  /*66d0*/  SEL R8, R8, RZ, !P1 ;  /* 0x000000ff08087207 */ /* 0x000fe20004800000 */
[----:B------:R-:W-:Y:S01]  /*66e0*/  IMAD R0, R0, c[0x0][0x218], RZ ;  /* 0x0000860000007a24 */ /* 0x000fe200078e02ff */
[----:B------:R-:W-:-:S02]  /*66f0*/  SEL R3, R3, 0xfffffff0, !P2 ;  /* 0xfffffff003037807 */ /* 0x000fc40005000000 */
[----:B------:R-:W-:Y:S01]  /*6700*/  ISETP.GE.AND P1, PT, R15, c[0x0][0x198], PT ;  /* 0x000066000f007a0c */ /* 0x000fe20003f26270 */
[C---:B------:R-:W-:Y:S02]  /*6710*/  IMAD R14, R8.reuse, c[0x0][0x1f4], R2 ;  /* 0x00007d00080e7a24 */ /* 0x040fe400078e0202 */
[----:B------:R-:W-:Y:S02]  /*6720*/  IMAD.MOV.U32 R2, RZ, RZ, 0x20 ;  /* 0x00000020ff027424 */ /* 0x000fe400078e00ff */
[----:B------:R-:W-:Y:S01]  /*6730*/  IMAD R9, R8, c[0x0][0x21c], R0 ;  /* 0x0000870008097a24 */ /* 0x000fe200078e0200 */
[----:B------:R-:W-:Y:S01]  /*6740*/  IADD3 R0, R10, 0x40, RZ ;  /* 0x000000400a007810 */ /* 0x000fe20007ffe0ff */
[----:B------:R-:W-:Y:S01]  /*6750*/  IMAD.WIDE.U32 R228, R8, c[0x0][0x1f0], R12 ;  /* 0x00007c0008e47a25 */ /* 0x000fe200078e000c */
[----:B------:R-:W-:Y:S02]  /*6760*/  SEL R2, R2, 0xffffffe0, !P3 ;  /* 0xffffffe002027807 */ /* 0x000fe40005800000 */
[----:B------:R-:W-:Y:S01]  /*6770*/  ISETP.GE.AND P6, PT, R0, c[0x0][0x1d4], PT ;  /* 0x0000750000007a0c */ /* 0x000fe20003fc6270 */
[----:B------:R-:W-:Y:S01]  /*6780*/  IMAD.WIDE.U32 R236, R8, c[0x0][0x218], R6 ;  /* 0x0000860008ec7a25 */ /* 0x000fe200078e0006 */
[----:B------:R-:W-:Y:S01]  /*6790*/  ISETP.GE.AND P2, PT, R0, c[0x0][0x198], PT ;  /* 0x0000660000007a0c */ /* 0x000fe20003f46270 */
[----:B------:R1:W2:Y:S01]  /*67a0*/  SHFL.IDX PT, R6, R18, RZ, 0x181f ;  /* 0x00181fff12067589 */ /* 0x0002a200000e0000 */
[----:B------:R-:W-:Y:S01]  /*67b0*/  ISETP.GE.AND P3, PT, R5, c[0x0][0x198], PT ;  /* 0x0000660005007a0c */ /* 0x000fe20003f66270 */
[----:B------:R-:W-:-:S02]  /*67c0*/  IMAD.IADD R231, R229, 0x1, R14 ;  /* 0x00000001e5e77824 */ /* 0x000fc400078e020e */
[----:B------:R1:W3:Y:S01]  /*67d0*/  SHFL.IDX PT, R7, R17, RZ, 0x181f ;  /* 0x00181fff11077589 */ /* 0x0002e200000e0000 */
[----:B------:R-:W-:Y:S01]  /*67e0*/  IMAD.IADD R233, R237, 0x1, R9 ;  /* 0x00000001ede97824 */ /* 0x000fe200078e0209 */
[----:B------:R-:W-:Y:S05]  /*67f0*/  @P0 BRA `(.L_x_565) ;  /* 0x000000f000000947 */ /* 0x000fea0003800000 */
[----:B------:R-:W-:Y:S02]  /*6800*/  SHF.R.S32.HI R12, RZ, 0x1f, R0 ;  /* 0x0000001fff0c7819 */ /* 0x000fe40000011400 */
[----:B------:R-:W-:Y:S02]  /*6810*/  SHF.R.S32.HI R13, RZ, 0x1f, R5 ;  /* 0x0000001fff0d7819 */ /* 0x000fe40000011405 */
[----:B------:R-:W-:Y:S02]  /*6820*/  LEA.HI R12, R12, R0, RZ, 0x3 ;  /* 0x000000000c0c7211 */ /* 0x000fe400078f18ff */
[----:B------:R-:W-:Y:S02]  /*6830*/  LEA.HI R5, R13, R5, RZ, 0x3 ;  /* 0x000000050d057211 */ /* 0x000fe400078f18ff */
[----:B--2---:R-:W-:-:S02]  /*6840*/  LEA R8, P0, R15, R6, 0x1 ;  /* 0x000000060f087211 */ /* 0x004fc400078008ff */
[----:B------:R-:W-:Y:S02]  /*6850*/  LOP3.LUT R12, R12, 0xfffffff8, RZ, 0xc0, !PT ;  /* 0xfffffff80c0c7812 */ /* 0x000fe400078ec0ff */
[----:B------:R-:W-:Y:S01]  /*6860*/  LOP3.LUT R14, R5, 0xfffffff8, RZ, 0xc0, !PT ;  /* 0xfffffff8050e7812 */ /* 0x000fe200078ec0ff */
[----:B------:R-:W-:Y:S01]  /*6870*/  IMAD.SHL.U32 R5, R209, 0x2, RZ ;  /* 0x00000002d1057824 */ /* 0x000fe200078e00ff */
[----:B---3--:R-:W-:Y:S01]  /*6880*/  LEA.HI.X R9, R15, R7, R11, 0x1, P0 ;  /* 0x000000070f097211 */ /* 0x008fe200000f0c0b */
[----:B------:R-:W-:-:S04]  /*6890*/  IMAD.WIDE R12, R12, 0x2, R6 ;  /* 0x000000020c0c7825 */ /* 0x000fc800078e0206 */
[----:B------:R-:W-:Y:S01]  /*68a0*/  IMAD.WIDE R6, R14, 0x2, R6 ;  /* 0x000000020e067825 */ /* 0x000fe200078e0206 */
[----:B------:R-:W-:Y:S01]  /*68b0*/  @!PT LDS RZ, [RZ] ;  /* 0x00000000fffff984 */ /* 0x000fe20000000800 */
[----:B------:R2:W-:Y:S04]  /*68c0*/  LDGSTS.E.BYPASS.LTC128B.128 [R5+0xc100], [R8.64], !P1 ;  /* 0x0c10000008057fae */ /* 0x0005e8000c901d46 */
[----:B------:R2:W-:Y:S04]  /*68d0*/  LDGSTS.E.BYPASS.LTC128B.128 [R5+0x10100], [R12.64], !P2 ;  /* 0x101000000c057fae */ /* 0x0005e8000d101d46 */
[----:B------:R2:W-:Y:S02]  /*68e0*/  LDGSTS.E.BYPASS.LTC128B.128 [R5+0x14100], [R6.64], !P3 ;  /* 0x1410000006057fae */ /* 0x0005e4000d901d46 */
.L_x_565:
[----:B------:R-:W-:Y:S05]  /*68f0*/  BSYNC B0 ;  /* 0x0000000000007941 */ /* 0x000fea0003800000 */
.L_x_564:
[----:B--2---:R-:W-:Y:S01]  /*6900*/  IADD3 R5, R16, 0x20, RZ ;  /* 0x0000002010057810 */ /* 0x004fe20007ffe0ff */
[----:B---3--:R2:W3:Y:S01]  /*6910*/  SHFL.IDX PT, R7, R17, 0x1, 0x181f ;  /* 0x00381f0011077f89 */ /* 0x0084e200000e0000 */
[----:B------:R-:W-:Y:S02]  /*6920*/  BSSY B0, `(.L_x_566) ;  /* 0x0000014000007945 */ /* 0x000fe40003800000 */
[----:B------:R-:W-:Y:S01]  /*6930*/  ISETP.GE.AND P0, PT, R5, R44, PT ;  /* 0x0000002c0500720c */ /* 0x000fe20003f06270 */
[----:B------:R2:W4:-:S12]  /*6940*/  SHFL.IDX PT, R6, R18, 0x1, 0x181f ;  /* 0x00381f0012067f89 */ /* 0x00051800000e0000 */
[----:B------:R-:W-:Y:S05]  /*6950*/  @P0 BRA `(.L_x_567) ;  /* 0x0000010000000947 */ /* 0x000fea0003800000 */
[----:B------:R-:W-:Y:S02]  /*6960*/  IADD3 R13, R15, 0x80, RZ ;  /* 0x000000800f0d7810 */ /* 0x000fe40007ffe0ff */
[----:B------:R-:W-:Y:S02]  /*6970*/  SHF.R.S32.HI R5, RZ, 0x1f, R0 ;  /* 0x0000001fff057819 */ /* 0x000fe40000011400 */
[----:B------:R-:W-:Y:S02]  /*6980*/  SHF.R.S32.HI R14, RZ, 0x1f, R13 ;  /* 0x0000001fff0e7819 */ /* 0x000fe4000001140d */
[----:B------:R-:W-:Y:S02]  /*6990*/  LEA.HI R12, R5, R0, RZ, 0x3 ;  /* 0x00000000050c7211 */ /* 0x000fe400078f18ff */
[----:B------:R-:W-:Y:S02]  /*69a0*/  LEA.HI R5, R14, R13, RZ, 0x3 ;  /* 0x0000000d0e057211 */ /* 0x000fe400078f18ff */
[----:B----4-:R-:W-:-:S02]  /*69b0*/  LEA R8, P0, R15, R6, 0x1 ;  /* 0x000000060f087211 */ /* 0x010fc400078008ff */
        /* <DEDUP_REMOVED lines=10> */
.L_x_567:
[----:B------:R-:W-:Y:S05]  /*6a60*/  BSYNC B0 ;  /* 0x0000000000007941 */ /* 0x000fea0003800000 */
.L_x_566:
[----:B---3--:R-:W-:Y:S01]  /*6a70*/  IADD3 R5, R16, 0x40, RZ ;  /* 0x0000004010057810 */ /* 0x008fe20007ffe0ff */
[----:B------:R3:W1:Y:S01]  /*6a80*/  SHFL.IDX PT, R7, R17, 0x2, 0x181f ;  /* 0x00581f0011077f89 */ /* 0x00066200000e0000 */
[----:B------:R-:W-:Y:S02]  /*6a90*/  BSSY B0, `(.L_x_568) ;  /* 0x0000014000007945 */ /* 0x000fe40003800000 */
[----:B------:R-:W-:Y:S01]  /*6aa0*/  ISETP.GE.AND P0, PT, R5, R44, PT ;  /* 0x0000002c0500720c */ /* 0x000fe20003f06270 */
[----:B----4-:R3:W4:-:S12]  /*6ab0*/  SHFL.IDX PT, R6, R18, 0x2, 0x181f ;  /* 0x00581f0012067f89 */ /* 0x01071800000e0000 */
        /* <DEDUP_REMOVED lines=10> */
[----:B-1----:R-:W-:Y:S01]  /*6b60*/  LEA.HI.X R9, R15, R7, R11, 0x1, P0 ;  /* 0x000000070f097211 */ /* 0x002fe200000f0c0b */
[----:B------:R-:W-:-:S04]  /*6b70*/  IMAD.WIDE R12, R12, 0x2, R6 ;  /* 0x000000020c0c7825 */ /* 0x000fc800078e0206 */
[----:B------:R-:W-:Y:S01]  /*6b80*/  IMAD.WIDE R6, R14, 0x2, R6 ;  /* 0x000000020e067825 */ /* 0x000fe200078e0206 */
[----:B------:R-:W-:Y:S01]  /*6b90*/  @!PT LDS RZ, [RZ] ;  /* 0x00000000fffff984 */ /* 0x000fe20000000800 */
[----:B------:R1:W-:Y:S04]  /*6ba0*/  LDGSTS.E.BYPASS.LTC128B.128 [R5+0xe100], [R8.64], !P1 ;  /* 0x0e10000008057fae */ /* 0x0003e8000c901d46 */
[----:B------:R1:W-:Y:S04]  /*6bb0*/  LDGSTS.E.BYPASS.LTC128B.128 [R5+0x12100], [R12.64], !P2 ;  /* 0x121000000c057fae */ /* 0x0003e8000d101d46 */
[----:B------:R1:W-:Y:S02]  /*6bc0*/  LDGSTS.E.BYPASS.LTC128B.128 [R5+0x16100], [R6.64], !P3 ;  /* 0x1610000006057fae */ /* 0x0003e4000d901d46 */
.L_x_569:
[----:B------:R-:W-:Y:S05]  /*6bd0*/  BSYNC B0 ;  /* 0x0000000000007941 */ /* 0x000fea0003800000 */
.L_x_568:
[----:B-1--4-:R-:W1:Y:S01]  /*6be0*/  SHFL.IDX PT, R6, R18, 0x3, 0x181f ;  /* 0x00781f0012067f89 */ /* 0x012e6200000e0000 */
[----:B------:R-:W-:Y:S01]  /*6bf0*/  IADD3 R5, R16, 0x60, RZ ;  /* 0x0000006010057810 */ /* 0x000fe20007ffe0ff */
[----:B------:R-:W-:Y:S01]  /*6c00*/  IMAD.IADD R10, R232, 0x1, -R93 ;  /* 0x00000001e80a7824 */ /* 0x000fe200078e0a5d */
[----:B------:R-:W-:Y:S01]  /*6c10*/  IADD3 R109, R153, -0x1, RZ ;  /* 0xffffffff996d7810 */ /* 0x000fe20007ffe0ff */
[----:B------:R-:W4:Y:S01]  /*6c20*/  SHFL.IDX PT, R7, R17, 0x3, 0x181f ;  /* 0x00781f0011077f89 */ /* 0x000f2200000e0000 */
[----:B------:R-:W-:Y:S01]  /*6c30*/  ISETP.GE.AND P0, PT, R5, R44, PT ;  /* 0x0000002c0500720c */ /* 0x000fe20003f06270 */
[----:B------:R-:W-:Y:S01]  /*6c40*/  IMAD.MOV.U32 R12, RZ, RZ, c[0x0][0x1e0] ;  /* 0x00007800ff0c7624 */ /* 0x000fe200078e00ff */
[----:B------:R-:W-:Y:S01]  /*6c50*/  SHF.R.S32.HI R111, RZ, 0x1f, R109 ;  /* 0x0000001fff6f7819 */ /* 0x000fe2000001146d */
[----:B------:R-:W-:Y:S01]  /*6c60*/  IMAD.MOV.U32 R246, RZ, RZ, 0x6 ;  /* 0x00000006fff67424 */ /* 0x000fe200078e00ff */
[----:B------:R-:W-:Y:S01]  /*6c70*/  LEA.HI R113, R116, R164, RZ, 0x5 ;  /* 0x000000a474717211 */ /* 0x000fe200078f28ff */
[C---:B------:R-:W-:Y:S01]  /*6c80*/  IMAD.SHL.U32 R118, R12.reuse, 0x40, RZ ;  /* 0x000000400c767824 */ /* 0x040fe200078e00ff */
[----:B------:R-:W-:Y:S01]  /*6c90*/  SEL R114, RZ, 0x1, P5 ;  /* 0x00000001ff727807 */ /* 0x000fe20002800000 */
[----:B------:R-:W-:Y:S01]  /*6ca0*/  IMAD.MOV.U32 R230, RZ, RZ, R228 ;  /* 0x000000ffffe67224 */ /* 0x000fe200078e00e4 */
[C---:B------:R-:W-:Y:S01]  /*6cb0*/  SHF.L.U64.HI R117, R12.reuse, R246, c[0x0][0x1e4] ;  /* 0x000079000c757619 */ /* 0x040fe200000102f6 */
[----:B------:R-:W-:Y:S01]  /*6cc0*/  IMAD.SHL.U32 R247, R12, 0x20, RZ ;  /* 0x000000200cf77824 */ /* 0x000fe200078e00ff */
[----:B------:R-:W-:-:S03]  /*6cd0*/  SHF.R.S32.HI R115, RZ, 0x5, R113 ;  /* 0x00000005ff737819 */ /* 0x000fc60000011471 */
[C---:B------:R-:W-:Y:S02]  /*6ce0*/  @!P0 IADD3 R5, R15.reuse, 0x80, RZ ;  /* 0x000000800f058810 */ /* 0x040fe40007ffe0ff */
[----:B-1----:R-:W-:-:S04]  /*6cf0*/  @!P0 LEA R8, P4, R15, R6, 0x1 ;  /* 0x000000060f088211 */ /* 0x002fc800078808ff */
[----:B----4-:R-:W-:Y:S01]  /*6d00*/  @!P0 LEA.HI.X R9, R15, R7, R11, 0x1, P4 ;  /* 0x000000070f098211 */ /* 0x010fe200020f0c0b */
[----:B------:R-:W-:Y:S01]  /*6d10*/  @!P0 IMAD.SHL.U32 R11, R209, 0x2, RZ ;  /* 0x00000002d10b8824 */ /* 0x000fe200078e00ff */
[----:B------:R-:W-:-:S04]  /*6d20*/  ISETP.NE.AND P4, PT, R249, 0x1, PT ;  /* 0x00000001f900780c */ /* 0x000fc80003f85270 */
[----:B------:R-:W-:Y:S01]  /*6d30*/  @!PT LDS RZ, [RZ] ;  /* 0x00000000fffff984 */ /* 0x000fe20000000800 */
[----:B------:R1:W-:Y:S02]  /*6d40*/  @!P0 LDGSTS.E.BYPASS.LTC128B.128 [R11+0xf100], [R8.64], !P1 ;  /* 0x0f100000080b8fae */ /* 0x0003e4000c901d46 */
[----:B-1----:R-:W-:Y:S02]  /*6d50*/  @!P0 SHF.R.S32.HI R8, RZ, 0x1f, R0 ;  /* 0x0000001fff088819 */ /* 0x002fe40000011400 */
[----:B------:R-:W-:Y:S02]  /*6d60*/  @!P0 SHF.R.S32.HI R9, RZ, 0x1f, R5 ;  /* 0x0000001fff098819 */ /* 0x000fe40000011405 */
[----:B------:R-:W-:Y:S02]  /*6d70*/  @!P0 LEA.HI R8, R8, R0, RZ, 0x3 ;  /* 0x0000000008088211 */ /* 0x000fe400078f18ff */
[----:B------:R-:W-:Y:S02]  /*6d80*/  @!P0 LEA.HI R5, R9, R5, RZ, 0x3 ;  /* 0x0000000509058211 */ /* 0x000fe400078f18ff */
[----:B------:R-:W-:-:S02]  /*6d90*/  @!P0 LOP3.LUT R8, R8, 0xfffffff8, RZ, 0xc0, !PT ;  /* 0xfffffff808088812 */ /* 0x000fc400078ec0ff */
[----:B------:R-:W-:Y:S01]  /*6da0*/  @!P0 LOP3.LUT R0, R5, 0xfffffff8, RZ, 0xc0, !PT ;  /* 0xfffffff805008812 */ /* 0x000fe200078ec0ff */
[----:B------:R-:W-:Y:S02]  /*6db0*/  IMAD R5, R109, -0x40, R10 ;  /* 0xffffffc06d057824 */ /* 0x000fe400078e020a */
[----:B------:R-:W-:-:S03]  /*6dc0*/  @!P0 IMAD.WIDE R8, R8, 0x2, R6 ;  /* 0x0000000208088825 */ /* 0x000fc600078e0206 */
[----:B------:R-:W-:Y:S01]  /*6dd0*/  ISETP.GE.AND P1, PT, R5, 0x1, PT ;  /* 0x000000010500780c */ /* 0x000fe20003f26270 */
[----:B------:R-:W-:Y:S01]  /*6de0*/  @!P0 IMAD.WIDE R6, R0, 0x2, R6 ;  /* 0x0000000200068825 */ /* 0x000fe200078e0206 */
[----:B------:R1:W-:Y:S03]  /*6df0*/  @!P0 LDGSTS.E.BYPASS.LTC128B.128 [R11+0x13100], [R8.64], !P2 ;  /* 0x13100000080b8fae */ /* 0x0003e6000d101d46 */
[----:B------:R-:W-:Y:S01]  /*6e00*/  IMAD R0, R117, R109, RZ ;  /* 0x0000006d75007224 */ /* 0x000fe200078e02ff */
[----:B------:R4:W-:Y:S01]  /*6e10*/  @!P0 LDGSTS.E.BYPASS.LTC128B.128 [R11+0x17100], [R6.64], !P3 ;  /* 0x17100000060b8fae */ /* 0x0009e2000d901d46 */
[----:B------:R-:W-:Y:S01]  /*6e20*/  ISETP.GE.AND P0, PT, R5, 0x21, PT ;  /* 0x000000210500780c */ /* 0x000fe20003f06270 */
[----:B------:R-:W-:Y:S01]  /*6e30*/  IMAD.MOV.U32 R5, RZ, RZ, 0x5 ;  /* 0x00000005ff057424 */ /* 0x000fe200078e00ff */
[----:B------:R-:W-:Y:S01]  /*6e40*/  ISETP.NE.AND P3, PT, R240, RZ, PT ;  /* 0x000000fff000720c */ /* 0x000fe20003f65270 */
[----:B------:R-:W0:Y:S01]  /*6e50*/  LDGDEPBAR ;  /* 0x00000000000079af */ /* 0x000e220000000000 */
[----:B------:R-:W-:-:S02]  /*6e60*/  IMAD R0, R111, R118, R0 ;  /* 0x000000766f007224 */ /* 0x000fc400078e0200 */
[----:B------:R-:W-:Y:S01]  /*6e70*/  SHF.L.U64.HI R245, R12, R5, c[0x0][0x1e4] ;  /* 0x000079000cf57619 */ /* 0x000fe20000010205 */
[----:B------:R-:W-:Y:S02]  /*6e80*/  @P1 IMAD.SHL.U32 R5, R209, 0x2, RZ ;  /* 0x00000002d1051824 */ /* 0x000fe400078e00ff */
[----:B----4-:R-:W-:-:S04]  /*6e90*/  IMAD.WIDE.U32 R6, R109, R118, R230 ;  /* 0x000000766d067225 */ /* 0x010fc800078e00e6 */
[----:B------:R-:W-:Y:S01]  /*6ea0*/  IMAD.IADD R0, R7, 0x1, R0 ;  /* 0x0000000107007824 */ /* 0x000fe200078e0200 */
[----:B------:R-:W-:Y:S01]  /*6eb0*/  BAR.SYNC.DEFER_BLOCKING 0x0 ;  /* 0x0000000000007b1d */ /* 0x000fe20000010000 */
[----:B-1----:R-:W-:-:S04]  /*6ec0*/  @P1 LEA R8, P2, R6, c[0x0][0x1c8], 0x1 ;  /* 0x0000720006081a11 */ /* 0x002fc800078408ff */
[----:B------:R-:W-:Y:S02]  /*6ed0*/  @P1 LEA.HI.X R9, R6, c[0x0][0x1cc], R0, 0x1, P2 ;  /* 0x0000730006091a11 */ /* 0x000fe400010f0c00 */
[----:B------:R-:W-:-:S05]  /*6ee0*/  @P0 IADD3 R7, P2, R247, R6, RZ ;  /* 0x00000006f7070210 */ /* 0x000fca0007f5e0ff */
[----:B------:R-:W-:Y:S01]  /*6ef0*/  @P0 IMAD.X R0, R245, 0x1, R0, P2 ;  /* 0x00000001f5000824 */ /* 0x000fe200010e0600 */
[----:B------:R-:W-:-:S04]  /*6f00*/  @P0 LEA R6, P2, R7, c[0x0][0x1c8], 0x1 ;  /* 0x0000720007060a11 */ /* 0x000fc800078408ff */
[----:B------:R-:W-:Y:S01]  /*6f10*/  @P0 LEA.HI.X R7, R7, c[0x0][0x1cc], R0, 0x1, P2 ;  /* 0x0000730007070a11 */ /* 0x000fe200010f0c00 */
[----:B------:R-:W-:Y:S01]  /*6f20*/  @P0 IMAD.SHL.U32 R0, R209, 0x2, RZ ;  /* 0x00000002d1000824 */ /* 0x000fe200078e00ff */
        /* <DEDUP_REMOVED lines=9> */
[----:B------:R-:W-:-:S03]  /*6fc0*/  ISETP.LT.AND P0, PT, RZ, c[0x0][0x27c], PT ;  /* 0x00009f00ff007a0c */ /* 0x000fc60003f01270 */
[----:B------:R-:W0:Y:S10]  /*6fd0*/  LDGDEPBAR ;  /* 0x00000000000079af */ /* 0x000e340000000000 */
[----:B------:R-:W-:Y:S05]  /*6fe0*/  @P0 BRA `(.L_x_570) ;  /* 0x0000002000000947 */ /* 0x000fea0003800000 */
[----:B------:R-:W-:-:S04]  /*6ff0*/  DEPBAR.LE SB0, 0x1 ;  /* 0x000080400000791a */ /* 0x000fc80000000000 */
[----:B------:R-:W-:Y:S05]  /*7000*/  BRA `(.L_x_571) ;  /* 0x00006f9000007947 */ /* 0x000fea0003800000 */
.L_x_570:
[----:B------:R-:W-:Y:S01]  /*7010*/  ULDC.U8 UR4, c[0x0][0x298] ;  /* 0x0000a60000047ab9 */ /* 0x000fe20000000000 */
[----:B-1---5:R-:W-:Y:S01]  /*7020*/  SHF.R.S32.HI R0, RZ, 0x1f, R146 ;  /* 0x0000001fff007819 */ /* 0x022fe20000011492 */
[----:B------:R-:W-:Y:S01]  /*7030*/  IMAD.WIDE.U32 R12, R146, c[0x0][0x280], RZ ;  /* 0x0000a000920c7a25 */ /* 0x000fe200078e00ff */
        /* <DEDUP_REMOVED lines=11> */
[----:B------:R-:W-:-:S02]  /*70f0*/  IADD3 R28, R244, R69, RZ ;  /* 0x00000045f41c7210 */ /* 0x000fc40007ffe0ff */
[----:B------:R-:W-:Y:S01]  /*7100*/  IADD3 R9, R5, R13, RZ ;  /* 0x0000000d05097210 */ /* 0x000fe20007ffe0ff */
[----:B------:R-:W-:Y:S01]  /*7110*/  IMAD.IADD R7, R0, 0x1, R11 ;  /* 0x0000000100077824 */ /* 0x000fe200078e020b */
[C---:B------:R-:W-:Y:S01]  /*7120*/  SHF.L.U32 R68, R48.reuse, 0x3, RZ ;  /* 0x0000000330447819 */ /* 0x040fe200000006ff */
[----:B------:R-:W-:Y:S01]  /*7130*/  IMAD R0, R48, 0x40, R28 ;  /* 0x0000004030007824 */ /* 0x000fe200078e021c */
[----:B------:R-:W-:Y:S05]  /*7140*/  @!P0 BRA `(.L_x_572) ;  /* 0x000035f000008947 */ /* 0x000fea0003800000 */
[----:B------:R-:W-:Y:S01]  /*7150*/  @P4 IMAD.HI.U32 R5, R0, c[0x0][0x2c8], RZ ;  /* 0x0000b20000054a27 */ /* 0x000fe200078e00ff */
[----:B------:R-:W-:Y:S01]  /*7160*/  MOV R8, R12 ;  /* 0x0000000c00087202 */ /* 0x000fe20000000f00 */
[----:B------:R-:W-:Y:S01]  /*7170*/  BSSY B0, `(.L_x_573) ;  /* 0x0000062000007945 */ /* 0x000fe20003800000 */
[----:B------:R-:W-:Y:S01]  /*7180*/  MOV R6, R10 ;  /* 0x0000000a00067202 */ /* 0x000fe20000000f00 */
[----:B------:R-:W-:Y:S01]  /*7190*/  IMAD.SHL.U32 R20, R48, 0x4, RZ ;  /* 0x0000000430147824 */ /* 0x000fe200078e00ff */
[----:B------:R-:W-:Y:S01]  /*71a0*/  @P4 SHF.R.U32.HI R0, RZ, c[0x0][0x2cc], R5 ;  /* 0x0000b300ff004a19 */ /* 0x000fe20000011605 */
[----:B------:R-:W-:Y:S01]  /*71b0*/  CS2R R74, SRZ ;  /* 0x00000000004a7805 */ /* 0x000fe2000001ff00 */
[----:B------:R-:W-:Y:S01]  /*71c0*/  CS2R R48, SRZ ;  /* 0x0000000000307805 */ /* 0x000fe2000001ff00 */
[----:B------:R-:W-:Y:S01]  /*71d0*/  CS2R R42, SRZ ;  /* 0x00000000002a7805 */ /* 0x000fe2000001ff00 */
[----:B------:R-:W-:Y:S01]  /*71e0*/  SHF.R.S32.HI R5, RZ, 0x1f, R0 ;  /* 0x0000001fff057819 */ /* 0x000fe20000011400 */
[----:B------:R-:W-:Y:S01]  /*71f0*/  IMAD.WIDE.U32 R8, R0, c[0x0][0x280], R8 ;  /* 0x0000a00000087a25 */ /* 0x000fe200078e0008 */
[----:B------:R-:W-:Y:S01]  /*7200*/  CS2R R40, SRZ ;  /* 0x0000000000287805 */ /* 0x000fe2000001ff00 */
[----:B------:R-:W-:Y:S01]  /*7210*/  CS2R R36, SRZ ;  /* 0x0000000000247805 */ /* 0x000fe2000001ff00 */
[----:B------:R-:W-:Y:S01]  /*7220*/  CS2R R26, SRZ ;  /* 0x00000000001a7805 */ /* 0x000fe2000001ff00 */
[C---:B------:R-:W-:Y:S01]  /*7230*/  IMAD R11, R5.reuse, c[0x0][0x280], RZ ;  /* 0x0000a000050b7a24 */ /* 0x040fe200078e02ff */
[----:B------:R-:W-:Y:S01]  /*7240*/  LEA R32, P1, R8, c[0x0][0x270], 0x1 ;  /* 0x00009c0008207a11 */ /* 0x000fe200078208ff */
[----:B------:R-:W-:Y:S01]  /*7250*/  IMAD R10, R5, c[0x0][0x290], RZ ;  /* 0x0000a400050a7a24 */ /* 0x000fe200078e02ff */
[----:B------:R-:W-:Y:S01]  /*7260*/  CS2R R24, SRZ ;  /* 0x0000000000187805 */ /* 0x000fe2000001ff00 */
[C---:B------:R-:W-:Y:S01]  /*7270*/  IMAD.WIDE.U32 R6, R0.reuse, c[0x0][0x290], R6 ;  /* 0x0000a40000067a25 */ /* 0x040fe200078e0006 */
[----:B------:R-:W-:Y:S01]  /*7280*/  CS2R R50, SRZ ;  /* 0x0000000000327805 */ /* 0x000fe2000001ff00 */
[----:B------:R-:W-:Y:S01]  /*7290*/  CS2R R46, SRZ ;  /* 0x00000000002e7805 */ /* 0x000fe2000001ff00 */
[----:B------:R-:W-:Y:S01]  /*72a0*/  CS2R R38, SRZ ;  /* 0x0000000000267805 */ /* 0x000fe2000001ff00 */
[----:B------:R-:W-:Y:S01]  /*72b0*/  IMAD R5, R0, c[0x0][0x284], R11 ;  /* 0x0000a10000057a24 */ /* 0x000fe200078e020b */
[----:B------:R-:W-:Y:S01]  /*72c0*/  LEA R33, P0, R6, c[0x0][0x288], 0x1 ;  /* 0x0000a20006217a11 */ /* 0x000fe200078008ff */
[----:B------:R-:W-:Y:S01]  /*72d0*/  IMAD R0, R0, c[0x0][0x294], R10 ;  /* 0x0000a50000007a24 */ /* 0x000fe200078e020a */
[----:B------:R-:W-:Y:S01]  /*72e0*/  CS2R R34, SRZ ;  /* 0x0000000000227805 */ /* 0x000fe2000001ff00 */
[----:B------:R-:W-:Y:S01]  /*72f0*/  IMAD.IADD R5, R9, 0x1, R5 ;  /* 0x0000000109057824 */ /* 0x000fe200078e0205 */
[----:B------:R-:W-:Y:S01]  /*7300*/  CS2R R30, SRZ ;  /* 0x00000000001e7805 */ /* 0x000fe2000001ff00 */
[----:B------:R-:W-:Y:S01]  /*7310*/  CS2R R22, SRZ ;  /* 0x0000000000167805 */ /* 0x000fe2000001ff00 */
[----:B------:R-:W-:-:S02]  /*7320*/  IADD3 R0, R7, R0, RZ ;  /* 0x0000000007007210 */ /* 0x000fc40007ffe0ff */
[----:B------:R-:W-:Y:S02]  /*7330*/  LEA.HI.X R29, R8, c[0x0][0x274], R5, 0x1, P1 ;  /* 0x00009d00081d7a11 */ /* 0x000fe400008f0c05 */
[----:B------:R-:W-:Y:S01]  /*7340*/  LEA.HI.X R21, R6, c[0x0][0x28c], R0, 0x1, P0 ;  /* 0x0000a30006157a11 */ /* 0x000fe200000f0c00 */
[----:B------:R1:W4:Y:S01]  /*7350*/  SHFL.IDX PT, R8, R32, RZ, 0x1c1f ;  /* 0x001c1fff20087589 */ /* 0x00032200000e0000 */
[----:B------:R-:W-:-:S03]  /*7360*/  ISETP.GE.AND P0, PT, R28, R44, PT ;  /* 0x0000002c1c00720c */ /* 0x000fc60003f06270 */
[----:B------:R1:W2:Y:S04]  /*7370*/  SHFL.IDX PT, R6, R33, RZ, 0x1c1f ;  /* 0x001c1fff21067589 */ /* 0x0002a800000e0000 */
[----:B------:R1:W3:Y:S04]  /*7380*/  SHFL.IDX PT, R9, R29, RZ, 0x1c1f ;  /* 0x001c1fff1d097589 */ /* 0x0002e800000e0000 */
[----:B------:R1:W1:Y:S02]  /*7390*/  SHFL.IDX PT, R7, R21, RZ, 0x1c1f ;  /* 0x001c1fff15077589 */ /* 0x00026400000e0000 */
[----:B------:R-:W-:Y:S05]  /*73a0*/  @P0 BRA `(.L_x_574) ;  /* 0x000003e000000947 */ /* 0x000fea0003800000 */
[C---:B------:R-:W-:Y:S01]  /*73b0*/  IADD3 R12, R20.reuse, 0x10, RZ ;  /* 0x00000010140c7810 */ /* 0x040fe20007ffe0ff */
[----:B------:R-:W-:Y:S01]  /*73c0*/  CS2R R24, SRZ ;  /* 0x0000000000187805 */ /* 0x000fe2000001ff00 */
[----:B------:R-:W-:-:S02]  /*73d0*/  IADD3 R13, R20, 0x20, RZ ;  /* 0x00000020140d7810 */ /* 0x000fc40007ffe0ff */
[----:B------:R-:W-:Y:S02]  /*73e0*/  ISETP.GE.AND P1, PT, R12, c[0x0][0x27c], PT ;  /* 0x00009f000c007a0c */ /* 0x000fe40003f26270 */
[----:B------:R-:W-:Y:S02]  /*73f0*/  ISETP.GE.AND P0, PT, R13, c[0x0][0x27c], PT ;  /* 0x00009f000d007a0c */ /* 0x000fe40003f06270 */
[----:B------:R-:W-:Y:S01]  /*7400*/  ISETP.GE.AND P2, PT, R20, c[0x0][0x27c], PT ;  /* 0x00009f0014007a0c */ /* 0x000fe20003f46270 */
[----:B------:R-:W-:-:S08]  /*7410*/  CS2R R22, SRZ ;  /* 0x0000000000167805 */ /* 0x000fd0000001ff00 */
[----:B------:R-:W-:Y:S02]  /*7420*/  @!P1 SHF.R.S32.HI R5, RZ, 0x1f, R12 ;  /* 0x0000001fff059819 */ /* 0x000fe4000001140c */
[----:B------:R-:W-:Y:S02]  /*7430*/  @!P0 SHF.R.S32.HI R0, RZ, 0x1f, R13 ;  /* 0x0000001fff008819 */ /* 0x000fe4000001140d */
[----:B------:R-:W-:Y:S01]  /*7440*/  @!P1 LEA.HI R12, R5, R12, RZ, 0x2 ;  /* 0x0000000c050c9211 */ /* 0x000fe200078f10ff */
[----:B---34-:R-:W-:Y:S01]  /*7450*/  @!P2 IMAD.WIDE R10, R20, 0x2, R8 ;  /* 0x00000002140aa825 */ /* 0x018fe200078e0208 */
[----:B------:R-:W-:Y:S02]  /*7460*/  @!P0 LEA.HI R5, R0, R13, RZ, 0x2 ;  /* 0x0000000d00058211 */ /* 0x000fe400078f10ff */
[----:B------:R-:W-:Y:S01]  /*7470*/  @!P1 LOP3.LUT R0, R12, 0xfffffffc, RZ, 0xc0, !PT ;  /* 0xfffffffc0c009812 */ /* 0x000fe200078ec0ff */
[----:B-12---:R-:W-:Y:S01]  /*7480*/  @!P2 IMAD.WIDE R12, R20, 0x2, R6 ;  /* 0x00000002140ca825 */ /* 0x006fe200078e0206 */
[----:B------:R-:W-:Y:S01]  /*7490*/  @!P0 LOP3.LUT R5, R5, 0xfffffffc, RZ, 0xc0, !PT ;  /* 0xfffffffc05058812 */ /* 0x000fe200078ec0ff */
[----:B------:R1:W5:Y:S01]  /*74a0*/  @!P2 LD.E.64 R24, [R10.64] ;  /* 0x000000060a18a980 */ /* 0x000362000c101b00 */
[----:B------:R-:W-:Y:S01]  /*74b0*/  CS2R R30, SRZ ;  /* 0x00000000001e7805 */ /* 0x000fe2000001ff00 */
[----:B------:R-:W-:Y:S01]  /*74c0*/  CS2R R36, SRZ ;  /* 0x0000000000247805 */ /* 0x000fe2000001ff00 */
[----:B------:R-:W-:Y:S01]  /*74d0*/  CS2R R26, SRZ ;  /* 0x00000000001a7805 */ /* 0x000fe2000001ff00 */
[----:B------:R2:W5:Y:S01]  /*74e0*/  @!P2 LD.E.64 R22, [R12.64] ;  /* 0x000000060c16a980 */ /* 0x000562000c101b00 */
[----:B------:R-:W-:Y:S01]  /*74f0*/  @!P1 IMAD.WIDE R14, R0, 0x2, R8 ;  /* 0x00000002000e9825 */ /* 0x000fe200078e0208 */
[----:B------:R-:W-:-:S04]  /*7500*/  CS2R R34, SRZ ;  /* 0x0000000000227805 */ /* 0x000fc8000001ff00 */
[----:B------:R3:W5:Y:S01]  /*7510*/  @!P1 LD.E.64 R26, [R14.64] ;  /* 0x000000060e1a9980 */ /* 0x000762000c101b00 */
[----:B-1----:R-:W-:-:S04]  /*7520*/  @!P1 IMAD.WIDE R10, R0, 0x2, R6 ;  /* 0x00000002000a9825 */ /* 0x002fc800078e0206 */
[C---:B--2---:R-:W-:Y:S01]  /*7530*/  @!P0 IMAD.WIDE R12, R5.reuse, 0x2, R8 ;  /* 0x00000002050c8825 */ /* 0x044fe200078e0208 */
[----:B------:R1:W5:Y:S04]  /*7540*/  @!P1 LD.E.64 R30, [R10.64] ;  /* 0x000000060a1e9980 */ /* 0x000368000c101b00 */
[----:B------:R2:W5:Y:S01]  /*7550*/  @!P0 LD.E.64 R36, [R12.64] ;  /* 0x000000060c248980 */ /* 0x000562000c101b00 */
[C---:B---3--:R-:W-:Y:S01]  /*7560*/  IADD3 R14, R20.reuse, 0x50, RZ ;  /* 0x00000050140e7810 */ /* 0x048fe20007ffe0ff */
[----:B-1----:R-:W-:Y:S01]  /*7570*/  @!P0 IMAD.WIDE R10, R5, 0x2, R6 ;  /* 0x00000002050a8825 */ /* 0x002fe200078e0206 */
[----:B--2---:R-:W-:-:S04]  /*7580*/  IADD3 R12, R20, 0x30, RZ ;  /* 0x00000030140c7810 */ /* 0x004fc80007ffe0ff */
[----:B------:R1:W5:Y:S01]  /*7590*/  @!P0 LD.E.64 R34, [R10.64] ;  /* 0x000000060a228980 */ /* 0x000362000c101b00 */
[----:B------:R-:W-:Y:S02]  /*75a0*/  IADD3 R13, R20, 0x40, RZ ;  /* 0x00000040140d7810 */ /* 0x000fe40007ffe0ff */
[----:B------:R-:W-:Y:S02]  /*75b0*/  ISETP.GE.AND P2, PT, R12, c[0x0][0x27c], PT ;  /* 0x00009f000c007a0c */ /* 0x000fe40003f46270 */
[----:B------:R-:W-:Y:S02]  /*75c0*/  ISETP.GE.AND P1, PT, R13, c[0x0][0x27c], PT ;  /* 0x00009f000d007a0c */ /* 0x000fe40003f26270 */
[----:B------:R-:W-:-:S11]  /*75d0*/  ISETP.GE.AND P0, PT, R14, c[0x0][0x27c], PT ;  /* 0x00009f000e007a0c */ /* 0x000fd60003f06270 */
[----:B------:R-:W-:Y:S02]  /*75e0*/  @!P1 SHF.R.S32.HI R5, RZ, 0x1f, R13 ;  /* 0x0000001fff059819 */ /* 0x000fe4000001140d */
[----:B------:R-:W-:Y:S02]  /*75f0*/  @!P0 SHF.R.S32.HI R0, RZ, 0x1f, R14 ;  /* 0x0000001fff008819 */ /* 0x000fe4000001140e */
[----:B-1----:R-:W-:-:S04]  /*7600*/  @!P2 SHF.R.S32.HI R10, RZ, 0x1f, R12 ;  /* 0x0000001fff0aa819 */ /* 0x002fc8000001140c */
[----:B------:R-:W-:Y:S02]  /*7610*/  @!P2 LEA.HI R11, R10, R12, RZ, 0x2 ;  /* 0x0000000c0a0ba211 */ /* 0x000fe400078f10ff */
[----:B------:R-:W-:Y:S02]  /*7620*/  @!P1 LEA.HI R10, R5, R13, RZ, 0x2 ;  /* 0x0000000d050a9211 */ /* 0x000fe400078f10ff */
[----:B------:R-:W-:Y:S02]  /*7630*/  @!P0 LEA.HI R12, R0, R14, RZ, 0x2 ;  /* 0x0000000e000c8211 */ /* 0x000fe400078f10ff */
[----:B------:R-:W-:Y:S02]  /*7640*/  @!P2 LOP3.LUT R5, R11, 0xfffffffc, RZ, 0xc0, !PT ;  /* 0xfffffffc0b05a812 */ /* 0x000fe400078ec0ff */
[----:B------:R-:W-:Y:S02]  /*7650*/  @!P1 LOP3.LUT R0, R10, 0xfffffffc, RZ, 0xc0, !PT ;  /* 0xfffffffc0a009812 */ /* 0x000fe400078ec0ff */
[----:B------:R-:W-:Y:S01]  /*7660*/  @!P0 LOP3.LUT R12, R12, 0xfffffffc, RZ, 0xc0, !PT ;  /* 0xfffffffc0c0c8812 */ /* 0x000fe200078ec0ff */
[C-C-:B------:R-:W-:Y:S01]  /*7670*/  @!P2 IMAD.WIDE R18, R5.reuse, 0x2, R8.reuse ;  /* 0x000000020512a825 */ /* 0x140fe200078e0208 */
[----:B------:R-:W-:Y:S01]  /*7680*/  CS2R R40, SRZ ;  /* 0x0000000000287805 */ /* 0x000fe2000001ff00 */
[----:B------:R-:W-:Y:S01]  /*7690*/  CS2R R38, SRZ ;  /* 0x0000000000267805 */ /* 0x000fe2000001ff00 */
[----:B------:R-:W-:Y:S01]  /*76a0*/  CS2R R42, SRZ ;  /* 0x00000000002a7805 */ /* 0x000fe2000001ff00 */
[--C-:B------:R-:W-:Y:S01]  /*76b0*/  @!P1 IMAD.WIDE R16, R0, 0x2, R8.reuse ;  /* 0x0000000200109825 */ /* 0x100fe200078e0208 */
[----:B------:R-:W-:Y:S01]  /*76c0*/  CS2R R48, SRZ ;  /* 0x0000000000307805 */ /* 0x000fe2000001ff00 */
[----:B------:R-:W-:Y:S01]  /*76d0*/  CS2R R46, SRZ ;  /* 0x00000000002e7805 */ /* 0x000fe2000001ff00 */
[----:B------:R-:W-:Y:S01]  /*76e0*/  CS2R R50, SRZ ;  /* 0x0000000000327805 */ /* 0x000fe2000001ff00 */
[----:B------:R-:W-:Y:S01]  /*76f0*/  @!P0 IMAD.WIDE R14, R12, 0x2, R8 ;  /* 0x000000020c0e8825 */ /* 0x000fe200078e0208 */
[----:B------:R1:W5:Y:S03]  /*7700*/  @!P2 LD.E.64 R40, [R18.64] ;  /* 0x000000061228a980 */ /* 0x000366000c101b00 */
[--C-:B------:R-:W-:Y:S01]  /*7710*/  @!P2 IMAD.WIDE R10, R5, 0x2, R6.reuse ;  /* 0x00000002050aa825 */ /* 0x100fe200078e0206 */
[----:B------:R1:W5:Y:S03]  /*7720*/  @!P1 LD.E.64 R42, [R16.64] ;  /* 0x00000006102a9980 */ /* 0x000366000c101b00 */
[--C-:B------:R-:W-:Y:S01]  /*7730*/  @!P1 IMAD.WIDE R8, R0, 0x2, R6.reuse ;  /* 0x0000000200089825 */ /* 0x100fe200078e0206 */
[----:B------:R1:W5:Y:S03]  /*7740*/  @!P2 LD.E.64 R38, [R10.64] ;  /* 0x000000060a26a980 */ /* 0x000366000c101b00 */
[----:B------:R-:W-:Y:S01]  /*7750*/  @!P0 IMAD.WIDE R6, R12, 0x2, R6 ;  /* 0x000000020c068825 */ /* 0x000fe200078e0206 */
[----:B------:R1:W5:Y:S04]  /*7760*/  @!P0 LD.E.64 R48, [R14.64] ;  /* 0x000000060e308980 */ /* 0x000368000c101b00 */
[----:B------:R1:W5:Y:S04]  /*7770*/  @!P1 LD.E.64 R46, [R8.64] ;  /* 0x00000006082e9980 */ /* 0x000368000c101b00 */
[----:B------:R1:W5:Y:S02]  /*7780*/  @!P0 LD.E.64 R50, [R6.64] ;  /* 0x0000000606328980 */ /* 0x000364000c101b00 */
.L_x_574:
[----:B------:R-:W-:Y:S05]  /*7790*/  BSYNC B0 ;  /* 0x0000000000007941 */ /* 0x000fea0003800000 */
.L_x_573:
[----:B-----5:R-:W-:Y:S01]  /*77a0*/  IMAD.MOV.U32 R0, RZ, RZ, R48 ;  /* 0x000000ffff007224 */ /* 0x020fe200078e0030 */
[----:B------:R-:W-:Y:S01]  /*77b0*/  IADD3 R5, R28, 0x40, RZ ;  /* 0x000000401c057810 */ /* 0x000fe20007ffe0ff */
[----:B-1----:R-:W-:Y:S01]  /*77c0*/  IMAD.MOV.U32 R7, RZ, RZ, R49 ;  /* 0x000000ffff077224 */ /* 0x002fe200078e0031 */
[----:B---3--:R-:W1:Y:S01]  /*77d0*/  SHFL.IDX PT, R9, R29, 0x1, 0x1c1f ;  /* 0x003c1f001d097f89 */ /* 0x008e6200000e0000 */
[----:B--2---:R-:W-:Y:S01]  /*77e0*/  IMAD.MOV.U32 R6, RZ, RZ, R42 ;  /* 0x000000ffff067224 */ /* 0x004fe200078e002a */
[----:B------:R-:W-:Y:S01]  /*77f0*/  ISETP.GE.AND P0, PT, R5, R44, PT ;  /* 0x0000002c0500720c */ /* 0x000fe20003f06270 */
        /* <DEDUP_REMOVED lines=41> */
[----:B----4-:R-:W2:Y:S01]  /*7a90*/  SHFL.IDX PT, R8, R32, 0x1, 0x1c1f ;  /* 0x003c1f0020087f89 */ /* 0x010ea200000e0000 */
[----:B------:R-:W-:Y:S01]  /*7aa0*/  BSSY B0, `(.L_x_575) ;  /* 0x0000051000007945 */ /* 0x000fe20003800000 */
[----:B------:R-:W-:Y:S01]  /*7ab0*/  PRMT R76, R76, 0x5410, R11 ;  /* 0x000054104c4c7816 */ /* 0x000fe2000000000b */
[----:B------:R-:W-:Y:S01]  /*7ac0*/  CS2R R66, SRZ ;  /* 0x0000000000427805 */ /* 0x000fe2000001ff00 */
[----:B------:R3:W4:Y:S01]  /*7ad0*/  SHFL.IDX PT, R7, R21, 0x1, 0x1c1f ;  /* 0x003c1f0015077f89 */ /* 0x00072200000e0000 */
[----:B------:R-:W-:Y:S01]  /*7ae0*/  PRMT R77, R10, 0x7610, R77 ;  /* 0x000076100a4d7816 */ /* 0x000fe2000000004d */
[----:B------:R-:W-:Y:S01]  /*7af0*/  CS2R R64, SRZ ;  /* 0x0000000000407805 */ /* 0x000fe2000001ff00 */
[----:B------:R-:W-:Y:S01]  /*7b00*/  PRMT R45, R0, 0x7610, R45 ;  /* 0x00007610002d7816 */ /* 0x000fe2000000002d */
[----:B------:R1:W2:Y:S01]  /*7b10*/  SHFL.IDX PT, R6, R33, 0x1, 0x1c1f ;  /* 0x003c1f0021067f89 */ /* 0x0002a200000e0000 */
        /* <DEDUP_REMOVED lines=8> */
[----:B---3--:R-:W-:Y:S01]  /*7ba0*/  PRMT R21, R5, 0x7610, R21 ;  /* 0x0000761005157816 */ /* 0x008fe20000000015 */
[----:B-1----:R-:W-:Y:S01]  /*7bb0*/  CS2R R32, SRZ ;  /* 0x0000000000207805 */ /* 0x002fe2000001ff00 */
[----:B------:R-:W-:Y:S05]  /*7bc0*/  @P0 BRA `(.L_x_576) ;  /* 0x000003e000000947 */ /* 0x000fea0003800000 */
[C---:B--2-4-:R-:W-:Y:S01]  /*7bd0*/  IADD3 R12, R20.reuse, 0x10, RZ ;  /* 0x00000010140c7810 */ /* 0x054fe20007ffe0ff */
        /* <DEDUP_REMOVED lines=9> */
[----:B------:R-:W-:Y:S01]  /*7c70*/  @!P2 IMAD.WIDE R10, R20, 0x2, R8 ;  /* 0x00000002140aa825 */ /* 0x000fe200078e0208 */
[----:B------:R-:W-:Y:S02]  /*7c80*/  @!P0 LEA.HI R5, R0, R13, RZ, 0x2 ;  /* 0x0000000d00058211 */ /* 0x000fe400078f10ff */
[----:B------:R-:W-:Y:S01]  /*7c90*/  @!P1 LOP3.LUT R0, R12, 0xfffffffc, RZ, 0xc0, !PT ;  /* 0xfffffffc0c009812 */ /* 0x000fe200078ec0ff */
[----:B------:R-:W-:Y:S01]  /*7ca0*/  @!P2 IMAD.WIDE R12, R20, 0x2, R6 ;  /* 0x00000002140ca825 */ /* 0x000fe200078e0206 */
        /* <DEDUP_REMOVED lines=48> */
.L_x_576:
[----:B--2-4-:R-:W-:Y:S05]  /*7fb0*/  BSYNC B0 ;  /* 0x0000000000007941 */ /* 0x014fea0003800000 */
.L_x_575:
[----:B-----5:R-:W-:Y:S01]  /*7fc0*/  IMAD.MOV.U32 R0, RZ, RZ, R75 ;  /* 0x000000ffff007224 */ /* 0x020fe200078e004b */
[----:B------:R-:W-:-:S04]  /*7fd0*/  DEPBAR.LE SB0, 0x1 ;  /* 0x000080400000791a */ /* 0x000fc80000000000 */
[----:B-1----:R-:W-:Y:S01]  /*7fe0*/  IMAD.MOV.U32 R6, RZ, RZ, R66 ;  /* 0x000000ffff067224 */ /* 0x002fe200078e0042 */
[----:B------:R-:W-:Y:S01]  /*7ff0*/  PRMT R99, R0, 0x7610, R99 ;  /* 0x0000761000637816 */ /* 0x000fe20000000063 */
        /* <DEDUP_REMOVED lines=23> */
[----:B------:R-:W-:Y:S01]  /*8170*/  SHF.R.S32.HI R6, RZ, 0x1f, R69 ;  /* 0x0000001fff067819 */ /* 0x000fe20000011445 */
[----:B------:R-:W-:Y:S01]  /*8180*/  IMAD.MOV.U32 R8, RZ, RZ, R57 ;  /* 0x000000ffff087224 */ /* 0x000fe200078e0039 */
[----:B------:R-:W-:Y:S01]  /*8190*/  PRMT R97, R97, 0x5410, R0 ;  /* 0x0000541061617816 */ /* 0x000fe20000000000 */
[----:B------:R-:W-:Y:S01]  /*81a0*/  IMAD.MOV.U32 R0, RZ, RZ, R73 ;  /* 0x000000ffff007224 */ /* 0x000fe200078e0049 */
[----:B------:R-:W-:-:S02]  /*81b0*/  PRMT R85, R5, 0x7610, R85 ;  /* 0x0000761005557816 */ /* 0x000fc40000000055 */
[----:B------:R-:W-:Y:S01]  /*81c0*/  LEA.HI R5, R6, R69, RZ, 0x3 ;  /* 0x0000004506057211 */ /* 0x000fe200078f18ff */
[----:B------:R-:W-:Y:S01]  /*81d0*/  IMAD.MOV.U32 R6, RZ, RZ, R71 ;  /* 0x000000ffff067224 */ /* 0x000fe200078e0047 */
[----:B------:R-:W-:Y:S02]  /*81e0*/  PRMT R98, R0, 0x7610, R98 ;  /* 0x0000761000627816 */ /* 0x000fe40000000062 */
[----:B------:R-:W-:Y:S01]  /*81f0*/  LOP3.LUT R0, R5, 0xfffffff8, RZ, 0xc0, !PT ;  /* 0xfffffff805007812 */ /* 0x000fe200078ec0ff */
[----:B------:R-:W-:Y:S01]  /*8200*/  IMAD.MOV.U32 R5, RZ, RZ, R58 ;  /* 0x000000ffff057224 */ /* 0x000fe200078e003a */
[----:B------:R-:W-:Y:S01]  /*8210*/  PRMT R95, R95, 0x5410, R7 ;  /* 0x000054105f5f7816 */ /* 0x000fe20000000007 */
[----:B------:R-:W-:Y:S01]  /*8220*/  IMAD.MOV.U32 R7, RZ, RZ, R62 ;  /* 0x000000ffff077224 */ /* 0x000fe200078e003e */
[----:B------:R-:W-:Y:S01]  /*8230*/  PRMT R96, R6, 0x7610, R96 ;  /* 0x0000761006607816 */ /* 0x000fe20000000060 */
[----:B------:R-:W-:Y:S01]  /*8240*/  IMAD.IADD R0, R69, 0x1, -R0 ;  /* 0x0000000145007824 */ /* 0x000fe200078e0a00 */
[----:B------:R-:W-:Y:S01]  /*8250*/  PRMT R89, R89, 0x5410, R5 ;  /* 0x0000541059597816 */ /* 0x000fe20000000005 */
[----:B------:R-:W-:Y:S01]  /*8260*/  IMAD.MOV.U32 R6, RZ, RZ, R63 ;  /* 0x000000ffff067224 */ /* 0x000fe200078e003f */
[----:B------:R-:W-:Y:S01]  /*8270*/  PRMT R91, R91, 0x5410, R7 ;  /* 0x000054105b5b7816 */ /* 0x000fe20000000007 */
[C---:B------:R-:W-:Y:S01]  /*8280*/  IMAD.SHL.U32 R7, R0.reuse, 0x40, RZ ;  /* 0x0000004000077824 */ /* 0x040fe200078e00ff */
[----:B------:R-:W-:Y:S01]  /*8290*/  BAR.SYNC.DEFER_BLOCKING 0x0 ;  /* 0x0000000000007b1d */ /* 0x000fe20000010000 */
[----:B------:R-:W-:-:S02]  /*82a0*/  LOP3.LUT P1, RZ, R0, 0x4, RZ, 0xc0, !PT ;  /* 0x0000000400ff7812 */ /* 0x000fc4000782c0ff */
[----:B------:R-:W-:Y:S02]  /*82b0*/  PRMT R94, R6, 0x7610, R94 ;  /* 0x00007610065e7816 */ /* 0x000fe4000000005e */
[----:B------:R-:W-:Y:S01]  /*82c0*/  LOP3.LUT R0, R7, 0x1c0, RZ, 0xc0, !PT ;  /* 0x000001c007007812 */ /* 0x000fe200078ec0ff */
[----:B------:R-:W-:Y:S01]  /*82d0*/  IMAD.MOV.U32 R7, RZ, RZ, R56 ;  /* 0x000000ffff077224 */ /* 0x000fe200078e0038 */
[----:B------:R-:W-:Y:S02]  /*82e0*/  PRMT R86, R86, 0x5410, R8 ;  /* 0x0000541056567816 */ /* 0x000fe40000000008 */
[----:B------:R-:W-:Y:S02]  /*82f0*/  LOP3.LUT R6, R0, 0x18, R68, 0xf8, !PT ;  /* 0x0000001800067812 */ /* 0x000fe400078ef844 */
[----:B------:R-:W-:Y:S01]  /*8300*/  SHF.R.U32.HI R5, RZ, 0x3, R0 ;  /* 0x00000003ff057819 */ /* 0x000fe20000011600 */
[----:B------:R-:W-:Y:S01]  /*8310*/  IMAD.MOV.U32 R0, RZ, RZ, R59 ;  /* 0x000000ffff007224 */ /* 0x000fe200078e003b */
[----:B------:R-:W-:Y:S01]  /*8320*/  PRMT R85, R85, 0x5410, R7 ;  /* 0x0000541055557816 */ /* 0x000fe20000000007 */
[----:B------:R-:W-:Y:S01]  /*8330*/  IMAD.MOV.U32 R7, RZ, RZ, R32 ;  /* 0x000000ffff077224 */ /* 0x000fe200078e0020 */
[----:B------:R-:W-:Y:S01]  /*8340*/  LOP3.LUT R6, R6, R5, RZ, 0x3c, !PT ;  /* 0x0000000506067212 */ /* 0x000fe200078e3cff */
[----:B------:R-:W-:Y:S01]  /*8350*/  IMAD.IADD R5, R44, 0x1, -R244 ;  /* 0x000000012c057824 */ /* 0x000fe200078e0af4 */
[----:B------:R-:W-:-:S03]  /*8360*/  PRMT R90, R0, 0x7610, R90 ;  /* 0x00007610005a7816 */ /* 0x000fc6000000005a */
[----:B------:R-:W-:Y:S01]  /*8370*/  IMAD R0, R115, 0x200, R6 ;  /* 0x0000020073007824 */ /* 0x000fe200078e0206 */
[----:B------:R-:W-:Y:S01]  /*8380*/  IMNMX R44, R5, 0x80, PT ;  /* 0x00000080052c7817 */ /* 0x000fe20003800200 */
[----:B------:R-:W-:-:S03]  /*8390*/  IMAD.MOV.U32 R6, RZ, RZ, R33 ;  /* 0x000000ffff067224 */ /* 0x000fc600078e0021 */
[----:B------:R-:W-:Y:S02]  /*83a0*/  ISETP.GE.AND P0, PT, R69, R44, PT ;  /* 0x0000002c4500720c */ /* 0x000fe40003f06270 */
[C---:B------:R-:W-:Y:S02]  /*83b0*/  IADD3 R5, R0.reuse, 0x20, RZ ;  /* 0x0000002000057810 */ /* 0x040fe40007ffe0ff */
[C---:B------:R-:W-:Y:S02]  /*83c0*/  @P1 IADD3 R5, R0.reuse, -0x20, RZ ;  /* 0xffffffe000051810 */ /* 0x040fe40007ffe0ff */
[----:B------:R-:W-:Y:S02]  /*83d0*/  PRMT R68, R7, 0x5410, R6 ;  /* 0x0000541007447816 */ /* 0x000fe40000000006 */
[----:B------:R-:W-:Y:S02]  /*83e0*/  LEA R28, R0, 0xc100, 0x1 ;  /* 0x0000c100001c7811 */ /* 0x000fe400078e08ff */
[----:B------:R-:W-:-:S03]  /*83f0*/  LEA R29, R5, 0xc100, 0x1 ;  /* 0x0000c100051d7811 */ /* 0x000fc600078e08ff */
[----:B------:R-:W-:Y:S05]  /*8400*/  @P0 BRA `(.L_x_578) ;  /* 0x0000117000000947 */ /* 0x000fea0003800000 */
[----:B------:R-:W-:Y:S01]  /*8410*/  ISETP.GE.AND P0, PT, R20, c[0x0][0x27c], PT ;  /* 0x00009f0014007a0c */ /* 0x000fe20003f06270 */
[----:B------:R-:W-:-:S12]  /*8420*/  BSSY B0, `(.L_x_579) ;  /* 0x000002c000007945 */ /* 0x000fd80003800000 */
[----:B------:R-:W-:Y:S05]  /*8430*/  @P0 BRA `(.L_x_580) ;  /* 0x000002a000000947 */ /* 0x000fea0003800000 */
[----:B------:R-:W1:Y:S01]  /*8440*/  LDS.128 R8, [R28] ;  /* 0x000000001c087984 */ /* 0x000e620000000c00 */
[----:B------:R-:W-:Y:S02]  /*8450*/  SHF.R.U32.HI R0, RZ, 0x10, R23 ;  /* 0x00000010ff007819 */ /* 0x000fe40000011617 */
[----:B------:R-:W-:Y:S02]  /*8460*/  SHF.R.U32.HI R5, RZ, 0x10, R25 ;  /* 0x00000010ff057819 */ /* 0x000fe40000011619 */
[----:B------:R-:W-:Y:S02]  /*8470*/  SHF.R.U64 R17, R22, 0x10, R23 ;  /* 0x0000001016117819 */ /* 0x000fe40000001217 */
[----:B------:R-:W-:-:S05]  /*8480*/  SHF.R.U64 R19, R24, 0x10, R25 ;  /* 0x0000001018137819 */ /* 0x000fca0000001219 */
[----:B------:R-:W-:Y:S02]  /*8490*/  HADD2.F32 R19, -RZ, R19.H0_H0 ;  /* 0x20000013ff137230 */ /* 0x000fe40000004100 */
[--C-:B-1----:R-:W-:Y:S02]  /*84a0*/  HADD2.F32 R7, -RZ, R11.reuse.H0_H0 ;  /* 0x2000000bff077230 */ /* 0x102fe40000004100 */
[--C-:B------:R-:W-:Y:S02]  /*84b0*/  HADD2.F32 R14, -RZ, R10.reuse.H0_H0 ;  /* 0x2000000aff0e7230 */ /* 0x100fe40000004100 */
[----:B------:R-:W-:Y:S02]  /*84c0*/  HADD2.F32 R13, -RZ, R10.H1_H1 ;  /* 0x3000000aff0d7230 */ /* 0x000fe40000004100 */
[----:B------:R-:W-:Y:S02]  /*84d0*/  HADD2.F32 R11, -RZ, R11.H1_H1 ;  /* 0x3000000bff0b7230 */ /* 0x000fe40000004100 */
[----:B------:R-:W-:-:S02]  /*84e0*/  HADD2.F32 R10, -RZ, R0.H0_H0 ;  /* 0x20000000ff0a7230 */ /* 0x000fc40000004100 */
[----:B------:R-:W-:Y:S02]  /*84f0*/  HADD2.F32 R0, -RZ, R21.H0_H0 ;  /* 0x20000015ff007230 */ /* 0x000fe40000004100 */
[--C-:B------:R-:W-:Y:S02]  /*8500*/  HADD2.F32 R6, -RZ, R8.reuse.H0_H0 ;  /* 0x20000008ff067230 */ /* 0x100fe40000004100 */
[--C-:B------:R-:W-:Y:S02]  /*8510*/  HADD2.F32 R16, -RZ, R9.reuse.H0_H0 ;  /* 0x20000009ff107230 */ /* 0x100fe40000004100 */
[----:B------:R-:W-:Y:S01]  /*8520*/  HADD2.F32 R15, -RZ, R9.H1_H1 ;  /* 0x30000009ff0f7230 */ /* 0x000fe20000004100 */
[-C--:B------:R-:W-:Y:S01]  /*8530*/  FMUL.FTZ R9, R11, R10.reuse ;  /* 0x0000000a0b097220 */ /* 0x080fe20000410000 */
[----:B------:R-:W-:Y:S01]  /*8540*/  HADD2.F32 R21, -RZ, R5.H0_H0 ;  /* 0x20000005ff157230 */ /* 0x000fe20000004100 */
[----:B------:R-:W-:Y:S01]  /*8550*/  FMUL.FTZ R10, R7, R10 ;  /* 0x0000000a070a7220 */ /* 0x000fe20000410000 */
[----:B------:R-:W-:-:S02]  /*8560*/  HADD2.F32 R8, -RZ, R8.H1_H1 ;  /* 0x30000008ff087230 */ /* 0x000fc40000004100 */
[----:B------:R-:W-:Y:S01]  /*8570*/  HADD2.F32 R5, -RZ, R45.H1_H1 ;  /* 0x3000002dff057230 */ /* 0x000fe20000004100 */
[-C--:B------:R-:W-:Y:S01]  /*8580*/  FFMA.FTZ R18, R7, R21.reuse, -R9 ;  /* 0x0000001507127223 */ /* 0x080fe20000010809 */
[----:B------:R-:W-:Y:S01]  /*8590*/  HADD2.F32 R9, -RZ, R17.H0_H0 ;  /* 0x20000011ff097230 */ /* 0x000fe20000004100 */
[-C--:B------:R-:W-:Y:S02]  /*85a0*/  FMUL.FTZ R12, R8, R0.reuse ;  /* 0x00000000080c7220 */ /* 0x080fe40000410000 */
[C---:B------:R-:W-:Y:S01]  /*85b0*/  FMUL.FTZ R7, R6.reuse, R0 ;  /* 0x0000000006077220 */ /* 0x040fe20000410000 */
[----:B------:R-:W-:Y:S01]  /*85c0*/  HADD2.F32 R0, -RZ, R45.H0_H0 ;  /* 0x2000002dff007230 */ /* 0x000fe20000004100 */
[----:B------:R-:W-:Y:S02]  /*85d0*/  FFMA.FTZ R11, R11, R21, R10 ;  /* 0x000000150b0b7223 */ /* 0x000fe4000001000a */
[-C--:B------:R-:W-:Y:S02]  /*85e0*/  FFMA.FTZ R12, R6, R5.reuse, -R12 ;  /* 0x00000005060c7223 */ /* 0x080fe4000001080c */
[----:B------:R-:W-:Y:S01]  /*85f0*/  FFMA.FTZ R8, R8, R5, R7 ;  /* 0x0000000508087223 */ /* 0x000fe20000010007 */
[----:B------:R-:W-:Y:S01]  /*8600*/  HADD2.F32 R5, -RZ, R76.H0_H0 ;  /* 0x2000004cff057230 */ /* 0x000fe20000004100 */
[----:B------:R-:W-:Y:S01]  /*8610*/  FMUL.FTZ R6, R13, R0 ;  /* 0x000000000d067220 */ /* 0x000fe20000410000 */
[----:B------:R-:W-:Y:S01]  /*8620*/  F2FP.PACK_AB R11, R11, R18 ;  /* 0x000000120b0b723e */ /* 0x000fe200000000ff */
[----:B------:R-:W-:Y:S01]  /*8630*/  FMUL.FTZ R10, R14, R0 ;  /* 0x000000000e0a7220 */ /* 0x000fe20000410000 */
[----:B------:R-:W-:Y:S01]  /*8640*/  F2FP.PACK_AB R8, R8, R12 ;  /* 0x0000000c0808723e */ /* 0x000fe200000000ff */
[----:B------:R-:W-:-:S02]  /*8650*/  FMUL.FTZ R0, R15, R9 ;  /* 0x000000090f007220 */ /* 0x000fc40000410000 */
[----:B------:R-:W-:Y:S02]  /*8660*/  FMUL.FTZ R9, R16, R9 ;  /* 0x0000000910097220 */ /* 0x000fe40000410000 */
[-C--:B------:R-:W-:Y:S02]  /*8670*/  FFMA.FTZ R6, R14, R5.reuse, -R6 ;  /* 0x000000050e067223 */ /* 0x080fe40000010806 */
[----:B------:R-:W-:Y:S02]  /*8680*/  FFMA.FTZ R10, R13, R5, R10 ;  /* 0x000000050d0a7223 */ /* 0x000fe4000001000a */
[-C--:B------:R-:W-:Y:S02]  /*8690*/  FFMA.FTZ R0, R16, R19.reuse, -R0 ;  /* 0x0000001310007223 */ /* 0x080fe40000010800 */
[----:B------:R-:W-:Y:S01]  /*86a0*/  FFMA.FTZ R9, R15, R19, R9 ;  /* 0x000000130f097223 */ /* 0x000fe20000010009 */
[----:B------:R-:W-:-:S04]  /*86b0*/  F2FP.PACK_AB R10, R10, R6 ;  /* 0x000000060a0a723e */ /* 0x000fc800000000ff */
[----:B------:R-:W-:-:S05]  /*86c0*/  F2FP.PACK_AB R9, R9, R0 ;  /* 0x000000000909723e */ /* 0x000fca00000000ff */
[----:B------:R1:W-:Y:S02]  /*86d0*/  STS.128 [R28], R8 ;  /* 0x000000081c007388 */ /* 0x0003e40000000c00 */
.L_x_580:
[----:B------:R-:W-:Y:S05]  /*86e0*/  BSYNC B0 ;  /* 0x0000000000007941 */ /* 0x000fea0003800000 */
.L_x_579:
[----:B------:R-:W-:Y:S01]  /*86f0*/  IADD3 R0, R20, 0x10, RZ ;  /* 0x0000001014007810 */ /* 0x000fe20007ffe0ff */
[----:B------:R-:W-:Y:S03]  /*8700*/  BSSY B0, `(.L_x_581) ;  /* 0x000002d000007945 */ /* 0x000fe60003800000 */
[----:B------:R-:W-:-:S13]  /*8710*/  ISETP.GE.AND P0, PT, R0, c[0x0][0x27c], PT ;  /* 0x00009f0000007a0c */ /* 0x000fda0003f06270 */
[----:B------:R-:W-:Y:S05]  /*8720*/  @P0 BRA `(.L_x_582) ;  /* 0x000002a000000947 */ /* 0x000fea0003800000 */
[----:B-1----:R-:W1:Y:S01]  /*8730*/  LDS.128 R8, [R29] ;  /* 0x000000001d087984 */ /* 0x002e620000000c00 */
[----:B------:R-:W-:Y:S02]  /*8740*/  SHF.R.U32.HI R0, RZ, 0x10, R31 ;  /* 0x00000010ff007819 */ /* 0x000fe4000001161f */
[----:B------:R-:W-:Y:S02]  /*8750*/  SHF.R.U32.HI R5, RZ, 0x10, R27 ;  /* 0x00000010ff057819 */ /* 0x000fe4000001161b */
[----:B------:R-:W-:Y:S02]  /*8760*/  SHF.R.U64 R17, R30, 0x10, R31 ;  /* 0x000000101e117819 */ /* 0x000fe4000000121f */
[----:B------:R-:W-:Y:S01]  /*8770*/  SHF.R.U64 R19, R26, 0x10, R27 ;  /* 0x000000101a137819 */ /* 0x000fe2000000121b */
[----:B------:R-:W-:Y:S02]  /*8780*/  HADD2.F32 R21, -RZ, R5.H0_H0 ;  /* 0x20000005ff157230 */ /* 0x000fe40000004100 */
[----:B------:R-:W-:-:S02]  /*8790*/  HADD2.F32 R5, -RZ, R77.H1_H1 ;  /* 0x3000004dff057230 */ /* 0x000fc40000004100 */
[----:B------:R-:W-:Y:S02]  /*87a0*/  HADD2.F32 R19, -RZ, R19.H0_H0 ;  /* 0x20000013ff137230 */ /* 0x000fe40000004100 */
[--C-:B-1----:R-:W-:Y:S02]  /*87b0*/  HADD2.F32 R7, -RZ, R11.reuse.H0_H0 ;  /* 0x2000000bff077230 */ /* 0x102fe40000004100 */
[--C-:B------:R-:W-:Y:S02]  /*87c0*/  HADD2.F32 R14, -RZ, R10.reuse.H0_H0 ;  /* 0x2000000aff0e7230 */ /* 0x100fe40000004100 */
[----:B------:R-:W-:Y:S02]  /*87d0*/  HADD2.F32 R13, -RZ, R10.H1_H1 ;  /* 0x3000000aff0d7230 */ /* 0x000fe40000004100 */
[----:B------:R-:W-:Y:S02]  /*87e0*/  HADD2.F32 R11, -RZ, R11.H1_H1 ;  /* 0x3000000bff0b7230 */ /* 0x000fe40000004100 */
[----:B------:R-:W-:-:S02]  /*87f0*/  HADD2.F32 R10, -RZ, R0.H0_H0 ;  /* 0x20000000ff0a7230 */ /* 0x000fc40000004100 */
[--C-:B------:R-:W-:Y:S02]  /*8800*/  HADD2.F32 R6, -RZ, R8.reuse.H0_H0 ;  /* 0x20000008ff067230 */ /* 0x100fe40000004100 */
[--C-:B------:R-:W-:Y:S02]  /*8810*/  HADD2.F32 R16, -RZ, R9.reuse.H0_H0 ;  /* 0x20000009ff107230 */ /* 0x100fe40000004100 */
[----:B------:R-:W-:Y:S01]  /*8820*/  HADD2.F32 R15, -RZ, R9.H1_H1 ;  /* 0x30000009ff0f7230 */ /* 0x000fe20000004100 */
[-C--:B------:R-:W-:Y:S01]  /*8830*/  FMUL.FTZ R9, R11, R10.reuse ;  /* 0x0000000a0b097220 */ /* 0x080fe20000410000 */
[----:B------:R-:W-:Y:S01]  /*8840*/  HADD2.F32 R8, -RZ, R8.H1_H1 ;  /* 0x30000008ff087230 */ /* 0x000fe20000004100 */
[C---:B------:R-:W-:Y:S01]  /*8850*/  FMUL.FTZ R10, R7.reuse, R10 ;  /* 0x0000000a070a7220 */ /* 0x040fe20000410000 */
[----:B------:R-:W-:Y:S01]  /*8860*/  HADD2.F32 R0, -RZ, R76.H1_H1 ;  /* 0x3000004cff007230 */ /* 0x000fe20000004100 */
[-C--:B------:R-:W-:Y:S01]  /*8870*/  FFMA.FTZ R18, R7, R21.reuse, -R9 ;  /* 0x0000001507127223 */ /* 0x080fe20000010809 */
[----:B------:R-:W-:Y:S01]  /*8880*/  HADD2.F32 R9, -RZ, R17.H0_H0 ;  /* 0x20000011ff097230 */ /* 0x000fe20000004100 */
[----:B------:R-:W-:-:S02]  /*8890*/  FFMA.FTZ R11, R11, R21, R10 ;  /* 0x000000150b0b7223 */ /* 0x000fc4000001000a */
[-C--:B------:R-:W-:Y:S02]  /*88a0*/  FMUL.FTZ R12, R8, R0.reuse ;  /* 0x00000000080c7220 */ /* 0x080fe40000410000 */
[C---:B------:R-:W-:Y:S01]  /*88b0*/  FMUL.FTZ R7, R6.reuse, R0 ;  /* 0x0000000006077220 */ /* 0x040fe20000410000 */
[----:B------:R-:W-:Y:S01]  /*88c0*/  HADD2.F32 R0, -RZ, R77.H0_H0 ;  /* 0x2000004dff007230 */ /* 0x000fe20000004100 */
[-C--:B------:R-:W-:Y:S01]  /*88d0*/  FFMA.FTZ R12, R6, R5.reuse, -R12 ;  /* 0x00000005060c7223 */ /* 0x080fe2000001080c */
[----:B------:R-:W-:Y:S01]  /*88e0*/  F2FP.PACK_AB R11, R11, R18 ;  /* 0x000000120b0b723e */ /* 0x000fe200000000ff */
[----:B------:R-:W-:Y:S01]  /*88f0*/  FFMA.FTZ R8, R8, R5, R7 ;  /* 0x0000000508087223 */ /* 0x000fe20000010007 */
[----:B------:R-:W-:Y:S01]  /*8900*/  HADD2.F32 R5, -RZ, R78.H0_H0 ;  /* 0x2000004eff057230 */ /* 0x000fe20000004100 */
[-C--:B------:R-:W-:Y:S02]  /*8910*/  FMUL.FTZ R6, R13, R0.reuse ;  /* 0x000000000d067220 */ /* 0x080fe40000410000 */
        /* <DEDUP_REMOVED lines=11> */
.L_x_582:
[----:B------:R-:W-:Y:S05]  /*89d0*/  BSYNC B0 ;  /* 0x0000000000007941 */ /* 0x000fea0003800000 */
.L_x_581:
[----:B------:R-:W-:Y:S01]  /*89e0*/  IADD3 R0, R20, 0x20, RZ ;  /* 0x0000002014007810 */ /* 0x000fe20007ffe0ff */
[----:B------:R-:W-:Y:S03]  /*89f0*/  BSSY B0, `(.L_x_583) ;  /* 0x000002d000007945 */ /* 0x000fe60003800000 */
[----:B------:R-:W-:-:S13]  /*8a00*/  ISETP.GE.AND P0, PT, R0, c[0x0][0x27c], PT ;  /* 0x00009f0000007a0c */ /* 0x000fda0003f06270 */
[----:B------:R-:W-:Y:S05]  /*8a10*/  @P0 BRA `(.L_x_584) ;  /* 0x000002a000000947 */ /* 0x000fea0003800000 */
[----:B-1----:R-:W1:Y:S01]  /*8a20*/  LDS.128 R8, [R28+0x4000] ;  /* 0x004000001c087984 */ /* 0x002e620000000c00 */
        /* <DEDUP_REMOVED lines=40> */
[----:B------:R1:W-:Y:S02]  /*8cb0*/  STS.128 [R28+0x4000], R8 ;  /* 0x004000081c007388 */ /* 0x0003e40000000c00 */
.L_x_584:
[----:B------:R-:W-:Y:S05]  /*8cc0*/  BSYNC B0 ;  /* 0x0000000000007941 */ /* 0x000fea0003800000 */
.L_x_583:
        /* <DEDUP_REMOVED lines=46> */
.L_x_586:
[----:B------:R-:W-:Y:S05]  /*8fb0*/  BSYNC B0 ;  /* 0x0000000000007941 */ /* 0x000fea0003800000 */
.L_x_585:
        /* <DEDUP_REMOVED lines=33> */
[----:B------:R-:W-:Y:S01]  /*91d0*/  HADD2.F32 R5, -RZ, R84.H1_H1 ;  /* 0x30000054ff057230 */ /* 0x000fe20000004100 */
        /* <DEDUP_REMOVED lines=12> */
.L_x_588:
[----:B------:R-:W-:Y:S05]  /*92a0*/  BSYNC B0 ;  /* 0x0000000000007941 */ /* 0x000fea0003800000 */
.L_x_587:
[----:B------:R-:W-:-:S04]  /*92b0*/  IADD3 R0, R20, 0x50, RZ ;  /* 0x0000005014007810 */ /* 0x000fc80007ffe0ff */
        /* <DEDUP_REMOVED lines=21> */
[----:B------:R-:W-:Y:S01]  /*9410*/  HADD2.F32 R0, -RZ, R86.H0_H0 ;  /* 0x20000056ff007230 */ /* 0x000fe20000004100 */
        /* <DEDUP_REMOVED lines=22> */
.L_x_578:
[----:B------:R-:W-:Y:S05]  /*9580*/  BSYNC B1 ;  /* 0x0000000000017941 */ /* 0x000fea0003800000 */
.L_x_577:
[----:B------:R-:W-:-:S04]  /*9590*/  IADD3 R0, R69, 0x40, RZ ;  /* 0x0000004045007810 */ /* 0x000fc80007ffe0ff */
[----:B------:R-:W-:-:S13]  /*95a0*/  ISETP.GE.AND P0, PT, R0, R44, PT ;  /* 0x0000002c0000720c */ /* 0x000fda0003f06270 */
[----:B------:R-:W-:Y:S05]  /*95b0*/  @P0 BRA `(.L_x_589) ;  /* 0x000049d000000947 */ /* 0x000fea0003800000 */
[----:B------:R-:W-:Y:S01]  /*95c0*/  ISETP.GE.AND P0, PT, R20, c[0x0][0x27c], PT ;  /* 0x00009f0014007a0c */ /* 0x000fe20003f06270 */
[----:B------:R-:W-:-:S12]  /*95d0*/  BSSY B0, `(.L_x_590) ;  /* 0x000002c000007945 */ /* 0x000fd80003800000 */
[----:B------:R-:W-:Y:S05]  /*95e0*/  @P0 BRA `(.L_x_591) ;  /* 0x000002a000000947 */ /* 0x000fea0003800000 */
[----:B-1----:R-:W1:Y:S01]  /*95f0*/  LDS.128 R8, [R28+0x2000] ;  /* 0x002000001c087984 */ /* 0x002e620000000c00 */
[----:B------:R-:W-:Y:S02]  /*9600*/  SHF.R.U32.HI R0, RZ, 0x10, R33 ;  /* 0x00000010ff007819 */ /* 0x000fe40000011621 */
[----:B------:R-:W-:Y:S02]  /*9610*/  SHF.R.U32.HI R5, RZ, 0x10, R53 ;  /* 0x00000010ff057819 */ /* 0x000fe40000011635 */
[----:B------:R-:W-:Y:S02]  /*9620*/  SHF.R.U64 R17, R32, 0x10, R33 ;  /* 0x0000001020117819 */ /* 0x000fe40000001221 */
[----:B------:R-:W-:Y:S01]  /*9630*/  SHF.R.U64 R19, R52, 0x10, R53 ;  /* 0x0000001034137819 */ /* 0x000fe20000001235 */
[----:B------:R-:W-:Y:S02]  /*9640*/  HADD2.F32 R21, -RZ, R5.H0_H0 ;  /* 0x20000005ff157230 */ /* 0x000fe40000004100 */
[----:B------:R-:W-:-:S02]  /*9650*/  HADD2.F32 R5, -RZ, R84.H0_H0 ;  /* 0x20000054ff057230 */ /* 0x000fc40000004100 */
        /* <DEDUP_REMOVED lines=18> */
[----:B------:R-:W-:Y:S01]  /*9780*/  HADD2.F32 R0, -RZ, R68.H1_H1 ;  /* 0x30000044ff007230 */ /* 0x000fe20000004100 */
        /* <DEDUP_REMOVED lines=16> */
.L_x_591:
[----:B------:R-:W-:Y:S05]  /*9890*/  BSYNC B0 ;  /* 0x0000000000007941 */ /* 0x000fea0003800000 */
.L_x_590:
        /* <DEDUP_REMOVED lines=46> */
.L_x_593:
[----:B------:R-:W-:Y:S05]  /*9b80*/  BSYNC B0 ;  /* 0x0000000000007941 */ /* 0x000fea0003800000 */
.L_x_592:
        /* <DEDUP_REMOVED lines=46> */
.L_x_595:
[----:B------:R-:W-:Y:S05]  /*9e70*/  BSYNC B0 ;  /* 0x0000000000007941 */ /* 0x000fea0003800000 */
.L_x_594:
        /* <DEDUP_REMOVED lines=46> */
.L_x_597:
[----:B------:R-:W-:Y:S05]  /*a160*/  BSYNC B0 ;  /* 0x0000000000007941 */ /* 0x000fea0003800000 */
.L_x_596:
        /* <DEDUP_REMOVED lines=46> */
.L_x_599:
[----:B------:R-:W-:Y:S05]  /*a450*/  BSYNC B0 ;  /* 0x0000000000007941 */ /* 0x000fea0003800000 */
.L_x_598:
        /* <DEDUP_REMOVED lines=44> */
[----:B------:R1:W-:Y:S01]  /*a720*/  STS.128 [R29+0xa000], R8 ;  /* 0x00a000081d007388 */ /* 0x0003e20000000c00 */
[----:B------:R-:W-:Y:S05]  /*a730*/  BRA `(.L_x_589) ;  /* 0x0000385000007947 */ /* 0x000fea0003800000 */
.L_x_572:
[----:B------:R-:W-:Y:S01]  /*a740*/  @P4 IMAD.HI.U32 R5, R0, c[0x0][0x2c8], RZ ;  /* 0x0000b20000054a27 */ /* 0x000fe200078e00ff */
[----:B------:R-:W-:Y:S01]  /*a750*/  BSSY B0, `(.L_x_600) ;  /* 0x0000047000007945 */ /* 0x000fe20003800000 */
[----:B------:R-:W-:Y:S01]  /*a760*/  CS2R R86, SRZ ;  /* 0x0000000000567805 */ /* 0x000fe2000001ff00 */
[----:B------:R-:W-:Y:S01]  /*a770*/  CS2R R54, SRZ ;  /* 0x0000000000367805 */ /* 0x000fe2000001ff00 */
[----:B------:R-:W-:Y:S01]  /*a780*/  IMAD.MOV.U32 R8, RZ, RZ, R12 ;  /* 0x000000ffff087224 */ /* 0x000fe200078e000c */
[----:B------:R-:W-:Y:S01]  /*a790*/  @P4 SHF.R.U32.HI R0, RZ, c[0x0][0x2cc], R5 ;  /* 0x0000b300ff004a19 */ /* 0x000fe20000011605 */
[----:B------:R-:W-:Y:S01]  /*a7a0*/  IMAD.MOV.U32 R6, RZ, RZ, R10 ;  /* 0x000000ffff067224 */ /* 0x000fe200078e000a */
        /* <DEDUP_REMOVED lines=19> */
[----:B------:R-:W-:Y:S01]  /*a8e0*/  CS2R R20, SRZ ;  /* 0x0000000000147805 */ /* 0x000fe2000001ff00 */
[----:B------:R-:W-:-:S02]  /*a8f0*/  IADD3 R5, R9, R5, RZ ;  /* 0x0000000509057210 */ /* 0x000fc40007ffe0ff */
[----:B------:R-:W-:Y:S02]  /*a900*/  IADD3 R0, R7, R0, RZ ;  /* 0x0000000007007210 */ /* 0x000fe40007ffe0ff */
[----:B------:R-:W-:Y:S02]  /*a910*/  LEA.HI.X R19, R8, c[0x0][0x274], R5, 0x1, P1 ;  /* 0x00009d0008137a11 */ /* 0x000fe400008f0c05 */
[----:B--23--:R-:W-:Y:S01]  /*a920*/  LEA.HI.X R18, R6, c[0x0][0x28c], R0, 0x1, P0 ;  /* 0x0000a30006127a11 */ /* 0x00cfe200000f0c00 */
[----:B------:R1:W2:Y:S01]  /*a930*/  SHFL.IDX PT, R8, R30, RZ, 0x1c1f ;  /* 0x001c1fff1e087589 */ /* 0x0002a200000e0000 */
[----:B------:R-:W-:-:S03]  /*a940*/  ISETP.GE.AND P0, PT, R28, R44, PT ;  /* 0x0000002c1c00720c */ /* 0x000fc60003f06270 */
[----:B------:R1:W3:Y:S04]  /*a950*/  SHFL.IDX PT, R6, R29, RZ, 0x1c1f ;  /* 0x001c1fff1d067589 */ /* 0x0002e800000e0000 */
[----:B------:R1:W4:Y:S04]  /*a960*/  SHFL.IDX PT, R7, R19, RZ, 0x1c1f ;  /* 0x001c1fff13077589 */ /* 0x00032800000e0000 */
[----:B------:R1:W1:Y:S02]  /*a970*/  SHFL.IDX PT, R9, R18, RZ, 0x1c1f ;  /* 0x001c1fff12097589 */ /* 0x00026400000e0000 */
[----:B------:R-:W-:Y:S05]  /*a980*/  @P0 BRA `(.L_x_601) ;  /* 0x0000023000000947 */ /* 0x000fea0003800000 */
[C---:B------:R-:W-:Y:S01]  /*a990*/  IADD3 R12, R68.reuse, 0x20, RZ ;  /* 0x00000020440c7810 */ /* 0x040fe20007ffe0ff */
[----:B------:R-:W-:Y:S01]  /*a9a0*/  CS2R R26, SRZ ;  /* 0x00000000001a7805 */ /* 0x000fe2000001ff00 */
[C---:B------:R-:W-:Y:S01]  /*a9b0*/  IADD3 R13, R68.reuse, 0x40, RZ ;  /* 0x00000040440d7810 */ /* 0x040fe20007ffe0ff */
[----:B------:R-:W-:Y:S01]  /*a9c0*/  CS2R R24, SRZ ;  /* 0x0000000000187805 */ /* 0x000fe2000001ff00 */
[----:B------:R-:W-:-:S02]  /*a9d0*/  ISETP.GE.AND P2, PT, R68, c[0x0][0x27c], PT ;  /* 0x00009f0044007a0c */ /* 0x000fc40003f46270 */
[----:B------:R-:W-:Y:S02]  /*a9e0*/  ISETP.GE.AND P1, PT, R12, c[0x0][0x27c], PT ;  /* 0x00009f000c007a0c */ /* 0x000fe40003f26270 */
[----:B------:R-:W-:-:S09]  /*a9f0*/  ISETP.GE.AND P0, PT, R13, c[0x0][0x27c], PT ;  /* 0x00009f000d007a0c */ /* 0x000fd20003f06270 */
[----:B---34-:R-:W-:Y:S02]  /*aa00*/  @!P2 IMAD.WIDE R10, R68, 0x2, R6 ;  /* 0x00000002440aa825 */ /* 0x018fe400078e0206 */
[----:B------:R-:W-:Y:S02]  /*aa10*/  @!P1 SHF.R.S32.HI R0, RZ, 0x1f, R12 ;  /* 0x0000001fff009819 */ /* 0x000fe4000001140c */
[----:B------:R-:W-:Y:S01]  /*aa20*/  @!P0 SHF.R.S32.HI R5, RZ, 0x1f, R13 ;  /* 0x0000001fff058819 */ /* 0x000fe2000001140d */
[----:B------:R3:W5:Y:S01]  /*aa30*/  @!P2 LD.E.128 R24, [R10.64] ;  /* 0x000000060a18a980 */ /* 0x000762000c101d00 */
[----:B------:R-:W-:Y:S01]  /*aa40*/  @!P1 LEA.HI R0, R0, R12, RZ, 0x3 ;  /* 0x0000000c00009211 */ /* 0x000fe200078f18ff */
        /* <DEDUP_REMOVED lines=10> */
[----:B---3--:R-:W-:-:S02]  /*aaf0*/  @!P0 LEA.HI R10, R5, R13, RZ, 0x3 ;  /* 0x0000000d050a8211 */ /* 0x008fc400078f18ff */
[----:B------:R-:W-:Y:S02]  /*ab00*/  @!P1 LOP3.LUT R5, R0, 0xfffffff8, RZ, 0xc0, !PT ;  /* 0xfffffff800059812 */ /* 0x000fe400078ec0ff */
[----:B------:R-:W-:-:S03]  /*ab10*/  @!P0 LOP3.LUT R0, R10, 0xfffffff8, RZ, 0xc0, !PT ;  /* 0xfffffff80a008812 */ /* 0x000fc600078ec0ff */
[----:B------:R-:W-:-:S04]  /*ab20*/  @!P1 IMAD.WIDE R16, R5, 0x2, R6 ;  /* 0x0000000205109825 */ /* 0x000fc800078e0206 */
[C---:B------:R-:W-:Y:S01]  /*ab30*/  @!P0 IMAD.WIDE R14, R0.reuse, 0x2, R6 ;  /* 0x00000002000e8825 */ /* 0x040fe200078e0206 */
[----:B------:R3:W5:Y:S03]  /*ab40*/  @!P1 LD.E.128 R36, [R16.64] ;  /* 0x0000000610249980 */ /* 0x000766000c101d00 */
[--C-:B-12---:R-:W-:Y:S01]  /*ab50*/  @!P1 IMAD.WIDE R12, R5, 0x2, R8.reuse ;  /* 0x00000002050c9825 */ /* 0x106fe200078e0208 */
[----:B------:R3:W5:Y:S03]  /*ab60*/  @!P0 LD.E.128 R52, [R14.64] ;  /* 0x000000060e348980 */ /* 0x000766000c101d00 */
[--C-:B------:R-:W-:Y:S01]  /*ab70*/  @!P0 IMAD.WIDE R10, R0, 0x2, R8.reuse ;  /* 0x00000002000a8825 */ /* 0x100fe200078e0208 */
[----:B------:R3:W5:Y:S03]  /*ab80*/  @!P1 LD.E.128 R40, [R12.64] ;  /* 0x000000060c289980 */ /* 0x000766000c101d00 */
[----:B------:R-:W-:Y:S01]  /*ab90*/  @!P2 IMAD.WIDE R6, R68, 0x2, R8 ;  /* 0x000000024406a825 */ /* 0x000fe200078e0208 */
[----:B------:R3:W5:Y:S04]  /*aba0*/  @!P0 LD.E.128 R56, [R10.64] ;  /* 0x000000060a388980 */ /* 0x000768000c101d00 */
[----:B------:R3:W5:Y:S02]  /*abb0*/  @!P2 LD.E.128 R20, [R6.64] ;  /* 0x000000060614a980 */ /* 0x000764000c101d00 */
.L_x_601:
[----:B------:R-:W-:Y:S05]  /*abc0*/  BSYNC B0 ;  /* 0x0000000000007941 */ /* 0x000fea0003800000 */
.L_x_600:
[----:B------:R-:W-:Y:S01]  /*abd0*/  IADD3 R5, R28, 0x40, RZ ;  /* 0x000000401c057810 */ /* 0x000fe20007ffe0ff */
[----:B-----5:R-:W-:Y:S01]  /*abe0*/  IMAD.MOV.U32 R0, RZ, RZ, R54 ;  /* 0x000000ffff007224 */ /* 0x020fe200078e0036 */
[----:B---3--:R-:W-:Y:S01]  /*abf0*/  MOV R11, R22 ;  /* 0x00000016000b7202 */ /* 0x008fe20000000f00 */
[----:B----4-:R-:W-:Y:S01]  /*ac00*/  IMAD.MOV.U32 R7, RZ, RZ, R55 ;  /* 0x000000ffff077224 */ /* 0x010fe200078e0037 */
[----:B------:R-:W-:Y:S01]  /*ac10*/  ISETP.GE.AND P0, PT, R5, R44, PT ;  /* 0x0000002c0500720c */ /* 0x000fe20003f06270 */
[----:B------:R-:W-:Y:S01]  /*ac20*/  IMAD.MOV.U32 R6, RZ, RZ, R52 ;  /* 0x000000ffff067224 */ /* 0x000fe200078e0034 */
[----:B------:R-:W-:Y:S01]  /*ac30*/  PRMT R97, R97, 0x5410, R0 ;  /* 0x0000541061617816 */ /* 0x000fe20000000000 */
[----:B------:R-:W-:Y:S01]  /*ac40*/  IMAD.MOV.U32 R5, RZ, RZ, R53 ;  /* 0x000000ffff057224 */ /* 0x000fe200078e0035 */
[----:B-1----:R-:W1:Y:S01]  /*ac50*/  SHFL.IDX PT, R9, R18, 0x1, 0x1c1f ;  /* 0x003c1f0012097f89 */ /* 0x002e6200000e0000 */
        /* <DEDUP_REMOVED lines=15> */
[----:B--2---:R2:W3:Y:S01]  /*ad50*/  SHFL.IDX PT, R8, R30, 0x1, 0x1c1f ;  /* 0x003c1f001e087f89 */ /* 0x0044e200000e0000 */
        /* <DEDUP_REMOVED lines=19> */
[----:B------:R-:W-:Y:S01]  /*ae90*/  PRMT R95, R6, 0x7610, R95 ;  /* 0x00007610065f7816 */ /* 0x000fe2000000005f */
[----:B------:R4:W1:Y:S01]  /*aea0*/  SHFL.IDX PT, R7, R19, 0x1, 0x1c1f ;  /* 0x003c1f0013077f89 */ /* 0x00086200000e0000 */
[----:B------:R-:W-:Y:S01]  /*aeb0*/  CS2R R84, SRZ ;  /* 0x0000000000547805 */ /* 0x000fe2000001ff00 */
[----:B--2---:R-:W-:Y:S01]  /*aec0*/  PRMT R30, R5, 0x5410, R11 ;  /* 0x00005410051e7816 */ /* 0x004fe2000000000b */
[----:B------:R-:W-:Y:S01]  /*aed0*/  CS2R R74, SRZ ;  /* 0x00000000004a7805 */ /* 0x000fe2000001ff00 */
[----:B------:R4:W2:Y:S01]  /*aee0*/  SHFL.IDX PT, R6, R29, 0x1, 0x1c1f ;  /* 0x003c1f001d067f89 */ /* 0x0008a200000e0000 */
[----:B------:R-:W-:Y:S01]  /*aef0*/  PRMT R28, R10, 0x5410, R0 ;  /* 0x000054100a1c7816 */ /* 0x000fe20000000000 */
        /* <DEDUP_REMOVED lines=10> */
[C---:B---3--:R-:W-:Y:S01]  /*afa0*/  IADD3 R12, R68.reuse, 0x20, RZ ;  /* 0x00000020440c7810 */ /* 0x048fe20007ffe0ff */
[----:B------:R-:W-:Y:S01]  /*afb0*/  CS2R R66, SRZ ;  /* 0x0000000000427805 */ /* 0x000fe2000001ff00 */
[C---:B------:R-:W-:Y:S01]  /*afc0*/  IADD3 R13, R68.reuse, 0x40, RZ ;  /* 0x00000040440d7810 */ /* 0x040fe20007ffe0ff */
[----:B------:R-:W-:Y:S01]  /*afd0*/  CS2R R64, SRZ ;  /* 0x0000000000407805 */ /* 0x000fe2000001ff00 */
[----:B------:R-:W-:-:S02]  /*afe0*/  ISETP.GE.AND P2, PT, R68, c[0x0][0x27c], PT ;  /* 0x00009f0044007a0c */ /* 0x000fc40003f46270 */
[----:B------:R-:W-:Y:S02]  /*aff0*/  ISETP.GE.AND P1, PT, R12, c[0x0][0x27c], PT ;  /* 0x00009f000c007a0c */ /* 0x000fe40003f26270 */
[----:B------:R-:W-:-:S09]  /*b000*/  ISETP.GE.AND P0, PT, R13, c[0x0][0x27c], PT ;  /* 0x00009f000d007a0c */ /* 0x000fd20003f06270 */
[----:B-12---:R-:W-:Y:S02]  /*b010*/  @!P2 IMAD.WIDE R10, R68, 0x2, R6 ;  /* 0x00000002440aa825 */ /* 0x006fe400078e0206 */
        /* <DEDUP_REMOVED lines=14> */
[----:B-1----:R-:W-:-:S02]  /*b100*/  @!P0 LEA.HI R10, R5, R13, RZ, 0x3 ;  /* 0x0000000d050a8211 */ /* 0x002fc400078f18ff */
[----:B------:R-:W-:Y:S02]  /*b110*/  @!P1 LOP3.LUT R5, R0, 0xfffffff8, RZ, 0xc0, !PT ;  /* 0xfffffff800059812 */ /* 0x000fe400078ec0ff */
[----:B------:R-:W-:-:S03]  /*b120*/  @!P0 LOP3.LUT R0, R10, 0xfffffff8, RZ, 0xc0, !PT ;  /* 0xfffffff80a008812 */ /* 0x000fc600078ec0ff */
[----:B------:R-:W-:-:S04]  /*b130*/  @!P1 IMAD.WIDE R16, R5, 0x2, R6 ;  /* 0x0000000205109825 */ /* 0x000fc800078e0206 */
[C---:B------:R-:W-:Y:S01]  /*b140*/  @!P0 IMAD.WIDE R14, R0.reuse, 0x2, R6 ;  /* 0x00000002000e8825 */ /* 0x040fe200078e0206 */
[----:B------:R1:W5:Y:S03]  /*b150*/  @!P1 LD.E.128 R72, [R16.64] ;  /* 0x0000000610489980 */ /* 0x000366000c101d00 */
[--C-:B------:R-:W-:Y:S01]  /*b160*/  @!P1 IMAD.WIDE R12, R5, 0x2, R8.reuse ;  /* 0x00000002050c9825 */ /* 0x100fe200078e0208 */
[----:B------:R1:W5:Y:S03]  /*b170*/  @!P0 LD.E.128 R84, [R14.64] ;  /* 0x000000060e548980 */ /* 0x000366000c101d00 */
[--C-:B------:R-:W-:Y:S01]  /*b180*/  @!P0 IMAD.WIDE R10, R0, 0x2, R8.reuse ;  /* 0x00000002000a8825 */ /* 0x100fe200078e0208 */
[----:B------:R1:W5:Y:S03]  /*b190*/  @!P1 LD.E.128 R76, [R12.64] ;  /* 0x000000060c4c9980 */ /* 0x000366000c101d00 */
[----:B------:R-:W-:Y:S01]  /*b1a0*/  @!P2 IMAD.WIDE R6, R68, 0x2, R8 ;  /* 0x000000024406a825 */ /* 0x000fe200078e0208 */
[----:B------:R1:W5:Y:S04]  /*b1b0*/  @!P0 LD.E.128 R80, [R10.64] ;  /* 0x000000060a508980 */ /* 0x000368000c101d00 */
[----:B------:R1:W5:Y:S02]  /*b1c0*/  @!P2 LD.E.128 R60, [R6.64] ;  /* 0x00000006063ca980 */ /* 0x000364000c101d00 */
.L_x_603:
[----:B---3--:R-:W-:Y:S05]  /*b1d0*/  BSYNC B0 ;  /* 0x0000000000007941 */ /* 0x008fea0003800000 */
.L_x_602:
[----:B-1---5:R-:W-:Y:S01]  /*b1e0*/  IMAD.MOV.U32 R7, RZ, RZ, R87 ;  /* 0x000000ffff077224 */ /* 0x022fe200078e0057 */
[----:B------:R-:W-:-:S04]  /*b1f0*/  DEPBAR.LE SB0, 0x1 ;  /* 0x000080400000791a */ /* 0x000fc80000000000 */
[----:B--2---:R-:W-:Y:S01]  /*b200*/  IMAD.MOV.U32 R6, RZ, RZ, R84 ;  /* 0x000000ffff067224 */ /* 0x004fe200078e0054 */
[----:B------:R-:W-:Y:S01]  /*b210*/  PRMT R106, R106, 0x5410, R7 ;  /* 0x000054106a6a7816 */ /* 0x000fe20000000007 */
[----:B------:R-:W-:Y:S01]  /*b220*/  IMAD.MOV.U32 R7, RZ, RZ, R75 ;  /* 0x000000ffff077224 */ /* 0x000fe200078e004b */
[----:B------:R-:W-:Y:S01]  /*b230*/  BSSY B1, `(.L_x_604) ;  /* 0x000017d000017945 */ /* 0x000fe20003800000 */
[----:B------:R-:W-:Y:S01]  /*b240*/  IMAD.MOV.U32 R0, RZ, RZ, R86 ;  /* 0x000000ffff007224 */ /* 0x000fe200078e0056 */
[----:B------:R-:W-:Y:S01]  /*b250*/  PRMT R108, R108, 0x5410, R6 ;  /* 0x000054106c6c7816 */ /* 0x000fe20000000006 */
[----:B------:R-:W-:Y:S02]  /*b260*/  IMAD.MOV.U32 R6, RZ, RZ, R72 ;  /* 0x000000ffff067224 */ /* 0x000fe400078e0048 */
        /* <DEDUP_REMOVED lines=15> */
[----:B------:R-:W-:-:S02]  /*b360*/  PRMT R105, R105, 0x5410, R7 ;  /* 0x0000541069697816 */ /* 0x000fc40000000007 */
[----:B------:R-:W-:Y:S02]  /*b370*/  IADD3 R7, -R244, R44, RZ ;  /* 0x0000002cf4077210 */ /* 0x000fe40007ffe1ff */
[----:B------:R-:W-:Y:S02]  /*b380*/  MOV R0, R82 ;  /* 0x0000005200007202 */ /* 0x000fe40000000f00 */
[----:B------:R-:W-:Y:S01]  /*b390*/  IMNMX R71, R7, 0x80, PT ;  /* 0x0000008007477817 */ /* 0x000fe20003800200 */
[----:B------:R-:W-:Y:S01]  /*b3a0*/  IMAD.MOV.U32 R7, RZ, RZ, R62 ;  /* 0x000000ffff077224 */ /* 0x000fe200078e003e */
[----:B------:R-:W-:Y:S01]  /*b3b0*/  PRMT R100, R5, 0x5410, R6 ;  /* 0x0000541005647816 */ /* 0x000fe20000000006 */
[----:B------:R-:W-:Y:S01]  /*b3c0*/  IMAD.MOV.U32 R6, RZ, RZ, R80 ;  /* 0x000000ffff067224 */ /* 0x000fe200078e0050 */
[----:B------:R-:W-:Y:S01]  /*b3d0*/  PRMT R108, R0, 0x7610, R108 ;  /* 0x00007610006c7816 */ /* 0x000fe2000000006c */
[----:B------:R-:W-:Y:S01]  /*b3e0*/  IMAD.MOV.U32 R5, RZ, RZ, R81 ;  /* 0x000000ffff057224 */ /* 0x000fe200078e0051 */
[----:B------:R-:W-:Y:S01]  /*b3f0*/  BAR.SYNC.DEFER_BLOCKING 0x0 ;  /* 0x0000000000007b1d */ /* 0x000fe20000010000 */
[----:B------:R-:W-:Y:S01]  /*b400*/  IMAD.MOV.U32 R0, RZ, RZ, R78 ;  /* 0x000000ffff007224 */ /* 0x000fe200078e004e */
[----:B------:R-:W-:-:S02]  /*b410*/  ISETP.GE.AND P0, PT, R69, R71, PT ;  /* 0x000000474500720c */ /* 0x000fc40003f06270 */
        /* <DEDUP_REMOVED lines=13> */
[----:B------:R-:W-:Y:S02]  /*b4f0*/  PRMT R97, R6, 0x7610, R97 ;  /* 0x0000761006617816 */ /* 0x000fe40000000061 */
[----:B------:R-:W-:Y:S01]  /*b500*/  PRMT R98, R0, 0x5410, R5 ;  /* 0x0000541000627816 */ /* 0x000fe20000000005 */
[----:B------:R-:W-:Y:S05]  /*b510*/  @P0 BRA `(.L_x_605) ;  /* 0x000014e000000947 */ /* 0x000fea0003800000 */
[----:B------:R-:W-:Y:S01]  /*b520*/  ISETP.GE.AND P0, PT, R68, c[0x0][0x27c], PT ;  /* 0x00009f0044007a0c */ /* 0x000fe20003f06270 */
[----:B------:R-:W-:-:S12]  /*b530*/  BSSY B0, `(.L_x_606) ;  /* 0x0000068000007945 */ /* 0x000fd80003800000 */
[----:B------:R-:W-:Y:S05]  /*b540*/  @P0 BRA `(.L_x_607) ;  /* 0x0000066000000947 */ /* 0x000fea0003800000 */
[----:B------:R-:W-:Y:S02]  /*b550*/  MOV R7, c[0x0][0x27c] ;  /* 0x00009f0000077a02 */ /* 0x000fe40000000f00 */
[----:B------:R-:W-:Y:S02]  /*b560*/  SHF.L.U32 R0, R69, 0x6, RZ ;  /* 0x0000000645007819 */ /* 0x000fe400000006ff */
[----:B------:R-:W-:Y:S02]  /*b570*/  LEA.HI R7, R7, R48, RZ, 0x1d ;  /* 0x0000003007077211 */ /* 0x000fe400078fe8ff */
[----:B------:R-:W-:Y:S02]  /*b580*/  LOP3.LUT R0, R0, 0x1c0, RZ, 0xc0, !PT ;  /* 0x000001c000007812 */ /* 0x000fe400078ec0ff */
[----:B------:R-:W-:Y:S02]  /*b590*/  SHF.R.S32.HI R9, RZ, 0x1f, R7 ;  /* 0x0000001fff097819 */ /* 0x000fe40000011407 */
[----:B------:R-:W-:-:S02]  /*b5a0*/  SHF.L.U32 R5, R7, 0x3, RZ ;  /* 0x0000000307057819 */ /* 0x000fc400000006ff */
[----:B------:R-:W-:Y:S02]  /*b5b0*/  LEA.HI R7, R9, R7, RZ, 0x3 ;  /* 0x0000000709077211 */ /* 0x000fe400078f18ff */
[C---:B------:R-:W-:Y:S02]  /*b5c0*/  LOP3.LUT R6, R0.reuse, 0x38, R68, 0xf8, !PT ;  /* 0x0000003800067812 */ /* 0x040fe400078ef844 */
[----:B------:R-:W-:Y:S02]  /*b5d0*/  SHF.R.U32.HI R8, RZ, 0x3, R0 ;  /* 0x00000003ff087819 */ /* 0x000fe40000011600 */
[----:B------:R-:W-:Y:S02]  /*b5e0*/  LOP3.LUT R5, R0, 0x38, R5, 0xf8, !PT ;  /* 0x0000003800057812 */ /* 0x000fe400078ef805 */
[----:B------:R-:W-:Y:S02]  /*b5f0*/  SHF.L.U32 R0, R7, 0xa, RZ ;  /* 0x0000000a07007819 */ /* 0x000fe400000006ff */
[----:B------:R-:W-:-:S02]  /*b600*/  SHF.L.U32 R12, R115, 0x9, RZ ;  /* 0x00000009730c7819 */ /* 0x000fc400000006ff */
[----:B------:R-:W-:Y:S02]  /*b610*/  LOP3.LUT R5, R5, R8, RZ, 0x3c, !PT ;  /* 0x0000000805057212 */ /* 0x000fe400078e3cff */
[----:B------:R-:W-:Y:S02]  /*b620*/  LOP3.LUT R0, R0, 0x7fffe000, RZ, 0xc0, !PT ;  /* 0x7fffe00000007812 */ /* 0x000fe400078ec0ff */
[----:B------:R-:W-:Y:S02]  /*b630*/  LOP3.LUT R6, R12, R6, R8, 0xf6, !PT ;  /* 0x000000060c067212 */ /* 0x000fe400078ef608 */
[----:B------:R-:W-:Y:S02]  /*b640*/  IADD3 R0, R5, R0, R12 ;  /* 0x0000000005007210 */ /* 0x000fe40007ffe00c */
[----:B------:R-:W-:Y:S02]  /*b650*/  SHF.L.U32 R44, R6, 0x1, RZ ;  /* 0x00000001062c7819 */ /* 0x000fe400000006ff */
[----:B------:R-:W-:Y:S01]  /*b660*/  SHF.L.U32 R34, R0, 0x1, RZ ;  /* 0x0000000100227819 */ /* 0x000fe200000006ff */
[----:B------:R-:W-:Y:S01]  /*b670*/  HADD2.F32 R0, -RZ, R28.H0_H0 ;  /* 0x2000001cff007230 */ /* 0x000fe20000004100 */
[----:B------:R-:W-:Y:S01]  /*b680*/  SHF.R.U32.HI R5, RZ, 0x10, R23 ;  /* 0x00000010ff057819 */ /* 0x000fe20000011617 */
[----:B------:R-:W1:Y:S01]  /*b690*/  LDS.128 R8, [R44+0xc100] ;  /* 0x00c100002c087984 */ /* 0x000e620000000c00 */
[----:B------:R-:W-:-:S02]  /*b6a0*/  SHF.R.U64 R49, R26, 0x10, R27 ;  /* 0x000000101a317819 */ /* 0x000fc4000000121b */
[----:B------:R-:W-:Y:S01]  /*b6b0*/  SHF.R.U32.HI R17, RZ, 0x10, R27 ;  /* 0x00000010ff117819 */ /* 0x000fe2000001161b */
[----:B------:R-:W2:Y:S01]  /*b6c0*/  LDS.128 R12, [R34+0xc100] ;  /* 0x00c10000220c7984 */ /* 0x000ea20000000c00 */
[----:B------:R-:W-:Y:S01]  /*b6d0*/  SHF.R.U64 R46, R22, 0x10, R23 ;  /* 0x00000010162e7819 */ /* 0x000fe20000001217 */
[----:B------:R-:W-:Y:S01]  /*b6e0*/  HADD2.F32 R27, -RZ, R5.H0_H0 ;  /* 0x20000005ff1b7230 */ /* 0x000fe20000004100 */
[--C-:B------:R-:W-:Y:S01]  /*b6f0*/  SHF.R.U64 R47, R24, 0x10, R25.reuse ;  /* 0x00000010182f7819 */ /* 0x100fe20000001219 */
[----:B------:R-:W-:Y:S01]  /*b700*/  HADD2.F32 R5, -RZ, R28.H1_H1 ;  /* 0x3000001cff057230 */ /* 0x000fe20000004100 */
[----:B------:R-:W-:Y:S01]  /*b710*/  SHF.R.U32.HI R26, RZ, 0x10, R25 ;  /* 0x00000010ff1a7819 */ /* 0x000fe20000011619 */
[----:B------:R-:W-:Y:S01]  /*b720*/  HADD2.F32 R51, -RZ, R17.H0_H0 ;  /* 0x20000011ff337230 */ /* 0x000fe20000004100 */
[--C-:B----4-:R-:W-:Y:S01]  /*b730*/  SHF.R.U64 R29, R20, 0x10, R21.reuse ;  /* 0x00000010141d7819 */ /* 0x110fe20000001215 */
[----:B------:R-:W-:Y:S01]  /*b740*/  HADD2.F32 R47, -RZ, R47.H0_H0 ;  /* 0x2000002fff2f7230 */ /* 0x000fe20000004100 */
[----:B------:R-:W-:-:S05]  /*b750*/  SHF.R.U32.HI R16, RZ, 0x10, R21 ;  /* 0x00000010ff107819 */ /* 0x000fca0000011615 */
[----:B------:R-:W-:Y:S02]  /*b760*/  HADD2.F32 R16, -RZ, R16.H0_H0 ;  /* 0x20000010ff107230 */ /* 0x000fe40000004100 */
[--C-:B-1----:R-:W-:Y:S02]  /*b770*/  HADD2.F32 R19, -RZ, R11.reuse.H0_H0 ;  /* 0x2000000bff137230 */ /* 0x102fe40000004100 */
[----:B------:R-:W-:Y:S02]  /*b780*/  HADD2.F32 R18, -RZ, R11.H1_H1 ;  /* 0x3000000bff127230 */ /* 0x000fe40000004100 */
[----:B--2---:R-:W-:Y:S02]  /*b790*/  HADD2.F32 R7, -RZ, R15.H0_H0 ;  /* 0x2000000fff077230 */ /* 0x004fe40000004100 */
[--C-:B------:R-:W-:Y:S02]  /*b7a0*/  HADD2.F32 R23, -RZ, R8.reuse.H0_H0 ;  /* 0x20000008ff177230 */ /* 0x100fe40000004100 */
[----:B------:R-:W-:Y:S01]  /*b7b0*/  HADD2.F32 R25, -RZ, R8.H1_H1 ;  /* 0x30000008ff197230 */ /* 0x000fe20000004100 */
[----:B------:R-:W-:Y:S01]  /*b7c0*/  FMUL.FTZ R32, R7, R0 ;  /* 0x0000000007207220 */ /* 0x000fe20000410000 */
[----:B------:R-:W-:-:S02]  /*b7d0*/  HADD2.F32 R22, -RZ, R10.H0_H0 ;  /* 0x2000000aff167230 */ /* 0x000fc40000004100 */
[----:B------:R-:W-:Y:S02]  /*b7e0*/  HADD2.F32 R24, -RZ, R10.H1_H1 ;  /* 0x3000000aff187230 */ /* 0x000fe40000004100 */
[--C-:B------:R-:W-:Y:S02]  /*b7f0*/  HADD2.F32 R8, -RZ, R13.reuse.H0_H0 ;  /* 0x2000000dff087230 */ /* 0x100fe40000004100 */
[----:B------:R-:W-:Y:S02]  /*b800*/  HADD2.F32 R10, -RZ, R13.H1_H1 ;  /* 0x3000000dff0a7230 */ /* 0x000fe40000004100 */
[--C-:B------:R-:W-:Y:S02]  /*b810*/  HADD2.F32 R21, -RZ, R9.reuse.H0_H0 ;  /* 0x20000009ff157230 */ /* 0x100fe40000004100 */
[----:B------:R-:W-:Y:S01]  /*b820*/  HADD2.F32 R20, -RZ, R9.H1_H1 ;  /* 0x30000009ff147230 */ /* 0x000fe20000004100 */
[----:B------:R-:W-:Y:S01]  /*b830*/  FMUL.FTZ R9, R19, R0 ;  /* 0x0000000013097220 */ /* 0x000fe20000410000 */
[----:B------:R-:W-:Y:S01]  /*b840*/  HADD2.F32 R13, -RZ, R31.H0_H0 ;  /* 0x2000001fff0d7230 */ /* 0x000fe20000004100 */
[----:B------:R-:W-:Y:S01]  /*b850*/  FMUL.FTZ R0, R18, R27 ;  /* 0x0000001b12007220 */ /* 0x000fe20000410000 */
[----:B------:R-:W-:-:S02]  /*b860*/  HADD2.F32 R6, -RZ, R15.H1_H1 ;  /* 0x3000000fff067230 */ /* 0x000fc40000004100 */
[--C-:B------:R-:W-:Y:S01]  /*b870*/  HADD2.F32 R11, -RZ, R12.reuse.H0_H0 ;  /* 0x2000000cff0b7230 */ /* 0x100fe20000004100 */
[----:B------:R-:W-:Y:S01]  /*b880*/  FFMA.FTZ R45, R7, R13, R9 ;  /* 0x0000000d072d7223 */ /* 0x000fe20000010009 */
[----:B------:R-:W-:Y:S01]  /*b890*/  HADD2.F32 R9, -RZ, R31.H1_H1 ;  /* 0x3000001fff097230 */ /* 0x000fe20000004100 */
[----:B------:R-:W-:Y:S01]  /*b8a0*/  FMUL.FTZ R7, R21, R5 ;  /* 0x0000000515077220 */ /* 0x000fe20000410000 */
[----:B------:R-:W-:Y:S01]  /*b8b0*/  HADD2.F32 R15, -RZ, R12.H1_H1 ;  /* 0x3000000cff0f7230 */ /* 0x000fe20000004100 */
[C---:B------:R-:W-:Y:S01]  /*b8c0*/  FFMA.FTZ R35, R6.reuse, R51, R0 ;  /* 0x0000003306237223 */ /* 0x040fe20000010000 */
[----:B------:R-:W-:Y:S01]  /*b8d0*/  HADD2.F32 R0, -RZ, R30.H0_H0 ;  /* 0x2000001eff007230 */ /* 0x000fe20000004100 */
[----:B------:R-:W-:Y:S01]  /*b8e0*/  FMUL.FTZ R31, R6, R27 ;  /* 0x0000001b061f7220 */ /* 0x000fe20000410000 */
[----:B------:R-:W-:Y:S01]  /*b8f0*/  HADD2.F32 R12, -RZ, R14.H0_H0 ;  /* 0x2000000eff0c7230 */ /* 0x000fe20000004100 */
[C---:B------:R-:W-:Y:S01]  /*b900*/  FMUL.FTZ R27, R8.reuse, R5 ;  /* 0x00000005081b7220 */ /* 0x040fe20000410000 */
[----:B------:R-:W-:Y:S01]  /*b910*/  HADD2.F32 R5, -RZ, R30.H1_H1 ;  /* 0x3000001eff057230 */ /* 0x000fe20000004100 */
[----:B------:R-:W-:Y:S01]  /*b920*/  FFMA.FTZ R33, R8, R9, R7 ;  /* 0x0000000908217223 */ /* 0x000fe20000010007 */
[----:B------:R-:W-:Y:S01]  /*b930*/  HADD2.F32 R8, -RZ, R50.H0_H0 ;  /* 0x20000032ff087230 */ /* 0x000fe20000004100 */
[----:B------:R-:W-:Y:S01]  /*b940*/  FMUL.FTZ R7, R23, R0 ;  /* 0x0000000017077220 */ /* 0x000fe20000410000 */
[----:B------:R-:W-:Y:S01]  /*b950*/  HADD2.F32 R50, -RZ, R26.H0_H0 ;  /* 0x2000001aff327230 */ /* 0x000fe20000004100 */
[----:B------:R-:W-:Y:S01]  /*b960*/  FMUL.FTZ R6, R20, R16 ;  /* 0x0000001014067220 */ /* 0x000fe20000410000 */
[----:B------:R-:W-:Y:S01]  /*b970*/  HADD2.F32 R14, -RZ, R14.H1_H1 ;  /* 0x3000000eff0e7230 */ /* 0x000fe20000004100 */
[----:B------:R-:W-:Y:S01]  /*b980*/  FFMA.FTZ R28, R11, R8, R7 ;  /* 0x000000080b1c7223 */ /* 0x000fe20000010007 */
[----:B------:R-:W-:Y:S01]  /*b990*/  HADD2.F32 R7, -RZ, R29.H0_H0 ;  /* 0x2000001dff077230 */ /* 0x000fe20000004100 */
[----:B------:R-:W-:-:S02]  /*b9a0*/  FMUL.FTZ R26, R10, R16 ;  /* 0x000000100a1a7220 */ /* 0x000fc40000410000 */
[----:B------:R-:W-:Y:S01]  /*b9b0*/  FMUL.FTZ R16, R11, R0 ;  /* 0x000000000b107220 */ /* 0x000fe20000410000 */
[----:B------:R-:W-:Y:S01]  /*b9c0*/  HADD2.F32 R0, -RZ, R70.H0_H0 ;  /* 0x20000046ff007230 */ /* 0x000fe20000004100 */
[----:B------:R-:W-:Y:S01]  /*b9d0*/  FFMA.FTZ R30, R10, R50, R6 ;  /* 0x000000320a1e7223 */ /* 0x000fe20000010006 */
[----:B------:R-:W-:Y:S01]  /*b9e0*/  HADD2.F32 R10, -RZ, R46.H0_H0 ;  /* 0x2000002eff0a7230 */ /* 0x000fe20000004100 */
[-C--:B------:R-:W-:Y:S01]  /*b9f0*/  FMUL.FTZ R6, R22, R5.reuse ;  /* 0x0000000516067220 */ /* 0x080fe20000410000 */
[----:B------:R-:W-:Y:S01]  /*ba00*/  HADD2.F32 R46, -RZ, R49.H0_H0 ;  /* 0x20000031ff2e7230 */ /* 0x000fe20000004100 */
[C---:B------:R-:W-:Y:S02]  /*ba10*/  FMUL.FTZ R11, R12.reuse, R5 ;  /* 0x000000050c0b7220 */ /* 0x040fe40000410000 */
[----:B------:R-:W-:Y:S02]  /*ba20*/  FMUL.FTZ R5, R25, R7 ;  /* 0x0000000719057220 */ /* 0x000fe40000410000 */
[----:B------:R-:W-:-:S02]  /*ba30*/  FFMA.FTZ R29, R12, R0, R6 ;  /* 0x000000000c1d7223 */ /* 0x000fc40000010006 */
[-C--:B------:R-:W-:Y:S02]  /*ba40*/  FMUL.FTZ R6, R24, R10.reuse ;  /* 0x0000000a18067220 */ /* 0x080fe40000410000 */
[C---:B------:R-:W-:Y:S02]  /*ba50*/  FMUL.FTZ R7, R15.reuse, R7 ;  /* 0x000000070f077220 */ /* 0x040fe40000410000 */
[----:B------:R-:W-:Y:S02]  /*ba60*/  FFMA.FTZ R15, R15, R47, R5 ;  /* 0x0000002f0f0f7223 */ /* 0x000fe40000010005 */
[C---:B------:R-:W-:Y:S02]  /*ba70*/  FMUL.FTZ R5, R14.reuse, R10 ;  /* 0x0000000a0e057220 */ /* 0x040fe40000410000 */
[----:B------:R-:W-:Y:S02]  /*ba80*/  FFMA.FTZ R17, R14, R46, R6 ;  /* 0x0000002e0e117223 */ /* 0x000fe40000010006 */
[----:B------:R-:W-:-:S02]  /*ba90*/  FFMA.FTZ R10, R19, R13, -R32 ;  /* 0x0000000d130a7223 */ /* 0x000fc40000010820 */
[----:B------:R-:W-:Y:S01]  /*baa0*/  FFMA.FTZ R12, R21, R9, -R27 ;  /* 0x00000009150c7223 */ /* 0x000fe2000001081b */
[----:B------:R-:W-:Y:S01]  /*bab0*/  F2FP.PACK_AB R9, R30, R33 ;  /* 0x000000211e09723e */ /* 0x000fe200000000ff */
[----:B------:R-:W-:Y:S02]  /*bac0*/  FFMA.FTZ R13, R20, R50, -R26 ;  /* 0x00000032140d7223 */ /* 0x000fe4000001081a */
        /* <DEDUP_REMOVED lines=14> */
.L_x_607:
[----:B------:R-:W-:Y:S05]  /*bbb0*/  BSYNC B0 ;  /* 0x0000000000007941 */ /* 0x000fea0003800000 */
.L_x_606:
[----:B------:R-:W-:Y:S01]  /*bbc0*/  IADD3 R0, R68, 0x20, RZ ;  /* 0x0000002044007810 */ /* 0x000fe20007ffe0ff */
[----:B------:R-:W-:Y:S03]  /*bbd0*/  BSSY B0, `(.L_x_608) ;  /* 0x0000071000007945 */ /* 0x000fe60003800000 */
[----:B------:R-:W-:-:S13]  /*bbe0*/  ISETP.GE.AND P0, PT, R0, c[0x0][0x27c], PT ;  /* 0x00009f0000007a0c */ /* 0x000fda0003f06270 */
[----:B------:R-:W-:Y:S05]  /*bbf0*/  @P0 BRA `(.L_x_609) ;  /* 0x000006e000000947 */ /* 0x000fea0003800000 */
[----:B------:R-:W-:Y:S02]  /*bc00*/  SHF.R.S32.HI R7, RZ, 0x1f, R0 ;  /* 0x0000001fff077819 */ /* 0x000fe40000011400 */
[----:B-1----:R-:W-:Y:S02]  /*bc10*/  SHF.L.U32 R8, R69, 0x6, RZ ;  /* 0x0000000645087819 */ /* 0x002fe400000006ff */
[CC--:B------:R-:W-:Y:S02]  /*bc20*/  LEA.HI R6, R7.reuse, R0.reuse, RZ, 0x3 ;  /* 0x0000000007067211 */ /* 0x0c0fe400078f18ff */
[----:B------:R-:W-:Y:S02]  /*bc30*/  LEA.HI R7, R7, R0, RZ, 0x6 ;  /* 0x0000000007077211 */ /* 0x000fe400078f30ff */
[----:B------:R-:W-:Y:S02]  /*bc40*/  MOV R9, c[0x0][0x27c] ;  /* 0x00009f0000097a02 */ /* 0x000fe40000000f00 */
[----:B------:R-:W-:Y:S01]  /*bc50*/  SHF.R.S32.HI R5, RZ, 0x3, R6 ;  /* 0x00000003ff057819 */ /* 0x000fe20000011406 */
[----:B------:R-:W-:Y:S01]  /*bc60*/  IMAD.SHL.U32 R7, R7, 0x80, RZ ;  /* 0x0000008007077824 */ /* 0x000fe200078e00ff */
[----:B------:R-:W-:-:S02]  /*bc70*/  LOP3.LUT R0, R8, 0x1c0, RZ, 0xc0, !PT ;  /* 0x000001c008007812 */ /* 0x000fc400078ec0ff */
[----:B------:R-:W-:Y:S02]  /*bc80*/  LEA.HI R5, R9, R5, RZ, 0x1d ;  /* 0x0000000509057211 */ /* 0x000fe400078fe8ff */
[----:B------:R-:W-:Y:S02]  /*bc90*/  LOP3.LUT R8, R0, 0x38, R6, 0xf8, !PT ;  /* 0x0000003800087812 */ /* 0x000fe400078ef806 */
[----:B------:R-:W-:Y:S02]  /*bca0*/  SHF.R.S32.HI R6, RZ, 0x1f, R5 ;  /* 0x0000001fff067819 */ /* 0x000fe40000011405 */
[----:B------:R-:W-:Y:S02]  /*bcb0*/  SHF.R.U32.HI R10, RZ, 0x3, R0 ;  /* 0x00000003ff0a7819 */ /* 0x000fe40000011600 */
[----:B------:R-:W-:Y:S02]  /*bcc0*/  LOP3.LUT R7, R7, 0x7fffe000, RZ, 0xc0, !PT ;  /* 0x7fffe00007077812 */ /* 0x000fe400078ec0ff */
[----:B------:R-:W-:-:S02]  /*bcd0*/  LEA.HI R6, R6, R5, RZ, 0x3 ;  /* 0x0000000506067211 */ /* 0x000fc400078f18ff */
[-C--:B------:R-:W-:Y:S02]  /*bce0*/  LOP3.LUT R9, R8, R10.reuse, RZ, 0x3c, !PT ;  /* 0x0000000a08097212 */ /* 0x080fe400078e3cff */
[----:B------:R-:W-:Y:S01]  /*bcf0*/  LEA R8, R115, R7, 0x9 ;  /* 0x0000000773087211 */ /* 0x000fe200078e48ff */
[----:B------:R-:W-:Y:S01]  /*bd00*/  IMAD.SHL.U32 R7, R5, 0x8, RZ ;  /* 0x0000000805077824 */ /* 0x000fe200078e00ff */
[----:B------:R-:W-:Y:S02]  /*bd10*/  SHF.L.U32 R5, R6, 0xa, RZ ;  /* 0x0000000a06057819 */ /* 0x000fe400000006ff */
[----:B------:R-:W-:Y:S01]  /*bd20*/  SHF.R.U32.HI R16, RZ, 0x10, R37 ;  /* 0x00000010ff107819 */ /* 0x000fe20000011625 */
[----:B------:R-:W-:Y:S01]  /*bd30*/  IMAD.IADD R8, R8, 0x1, R9 ;  /* 0x0000000108087824 */ /* 0x000fe200078e0209 */
[----:B------:R-:W-:Y:S02]  /*bd40*/  LOP3.LUT R6, R0, 0x38, R7, 0xf8, !PT ;  /* 0x0000003800067812 */ /* 0x000fe400078ef807 */
[----:B------:R-:W-:Y:S01]  /*bd50*/  LOP3.LUT R0, R5, 0x7fffe000, RZ, 0xc0, !PT ;  /* 0x7fffe00005007812 */ /* 0x000fe200078ec0ff */
[----:B------:R-:W-:Y:S01]  /*bd60*/  HADD2.F32 R5, -RZ, R70.H1_H1 ;  /* 0x30000046ff057230 */ /* 0x000fe20000004100 */
[----:B------:R-:W-:-:S02]  /*bd70*/  LOP3.LUT R6, R6, R10, RZ, 0x3c, !PT ;  /* 0x0000000a06067212 */ /* 0x000fc400078e3cff */
[----:B------:R-:W-:Y:S01]  /*bd80*/  SHF.L.U32 R44, R8, 0x1, RZ ;  /* 0x00000001082c7819 */ /* 0x000fe200000006ff */
[----:B------:R-:W-:Y:S01]  /*bd90*/  IMAD R0, R115, 0x200, R0 ;  /* 0x0000020073007824 */ /* 0x000fe200078e0200 */
[----:B------:R-:W-:Y:S02]  /*bda0*/  SHF.R.U64 R45, R36, 0x10, R37 ;  /* 0x00000010242d7819 */ /* 0x000fe40000001225 */
[----:B------:R-:W-:Y:S01]  /*bdb0*/  SHF.R.U64 R36, R40, 0x10, R41 ;  /* 0x0000001028247819 */ /* 0x000fe20000001229 */
[----:B------:R-:W1:Y:S01]  /*bdc0*/  LDS.128 R8, [R44+0xc100] ;  /* 0x00c100002c087984 */ /* 0x000e620000000c00 */
[----:B------:R-:W-:Y:S01]  /*bdd0*/  IADD3 R0, R0, R6, RZ ;  /* 0x0000000600007210 */ /* 0x000fe20007ffe0ff */
[----:B------:R-:W-:Y:S01]  /*bde0*/  HADD2.F32 R40, -RZ, R16.H0_H0 ;  /* 0x20000010ff287230 */ /* 0x000fe20000004100 */
[----:B------:R-:W-:Y:S02]  /*bdf0*/  SHF.R.U32.HI R17, RZ, 0x10, R43 ;  /* 0x00000010ff117819 */ /* 0x000fe4000001162b */
[----:B------:R-:W-:Y:S01]  /*be00*/  SHF.R.U32.HI R18, RZ, 0x10, R39 ;  /* 0x00000010ff127819 */ /* 0x000fe20000011627 */
[----:B------:R-:W-:Y:S01]  /*be10*/  IMAD.SHL.U32 R35, R0, 0x2, RZ ;  /* 0x0000000200237824 */ /* 0x000fe200078e00ff */
[----:B------:R-:W-:Y:S01]  /*be20*/  SHF.R.U32.HI R0, RZ, 0x10, R41 ;  /* 0x00000010ff007819 */ /* 0x000fe20000011629 */
[----:B------:R-:W-:Y:S01]  /*be30*/  HADD2.F32 R17, -RZ, R17.H0_H0 ;  /* 0x20000011ff117230 */ /* 0x000fe20000004100 */
[----:B------:R-:W-:Y:S01]  /*be40*/  SHF.R.U64 R38, R38, 0x10, R39 ;  /* 0x0000001026267819 */ /* 0x000fe20000001227 */
[----:B------:R-:W-:Y:S01]  /*be50*/  HADD2.F32 R39, -RZ, R18.H0_H0 ;  /* 0x20000012ff277230 */ /* 0x000fe20000004100 */
[----:B------:R-:W2:Y:S01]  /*be60*/  LDS.128 R12, [R35+0xc100] ;  /* 0x00c10000230c7984 */ /* 0x000ea20000000c00 */
[----:B------:R-:W-:Y:S01]  /*be70*/  HADD2.F32 R27, -RZ, R0.H0_H0 ;  /* 0x20000000ff1b7230 */ /* 0x000fe20000004100 */
[----:B------:R-:W-:Y:S01]  /*be80*/  SHF.R.U64 R30, R42, 0x10, R43 ;  /* 0x000000102a1e7819 */ /* 0x000fe2000000122b */
[----:B------:R-:W-:-:S02]  /*be90*/  HADD2.F32 R0, -RZ, R88.H0_H0 ;  /* 0x20000058ff007230 */ /* 0x000fc40000004100 */
[----:B------:R-:W-:Y:S02]  /*bea0*/  HADD2.F32 R38, -RZ, R38.H0_H0 ;  /* 0x20000026ff267230 */ /* 0x000fe40000004100 */
[--C-:B-1----:R-:W-:Y:S02]  /*beb0*/  HADD2.F32 R20, -RZ, R9.reuse.H0_H0 ;  /* 0x20000009ff147230 */ /* 0x102fe40000004100 */
[--C-:B------:R-:W-:Y:S02]  /*bec0*/  HADD2.F32 R24, -RZ, R8.reuse.H0_H0 ;  /* 0x20000008ff187230 */ /* 0x100fe40000004100 */
[----:B------:R-:W-:Y:S02]  /*bed0*/  HADD2.F32 R26, -RZ, R8.H1_H1 ;  /* 0x30000008ff1a7230 */ /* 0x000fe40000004100 */
[----:B----4-:R-:W-:Y:S01]  /*bee0*/  HADD2.F32 R19, -RZ, R9.H1_H1 ;  /* 0x30000009ff137230 */ /* 0x010fe20000004100 */
[----:B------:R-:W-:Y:S01]  /*bef0*/  FMUL.FTZ R9, R20, R5 ;  /* 0x0000000514097220 */ /* 0x000fe20000410000 */
[----:B------:R-:W-:-:S02]  /*bf00*/  HADD2.F32 R22, -RZ, R11.H0_H0 ;  /* 0x2000000bff167230 */ /* 0x000fc40000004100 */
[----:B------:R-:W-:Y:S02]  /*bf10*/  HADD2.F32 R21, -RZ, R11.H1_H1 ;  /* 0x3000000bff157230 */ /* 0x000fe40000004100 */
[--C-:B--2---:R-:W-:Y:S02]  /*bf20*/  HADD2.F32 R8, -RZ, R13.reuse.H0_H0 ;  /* 0x2000000dff087230 */ /* 0x104fe40000004100 */
[----:B------:R-:W-:Y:S02]  /*bf30*/  HADD2.F32 R7, -RZ, R13.H1_H1 ;  /* 0x3000000dff077230 */ /* 0x000fe40000004100 */
[----:B------:R-:W-:Y:S01]  /*bf40*/  HADD2.F32 R13, -RZ, R89.H0_H0 ;  /* 0x20000059ff0d7230 */ /* 0x000fe20000004100 */
[C---:B------:R-:W-:Y:S01]  /*bf50*/  FMUL.FTZ R33, R8.reuse, R5 ;  /* 0x0000000508217220 */ /* 0x040fe20000410000 */
[--C-:B------:R-:W-:Y:S01]  /*bf60*/  HADD2.F32 R6, -RZ, R15.reuse.H0_H0 ;  /* 0x2000000fff067230 */ /* 0x100fe20000004100 */
[----:B------:R-:W-:Y:S01]  /*bf70*/  FMUL.FTZ R31, R7, R27 ;  /* 0x0000001b071f7220 */ /* 0x000fe20000410000 */
[----:B------:R-:W-:Y:S01]  /*bf80*/  HADD2.F32 R11, -RZ, R12.H0_H0 ;  /* 0x2000000cff0b7230 */ /* 0x000fe20000004100 */
[----:B------:R-:W-:Y:S01]  /*bf90*/  FFMA.FTZ R37, R8, R13, R9 ;  /* 0x0000000d08257223 */ /* 0x000fe20000010009 */
[----:B------:R-:W-:Y:S01]  /*bfa0*/  HADD2.F32 R9, -RZ, R90.H0_H0 ;  /* 0x2000005aff097230 */ /* 0x000fe20000004100 */
[----:B------:R-:W-:Y:S01]  /*bfb0*/  FMUL.FTZ R8, R19, R27 ;  /* 0x0000001b13087220 */ /* 0x000fe20000410000 */
[--C-:B------:R-:W-:Y:S01]  /*bfc0*/  HADD2.F32 R23, -RZ, R10.reuse.H0_H0 ;  /* 0x2000000aff177230 */ /* 0x100fe20000004100 */
[-C--:B------:R-:W-:Y:S01]  /*bfd0*/  FMUL.FTZ R5, R22, R0.reuse ;  /* 0x0000000016057220 */ /* 0x080fe20000410000 */
[----:B------:R-:W-:Y:S01]  /*bfe0*/  HADD2.F32 R25, -RZ, R10.H1_H1 ;  /* 0x3000000aff197230 */ /* 0x000fe20000004100 */
[C---:B------:R-:W-:Y:S01]  /*bff0*/  FMUL.FTZ R27, R6.reuse, R0 ;  /* 0x00000000061b7220 */ /* 0x040fe20000410000 */
[----:B------:R-:W-:Y:S01]  /*c000*/  HADD2.F32 R0, -RZ, R88.H1_H1 ;  /* 0x30000058ff007230 */ /* 0x000fe20000004100 */
[----:B------:R-:W-:Y:S01]  /*c010*/  FFMA.FTZ R34, R7, R40, R8 ;  /* 0x0000002807227223 */ /* 0x000fe20000010008 */
[----:B------:R-:W-:Y:S01]  /*c020*/  HADD2.F32 R8, -RZ, R90.H1_H1 ;  /* 0x3000005aff087230 */ /* 0x000fe20000004100 */
[----:B------:R-:W-:Y:S01]  /*c030*/  FFMA.FTZ R32, R6, R9, R5 ;  /* 0x0000000906207223 */ /* 0x000fe20000010005 */
[----:B------:R-:W-:Y:S01]  /*c040*/  HADD2.F32 R10, -RZ, R15.H1_H1 ;  /* 0x3000000fff0a7230 */ /* 0x000fe20000004100 */
[----:B------:R-:W-:Y:S01]  /*c050*/  FMUL.FTZ R7, R24, R0 ;  /* 0x0000000018077220 */ /* 0x000fe20000410000 */
[----:B------:R-:W-:Y:S01]  /*c060*/  HADD2.F32 R15, -RZ, R12.H1_H1 ;  /* 0x3000000cff0f7230 */ /* 0x000fe20000004100 */
[-C--:B------:R-:W-:Y:S01]  /*c070*/  FMUL.FTZ R6, R21, R17.reuse ;  /* 0x0000001115067220 */ /* 0x080fe20000410000 */
[----:B------:R-:W-:Y:S01]  /*c080*/  HADD2.F32 R5, -RZ, R89.H1_H1 ;  /* 0x30000059ff057230 */ /* 0x000fe20000004100 */
[C---:B------:R-:W-:Y:S01]  /*c090*/  FFMA.FTZ R28, R11.reuse, R8, R7 ;  /* 0x000000080b1c7223 */ /* 0x040fe20000010007 */
[----:B------:R-:W-:Y:S01]  /*c0a0*/  HADD2.F32 R12, -RZ, R14.H0_H0 ;  /* 0x2000000eff0c7230 */ /* 0x000fe20000004100 */
[----:B------:R-:W-:Y:S01]  /*c0b0*/  FMUL.FTZ R16, R11, R0 ;  /* 0x000000000b107220 */ /* 0x000fe20000410000 */
[----:B------:R-:W-:Y:S01]  /*c0c0*/  HADD2.F32 R7, -RZ, R36.H0_H0 ;  /* 0x20000024ff077230 */ /* 0x000fe20000004100 */
[C---:B------:R-:W-:Y:S01]  /*c0d0*/  FMUL.FTZ R17, R10.reuse, R17 ;  /* 0x000000110a117220 */ /* 0x040fe20000410000 */
[----:B------:R-:W-:Y:S01]  /*c0e0*/  HADD2.F32 R0, -RZ, R91.H0_H0 ;  /* 0x2000005bff007230 */ /* 0x000fe20000004100 */
[----:B------:R-:W-:Y:S01]  /*c0f0*/  FFMA.FTZ R29, R10, R39, R6 ;  /* 0x000000270a1d7223 */ /* 0x000fe20000010006 */
[----:B------:R-:W-:Y:S01]  /*c100*/  HADD2.F32 R10, -RZ, R30.H0_H0 ;  /* 0x2000001eff0a7230 */ /* 0x000fe20000004100 */
[-C--:B------:R-:W-:Y:S01]  /*c110*/  FMUL.FTZ R6, R23, R5.reuse ;  /* 0x0000000517067220 */ /* 0x080fe20000410000 */
[----:B------:R-:W-:Y:S01]  /*c120*/  HADD2.F32 R36, -RZ, R45.H0_H0 ;  /* 0x2000002dff247230 */ /* 0x000fe20000004100 */
[----:B------:R-:W-:Y:S01]  /*c130*/  FMUL.FTZ R11, R12, R5 ;  /* 0x000000050c0b7220 */ /* 0x000fe20000410000 */
[----:B------:R-:W-:Y:S01]  /*c140*/  HADD2.F32 R14, -RZ, R14.H1_H1 ;  /* 0x3000000eff0e7230 */ /* 0x000fe20000004100 */
[----:B------:R-:W-:-:S02]  /*c150*/  FMUL.FTZ R5, R26, R7 ;  /* 0x000000071a057220 */ /* 0x000fc40000410000 */
[----:B------:R-:W-:Y:S02]  /*c160*/  FFMA.FTZ R30, R12, R0, R6 ;  /* 0x000000000c1e7223 */ /* 0x000fe40000010006 */
[----:B------:R-:W-:Y:S02]  /*c170*/  FMUL.FTZ R6, R25, R10 ;  /* 0x0000000a19067220 */ /* 0x000fe40000410000 */
[C---:B------:R-:W-:Y:S02]  /*c180*/  FMUL.FTZ R7, R15.reuse, R7 ;  /* 0x000000070f077220 */ /* 0x040fe40000410000 */
[----:B------:R-:W-:Y:S02]  /*c190*/  FFMA.FTZ R15, R15, R36, R5 ;  /* 0x000000240f0f7223 */ /* 0x000fe40000010005 */
[C---:B------:R-:W-:Y:S02]  /*c1a0*/  FMUL.FTZ R5, R14.reuse, R10 ;  /* 0x0000000a0e057220 */ /* 0x040fe40000410000 */
[----:B------:R-:W-:-:S02]  /*c1b0*/  FFMA.FTZ R18, R14, R38, R6 ;  /* 0x000000260e127223 */ /* 0x000fc40000010006 */
        /* <DEDUP_REMOVED lines=18> */
.L_x_609:
[----:B------:R-:W-:Y:S05]  /*c2e0*/  BSYNC B0 ;  /* 0x0000000000007941 */ /* 0x000fea0003800000 */
.L_x_608:
[----:B------:R-:W-:-:S04]  /*c2f0*/  IADD3 R0, R68, 0x40, RZ ;  /* 0x0000004044007810 */ /* 0x000fc80007ffe0ff */
        /* <DEDUP_REMOVED lines=25> */
[----:B------:R-:W-:Y:S01]  /*c490*/  LOP3.LUT R6, R6, R10, RZ, 0x3c, !PT ;  /* 0x0000000a06067212 */ /* 0x000fe200078e3cff */
[----:B------:R-:W-:Y:S01]  /*c4a0*/  HADD2.F32 R42, -RZ, R16.H0_H0 ;  /* 0x20000010ff2a7230 */ /* 0x000fe20000004100 */
[----:B------:R-:W-:Y:S01]  /*c4b0*/  SHF.L.U32 R36, R8, 0x1, RZ ;  /* 0x0000000108247819 */ /* 0x000fe200000006ff */
[----:B------:R-:W-:Y:S01]  /*c4c0*/  IMAD R0, R115, 0x200, R0 ;  /* 0x0000020073007824 */ /* 0x000fe200078e0200 */
[----:B------:R-:W-:-:S02]  /*c4d0*/  SHF.R.U32.HI R17, RZ, 0x10, R59 ;  /* 0x00000010ff117819 */ /* 0x000fc4000001163b */
[----:B------:R-:W-:Y:S01]  /*c4e0*/  SHF.R.U32.HI R18, RZ, 0x10, R55 ;  /* 0x00000010ff127819 */ /* 0x000fe20000011637 */
[----:B------:R-:W1:Y:S01]  /*c4f0*/  LDS.128 R8, [R36+0xc100] ;  /* 0x00c1000024087984 */ /* 0x000e620000000c00 */
[----:B------:R-:W-:Y:S01]  /*c500*/  IADD3 R0, R0, R6, RZ ;  /* 0x0000000600007210 */ /* 0x000fe20007ffe0ff */
[----:B------:R-:W-:Y:S01]  /*c510*/  HADD2.F32 R17, -RZ, R17.H0_H0 ;  /* 0x20000011ff117230 */ /* 0x000fe20000004100 */
[----:B------:R-:W-:Y:S01]  /*c520*/  SHF.R.U64 R30, R56, 0x10, R57 ;  /* 0x00000010381e7819 */ /* 0x000fe20000001239 */
[----:B------:R-:W-:Y:S01]  /*c530*/  HADD2.F32 R41, -RZ, R18.H0_H0 ;  /* 0x20000012ff297230 */ /* 0x000fe20000004100 */
[----:B------:R-:W-:Y:S01]  /*c540*/  SHF.R.U64 R35, R58, 0x10, R59 ;  /* 0x000000103a237819 */ /* 0x000fe2000000123b */
[----:B------:R-:W-:Y:S01]  /*c550*/  IMAD.SHL.U32 R33, R0, 0x2, RZ ;  /* 0x0000000200217824 */ /* 0x000fe200078e00ff */
[----:B------:R-:W-:Y:S02]  /*c560*/  SHF.R.U32.HI R0, RZ, 0x10, R57 ;  /* 0x00000010ff007819 */ /* 0x000fe40000011639 */
[----:B------:R-:W-:-:S02]  /*c570*/  SHF.R.U64 R38, R52, 0x10, R53 ;  /* 0x0000001034267819 */ /* 0x000fc40000001235 */
[----:B------:R-:W2:Y:S01]  /*c580*/  LDS.128 R12, [R33+0xc100] ;  /* 0x00c10000210c7984 */ /* 0x000ea20000000c00 */
[----:B------:R-:W-:Y:S01]  /*c590*/  HADD2.F32 R27, -RZ, R0.H0_H0 ;  /* 0x20000000ff1b7230 */ /* 0x000fe20000004100 */
[----:B------:R-:W-:Y:S01]  /*c5a0*/  SHF.R.U64 R39, R54, 0x10, R55 ;  /* 0x0000001036277819 */ /* 0x000fe20000001237 */
[----:B------:R-:W-:Y:S02]  /*c5b0*/  HADD2.F32 R0, -RZ, R94.H0_H0 ;  /* 0x2000005eff007230 */ /* 0x000fe40000004100 */
[----:B------:R-:W-:Y:S02]  /*c5c0*/  HADD2.F32 R38, -RZ, R38.H0_H0 ;  /* 0x20000026ff267230 */ /* 0x000fe40000004100 */
[----:B-1----:R-:W-:Y:S02]  /*c5d0*/  HADD2.F32 R20, -RZ, R9.H0_H0 ;  /* 0x20000009ff147230 */ /* 0x002fe40000004100 */
[--C-:B------:R-:W-:Y:S02]  /*c5e0*/  HADD2.F32 R24, -RZ, R8.reuse.H0_H0 ;  /* 0x20000008ff187230 */ /* 0x100fe40000004100 */
[----:B------:R-:W-:-:S02]  /*c5f0*/  HADD2.F32 R26, -RZ, R8.H1_H1 ;  /* 0x30000008ff1a7230 */ /* 0x000fc40000004100 */
[----:B----4-:R-:W-:Y:S01]  /*c600*/  HADD2.F32 R19, -RZ, R9.H1_H1 ;  /* 0x30000009ff137230 */ /* 0x010fe20000004100 */
[-C--:B------:R-:W-:Y:S01]  /*c610*/  FMUL.FTZ R9, R20, R5.reuse ;  /* 0x0000000514097220 */ /* 0x080fe20000410000 */
[--C-:B------:R-:W-:Y:S02]  /*c620*/  HADD2.F32 R22, -RZ, R11.reuse.H0_H0 ;  /* 0x2000000bff167230 */ /* 0x100fe40000004100 */
[----:B------:R-:W-:Y:S02]  /*c630*/  HADD2.F32 R21, -RZ, R11.H1_H1 ;  /* 0x3000000bff157230 */ /* 0x000fe40000004100 */
[--C-:B--2---:R-:W-:Y:S02]  /*c640*/  HADD2.F32 R8, -RZ, R13.reuse.H0_H0 ;  /* 0x2000000dff087230 */ /* 0x104fe40000004100 */
[----:B------:R-:W-:Y:S02]  /*c650*/  HADD2.F32 R7, -RZ, R13.H1_H1 ;  /* 0x3000000dff077230 */ /* 0x000fe40000004100 */
[----:B------:R-:W-:Y:S01]  /*c660*/  HADD2.F32 R13, -RZ, R94.H1_H1 ;  /* 0x3000005eff0d7230 */ /* 0x000fe20000004100 */
[C---:B------:R-:W-:Y:S01]  /*c670*/  FMUL.FTZ R34, R8.reuse, R5 ;  /* 0x0000000508227220 */ /* 0x040fe20000410000 */
[----:B------:R-:W-:Y:S01]  /*c680*/  HADD2.F32 R6, -RZ, R15.H0_H0 ;  /* 0x2000000fff067230 */ /* 0x000fe20000004100 */
        /* <DEDUP_REMOVED lines=9> */
[----:B------:R-:W-:Y:S01]  /*c720*/  HADD2.F32 R0, -RZ, R95.H0_H0 ;  /* 0x2000005fff007230 */ /* 0x000fe20000004100 */
        /* <DEDUP_REMOVED lines=16> */
[-C--:B------:R-:W-:Y:S01]  /*c830*/  FMUL.FTZ R6, R23, R5.reuse ;  /* 0x0000000517067220 */ /* 0x080fe20000410000 */
[----:B------:R-:W-:Y:S01]  /*c840*/  HADD2.F32 R14, -RZ, R14.H1_H1 ;  /* 0x3000000eff0e7230 */ /* 0x000fe20000004100 */
[----:B------:R-:W-:Y:S01]  /*c850*/  FMUL.FTZ R11, R12, R5 ;  /* 0x000000050c0b7220 */ /* 0x000fe20000410000 */
[----:B------:R-:W-:Y:S01]  /*c860*/  HADD2.F32 R35, -RZ, R39.H0_H0 ;  /* 0x20000027ff237230 */ /* 0x000fe20000004100 */
        /* <DEDUP_REMOVED lines=25> */
.L_x_605:
[----:B------:R-:W-:Y:S05]  /*ca00*/  BSYNC B1 ;  /* 0x0000000000017941 */ /* 0x000fea0003800000 */
.L_x_604:
[----:B------:R-:W-:-:S04]  /*ca10*/  IADD3 R18, R69, 0x40, RZ ;  /* 0x0000004045127810 */ /* 0x000fc80007ffe0ff */
[----:B------:R-:W-:-:S13]  /*ca20*/  ISETP.GE.AND P0, PT, R18, R71, PT ;  /* 0x000000471200720c */ /* 0x000fda0003f06270 */
[----:B------:R-:W-:Y:S05]  /*ca30*/  @P0 BRA `(.L_x_589) ;  /* 0x0000155000000947 */ /* 0x000fea0003800000 */
[----:B------:R-:W-:Y:S01]  /*ca40*/  ISETP.GE.AND P0, PT, R68, c[0x0][0x27c], PT ;  /* 0x00009f0044007a0c */ /* 0x000fe20003f06270 */
[----:B------:R-:W-:-:S12]  /*ca50*/  BSSY B0, `(.L_x_610) ;  /* 0x000006b000007945 */ /* 0x000fd80003800000 */
[----:B------:R-:W-:Y:S05]  /*ca60*/  @P0 BRA `(.L_x_611) ;  /* 0x0000069000000947 */ /* 0x000fea0003800000 */
[----:B------:R-:W-:Y:S02]  /*ca70*/  MOV R7, c[0x0][0x27c] ;  /* 0x00009f0000077a02 */ /* 0x000fe40000000f00 */
[----:B------:R-:W-:Y:S02]  /*ca80*/  SHF.R.S32.HI R0, RZ, 0x1f, R18 ;  /* 0x0000001fff007819 */ /* 0x000fe40000011412 */
[----:B------:R-:W-:Y:S02]  /*ca90*/  LEA.HI R7, R7, R48, RZ, 0x1d ;  /* 0x0000003007077211 */ /* 0x000fe400078fe8ff */
[----:B------:R-:W-:Y:S02]  /*caa0*/  SHF.L.U32 R6, R18, 0x6, RZ ;  /* 0x0000000612067819 */ /* 0x000fe400000006ff */
[----:B------:R-:W-:Y:S02]  /*cab0*/  LEA.HI R5, R0, R18, RZ, 0x3 ;  /* 0x0000001200057211 */ /* 0x000fe400078f18ff */
[----:B-1----:R-:W-:-:S02]  /*cac0*/  SHF.R.S32.HI R10, RZ, 0x1f, R7 ;  /* 0x0000001fff0a7819 */ /* 0x002fc40000011407 */
[----:B------:R-:W-:Y:S01]  /*cad0*/  LOP3.LUT R0, R6, 0x1c0, RZ, 0xc0, !PT ;  /* 0x000001c006007812 */ /* 0x000fe200078ec0ff */
[----:B------:R-:W-:Y:S01]  /*cae0*/  IMAD.SHL.U32 R6, R5, 0x40, RZ ;  /* 0x0000004005067824 */ /* 0x000fe200078e00ff */
[----:B------:R-:W-:Y:S02]  /*caf0*/  SHF.L.U32 R8, R7, 0x3, RZ ;  /* 0x0000000307087819 */ /* 0x000fe400000006ff */
[----:B------:R-:W-:Y:S02]  /*cb00*/  LEA.HI R7, R10, R7, RZ, 0x3 ;  /* 0x000000070a077211 */ /* 0x000fe400078f18ff */
[C---:B------:R-:W-:Y:S02]  /*cb10*/  LOP3.LUT R9, R0.reuse, 0x38, R68, 0xf8, !PT ;  /* 0x0000003800097812 */ /* 0x040fe400078ef844 */
[----:B------:R-:W-:Y:S02]  /*cb20*/  SHF.R.U32.HI R5, RZ, 0x3, R0 ;  /* 0x00000003ff057819 */ /* 0x000fe40000011600 */
[----:B------:R-:W-:Y:S01]  /*cb30*/  LOP3.LUT R8, R0, 0x38, R8, 0xf8, !PT ;  /* 0x0000003800087812 */ /* 0x000fe200078ef808 */
[----:B------:R-:W-:Y:S01]  /*cb40*/  IMAD.SHL.U32 R0, R7, 0x400, RZ ;  /* 0x0000040007007824 */ /* 0x000fe200078e00ff */
[----:B------:R-:W-:-:S02]  /*cb50*/  LOP3.LUT R6, R6, 0xfffffe00, RZ, 0xc0, !PT ;  /* 0xfffffe0006067812 */ /* 0x000fc400078ec0ff */
[----:B------:R-:W-:Y:S02]  /*cb60*/  SHF.R.U32.HI R16, RZ, 0x10, R67 ;  /* 0x00000010ff107819 */ /* 0x000fe40000011643 */
[----:B------:R-:W-:Y:S02]  /*cb70*/  LOP3.LUT R9, R6, R9, R5, 0xf6, !PT ;  /* 0x0000000906097212 */ /* 0x000fe400078ef605 */
[----:B------:R-:W-:Y:S01]  /*cb80*/  LOP3.LUT R5, R8, R5, RZ, 0x3c, !PT ;  /* 0x0000000508057212 */ /* 0x000fe200078e3cff */
[----:B------:R-:W-:Y:S01]  /*cb90*/  HADD2.F32 R43, -RZ, R16.H0_H0 ;  /* 0x20000010ff2b7230 */ /* 0x000fe20000004100 */
[----:B------:R-:W-:Y:S02]  /*cba0*/  LOP3.LUT R0, R0, 0x7fffe000, RZ, 0xc0, !PT ;  /* 0x7fffe00000007812 */ /* 0x000fe400078ec0ff */
[----:B------:R-:W-:Y:S02]  /*cbb0*/  SHF.L.U32 R36, R9, 0x1, RZ ;  /* 0x0000000109247819 */ /* 0x000fe400000006ff */
[----:B------:R-:W-:-:S02]  /*cbc0*/  IADD3 R0, R5, R0, R6 ;  /* 0x0000000005007210 */ /* 0x000fc40007ffe006 */
[----:B------:R-:W-:Y:S01]  /*cbd0*/  SHF.R.U32.HI R5, RZ, 0x10, R63 ;  /* 0x00000010ff057819 */ /* 0x000fe2000001163f */
[----:B------:R-:W1:Y:S01]  /*cbe0*/  LDS.128 R8, [R36+0xc100] ;  /* 0x00c1000024087984 */ /* 0x000e620000000c00 */
[----:B------:R-:W-:Y:S01]  /*cbf0*/  SHF.L.U32 R33, R0, 0x1, RZ ;  /* 0x0000000100217819 */ /* 0x000fe200000006ff */
[----:B------:R-:W-:Y:S01]  /*cc00*/  HADD2.F32 R0, -RZ, R97.H0_H0 ;  /* 0x20000061ff007230 */ /* 0x000fe20000004100 */
[----:B------:R-:W-:Y:S01]  /*cc10*/  SHF.R.U32.HI R17, RZ, 0x10, R61 ;  /* 0x00000010ff117819 */ /* 0x000fe2000001163d */
[----:B------:R-:W-:Y:S01]  /*cc20*/  HADD2.F32 R28, -RZ, R5.H0_H0 ;  /* 0x20000005ff1c7230 */ /* 0x000fe20000004100 */
[----:B----4-:R-:W-:Y:S01]  /*cc30*/  SHF.R.U32.HI R19, RZ, 0x10, R65 ;  /* 0x00000010ff137819 */ /* 0x010fe20000011641 */
[----:B------:R-:W2:Y:S01]  /*cc40*/  LDS.128 R12, [R33+0xc100] ;  /* 0x00c10000210c7984 */ /* 0x000ea20000000c00 */
[----:B------:R-:W-:Y:S01]  /*cc50*/  HADD2.F32 R5, -RZ, R98.H0_H0 ;  /* 0x20000062ff057230 */ /* 0x000fe20000004100 */
[----:B------:R-:W-:Y:S01]  /*cc60*/  SHF.R.U64 R30, R60, 0x10, R61 ;  /* 0x000000103c1e7819 */ /* 0x000fe2000000123d */
[----:B------:R-:W-:Y:S01]  /*cc70*/  HADD2.F32 R17, -RZ, R17.H0_H0 ;  /* 0x20000011ff117230 */ /* 0x000fe20000004100 */
[----:B------:R-:W-:Y:S01]  /*cc80*/  SHF.R.U64 R37, R62, 0x10, R63 ;  /* 0x000000103e257819 */ /* 0x000fe2000000123f */
[----:B------:R-:W-:Y:S01]  /*cc90*/  HADD2.F32 R42, -RZ, R19.H0_H0 ;  /* 0x20000013ff2a7230 */ /* 0x000fe20000004100 */
[----:B------:R-:W-:-:S02]  /*cca0*/  SHF.R.U64 R39, R64, 0x10, R65 ;  /* 0x0000001040277819 */ /* 0x000fc40000001241 */
[----:B------:R-:W-:-:S03]  /*ccb0*/  SHF.R.U64 R40, R66, 0x10, R67 ;  /* 0x0000001042287819 */ /* 0x000fc60000001243 */
[----:B------:R-:W-:Y:S02]  /*ccc0*/  HADD2.F32 R39, -RZ, R39.H0_H0 ;  /* 0x20000027ff277230 */ /* 0x000fe40000004100 */
[--C-:B-1----:R-:W-:Y:S02]  /*ccd0*/  HADD2.F32 R21, -RZ, R11.reuse.H0_H0 ;  /* 0x2000000bff157230 */ /* 0x102fe40000004100 */
[----:B------:R-:W-:Y:S02]  /*cce0*/  HADD2.F32 R20, -RZ, R11.H1_H1 ;  /* 0x3000000bff147230 */ /* 0x000fe40000004100 */
[--C-:B------:R-:W-:Y:S02]  /*ccf0*/  HADD2.F32 R25, -RZ, R8.reuse.H0_H0 ;  /* 0x20000008ff197230 */ /* 0x100fe40000004100 */
[----:B--2---:R-:W-:Y:S02]  /*cd00*/  HADD2.F32 R7, -RZ, R15.H0_H0 ;  /* 0x2000000fff077230 */ /* 0x004fe40000004100 */
[----:B------:R-:W-:-:S02]  /*cd10*/  HADD2.F32 R27, -RZ, R8.H1_H1 ;  /* 0x30000008ff1b7230 */ /* 0x000fc40000004100 */
[--C-:B------:R-:W-:Y:S01]  /*cd20*/  HADD2.F32 R24, -RZ, R10.reuse.H0_H0 ;  /* 0x2000000aff187230 */ /* 0x100fe20000004100 */
[-C--:B------:R-:W-:Y:S01]  /*cd30*/  FMUL.FTZ R35, R7, R0.reuse ;  /* 0x0000000007237220 */ /* 0x080fe20000410000 */
[----:B------:R-:W-:Y:S02]  /*cd40*/  HADD2.F32 R26, -RZ, R10.H1_H1 ;  /* 0x3000000aff1a7230 */ /* 0x000fe40000004100 */
[--C-:B------:R-:W-:Y:S02]  /*cd50*/  HADD2.F32 R8, -RZ, R13.reuse.H0_H0 ;  /* 0x2000000dff087230 */ /* 0x100fe40000004100 */
[----:B------:R-:W-:Y:S02]  /*cd60*/  HADD2.F32 R10, -RZ, R13.H1_H1 ;  /* 0x3000000dff0a7230 */ /* 0x000fe40000004100 */
[--C-:B------:R-:W-:Y:S02]  /*cd70*/  HADD2.F32 R23, -RZ, R9.reuse.H0_H0 ;  /* 0x20000009ff177230 */ /* 0x100fe40000004100 */
[----:B------:R-:W-:Y:S01]  /*cd80*/  HADD2.F32 R22, -RZ, R9.H1_H1 ;  /* 0x30000009ff167230 */ /* 0x000fe20000004100 */
[----:B------:R-:W-:Y:S01]  /*cd90*/  FMUL.FTZ R9, R21, R0 ;  /* 0x0000000015097220 */ /* 0x000fe20000410000 */
[----:B------:R-:W-:Y:S01]  /*cda0*/  HADD2.F32 R13, -RZ, R99.H0_H0 ;  /* 0x20000063ff0d7230 */ /* 0x000fe20000004100 */
[-C--:B------:R-:W-:Y:S01]  /*cdb0*/  FMUL.FTZ R0, R20, R28.reuse ;  /* 0x0000001c14007220 */ /* 0x080fe20000410000 */
[----:B------:R-:W-:Y:S01]  /*cdc0*/  HADD2.F32 R6, -RZ, R15.H1_H1 ;  /* 0x3000000fff067230 */ /* 0x000fe20000004100 */
[----:B------:R-:W-:Y:S01]  /*cdd0*/  FMUL.FTZ R19, R10, R17 ;  /* 0x000000110a137220 */ /* 0x000fe20000410000 */
[----:B------:R-:W-:Y:S01]  /*cde0*/  HADD2.F32 R11, -RZ, R12.H0_H0 ;  /* 0x2000000cff0b7230 */ /* 0x000fe20000004100 */
[----:B------:R-:W-:Y:S01]  /*cdf0*/  FFMA.FTZ R41, R7, R13, R9 ;  /* 0x0000000d07297223 */ /* 0x000fe20000010009 */
[----:B------:R-:W-:Y:S01]  /*ce00*/  HADD2.F32 R9, -RZ, R100.H0_H0 ;  /* 0x20000064ff097230 */ /* 0x000fe20000004100 */
[----:B------:R-:W-:Y:S01]  /*ce10*/  FMUL.FTZ R7, R23, R5 ;  /* 0x0000000517077220 */ /* 0x000fe20000410000 */
[----:B------:R-:W-:Y:S01]  /*ce20*/  HADD2.F32 R15, -RZ, R12.H1_H1 ;  /* 0x3000000cff0f7230 */ /* 0x000fe20000004100 */
[C---:B------:R-:W-:Y:S01]  /*ce30*/  FFMA.FTZ R38, R6.reuse, R43, R0 ;  /* 0x0000002b06267223 */ /* 0x040fe20000010000 */
[----:B------:R-:W-:Y:S01]  /*ce40*/  HADD2.F32 R0, -RZ, R98.H1_H1 ;  /* 0x30000062ff007230 */ /* 0x000fe20000004100 */
[----:B------:R-:W-:Y:S01]  /*ce50*/  FMUL.FTZ R32, R6, R28 ;  /* 0x0000001c06207220 */ /* 0x000fe20000410000 */
[----:B------:R-:W-:Y:S01]  /*ce60*/  HADD2.F32 R12, -RZ, R14.H0_H0 ;  /* 0x2000000eff0c7230 */ /* 0x000fe20000004100 */
[C---:B------:R-:W-:Y:S01]  /*ce70*/  FMUL.FTZ R28, R8.reuse, R5 ;  /* 0x00000005081c7220 */ /* 0x040fe20000410000 */
[----:B------:R-:W-:Y:S01]  /*ce80*/  HADD2.F32 R5, -RZ, R99.H1_H1 ;  /* 0x30000063ff057230 */ /* 0x000fe20000004100 */
[----:B------:R-:W-:Y:S01]  /*ce90*/  FFMA.FTZ R34, R8, R9, R7 ;  /* 0x0000000908227223 */ /* 0x000fe20000010007 */
[----:B------:R-:W-:Y:S01]  /*cea0*/  HADD2.F32 R8, -RZ, R100.H1_H1 ;  /* 0x30000064ff087230 */ /* 0x000fe20000004100 */
[----:B------:R-:W-:Y:S01]  /*ceb0*/  FMUL.FTZ R7, R25, R0 ;  /* 0x0000000019077220 */ /* 0x000fe20000410000 */
[----:B------:R-:W-:Y:S01]  /*cec0*/  HADD2.F32 R14, -RZ, R14.H1_H1 ;  /* 0x3000000eff0e7230 */ /* 0x000fe20000004100 */
[----:B------:R-:W-:-:S02]  /*ced0*/  FMUL.FTZ R6, R22, R17 ;  /* 0x0000001116067220 */ /* 0x000fc40000410000 */
[C---:B------:R-:W-:Y:S01]  /*cee0*/  FFMA.FTZ R29, R11.reuse, R8, R7 ;  /* 0x000000080b1d7223 */ /* 0x040fe20000010007 */
[----:B------:R-:W-:Y:S01]  /*cef0*/  HADD2.F32 R7, -RZ, R30.H0_H0 ;  /* 0x2000001eff077230 */ /* 0x000fe20000004100 */
[----:B------:R-:W-:Y:S01]  /*cf00*/  FMUL.FTZ R16, R11, R0 ;  /* 0x000000000b107220 */ /* 0x000fe20000410000 */
[----:B------:R-:W-:Y:S01]  /*cf10*/  HADD2.F32 R0, -RZ, R101.H0_H0 ;  /* 0x20000065ff007230 */ /* 0x000fe20000004100 */
[----:B------:R-:W-:Y:S01]  /*cf20*/  FFMA.FTZ R31, R10, R42, R6 ;  /* 0x0000002a0a1f7223 */ /* 0x000fe20000010006 */
[----:B------:R-:W-:Y:S01]  /*cf30*/  HADD2.F32 R10, -RZ, R37.H0_H0 ;  /* 0x20000025ff0a7230 */ /* 0x000fe20000004100 */
[-C--:B------:R-:W-:Y:S01]  /*cf40*/  FMUL.FTZ R6, R24, R5.reuse ;  /* 0x0000000518067220 */ /* 0x080fe20000410000 */
[----:B------:R-:W-:Y:S01]  /*cf50*/  HADD2.F32 R37, -RZ, R40.H0_H0 ;  /* 0x20000028ff257230 */ /* 0x000fe20000004100 */
[----:B------:R-:W-:Y:S02]  /*cf60*/  FMUL.FTZ R11, R12, R5 ;  /* 0x000000050c0b7220 */ /* 0x000fe40000410000 */
[----:B------:R-:W-:-:S02]  /*cf70*/  FMUL.FTZ R5, R27, R7 ;  /* 0x000000071b057220 */ /* 0x000fc40000410000 */
[----:B------:R-:W-:Y:S02]  /*cf80*/  FFMA.FTZ R30, R12, R0, R6 ;  /* 0x000000000c1e7223 */ /* 0x000fe40000010006 */
[-C--:B------:R-:W-:Y:S02]  /*cf90*/  FMUL.FTZ R6, R26, R10.reuse ;  /* 0x0000000a1a067220 */ /* 0x080fe40000410000 */
[C---:B------:R-:W-:Y:S02]  /*cfa0*/  FMUL.FTZ R7, R15.reuse, R7 ;  /* 0x000000070f077220 */ /* 0x040fe40000410000 */
[----:B------:R-:W-:Y:S02]  /*cfb0*/  FFMA.FTZ R15, R15, R39, R5 ;  /* 0x000000270f0f7223 */ /* 0x000fe40000010005 */
[C---:B------:R-:W-:Y:S02]  /*cfc0*/  FMUL.FTZ R5, R14.reuse, R10 ;  /* 0x0000000a0e057220 */ /* 0x040fe40000410000 */
[----:B------:R-:W-:-:S02]  /*cfd0*/  FFMA.FTZ R17, R14, R37, R6 ;  /* 0x000000250e117223 */ /* 0x000fc40000010006 */
        /* <DEDUP_REMOVED lines=18> */
.L_x_611:
[----:B------:R-:W-:Y:S05]  /*d100*/  BSYNC B0 ;  /* 0x0000000000007941 */ /* 0x000fea0003800000 */
.L_x_610:
[----:B------:R-:W-:Y:S01]  /*d110*/  IADD3 R0, R68, 0x20, RZ ;  /* 0x0000002044007810 */ /* 0x000fe20007ffe0ff */
[----:B------:R-:W-:Y:S03]  /*d120*/  BSSY B0, `(.L_x_612) ;  /* 0x0000073000007945 */ /* 0x000fe60003800000 */
[----:B------:R-:W-:-:S13]  /*d130*/  ISETP.GE.AND P0, PT, R0, c[0x0][0x27c], PT ;  /* 0x00009f0000007a0c */ /* 0x000fda0003f06270 */
[----:B------:R-:W-:Y:S05]  /*d140*/  @P0 BRA `(.L_x_613) ;  /* 0x0000070000000947 */ /* 0x000fea0003800000 */
[----:B------:R-:W-:Y:S01]  /*d150*/  SHF.R.S32.HI R7, RZ, 0x1f, R0 ;  /* 0x0000001fff077819 */ /* 0x000fe20000011400 */
[----:B-1----:R-:W-:Y:S01]  /*d160*/  IMAD.SHL.U32 R8, R18, 0x40, RZ ;  /* 0x0000004012087824 */ /* 0x002fe200078e00ff */
[----:B------:R-:W-:Y:S01]  /*d170*/  SHF.R.S32.HI R9, RZ, 0x1f, R18 ;  /* 0x0000001fff097819 */ /* 0x000fe20000011412 */
[----:B------:R-:W-:Y:S01]  /*d180*/  IMAD.MOV.U32 R10, RZ, RZ, c[0x0][0x27c] ;  /* 0x00009f00ff0a7624 */ /* 0x000fe200078e00ff */
[CC--:B------:R-:W-:Y:S02]  /*d190*/  LEA.HI R6, R7.reuse, R0.reuse, RZ, 0x3 ;  /* 0x0000000007067211 */ /* 0x0c0fe400078f18ff */
[----:B------:R-:W-:Y:S02]  /*d1a0*/  LEA.HI R7, R7, R0, RZ, 0x6 ;  /* 0x0000000007077211 */ /* 0x000fe400078f30ff */
[----:B------:R-:W-:Y:S02]  /*d1b0*/  SHF.R.S32.HI R5, RZ, 0x3, R6 ;  /* 0x00000003ff057819 */ /* 0x000fe40000011406 */
[----:B------:R-:W-:-:S02]  /*d1c0*/  LOP3.LUT R0, R8, 0x1c0, RZ, 0xc0, !PT ;  /* 0x000001c008007812 */ /* 0x000fc400078ec0ff */
[----:B------:R-:W-:Y:S02]  /*d1d0*/  LEA.HI R5, R10, R5, RZ, 0x1d ;  /* 0x000000050a057211 */ /* 0x000fe400078fe8ff */
[----:B------:R-:W-:Y:S02]  /*d1e0*/  SHF.L.U32 R7, R7, 0x7, RZ ;  /* 0x0000000707077819 */ /* 0x000fe400000006ff */
[----:B------:R-:W-:Y:S02]  /*d1f0*/  LEA.HI R8, R9, R18, RZ, 0x3 ;  /* 0x0000001209087211 */ /* 0x000fe400078f18ff */
[----:B------:R-:W-:Y:S02]  /*d200*/  LOP3.LUT R9, R0, 0x38, R6, 0xf8, !PT ;  /* 0x0000003800097812 */ /* 0x000fe400078ef806 */
[----:B------:R-:W-:Y:S01]  /*d210*/  SHF.R.S32.HI R6, RZ, 0x1f, R5 ;  /* 0x0000001fff067819 */ /* 0x000fe20000011405 */
[----:B------:R-:W-:Y:S01]  /*d220*/  IMAD.SHL.U32 R8, R8, 0x40, RZ ;  /* 0x0000004008087824 */ /* 0x000fe200078e00ff */
[----:B------:R-:W-:Y:S01]  /*d230*/  LOP3.LUT R10, R7, 0x7fffe000, RZ, 0xc0, !PT ;  /* 0x7fffe000070a7812 */ /* 0x000fe200078ec0ff */
[----:B------:R-:W-:Y:S01]  /*d240*/  IMAD.SHL.U32 R7, R5, 0x8, RZ ;  /* 0x0000000805077824 */ /* 0x000fe200078e00ff */
[----:B------:R-:W-:-:S02]  /*d250*/  SHF.R.U32.HI R11, RZ, 0x3, R0 ;  /* 0x00000003ff0b7819 */ /* 0x000fc40000011600 */
[----:B------:R-:W-:Y:S02]  /*d260*/  LEA.HI R5, R6, R5, RZ, 0x3 ;  /* 0x0000000506057211 */ /* 0x000fe400078f18ff */
[----:B------:R-:W-:Y:S02]  /*d270*/  LOP3.LUT R6, R0, 0x38, R7, 0xf8, !PT ;  /* 0x0000003800067812 */ /* 0x000fe400078ef807 */
[----:B------:R-:W-:Y:S02]  /*d280*/  LOP3.LUT R9, R9, R11, RZ, 0x3c, !PT ;  /* 0x0000000b09097212 */ /* 0x000fe400078e3cff */
[----:B------:R-:W-:Y:S02]  /*d290*/  LOP3.LUT R12, R8, 0xfffffe00, RZ, 0xc0, !PT ;  /* 0xfffffe00080c7812 */ /* 0x000fe400078ec0ff */
[----:B------:R-:W-:Y:S01]  /*d2a0*/  SHF.L.U32 R0, R5, 0xa, RZ ;  /* 0x0000000a05007819 */ /* 0x000fe200000006ff */
[----:B------:R-:W-:Y:S01]  /*d2b0*/  HADD2.F32 R5, -RZ, R101.H1_H1 ;  /* 0x30000065ff057230 */ /* 0x000fe20000004100 */
[----:B------:R-:W-:-:S02]  /*d2c0*/  IADD3 R8, R9, R10, R12 ;  /* 0x0000000a09087210 */ /* 0x000fc40007ffe00c */
[----:B------:R-:W-:Y:S02]  /*d2d0*/  LOP3.LUT R6, R6, R11, RZ, 0x3c, !PT ;  /* 0x0000000b06067212 */ /* 0x000fe400078e3cff */
[----:B------:R-:W-:Y:S01]  /*d2e0*/  LOP3.LUT R0, R0, 0x7fffe000, RZ, 0xc0, !PT ;  /* 0x7fffe00000007812 */ /* 0x000fe200078ec0ff */
[----:B------:R-:W-:Y:S01]  /*d2f0*/  IMAD.SHL.U32 R37, R8, 0x2, RZ ;  /* 0x0000000208257824 */ /* 0x000fe200078e00ff */
[----:B------:R-:W-:Y:S02]  /*d300*/  SHF.R.U32.HI R16, RZ, 0x10, R73 ;  /* 0x00000010ff107819 */ /* 0x000fe40000011649 */
[----:B------:R-:W-:Y:S02]  /*d310*/  IADD3 R0, R6, R0, R12 ;  /* 0x0000000006007210 */ /* 0x000fe40007ffe00c */
[----:B------:R-:W1:Y:S01]  /*d320*/  LDS.128 R8, [R37+0xc100] ;  /* 0x00c1000025087984 */ /* 0x000e620000000c00 */
[----:B------:R-:W-:Y:S01]  /*d330*/  SHF.R.U32.HI R17, RZ, 0x10, R79 ;  /* 0x00000010ff117819 */ /* 0x000fe2000001164f */
[----:B------:R-:W-:Y:S01]  /*d340*/  HADD2.F32 R43, -RZ, R16.H0_H0 ;  /* 0x20000010ff2b7230 */ /* 0x000fe20000004100 */
[----:B------:R-:W-:-:S02]  /*d350*/  SHF.L.U32 R34, R0, 0x1, RZ ;  /* 0x0000000100227819 */ /* 0x000fc400000006ff */
[----:B------:R-:W-:Y:S01]  /*d360*/  SHF.R.U32.HI R0, RZ, 0x10, R77 ;  /* 0x00000010ff007819 */ /* 0x000fe2000001164d */
[----:B------:R-:W-:Y:S01]  /*d370*/  HADD2.F32 R17, -RZ, R17.H0_H0 ;  /* 0x20000011ff117230 */ /* 0x000fe20000004100 */
[----:B----4-:R-:W-:Y:S01]  /*d380*/  SHF.R.U32.HI R19, RZ, 0x10, R75 ;  /* 0x00000010ff137819 */ /* 0x010fe2000001164b */
[----:B------:R-:W2:Y:S01]  /*d390*/  LDS.128 R12, [R34+0xc100] ;  /* 0x00c10000220c7984 */ /* 0x000ea20000000c00 */
[----:B------:R-:W-:Y:S01]  /*d3a0*/  SHF.R.U64 R31, R76, 0x10, R77 ;  /* 0x000000104c1f7819 */ /* 0x000fe2000000124d */
[----:B------:R-:W-:Y:S01]  /*d3b0*/  HADD2.F32 R28, -RZ, R0.H0_H0 ;  /* 0x20000000ff1c7230 */ /* 0x000fe20000004100 */
[----:B------:R-:W-:Y:S01]  /*d3c0*/  SHF.R.U64 R36, R78, 0x10, R79 ;  /* 0x000000104e247819 */ /* 0x000fe2000000124f */
[----:B------:R-:W-:Y:S01]  /*d3d0*/  HADD2.F32 R0, -RZ, R102.H0_H0 ;  /* 0x20000066ff007230 */ /* 0x000fe20000004100 */
[----:B------:R-:W-:Y:S01]  /*d3e0*/  SHF.R.U64 R39, R72, 0x10, R73 ;  /* 0x0000001048277819 */ /* 0x000fe20000001249 */
[----:B------:R-:W-:Y:S01]  /*d3f0*/  HADD2.F32 R42, -RZ, R19.H0_H0 ;  /* 0x20000013ff2a7230 */ /* 0x000fe20000004100 */
[----:B------:R-:W-:-:S03]  /*d400*/  SHF.R.U64 R40, R74, 0x10, R75 ;  /* 0x000000104a287819 */ /* 0x000fc6000000124b */
[----:B------:R-:W-:Y:S02]  /*d410*/  HADD2.F32 R39, -RZ, R39.H0_H0 ;  /* 0x20000027ff277230 */ /* 0x000fe40000004100 */
[--C-:B-1----:R-:W-:Y:S02]  /*d420*/  HADD2.F32 R21, -RZ, R9.reuse.H0_H0 ;  /* 0x20000009ff157230 */ /* 0x102fe40000004100 */
[--C-:B------:R-:W-:Y:S02]  /*d430*/  HADD2.F32 R25, -RZ, R8.reuse.H0_H0 ;  /* 0x20000008ff197230 */ /* 0x100fe40000004100 */
[----:B------:R-:W-:Y:S02]  /*d440*/  HADD2.F32 R27, -RZ, R8.H1_H1 ;  /* 0x30000008ff1b7230 */ /* 0x000fe40000004100 */
[----:B------:R-:W-:Y:S01]  /*d450*/  HADD2.F32 R20, -RZ, R9.H1_H1 ;  /* 0x30000009ff147230 */ /* 0x000fe20000004100 */
[----:B------:R-:W-:Y:S01]  /*d460*/  FMUL.FTZ R9, R21, R5 ;  /* 0x0000000515097220 */ /* 0x000fe20000410000 */
[----:B--2---:R-:W-:-:S02]  /*d470*/  HADD2.F32 R8, -RZ, R13.H0_H0 ;  /* 0x2000000dff087230 */ /* 0x004fc40000004100 */
[----:B------:R-:W-:Y:S02]  /*d480*/  HADD2.F32 R7, -RZ, R13.H1_H1 ;  /* 0x3000000dff077230 */ /* 0x000fe40000004100 */
[----:B------:R-:W-:Y:S01]  /*d490*/  HADD2.F32 R13, -RZ, R102.H1_H1 ;  /* 0x30000066ff0d7230 */ /* 0x000fe20000004100 */
[C---:B------:R-:W-:Y:S01]  /*d4a0*/  FMUL.FTZ R35, R8.reuse, R5 ;  /* 0x0000000508237220 */ /* 0x040fe20000410000 */
[----:B------:R-:W-:Y:S01]  /*d4b0*/  HADD2.F32 R23, -RZ, R11.H0_H0 ;  /* 0x2000000bff177230 */ /* 0x000fe20000004100 */
[-C--:B------:R-:W-:Y:S01]  /*d4c0*/  FMUL.FTZ R32, R7, R28.reuse ;  /* 0x0000001c07207220 */ /* 0x080fe20000410000 */
[----:B------:R-:W-:Y:S01]  /*d4d0*/  HADD2.F32 R6, -RZ, R15.H0_H0 ;  /* 0x2000000fff067230 */ /* 0x000fe20000004100 */
[----:B------:R-:W-:Y:S01]  /*d4e0*/  FFMA.FTZ R41, R8, R13, R9 ;  /* 0x0000000d08297223 */ /* 0x000fe20000010009 */
[----:B------:R-:W-:Y:S01]  /*d4f0*/  HADD2.F32 R9, -RZ, R104.H0_H0 ;  /* 0x20000068ff097230 */ /* 0x000fe20000004100 */
[----:B------:R-:W-:Y:S01]  /*d500*/  FMUL.FTZ R8, R20, R28 ;  /* 0x0000001c14087220 */ /* 0x000fe20000410000 */
[----:B------:R-:W-:Y:S01]  /*d510*/  HADD2.F32 R22, -RZ, R11.H1_H1 ;  /* 0x3000000bff167230 */ /* 0x000fe20000004100 */
[-C--:B------:R-:W-:Y:S01]  /*d520*/  FMUL.FTZ R5, R23, R0.reuse ;  /* 0x0000000017057220 */ /* 0x080fe20000410000 */
[----:B------:R-:W-:Y:S01]  /*d530*/  HADD2.F32 R11, -RZ, R12.H0_H0 ;  /* 0x2000000cff0b7230 */ /* 0x000fe20000004100 */
[C---:B------:R-:W-:Y:S01]  /*d540*/  FMUL.FTZ R28, R6.reuse, R0 ;  /* 0x00000000061c7220 */ /* 0x040fe20000410000 */
[----:B------:R-:W-:Y:S01]  /*d550*/  HADD2.F32 R0, -RZ, R103.H0_H0 ;  /* 0x20000067ff007230 */ /* 0x000fe20000004100 */
[----:B------:R-:W-:Y:S01]  /*d560*/  FFMA.FTZ R38, R7, R43, R8 ;  /* 0x0000002b07267223 */ /* 0x000fe20000010008 */
[----:B------:R-:W-:Y:S01]  /*d570*/  HADD2.F32 R8, -RZ, R104.H1_H1 ;  /* 0x30000068ff087230 */ /* 0x000fe20000004100 */
[----:B------:R-:W-:Y:S01]  /*d580*/  FFMA.FTZ R33, R6, R9, R5 ;  /* 0x0000000906217223 */ /* 0x000fe20000010005 */
[--C-:B------:R-:W-:Y:S01]  /*d590*/  HADD2.F32 R24, -RZ, R10.reuse.H0_H0 ;  /* 0x2000000aff187230 */ /* 0x100fe20000004100 */
[----:B------:R-:W-:Y:S01]  /*d5a0*/  FMUL.FTZ R7, R25, R0 ;  /* 0x0000000019077220 */ /* 0x000fe20000410000 */
[----:B------:R-:W-:Y:S01]  /*d5b0*/  HADD2.F32 R26, -RZ, R10.H1_H1 ;  /* 0x3000000aff1a7230 */ /* 0x000fe20000004100 */
[-C--:B------:R-:W-:Y:S01]  /*d5c0*/  FMUL.FTZ R6, R22, R17.reuse ;  /* 0x0000001116067220 */ /* 0x080fe20000410000 */
[----:B------:R-:W-:Y:S01]  /*d5d0*/  HADD2.F32 R10, -RZ, R15.H1_H1 ;  /* 0x3000000fff0a7230 */ /* 0x000fe20000004100 */
[C---:B------:R-:W-:Y:S01]  /*d5e0*/  FFMA.FTZ R29, R11.reuse, R8, R7 ;  /* 0x000000080b1d7223 */ /* 0x040fe20000010007 */
[----:B------:R-:W-:Y:S01]  /*d5f0*/  HADD2.F32 R15, -RZ, R12.H1_H1 ;  /* 0x3000000cff0f7230 */ /* 0x000fe20000004100 */
[----:B------:R-:W-:Y:S01]  /*d600*/  FMUL.FTZ R16, R11, R0 ;  /* 0x000000000b107220 */ /* 0x000fe20000410000 */
[----:B------:R-:W-:Y:S01]  /*d610*/  HADD2.F32 R5, -RZ, R103.H1_H1 ;  /* 0x30000067ff057230 */ /* 0x000fe20000004100 */
[C---:B------:R-:W-:Y:S01]  /*d620*/  FMUL.FTZ R17, R10.reuse, R17 ;  /* 0x000000110a117220 */ /* 0x040fe20000410000 */
[----:B------:R-:W-:Y:S01]  /*d630*/  HADD2.F32 R12, -RZ, R14.H0_H0 ;  /* 0x2000000eff0c7230 */ /* 0x000fe20000004100 */
[----:B------:R-:W-:Y:S01]  /*d640*/  FFMA.FTZ R30, R10, R42, R6 ;  /* 0x0000002a0a1e7223 */ /* 0x000fe20000010006 */
[----:B------:R-:W-:Y:S01]  /*d650*/  HADD2.F32 R7, -RZ, R31.H0_H0 ;  /* 0x2000001fff077230 */ /* 0x000fe20000004100 */
[-C--:B------:R-:W-:Y:S01]  /*d660*/  FMUL.FTZ R6, R24, R5.reuse ;  /* 0x0000000518067220 */ /* 0x080fe20000410000 */
[----:B------:R-:W-:Y:S01]  /*d670*/  HADD2.F32 R0, -RZ, R105.H0_H0 ;  /* 0x20000069ff007230 */ /* 0x000fe20000004100 */
[C---:B------:R-:W-:Y:S01]  /*d680*/  FMUL.FTZ R11, R12.reuse, R5 ;  /* 0x000000050c0b7220 */ /* 0x040fe20000410000 */
[----:B------:R-:W-:Y:S01]  /*d690*/  HADD2.F32 R10, -RZ, R36.H0_H0 ;  /* 0x20000024ff0a7230 */ /* 0x000fe20000004100 */
[----:B------:R-:W-:Y:S01]  /*d6a0*/  FMUL.FTZ R5, R27, R7 ;  /* 0x000000071b057220 */ /* 0x000fe20000410000 */
[----:B------:R-:W-:Y:S01]  /*d6b0*/  HADD2.F32 R14, -RZ, R14.H1_H1 ;  /* 0x3000000eff0e7230 */ /* 0x000fe20000004100 */
[----:B------:R-:W-:Y:S01]  /*d6c0*/  FFMA.FTZ R31, R12, R0, R6 ;  /* 0x000000000c1f7223 */ /* 0x000fe20000010006 */
[----:B------:R-:W-:Y:S01]  /*d6d0*/  HADD2.F32 R36, -RZ, R40.H0_H0 ;  /* 0x20000028ff247230 */ /* 0x000fe20000004100 */
[----:B------:R-:W-:-:S02]  /*d6e0*/  FMUL.FTZ R6, R26, R10 ;  /* 0x0000000a1a067220 */ /* 0x000fc40000410000 */
[C---:B------:R-:W-:Y:S02]  /*d6f0*/  FMUL.FTZ R7, R15.reuse, R7 ;  /* 0x000000070f077220 */ /* 0x040fe40000410000 */
[----:B------:R-:W-:Y:S02]  /*d700*/  FFMA.FTZ R15, R15, R39, R5 ;  /* 0x000000270f0f7223 */ /* 0x000fe40000010005 */
[C---:B------:R-:W-:Y:S02]  /*d710*/  FMUL.FTZ R5, R14.reuse, R10 ;  /* 0x0000000a0e057220 */ /* 0x040fe40000410000 */
[----:B------:R-:W-:Y:S02]  /*d720*/  FFMA.FTZ R19, R14, R36, R6 ;  /* 0x000000240e137223 */ /* 0x000fe40000010006 */
[----:B------:R-:W-:Y:S02]  /*d730*/  FFMA.FTZ R12, R21, R13, -R35 ;  /* 0x0000000d150c7223 */ /* 0x000fe40000010823 */
[----:B------:R-:W-:-:S02]  /*d740*/  FFMA.FTZ R13, R20, R43, -R32 ;  /* 0x0000002b140d7223 */ /* 0x000fc40000010820 */
        /* <DEDUP_REMOVED lines=16> */
.L_x_613:
[----:B------:R-:W-:Y:S05]  /*d850*/  BSYNC B0 ;  /* 0x0000000000007941 */ /* 0x000fea0003800000 */
.L_x_612:
[----:B------:R-:W-:-:S04]  /*d860*/  IADD3 R0, R68, 0x40, RZ ;  /* 0x0000004044007810 */ /* 0x000fc80007ffe0ff */
        /* <DEDUP_REMOVED lines=12> */
[----:B------:R-:W-:Y:S02]  /*d930*/  LOP3.LUT R8, R0, 0x38, R6, 0xf8, !PT ;  /* 0x0000003800087812 */ /* 0x000fe400078ef806 */
[----:B------:R-:W-:Y:S02]  /*d940*/  SHF.R.U32.HI R11, RZ, 0x3, R0 ;  /* 0x00000003ff0b7819 */ /* 0x000fe40000011600 */
[----:B------:R-:W-:Y:S02]  /*d950*/  LEA.HI R9, R9, R18, RZ, 0x3 ;  /* 0x0000001209097211 */ /* 0x000fe400078f18ff */
[----:B------:R-:W-:-:S02]  /*d960*/  LOP3.LUT R10, R7, 0x7fffe000, RZ, 0xc0, !PT ;  /* 0x7fffe000070a7812 */ /* 0x000fc400078ec0ff */
[----:B------:R-:W-:Y:S01]  /*d970*/  SHF.R.S32.HI R6, RZ, 0x1f, R5 ;  /* 0x0000001fff067819 */ /* 0x000fe20000011405 */
[----:B------:R-:W-:Y:S01]  /*d980*/  IMAD.SHL.U32 R9, R9, 0x40, RZ ;  /* 0x0000004009097824 */ /* 0x000fe200078e00ff */
[----:B------:R-:W-:Y:S01]  /*d990*/  LOP3.LUT R7, R8, R11, RZ, 0x3c, !PT ;  /* 0x0000000b08077212 */ /* 0x000fe200078e3cff */
[----:B------:R-:W-:Y:S01]  /*d9a0*/  IMAD.SHL.U32 R8, R5, 0x8, RZ ;  /* 0x0000000805087824 */ /* 0x000fe200078e00ff */
[----:B------:R-:W-:Y:S02]  /*d9b0*/  LEA.HI R5, R6, R5, RZ, 0x3 ;  /* 0x0000000506057211 */ /* 0x000fe400078f18ff */
[----:B------:R-:W-:Y:S02]  /*d9c0*/  LOP3.LUT R12, R9, 0xfffffe00, RZ, 0xc0, !PT ;  /* 0xfffffe00090c7812 */ /* 0x000fe400078ec0ff */
[----:B------:R-:W-:Y:S02]  /*d9d0*/  LOP3.LUT R6, R0, 0x38, R8, 0xf8, !PT ;  /* 0x0000003800067812 */ /* 0x000fe400078ef808 */
[----:B------:R-:W-:-:S02]  /*d9e0*/  SHF.L.U32 R0, R5, 0xa, RZ ;  /* 0x0000000a05007819 */ /* 0x000fc400000006ff */
[----:B------:R-:W-:Y:S02]  /*d9f0*/  LOP3.LUT R6, R6, R11, RZ, 0x3c, !PT ;  /* 0x0000000b06067212 */ /* 0x000fe400078e3cff */
[----:B------:R-:W-:Y:S02]  /*da00*/  LOP3.LUT R0, R0, 0x7fffe000, RZ, 0xc0, !PT ;  /* 0x7fffe00000007812 */ /* 0x000fe400078ec0ff */
[--C-:B------:R-:W-:Y:S02]  /*da10*/  IADD3 R7, R7, R10, R12.reuse ;  /* 0x0000000a07077210 */ /* 0x100fe40007ffe00c */
[----:B------:R-:W-:Y:S02]  /*da20*/  IADD3 R0, R6, R0, R12 ;  /* 0x0000000006007210 */ /* 0x000fe40007ffe00c */
[----:B------:R-:W-:Y:S01]  /*da30*/  SHF.R.U32.HI R5, RZ, 0x10, R83 ;  /* 0x00000010ff057819 */ /* 0x000fe20000011653 */
[----:B------:R-:W-:Y:S01]  /*da40*/  IMAD.SHL.U32 R38, R7, 0x2, RZ ;  /* 0x0000000207267824 */ /* 0x000fe200078e00ff */
[----:B------:R-:W-:Y:S01]  /*da50*/  SHF.L.U32 R35, R0, 0x1, RZ ;  /* 0x0000000100237819 */ /* 0x000fe200000006ff */
[----:B------:R-:W-:Y:S01]  /*da60*/  HADD2.F32 R0, -RZ, R105.H1_H1 ;  /* 0x30000069ff007230 */ /* 0x000fe20000004100 */
[----:B------:R-:W-:Y:S01]  /*da70*/  SHF.R.U32.HI R16, RZ, 0x10, R87 ;  /* 0x00000010ff107819 */ /* 0x000fe20000011657 */
[----:B----4-:R-:W-:Y:S01]  /*da80*/  HADD2.F32 R19, -RZ, R5.H0_H0 ;  /* 0x20000005ff137230 */ /* 0x010fe20000004100 */
[----:B------:R-:W1:Y:S01]  /*da90*/  LDS.128 R8, [R38+0xc100] ;  /* 0x00c1000026087984 */ /* 0x000e620000000c00 */
[----:B------:R-:W-:Y:S01]  /*daa0*/  HADD2.F32 R5, -RZ, R106.H0_H0 ;  /* 0x2000006aff057230 */ /* 0x000fe20000004100 */
[----:B------:R-:W-:Y:S01]  /*dab0*/  SHF.R.U32.HI R17, RZ, 0x10, R81 ;  /* 0x00000010ff117819 */ /* 0x000fe20000011651 */
[----:B------:R-:W-:Y:S01]  /*dac0*/  HADD2.F32 R44, -RZ, R16.H0_H0 ;  /* 0x20000010ff2c7230 */ /* 0x000fe20000004100 */
[----:B------:R-:W2:Y:S01]  /*dad0*/  LDS.128 R12, [R35+0xc100] ;  /* 0x00c10000230c7984 */ /* 0x000ea20000000c00 */
[----:B------:R-:W-:-:S02]  /*dae0*/  SHF.R.U32.HI R18, RZ, 0x10, R85 ;  /* 0x00000010ff127819 */ /* 0x000fc40000011655 */
[----:B------:R-:W-:Y:S01]  /*daf0*/  HADD2.F32 R17, -RZ, R17.H0_H0 ;  /* 0x20000011ff117230 */ /* 0x000fe20000004100 */
[----:B------:R-:W-:Y:S02]  /*db00*/  SHF.R.U64 R31, R80, 0x10, R81 ;  /* 0x00000010501f7819 */ /* 0x000fe40000001251 */
[----:B------:R-:W-:Y:S01]  /*db10*/  HADD2.F32 R43, -RZ, R18.H0_H0 ;  /* 0x20000012ff2b7230 */ /* 0x000fe20000004100 */
[----:B------:R-:W-:Y:S02]  /*db20*/  SHF.R.U64 R37, R82, 0x10, R83 ;  /* 0x0000001052257819 */ /* 0x000fe40000001253 */
[----:B------:R-:W-:Y:S02]  /*db30*/  SHF.R.U64 R40, R84, 0x10, R85 ;  /* 0x0000001054287819 */ /* 0x000fe40000001255 */
[----:B------:R-:W-:-:S03]  /*db40*/  SHF.R.U64 R41, R86, 0x10, R87 ;  /* 0x0000001056297819 */ /* 0x000fc60000001257 */
[----:B------:R-:W-:Y:S02]  /*db50*/  HADD2.F32 R40, -RZ, R40.H0_H0 ;  /* 0x20000028ff287230 */ /* 0x000fe40000004100 */
[----:B------:R-:W-:Y:S02]  /*db60*/  HADD2.F32 R41, -RZ, R41.H0_H0 ;  /* 0x20000029ff297230 */ /* 0x000fe40000004100 */
[--C-:B-1----:R-:W-:Y:S02]  /*db70*/  HADD2.F32 R22, -RZ, R11.reuse.H0_H0 ;  /* 0x2000000bff167230 */ /* 0x102fe40000004100 */
[----:B------:R-:W-:Y:S02]  /*db80*/  HADD2.F32 R21, -RZ, R11.H1_H1 ;  /* 0x3000000bff157230 */ /* 0x000fe40000004100 */
[----:B--2---:R-:W-:Y:S02]  /*db90*/  HADD2.F32 R7, -RZ, R15.H0_H0 ;  /* 0x2000000fff077230 */ /* 0x004fe40000004100 */
[----:B------:R-:W-:-:S02]  /*dba0*/  HADD2.F32 R25, -RZ, R10.H0_H0 ;  /* 0x2000000aff197230 */ /* 0x000fc40000004100 */
[----:B------:R-:W-:Y:S01]  /*dbb0*/  HADD2.F32 R27, -RZ, R10.H1_H1 ;  /* 0x3000000aff1b7230 */ /* 0x000fe20000004100 */
[-C--:B------:R-:W-:Y:S01]  /*dbc0*/  FMUL.FTZ R36, R7, R0.reuse ;  /* 0x0000000007247220 */ /* 0x080fe20000410000 */
[----:B------:R-:W-:Y:S02]  /*dbd0*/  HADD2.F32 R6, -RZ, R15.H1_H1 ;  /* 0x3000000fff067230 */ /* 0x000fe40000004100 */
[--C-:B------:R-:W-:Y:S02]  /*dbe0*/  HADD2.F32 R10, -RZ, R12.reuse.H0_H0 ;  /* 0x2000000cff0a7230 */ /* 0x100fe40000004100 */
[----:B------:R-:W-:Y:S01]  /*dbf0*/  HADD2.F32 R15, -RZ, R12.H1_H1 ;  /* 0x3000000cff0f7230 */ /* 0x000fe20000004100 */
[-C--:B------:R-:W-:Y:S01]  /*dc00*/  FMUL.FTZ R33, R6, R19.reuse ;  /* 0x0000001306217220 */ /* 0x080fe20000410000 */
[--C-:B------:R-:W-:Y:S02]  /*dc10*/  HADD2.F32 R24, -RZ, R9.reuse.H0_H0 ;  /* 0x20000009ff187230 */ /* 0x100fe40000004100 */
[----:B------:R-:W-:Y:S01]  /*dc20*/  HADD2.F32 R23, -RZ, R9.H1_H1 ;  /* 0x30000009ff177230 */ /* 0x000fe20000004100 */
[----:B------:R-:W-:Y:S01]  /*dc30*/  FMUL.FTZ R9, R22, R0 ;  /* 0x0000000016097220 */ /* 0x000fe20000410000 */
[----:B------:R-:W-:Y:S01]  /*dc40*/  HADD2.F32 R12, -RZ, R106.H1_H1 ;  /* 0x3000006aff0c7230 */ /* 0x000fe20000004100 */
[----:B------:R-:W-:Y:S01]  /*dc50*/  FMUL.FTZ R0, R21, R19 ;  /* 0x0000001315007220 */ /* 0x000fe20000410000 */
[----:B------:R-:W-:-:S02]  /*dc60*/  HADD2.F32 R26, -RZ, R8.H0_H0 ;  /* 0x20000008ff1a7230 */ /* 0x000fc40000004100 */
[----:B------:R-:W-:Y:S01]  /*dc70*/  HADD2.F32 R28, -RZ, R8.H1_H1 ;  /* 0x30000008ff1c7230 */ /* 0x000fe20000004100 */
[----:B------:R-:W-:Y:S01]  /*dc80*/  FFMA.FTZ R42, R7, R12, R9 ;  /* 0x0000000c072a7223 */ /* 0x000fe20000010009 */
[----:B------:R-:W-:Y:S01]  /*dc90*/  HADD2.F32 R8, -RZ, R13.H0_H0 ;  /* 0x2000000dff087230 */ /* 0x000fe20000004100 */
[-C--:B------:R-:W-:Y:S01]  /*dca0*/  FMUL.FTZ R7, R24, R5.reuse ;  /* 0x0000000518077220 */ /* 0x080fe20000410000 */
[--C-:B------:R-:W-:Y:S01]  /*dcb0*/  HADD2.F32 R9, -RZ, R107.reuse.H1_H1 ;  /* 0x3000006bff097230 */ /* 0x100fe20000004100 */
[----:B------:R-:W-:Y:S01]  /*dcc0*/  FFMA.FTZ R39, R6, R44, R0 ;  /* 0x0000002c06277223 */ /* 0x000fe20000010000 */
[----:B------:R-:W-:Y:S01]  /*dcd0*/  HADD2.F32 R0, -RZ, R107.H0_H0 ;  /* 0x2000006bff007230 */ /* 0x000fe20000004100 */
[C---:B------:R-:W-:Y:S01]  /*dce0*/  FMUL.FTZ R29, R8.reuse, R5 ;  /* 0x00000005081d7220 */ /* 0x040fe20000410000 */
[----:B------:R-:W-:Y:S01]  /*dcf0*/  HADD2.F32 R13, -RZ, R13.H1_H1 ;  /* 0x3000000dff0d7230 */ /* 0x000fe20000004100 */
[----:B------:R-:W-:Y:S01]  /*dd00*/  FFMA.FTZ R34, R8, R9, R7 ;  /* 0x0000000908227223 */ /* 0x000fe20000010007 */
[--C-:B------:R-:W-:Y:S01]  /*dd10*/  HADD2.F32 R8, -RZ, R108.reuse.H1_H1 ;  /* 0x3000006cff087230 */ /* 0x100fe20000004100 */
[----:B------:R-:W-:Y:S01]  /*dd20*/  FMUL.FTZ R7, R26, R0 ;  /* 0x000000001a077220 */ /* 0x000fe20000410000 */
[----:B------:R-:W-:Y:S01]  /*dd30*/  HADD2.F32 R5, -RZ, R108.H0_H0 ;  /* 0x2000006cff057230 */ /* 0x000fe20000004100 */
[----:B------:R-:W-:Y:S01]  /*dd40*/  FMUL.FTZ R6, R23, R17 ;  /* 0x0000001117067220 */ /* 0x000fe20000410000 */
[----:B------:R-:W-:Y:S01]  /*dd50*/  HADD2.F32 R11, -RZ, R14.H0_H0 ;  /* 0x2000000eff0b7230 */ /* 0x000fe20000004100 */
[C---:B------:R-:W-:Y:S01]  /*dd60*/  FFMA.FTZ R30, R10.reuse, R8, R7 ;  /* 0x000000080a1e7223 */ /* 0x040fe20000010007 */
[----:B------:R-:W-:Y:S01]  /*dd70*/  HADD2.F32 R7, -RZ, R31.H0_H0 ;  /* 0x2000001fff077230 */ /* 0x000fe20000004100 */
[----:B------:R-:W-:Y:S01]  /*dd80*/  FMUL.FTZ R18, R10, R0 ;  /* 0x000000000a127220 */ /* 0x000fe20000410000 */
[----:B------:R-:W-:Y:S01]  /*dd90*/  HADD2.F32 R0, -RZ, R110.H0_H0 ;  /* 0x2000006eff007230 */ /* 0x000fe20000004100 */
[----:B------:R-:W-:Y:S01]  /*dda0*/  FFMA.FTZ R32, R13, R43, R6 ;  /* 0x0000002b0d207223 */ /* 0x000fe20000010006 */
[----:B------:R-:W-:Y:S01]  /*ddb0*/  HADD2.F32 R10, -RZ, R37.H0_H0 ;  /* 0x20000025ff0a7230 */ /* 0x000fe20000004100 */
[-C--:B------:R-:W-:Y:S01]  /*ddc0*/  FMUL.FTZ R6, R25, R5.reuse ;  /* 0x0000000519067220 */ /* 0x080fe20000410000 */
[----:B------:R-:W-:Y:S01]  /*ddd0*/  HADD2.F32 R14, -RZ, R14.H1_H1 ;  /* 0x3000000eff0e7230 */ /* 0x000fe20000004100 */
[----:B------:R-:W-:-:S02]  /*dde0*/  FMUL.FTZ R16, R11, R5 ;  /* 0x000000050b107220 */ /* 0x000fc40000410000 */
[----:B------:R-:W-:Y:S02]  /*ddf0*/  FMUL.FTZ R5, R28, R7 ;  /* 0x000000071c057220 */ /* 0x000fe40000410000 */
[----:B------:R-:W-:Y:S01]  /*de00*/  FFMA.FTZ R31, R11, R0, R6 ;  /* 0x000000000b1f7223 */ /* 0x000fe20000010006 */
[----:B------:R-:W-:Y:S01]  /*de10*/  F2FP.PACK_AB R11, R39, R42 ;  /* 0x0000002a270b723e */ /* 0x000fe200000000ff */
[----:B------:R-:W-:Y:S02]  /*de20*/  FMUL.FTZ R20, R13, R17 ;  /* 0x000000110d147220 */ /* 0x000fe40000410000 */
[----:B------:R-:W-:Y:S02]  /*de30*/  FMUL.FTZ R6, R27, R10 ;  /* 0x0000000a1b067220 */ /* 0x000fe40000410000 */
[C---:B------:R-:W-:Y:S02]  /*de40*/  FFMA.FTZ R17, R15.reuse, R40, R5 ;  /* 0x000000280f117223 */ /* 0x040fe40000010005 */
[----:B------:R-:W-:-:S02]  /*de50*/  FMUL.FTZ R7, R15, R7 ;  /* 0x000000070f077220 */ /* 0x000fc40000410000 */
[C---:B------:R-:W-:Y:S02]  /*de60*/  FMUL.FTZ R5, R14.reuse, R10 ;  /* 0x0000000a0e057220 */ /* 0x040fe40000410000 */
[----:B------:R-:W-:Y:S02]  /*de70*/  FFMA.FTZ R19, R14, R41, R6 ;  /* 0x000000290e137223 */ /* 0x000fe40000010006 */
        /* <DEDUP_REMOVED lines=12> */
[----:B------:R-:W-:-:S03]  /*df40*/  FFMA.FTZ R5, R27, R41, -R5 ;  /* 0x000000291b057223 */ /* 0x000fc60000010805 */
[----:B------:R-:W-:Y:S02]  /*df50*/  F2FP.PACK_AB R12, R7, R12 ;  /* 0x0000000c070c723e */ /* 0x000fe400000000ff */
[----:B------:R-:W-:-:S05]  /*df60*/  F2FP.PACK_AB R14, R5, R14 ;  /* 0x0000000e050e723e */ /* 0x000fca00000000ff */
[----:B------:R1:W-:Y:S04]  /*df70*/  STS.128 [R38+0xc100], R12 ;  /* 0x00c1000c26007388 */ /* 0x0003e80000000c00 */
[----:B------:R1:W-:Y:S02]  /*df80*/  STS.128 [R35+0xc100], R8 ;  /* 0x00c1000823007388 */ /* 0x0003e40000000c00 */
.L_x_589:
[----:B------:R-:W-:Y:S05]  /*df90*/  BSYNC B2 ;  /* 0x0000000000027941 */ /* 0x000fea0003800000 */
.L_x_571:
[C---:B-1----:R-:W-:Y:S01]  /*dfa0*/  IMAD.SHL.U32 R0, R92.reuse, 0x40, RZ ;  /* 0x000000405c007824 */ /* 0x042fe200078e00ff */
[----:B------:R-:W-:Y:S01]  /*dfb0*/  LOP3.LUT P1, RZ, R92, 0x2, RZ, 0xc0, !PT ;  /* 0x000000025cff7812 */ /* 0x000fe2000782c0ff */
[----:B------:R-:W-:Y:S01]  /*dfc0*/  IMAD.SHL.U32 R9, R93, 0x8, RZ ;  /* 0x000000085d097824 */ /* 0x000fe200078e00ff */
[----:B------:R-:W-:-:S04]  /*dfd0*/  DEPBAR.LE SB0, 0x0 ;  /* 0x000080000000791a */ /* 0x000fc80000000000 */
[----:B------:R-:W-:Y:S01]  /*dfe0*/  LOP3.LUT R0, R0, 0x1c0, RZ, 0xc0, !PT ;  /* 0x000001c000007812 */ /* 0x000fe200078ec0ff */
[----:B------:R-:W-:Y:S01]  /*dff0*/  IMAD R5, R111, c[0x0][0x208], RZ ;  /* 0x000082006f057a24 */ /* 0x000fe200078e02ff */
[----:B------:R-:W-:Y:S01]  /*e000*/  IADD3 R207, R153, -0x2, RZ ;  /* 0xfffffffe99cf7810 */ /* 0x000fe20007ffe0ff */
[C---:B------:R-:W-:Y:S01]  /*e010*/  IMAD.WIDE.U32 R6, R109.reuse, c[0x0][0x208], RZ ;  /* 0x000082006d067a25 */ /* 0x040fe200078e00ff */
[----:B------:R-:W-:Y:S02]  /*e020*/  LOP3.LUT R9, R0, 0x8, R9, 0xf8, !PT ;  /* 0x0000000800097812 */ /* 0x000fe400078ef809 */
[----:B------:R-:W-:Y:S01]  /*e030*/  SHF.R.U32.HI R8, RZ, 0x3, R0 ;  /* 0x00000003ff087819 */ /* 0x000fe20000011600 */
[C---:B------:R-:W-:Y:S02]  /*e040*/  IMAD R0, R109.reuse, c[0x0][0x20c], R5 ;  /* 0x000083006d007a24 */ /* 0x040fe400078e0205 */
[----:B------:R-:W-:Y:S01]  /*e050*/  IMAD R108, R109, -0x40, R232 ;  /* 0xffffffc06d6c7824 */ /* 0x000fe200078e02e8 */
[----:B------:R-:W-:Y:S01]  /*e060*/  LOP3.LUT R5, R9, R8, RZ, 0x3c, !PT ;  /* 0x0000000809057212 */ /* 0x000fe200078e3cff */
[----:B------:R-:W-:Y:S01]  /*e070*/  IMAD.IADD R7, R7, 0x1, R0 ;  /* 0x0000000107077824 */ /* 0x000fe200078e0200 */
[----:B------:R-:W-:Y:S01]  /*e080*/  BAR.SYNC.DEFER_BLOCKING 0x0 ;  /* 0x0000000000007b1d */ /* 0x000fe20000010000 */
[----:B------:R-:W-:Y:S01]  /*e090*/  LEA R8, P0, R6, R236, 0x6 ;  /* 0x000000ec06087211 */ /* 0x000fe200078030ff */
[----:B------:R-:W-:-:S02]  /*e0a0*/  IMAD.SHL.U32 R209, R209, 0x2, RZ ;  /* 0x00000002d1d17824 */ /* 0x000fc400078e00ff */
[----:B------:R-:W-:Y:S01]  /*e0b0*/  IMAD R0, R112, 0x200, R5 ;  /* 0x0000020070007824 */ /* 0x000fe200078e0205 */
[----:B------:R-:W-:Y:S01]  /*e0c0*/  LEA.HI.X R9, R6, R233, R7, 0x6, P0 ;  /* 0x000000e906097211 */ /* 0x000fe200000f3407 */
[----:B------:R-:W-:Y:S01]  /*e0d0*/  IMAD.SHL.U32 R185, R4, 0x2, RZ ;  /* 0x0000000204b97824 */ /* 0x000fe200078e00ff */
[----:B------:R-:W-:Y:S01]  /*e0e0*/  SEL R7, RZ, 0x2, P6 ;  /* 0x00000002ff077807 */ /* 0x000fe20003000000 */
[----:B------:R-:W-:Y:S01]  /*e0f0*/  IMAD.SHL.U32 R184, R0, 0x2, RZ ;  /* 0x0000000200b87824 */ /* 0x000fe200078e00ff */
[----:B------:R-:W-:Y:S01]  /*e100*/  SEL R5, RZ, 0x4, P3 ;  /* 0x00000004ff057807 */ /* 0x000fe20001800000 */
[--C-:B------:R-:W-:Y:S01]  /*e110*/  IMAD R186, R3, 0x2, R185.reuse ;  /* 0x0000000203ba7824 */ /* 0x100fe200078e02b9 */
[----:B------:R-:W-:Y:S01]  /*e120*/  LEA R6, P0, R8, c[0x0][0x1f8], 0x1 ;  /* 0x00007e0008067a11 */ /* 0x000fe200078008ff */
[----:B------:R-:W-:Y:S01]  /*e130*/  IMAD R188, R2, 0x2, R185 ;  /* 0x0000000202bc7824 */ /* 0x000fe200078e02b9 */
[----:B------:R-:W-:Y:S01]  /*e140*/  IADD3 R0, R184, 0x6100, RZ ;  /* 0x00006100b8007810 */ /* 0x000fe20007ffe0ff */
[----:B------:R-:W-:Y:S01]  /*e150*/  IMAD R187, R2, 0x2, R186 ;  /* 0x0000000202bb7824 */ /* 0x000fe200078e02ba */
[----:B------:R-:W-:Y:S01]  /*e160*/  IADD3 R12, R5, R7, R114 ;  /* 0x00000007050c7210 */ /* 0x000fe20007ffe072 */
[----:B------:R-:W-:Y:S01]  /*e170*/  IMAD.IADD R5, R108, 0x1, -R93 ;  /* 0x000000016c057824 */ /* 0x000fe200078e0a5d */
[----:B------:R-:W-:-:S02]  /*e180*/  IADD3 R195, R184, 0x6120, RZ ;  /* 0x00006120b8c37810 */ /* 0x000fc40007ffe0ff */
[----:B------:R-:W-:Y:S01]  /*e190*/  @P1 IADD3 R195, R0, -0x20, RZ ;  /* 0xffffffe000c31810 */ /* 0x000fe20007ffe0ff */
[----:B------:R-:W-:Y:S01]  /*e1a0*/  IMAD R0, R115, 0x400, R4 ;  /* 0x0000040073007824 */ /* 0x000fe200078e0204 */
[----:B------:R-:W-:Y:S02]  /*e1b0*/  LEA.HI.X R7, R8, c[0x0][0x1fc], R9, 0x1, P0 ;  /* 0x00007f0008077a11 */ /* 0x000fe400000f0c09 */
[----:B------:R-:W-:Y:S01]  /*e1c0*/  LOP3.LUT P2, RZ, R12, 0x2, RZ, 0xc0, !PT ;  /* 0x000000020cff7812 */ /* 0x000fe2000784c0ff */
[----:B------:R-:W-:Y:S01]  /*e1d0*/  IMAD.SHL.U32 R191, R0, 0x2, RZ ;  /* 0x0000000200bf7824 */ /* 0x000fe200078e00ff */
[C---:B------:R-:W-:Y:S01]  /*e1e0*/  ISETP.LT.OR P0, PT, R5.reuse, 0x1, P5 ;  /* 0x000000010500780c */ /* 0x040fe20002f01670 */
[----:B------:R-:W-:Y:S01]  /*e1f0*/  LDSM.16.M88.4 R24, [R184+0x6100] ;  /* 0x00610000b818783b */ /* 0x000fe20000000200 */
[----:B------:R-:W-:Y:S01]  /*e200*/  ISETP.LT.OR P1, PT, R5, 0x1, !P2 ;  /* 0x000000010500780c */ /* 0x000fe20005721670 */
[----:B------:R-:W-:Y:S01]  /*e210*/  IMAD R192, R3, 0x2, R191 ;  /* 0x0000000203c07824 */ /* 0x000fe200078e02bf */
[----:B------:R-:W-:Y:S01]  /*e220*/  ISETP.LT.OR P3, PT, R5, 0x21, P5 ;  /* 0x000000210500780c */ /* 0x000fe20002f61670 */
[----:B------:R-:W1:Y:S01]  /*e230*/  LDSM.16.M88.4 R8, [R191+0xc100] ;  /* 0x00c10000bf08783b */ /* 0x000e620000000200 */
[----:B------:R-:W-:-:S02]  /*e240*/  IMAD.MOV.U32 R0, RZ, RZ, c[0x0][0x208] ;  /* 0x00008200ff007624 */ /* 0x000fc400078e00ff */
[C---:B------:R-:W-:Y:S01]  /*e250*/  IMAD R194, R2.reuse, 0x2, R191 ;  /* 0x0000000202c27824 */ /* 0x040fe200078e02bf */
[----:B--234-:R-:W-:Y:S01]  /*e260*/  LDSM.16.M88.4 R16, [R192+0xc100] ;  /* 0x00c10000c010783b */ /* 0x01cfe20000000200 */
[----:B------:R-:W-:Y:S01]  /*e270*/  IMAD R193, R2, 0x2, R192 ;  /* 0x0000000202c17824 */ /* 0x000fe200078e02c0 */
[----:B------:R-:W-:Y:S02]  /*e280*/  SHF.L.U64.HI R246, R0, R246, c[0x0][0x20c] ;  /* 0x0000830000f67619 */ /* 0x000fe400000102f6 */
[----:B------:R-:W2:Y:S04]  /*e290*/  LDSM.16.M88.4 R40, [R184+0x6900] ;  /* 0x00690000b828783b */ /* 0x000ea80000000200 */
[----:B------:R-:W-:Y:S04]  /*e2a0*/  LDSM.16.M88.4 R44, [R184+0x7100] ;  /* 0x00710000b82c783b */ /* 0x000fe80000000200 */
[----:B------:R-:W3:Y:S04]  /*e2b0*/  LDSM.16.M88.4 R48, [R184+0x7900] ;  /* 0x00790000b830783b */ /* 0x000ee80000000200 */
[----:B------:R-:W4:Y:S04]  /*e2c0*/  LDSM.16.M88.4 R32, [R195] ;  /* 0x00000000c320783b */ /* 0x000f280000000200 */
[----:B------:R-:W4:Y:S04]  /*e2d0*/  LDSM.16.M88.4 R60, [R195+0x800] ;  /* 0x00080000c33c783b */ /* 0x000f280000000200 */
[----:B------:R-:W-:Y:S04]  /*e2e0*/  LDSM.16.M88.4 R72, [R195+0x1000] ;  /* 0x00100000c348783b */ /* 0x000fe80000000200 */
[----:B------:R-:W4:Y:S04]  /*e2f0*/  LDSM.16.M88.4 R80, [R195+0x1800] ;  /* 0x00180000c350783b */ /* 0x000f280000000200 */
[----:B------:R-:W-:Y:S01]  /*e300*/  @!PT LDS RZ, [RZ] ;  /* 0x00000000fffff984 */ /* 0x000fe20000000800 */
[----:B------:R-:W-:Y:S01]  /*e310*/  @!PT LDS RZ, [RZ] ;  /* 0x00000000fffff984 */ /* 0x000fe20000000800 */
[----:B------:R-:W-:Y:S01]  /*e320*/  @!PT LDS RZ, [RZ] ;  /* 0x00000000fffff984 */ /* 0x000fe20000000800 */
[----:B------:R4:W-:Y:S01]  /*e330*/  LDGSTS.E.BYPASS.LTC128B.128 [R209+0x100], [R6.64], !P0 ;  /* 0x0010000006d17fae */ /* 0x0009e2000c101d46 */
[----:B------:R-:W-:Y:S01]  /*e340*/  LOP3.LUT P0, RZ, R12, 0x4, RZ, 0xc0, !PT ;  /* 0x000000040cff7812 */ /* 0x000fe2000780c0ff */
[----:B------:R-:W-:-:S02]  /*e350*/  IMAD.SHL.U32 R12, R0, 0x40, RZ ;  /* 0x00000040000c7824 */ /* 0x000fc400078e00ff */
[----:B------:R4:W-:Y:S01]  /*e360*/  LDGSTS.E.BYPASS.LTC128B.128 [R209+0x2100], [R6.64+0x80], !P1 ;  /* 0x0210008006d17fae */ /* 0x0009e2000c901d46 */
[C---:B------:R-:W-:Y:S01]  /*e370*/  ISETP.LT.OR P1, PT, R5.reuse, 0x1, !P0 ;  /* 0x000000010500780c */ /* 0x040fe20004721670 */
[----:B------:R-:W-:Y:S01]  /*e380*/  IMAD.MOV.U32 R0, RZ, RZ, 0x40 ;  /* 0x00000040ff007424 */ /* 0x000fe200078e00ff */
[----:B------:R-:W-:Y:S01]  /*e390*/  ISETP.LT.OR P0, PT, R5, 0x21, !P0 ;  /* 0x000000210500780c */ /* 0x000fe20004701670 */
[C---:B-1----:R-:W-:Y:S08]  /*e3a0*/  HMMA.16816.F32 R28, R8.reuse, R26, RZ ;  /* 0x0000001a081c723c */ /* 0x042ff000000018ff */
[C---:B--2---:R-:W-:Y:S02]  /*e3b0*/  HMMA.16816.F32 R36, R8.reuse, R40, RZ ;  /* 0x000000280824723c */ /* 0x044fe400000018ff */
[----:B------:R1:W-:Y:S06]  /*e3c0*/  LDGSTS.E.BYPASS.LTC128B.128 [R209+0x4100], [R6.64+0x100], !P1 ;  /* 0x0410010006d17fae */ /* 0x0003ec000c901d46 */
[----:B---3--:R-:W-:Y:S08]  /*e3d0*/  HMMA.16816.F32 R52, R8, R48, RZ ;  /* 0x000000300834723c */ /* 0x008ff000000018ff */
[C---:B----4-:R-:W-:Y:S08]  /*e3e0*/  HMMA.16816.F32 R56, R16.reuse, R34, R28 ;  /* 0x000000221038723c */ /* 0x050ff0000000181c */
[----:B------:R-:W-:Y:S01]  /*e3f0*/  HMMA.16816.F32 R36, R16, R60, R36 ;  /* 0x0000003c1024723c */ /* 0x000fe20000001824 */
[----:B-1----:R-:W-:-:S07]  /*e400*/  IADD3 R6, P1, R12, R6, RZ ;  /* 0x000000060c067210 */ /* 0x002fce0007f3e0ff */
[----:B------:R-:W-:Y:S01]  /*e410*/  HMMA.16816.F32 R12, R8, R24, RZ ;  /* 0x00000018080c723c */ /* 0x000fe200000018ff */
[----:B------:R-:W-:Y:S01]  /*e420*/  IMAD.X R7, R246, 0x1, R7, P1 ;  /* 0x00000001f6077824 */ /* 0x000fe200008e0607 */
[----:B------:R-:W-:-:S04]  /*e430*/  LOP3.LUT P1, RZ, R92, 0x4, RZ, 0xc0, !PT ;  /* 0x000000045cff7812 */ /* 0x000fc8000782c0ff */
[----:B------:R-:W-:Y:S01]  /*e440*/  SEL R0, R0, 0xffffffc0, !P1 ;  /* 0xffffffc000007807 */ /* 0x000fe20004800000 */
[----:B------:R1:W-:Y:S01]  /*e450*/  LDGSTS.E.BYPASS.LTC128B.128 [R209+0x1100], [R6.64], !P3 ;  /* 0x0110000006d17fae */ /* 0x0003e2000d901d46 */
[----:B------:R-:W-:Y:S01]  /*e460*/  ISETP.LT.OR P1, PT, R5, 0x21, !P2 ;  /* 0x000000210500780c */ /* 0x000fe20005721670 */
[----:B------:R-:W-:Y:S01]  /*e470*/  HMMA.16816.F32 R52, R16, R80, R52 ;  /* 0x000000501034723c */ /* 0x000fe20000001834 */
[----:B------:R-:W-:Y:S01]  /*e480*/  LOP3.LUT R5, R113, 0xffffffe0, RZ, 0xc0, !PT ;  /* 0xffffffe071057812 */ /* 0x000fe200078ec0ff */
[----:B------:R-:W-:Y:S02]  /*e490*/  IMAD.IADD R190, R184, 0x1, R0 ;  /* 0x00000001b8be7824 */ /* 0x000fe400078e0200 */
[----:B------:R-:W-:-:S08]  /*e4a0*/  IMAD.IADD R189, R0, 0x1, R195 ;  /* 0x0000000100bd7824 */ /* 0x000fd000078e02c3 */
[----:B------:R1:W-:Y:S03]  /*e4b0*/  LDGSTS.E.BYPASS.LTC128B.128 [R209+0x3100], [R6.64+0x80], !P1 ;  /* 0x0310008006d17fae */ /* 0x0003e6000c901d46 */
[----:B------:R-:W-:Y:S01]  /*e4c0*/  HMMA.16816.F32 R12, R16, R32, R12 ;  /* 0x00000020100c723c */ /* 0x000fe2000000180c */
[----:B------:R1:W-:Y:S04]  /*e4d0*/  LDGSTS.E.BYPASS.LTC128B.128 [R209+0x5100], [R6.64+0x100], !P0 ;  /* 0x0510010006d17fae */ /* 0x0003e8000c101d46 */
[----:B------:R-:W-:Y:S03]  /*e4e0*/  LDSM.16.M88.4 R20, [R194+0xc100] ;  /* 0x00c10000c214783b */ /* 0x000fe60000000200 */
[C---:B------:R-:W-:Y:S01]  /*e4f0*/  HMMA.16816.F32 R32, R8.reuse, R42, RZ ;  /* 0x0000002a0820723c */ /* 0x040fe200000018ff */
[----:B------:R-:W2:Y:S04]  /*e500*/  LDSM.16.M88.4 R64, [R190+0x6100] ;  /* 0x00610000be40783b */ /* 0x000ea80000000200 */
[----:B------:R-:W-:Y:S03]  /*e510*/  LDSM.16.M88.4 R24, [R193+0xc100] ;  /* 0x00c10000c118783b */ /* 0x000fe60000000200 */
[C---:B------:R-:W-:Y:S01]  /*e520*/  HMMA.16816.F32 R40, R8.reuse, R44, RZ ;  /* 0x0000002c0828723c */ /* 0x040fe200000018ff */
[----:B------:R-:W3:Y:S04]  /*e530*/  LDSM.16.M88.4 R84, [R189] ;  /* 0x00000000bd54783b */ /* 0x000ee80000000200 */
[----:B------:R-:W4:Y:S03]  /*e540*/  LDSM.16.M88.4 R68, [R190+0x6900] ;  /* 0x00690000be44783b */ /* 0x000f260000000200 */
[----:B------:R-:W-:Y:S01]  /*e550*/  HMMA.16816.F32 R44, R8, R46, RZ ;  /* 0x0000002e082c723c */ /* 0x000fe200000018ff */
[----:B------:R-:W3:Y:S01]  /*e560*/  LDSM.16.M88.4 R76, [R190+0x7100] ;  /* 0x00710000be4c783b */ /* 0x000ee20000000200 */
[----:B-1----:R-:W-:-:S03]  /*e570*/  SHF.R.S32.HI R6, RZ, 0x1f, R115 ;  /* 0x0000001fff067819 */ /* 0x002fc60000011473 */
[----:B------:R-:W1:Y:S01]  /*e580*/  LDSM.16.M88.4 R96, [R190+0x7900] ;  /* 0x00790000be60783b */ /* 0x000e620000000200 */
[----:B------:R-:W-:Y:S02]  /*e590*/  LEA.HI R7, R116, R164, RZ, 0x2 ;  /* 0x000000a474077211 */ /* 0x000fe400078f10ff */
[----:B------:R-:W-:Y:S01]  /*e5a0*/  HMMA.16816.F32 R8, R8, R50, RZ ;  /* 0x000000320808723c */ /* 0x000fe200000018ff */
[----:B------:R-:W-:Y:S01]  /*e5b0*/  LEA.HI R6, R6, R115, RZ, 0x3 ;  /* 0x0000007306067211 */ /* 0x000fe200078f18ff */
[----:B------:R-:W-:Y:S03]  /*e5c0*/  LDSM.16.M88.4 R100, [R184+0x8100] ;  /* 0x00810000b864783b */ /* 0x000fe60000000200 */
[----:B------:R-:W-:Y:S01]  /*e5d0*/  LOP3.LUT R6, R6, 0xffffff8, RZ, 0xc0, !PT ;  /* 0x0ffffff806067812 */ /* 0x000fe200078ec0ff */
[----:B------:R-:W-:Y:S02]  /*e5e0*/  LDSM.16.M88.4 R48, [R189+0x800] ;  /* 0x00080000bd30783b */ /* 0x000fe40000000200 */
[C---:B------:R-:W-:Y:S02]  /*e5f0*/  HMMA.16816.F32 R32, R16.reuse, R62, R32 ;  /* 0x0000003e1020723c */ /* 0x040fe40000001820 */
[----:B------:R-:W-:Y:S04]  /*e600*/  LDSM.16.M88.4 R92, [R189+0x1800] ;  /* 0x00180000bd5c783b */ /* 0x000fe80000000200 */
[----:B------:R-:W-:Y:S02]  /*e610*/  LDSM.16.M88.4 R60, [R184+0x8900] ;  /* 0x00890000b83c783b */ /* 0x000fe40000000200 */
[----:B------:R-:W-:Y:S02]  /*e620*/  HMMA.16816.F32 R40, R16, R72, R40 ;  /* 0x000000481028723c */ /* 0x000fe40000001828 */
[----:B------:R-:W-:Y:S04]  /*e630*/  LDSM.16.M88.4 R88, [R184+0x9900] ;  /* 0x00990000b858783b */ /* 0x000fe80000000200 */
[----:B------:R-:W-:Y:S02]  /*e640*/  LDSM.16.M88.4 R104, [R189+0x2000] ;  /* 0x00200000bd68783b */ /* 0x000fe40000000200 */
[C---:B--2---:R-:W-:Y:S02]  /*e650*/  HMMA.16816.F32 R28, R20.reuse, R64, R12 ;  /* 0x00000040141c723c */ /* 0x044fe4000000180c */
[----:B------:R-:W2:Y:S04]  /*e660*/  LDSM.16.M88.4 R12, [R191+0x10100] ;  /* 0x01010000bf0c783b */ /* 0x000ea80000000200 */
[----:B------:R-:W0:Y:S02]  /*e670*/  LDGDEPBAR ;  /* 0x00000000000079af */ /* 0x000e240000000000 */
[----:B------:R-:W-:Y:S08]  /*e680*/  HMMA.16816.F32 R64, R20, R66, R56 ;  /* 0x000000421440723c */ /* 0x000ff00000001838 */
[----:B------:R-:W-:Y:S01]  /*e690*/  HMMA.16816.F32 R44, R16, R74, R44 ;  /* 0x0000004a102c723c */ /* 0x000fe2000000182c */
[----:B------:R-:W1:Y:S07]  /*e6a0*/  LDSM.16.M88.4 R72, [R189+0x1000] ;  /* 0x00100000bd48783b */ /* 0x000e6e0000000200 */
[----:B---3--:R-:W-:Y:S08]  /*e6b0*/  HMMA.16816.F32 R28, R24, R84, R28 ;  /* 0x00000054181c723c */ /* 0x008ff0000000181c */
[----:B------:R-:W-:Y:S01]  /*e6c0*/  HMMA.16816.F32 R16, R16, R82, R8 ;  /* 0x000000521010723c */ /* 0x000fe20000001808 */
[----:B------:R-:W-:Y:S04]  /*e6d0*/  LDSM.16.M88.4 R8, [R192+0x10100] ;  /* 0x01010000c008783b */ /* 0x000fe80000000200 */
[----:B------:R-:W3:Y:S03]  /*e6e0*/  LDSM.16.M88.4 R80, [R195+0x2000] ;  /* 0x00200000c350783b */ /* 0x000ee60000000200 */
[----:B------:R-:W-:Y:S01]  /*e6f0*/  HMMA.16816.F32 R64, R24, R86, R64 ;  /* 0x000000561840723c */ /* 0x000fe20000001840 */
[----:B------:R-:W-:Y:S07]  /*e700*/  LDSM.16.M88.4 R84, [R195+0x3800] ;  /* 0x00380000c354783b */ /* 0x000fee0000000200 */
[C---:B----4-:R-:W-:Y:S08]  /*e710*/  HMMA.16816.F32 R56, R20.reuse, R68, R36 ;  /* 0x000000441438723c */ /* 0x050ff00000001824 */
[C---:B------:R-:W-:Y:S01]  /*e720*/  HMMA.16816.F32 R36, R20.reuse, R70, R32 ;  /* 0x000000461424723c */ /* 0x040fe20000001820 */
[----:B------:R-:W-:Y:S07]  /*e730*/  LDSM.16.M88.4 R68, [R195+0x2800] ;  /* 0x00280000c344783b */ /* 0x000fee0000000200 */
[C---:B------:R-:W-:Y:S08]  /*e740*/  HMMA.16816.F32 R32, R20.reuse, R76, R40 ;  /* 0x0000004c1420723c */ /* 0x040ff00000001828 */
[C---:B------:R-:W-:Y:S01]  /*e750*/  HMMA.16816.F32 R40, R20.reuse, R78, R44 ;  /* 0x0000004e1428723c */ /* 0x040fe2000000182c */
[----:B------:R-:W4:Y:S07]  /*e760*/  LDSM.16.M88.4 R76, [R184+0x9100] ;  /* 0x00910000b84c783b */ /* 0x000f2e0000000200 */
[----:B-1----:R-:W-:Y:S08]  /*e770*/  HMMA.16816.F32 R52, R20, R96, R52 ;  /* 0x000000601434723c */ /* 0x002ff00000001834 */
[----:B--2---:R-:W-:Y:S08]  /*e780*/  HMMA.16816.F32 R28, R12, R100, R28 ;  /* 0x000000640c1c723c */ /* 0x004ff0000000181c */
[----:B------:R-:W-:Y:S01]  /*e790*/  HMMA.16816.F32 R16, R20, R98, R16 ;  /* 0x000000621410723c */ /* 0x000fe20000001810 */
[----:B------:R-:W-:Y:S04]  /*e7a0*/  LDSM.16.M88.4 R20, [R194+0x10100] ;  /* 0x01010000c214783b */ /* 0x000fe80000000200 */
[----:B------:R-:W1:Y:S03]  /*e7b0*/  LDSM.16.M88.4 R96, [R190+0x8100] ;  /* 0x00810000be60783b */ /* 0x000e660000000200 */
[----:B------:R-:W-:Y:S01]  /*e7c0*/  HMMA.16816.F32 R64, R12, R102, R64 ;  /* 0x000000660c40723c */ /* 0x000fe20000001840 */
[----:B------:R-:W-:Y:S07]  /*e7d0*/  LDSM.16.M88.4 R100, [R195+0x4000] ;  /* 0x00400000c364783b */ /* 0x000fee0000000200 */
[C---:B------:R-:W-:Y:S08]  /*e7e0*/  HMMA.16816.F32 R56, R24.reuse, R48, R56 ;  /* 0x000000301838723c */ /* 0x040ff00000001838 */
[C---:B------:R-:W-:Y:S08]  /*e7f0*/  HMMA.16816.F32 R36, R24.reuse, R50, R36 ;  /* 0x000000321824723c */ /* 0x040ff00000001824 */
[C---:B------:R-:W-:Y:S08]  /*e800*/  HMMA.16816.F32 R32, R24.reuse, R72, R32 ;  /* 0x000000481820723c */ /* 0x040ff00000001820 */
[C---:B------:R-:W-:Y:S01]  /*e810*/  HMMA.16816.F32 R40, R24.reuse, R74, R40 ;  /* 0x0000004a1828723c */ /* 0x040fe20000001828 */
[----:B------:R-:W2:Y:S07]  /*e820*/  LDSM.16.M88.4 R72, [R195+0x3000] ;  /* 0x00300000c348783b */ /* 0x000eae0000000200 */
[----:B------:R-:W-:Y:S08]  /*e830*/  HMMA.16816.F32 R52, R24, R92, R52 ;  /* 0x0000005c1834723c */ /* 0x000ff00000001834 */
[----:B---3--:R-:W-:Y:S01]  /*e840*/  HMMA.16816.F32 R44, R8, R80, R28 ;  /* 0x00000050082c723c */ /* 0x008fe2000000181c */
[----:B------:R-:W3:Y:S07]  /*e850*/  LDSM.16.M88.4 R28, [R193+0x10100] ;  /* 0x01010000c11c783b */ /* 0x000eee0000000200 */
[----:B------:R-:W-:Y:S01]  /*e860*/  HMMA.16816.F32 R24, R24, R94, R16 ;  /* 0x0000005e1818723c */ /* 0x000fe20000001810 */
[----:B------:R-:W-:Y:S07]  /*e870*/  LDSM.16.M88.4 R92, [R190+0x9900] ;  /* 0x00990000be5c783b */ /* 0x000fee0000000200 */
[----:B------:R-:W-:Y:S01]  /*e880*/  HMMA.16816.F32 R64, R8, R82, R64 ;  /* 0x000000520840723c */ /* 0x000fe20000001840 */
[----:B------:R-:W-:Y:S07]  /*e890*/  LDSM.16.M88.4 R80, [R190+0x9100] ;  /* 0x00910000be50783b */ /* 0x000fee0000000200 */
[C---:B------:R-:W-:Y:S08]  /*e8a0*/  HMMA.16816.F32 R56, R12.reuse, R60, R56 ;  /* 0x0000003c0c38723c */ /* 0x040ff00000001838 */
[C---:B------:R-:W-:Y:S08]  /*e8b0*/  HMMA.16816.F32 R48, R12.reuse, R62, R36 ;  /* 0x0000003e0c30723c */ /* 0x040ff00000001824 */
[C---:B----4-:R-:W-:Y:S08]  /*e8c0*/  HMMA.16816.F32 R36, R12.reuse, R76, R32 ;  /* 0x0000004c0c24723c */ /* 0x050ff00000001820 */
[C---:B------:R-:W-:Y:S01]  /*e8d0*/  HMMA.16816.F32 R32, R12.reuse, R78, R40 ;  /* 0x0000004e0c20723c */ /* 0x040fe20000001828 */
[----:B------:R-:W4:Y:S07]  /*e8e0*/  LDSM.16.M88.4 R76, [R190+0x8900] ;  /* 0x00890000be4c783b */ /* 0x000f2e0000000200 */
[----:B------:R-:W-:Y:S08]  /*e8f0*/  HMMA.16816.F32 R16, R12, R88, R52 ;  /* 0x000000580c10723c */ /* 0x000ff00000001834 */
[----:B-1----:R-:W-:Y:S08]  /*e900*/  HMMA.16816.F32 R44, R20, R96, R44 ;  /* 0x00000060142c723c */ /* 0x002ff0000000182c */
[----:B------:R-:W-:Y:S01]  /*e910*/  HMMA.16816.F32 R40, R12, R90, R24 ;  /* 0x0000005a0c28723c */ /* 0x000fe20000001818 */
[----:B------:R-:W-:Y:S04]  /*e920*/  LDSM.16.M88.4 R24, [R191+0x14100] ;  /* 0x01410000bf18783b */ /* 0x000fe80000000200 */
[----:B------:R-:W1:Y:S03]  /*e930*/  LDSM.16.M88.4 R88, [R184+0xa100] ;  /* 0x00a10000b858783b */ /* 0x000e660000000200 */
[----:B------:R-:W-:Y:S01]  /*e940*/  HMMA.16816.F32 R12, R20, R98, R64 ;  /* 0x00000062140c723c */ /* 0x000fe20000001840 */
[----:B------:R-:W-:Y:S04]  /*e950*/  LDSM.16.M88.4 R96, [R189+0x3000] ;  /* 0x00300000bd60783b */ /* 0x000fe80000000200 */
[----:B------:R-:W-:Y:S03]  /*e960*/  LDSM.16.M88.4 R64, [R189+0x3800] ;  /* 0x00380000bd40783b */ /* 0x000fe60000000200 */
[C---:B------:R-:W-:Y:S08]  /*e970*/  HMMA.16816.F32 R60, R8.reuse, R68, R56 ;  /* 0x00000044083c723c */ /* 0x040ff00000001838 */
[C---:B------:R-:W-:Y:S08]  /*e980*/  HMMA.16816.F32 R56, R8.reuse, R70, R48 ;  /* 0x000000460838723c */ /* 0x040ff00000001830 */
[C---:B--2---:R-:W-:Y:S08]  /*e990*/  HMMA.16816.F32 R52, R8.reuse, R72, R36 ;  /* 0x000000480834723c */ /* 0x044ff00000001824 */
[C---:B------:R-:W-:Y:S01]  /*e9a0*/  HMMA.16816.F32 R48, R8.reuse, R74, R32 ;  /* 0x0000004a0830723c */ /* 0x040fe20000001820 */
[----:B------:R-:W2:Y:S07]  /*e9b0*/  LDSM.16.M88.4 R72, [R189+0x2800] ;  /* 0x00280000bd48783b */ /* 0x000eae0000000200 */
[----:B------:R-:W-:Y:S01]  /*e9c0*/  HMMA.16816.F32 R32, R8, R84, R16 ;  /* 0x000000540820723c */ /* 0x000fe20000001810 */
[----:B------:R-:W1:Y:S07]  /*e9d0*/  LDSM.16.M88.4 R16, [R192+0x14100] ;  /* 0x01410000c010783b */ /* 0x000e6e0000000200 */
[----:B---3--:R-:W-:Y:S08]  /*e9e0*/  HMMA.16816.F32 R36, R28, R104, R44 ;  /* 0x000000681c24723c */ /* 0x008ff0000000182c */
[----:B------:R-:W-:Y:S01]  /*e9f0*/  HMMA.16816.F32 R40, R8, R86, R40 ;  /* 0x000000560828723c */ /* 0x000fe20000001828 */
[----:B------:R-:W-:Y:S07]  /*ea00*/  LDSM.16.M88.4 R84, [R195+0x4800] ;  /* 0x00480000c354783b */ /* 0x000fee0000000200 */
[----:B------:R-:W-:Y:S01]  /*ea10*/  HMMA.16816.F32 R8, R28, R106, R12 ;  /* 0x0000006a1c08723c */ /* 0x000fe2000000180c */
[----:B------:R-:W-:Y:S07]  /*ea20*/  LDSM.16.M88.4 R12, [R194+0x14100] ;  /* 0x01410000c20c783b */ /* 0x000fee0000000200 */
[C---:B----4-:R-:W-:Y:S08]  /*ea30*/  HMMA.16816.F32 R44, R20.reuse, R76, R60 ;  /* 0x0000004c142c723c */ /* 0x050ff0000000183c */
[C---:B------:R-:W-:Y:S08]  /*ea40*/  HMMA.16816.F32 R52, R20.reuse, R80, R52 ;  /* 0x000000501434723c */ /* 0x040ff00000001834 */
[C---:B------:R-:W-:Y:S01]  /*ea50*/  HMMA.16816.F32 R68, R20.reuse, R82, R48 ;  /* 0x000000521444723c */ /* 0x040fe20000001830 */
[----:B------:R-:W3:Y:S04]  /*ea60*/  LDSM.16.M88.4 R80, [R184+0xa900] ;  /* 0x00a90000b850783b */ /* 0x000ee80000000200 */
[----:B------:R-:W-:Y:S03]  /*ea70*/  LDSM.16.M88.4 R48, [R184+0xb100] ;  /* 0x00b10000b830783b */ /* 0x000fe60000000200 */
[C---:B------:R-:W-:Y:S08]  /*ea80*/  HMMA.16816.F32 R56, R20.reuse, R78, R56 ;  /* 0x0000004e1438723c */ /* 0x040ff00000001838 */
[----:B------:R-:W-:Y:S08]  /*ea90*/  HMMA.16816.F32 R76, R20, R92, R32 ;  /* 0x0000005c144c723c */ /* 0x000ff00000001820 */
[----:B-1----:R-:W-:Y:S08]  /*eaa0*/  HMMA.16816.F32 R32, R24, R88, R36 ;  /* 0x000000581820723c */ /* 0x002ff00000001824 */
[----:B------:R-:W-:Y:S01]  /*eab0*/  HMMA.16816.F32 R40, R20, R94, R40 ;  /* 0x0000005e1428723c */ /* 0x000fe20000001828 */
[----:B------:R-:W1:Y:S07]  /*eac0*/  LDSM.16.M88.4 R92, [R190+0xa100] ;  /* 0x00a10000be5c783b */ /* 0x000e6e0000000200 */
[----:B------:R-:W-:Y:S01]  /*ead0*/  HMMA.16816.F32 R20, R24, R90, R8 ;  /* 0x0000005a1814723c */ /* 0x000fe20000001808 */
[----:B------:R-:W-:Y:S04]  /*eae0*/  LDSM.16.M88.4 R8, [R193+0x14100] ;  /* 0x01410000c108783b */ /* 0x000fe80000000200 */
[----:B------:R-:W-:Y:S03]  /*eaf0*/  LDSM.16.M88.4 R88, [R184+0xb900] ;  /* 0x00b90000b858783b */ /* 0x000fe60000000200 */
[----:B--2---:R-:W-:Y:S08]  /*eb00*/  HMMA.16816.F32 R36, R28, R72, R44 ;  /* 0x000000481c24723c */ /* 0x004ff0000000182c */
[----:B------:R-:W-:Y:S08]  /*eb10*/  HMMA.16816.F32 R32, R16, R100, R32 ;  /* 0x000000641020723c */ /* 0x000ff00000001820 */
[C---:B------:R-:W-:Y:S08]  /*eb20*/  HMMA.16816.F32 R60, R28.reuse, R74, R56 ;  /* 0x0000004a1c3c723c */ /* 0x040ff00000001838 */
[C---:B------:R-:W-:Y:S08]  /*eb30*/  HMMA.16816.F32 R52, R28.reuse, R96, R52 ;  /* 0x000000601c34723c */ /* 0x040ff00000001834 */
[----:B------:R-:W-:Y:S01]  /*eb40*/  HMMA.16816.F32 R44, R28, R98, R68 ;  /* 0x000000621c2c723c */ /* 0x000fe20000001844 */
[----:B------:R-:W2:Y:S04]  /*eb50*/  LDSM.16.M88.4 R96, [R189+0x4000] ;  /* 0x00400000bd60783b */ /* 0x000ea80000000200 */
[----:B------:R-:W-:Y:S03]  /*eb60*/  LDSM.16.M88.4 R68, [R195+0x5000] ;  /* 0x00500000c344783b */ /* 0x000fe60000000200 */
[----:B------:R-:W-:Y:S08]  /*eb70*/  HMMA.16816.F32 R20, R16, R102, R20 ;  /* 0x000000661014723c */ /* 0x000ff00000001814 */
[----:B---3--:R-:W-:Y:S08]  /*eb80*/  HMMA.16816.F32 R36, R24, R80, R36 ;  /* 0x000000501824723c */ /* 0x008ff00000001824 */
[C---:B------:R-:W-:Y:S01]  /*eb90*/  HMMA.16816.F32 R56, R28.reuse, R64, R76 ;  /* 0x000000401c38723c */ /* 0x040fe2000000184c */
[----:B------:R-:W3:Y:S07]  /*eba0*/  LDSM.16.M88.4 R76, [R190+0xa900] ;  /* 0x00a90000be4c783b */ /* 0x000eee0000000200 */
[----:B------:R-:W-:Y:S08]  /*ebb0*/  HMMA.16816.F32 R72, R28, R66, R40 ;  /* 0x000000421c48723c */ /* 0x000ff00000001828 */
[----:B-1----:R-:W-:Y:S08]  /*ebc0*/  HMMA.16816.F32 R28, R12, R92, R32 ;  /* 0x0000005c0c1c723c */ /* 0x002ff00000001820 */
[----:B------:R-:W-:Y:S01]  /*ebd0*/  HMMA.16816.F32 R32, R24, R82, R60 ;  /* 0x000000521820723c */ /* 0x000fe2000000183c */
[----:B------:R-:W-:Y:S07]  /*ebe0*/  LDSM.16.M88.4 R60, [R195+0x5800] ;  /* 0x00580000c33c783b */ /* 0x000fee0000000200 */
[----:B------:R-:W-:Y:S08]  /*ebf0*/  HMMA.16816.F32 R20, R12, R94, R20 ;  /* 0x0000005e0c14723c */ /* 0x000ff00000001814 */
[----:B------:R-:W-:Y:S08]  /*ec00*/  HMMA.16816.F32 R36, R16, R84, R36 ;  /* 0x000000541024723c */ /* 0x000ff00000001824 */
[C---:B------:R-:W-:Y:S01]  /*ec10*/  HMMA.16816.F32 R40, R24.reuse, R50, R44 ;  /* 0x000000321828723c */ /* 0x040fe2000000182c */
[----:B------:R-:W1:Y:S07]  /*ec20*/  LDSM.16.M88.4 R44, [R189+0x4800] ;  /* 0x00480000bd2c783b */ /* 0x000e6e0000000200 */
[----:B------:R-:W-:Y:S08]  /*ec30*/  HMMA.16816.F32 R52, R24, R48, R52 ;  /* 0x000000301834723c */ /* 0x000ff00000001834 */
[----:B--2---:R-:W-:Y:S08]  /*ec40*/  HMMA.16816.F32 R48, R8, R96, R28 ;  /* 0x000000600830723c */ /* 0x004ff0000000181c */
[----:B------:R-:W-:Y:S08]  /*ec50*/  HMMA.16816.F32 R32, R16, R86, R32 ;  /* 0x000000561020723c */ /* 0x000ff00000001820 */
[----:B------:R-:W-:Y:S08]  /*ec60*/  HMMA.16816.F32 R20, R8, R98, R20 ;  /* 0x000000620814723c */ /* 0x000ff00000001814 */
[----:B---3--:R-:W-:Y:S01]  /*ec70*/  HMMA.16816.F32 R28, R12, R76, R36 ;  /* 0x0000004c0c1c723c */ /* 0x008fe20000001824 */
[----:B------:R-:W-:-:S02]  /*ec80*/  FMUL.FTZ R0, R48, c[0x0][0x320] ;  /* 0x0000c80030007a20 */ /* 0x000fc40000410000 */
[----:B------:R-:W-:-:S05]  /*ec90*/  FMUL.FTZ R49, R49, c[0x0][0x320] ;  /* 0x0000c80031317a20 */ /* 0x000fca0000410000 */
[C---:B------:R-:W-:Y:S08]  /*eca0*/  HMMA.16816.F32 R64, R24.reuse, R88, R56 ;  /* 0x000000581840723c */ /* 0x040ff00000001838 */
[----:B------:R-:W-:Y:S01]  /*ecb0*/  HMMA.16816.F32 R56, R24, R90, R72 ;  /* 0x0000005a1838723c */ /* 0x000fe20000001848 */
[----:B------:R2:W3:Y:S07]  /*ecc0*/  MUFU.TANH R73, R0 ;  /* 0x0000000000497308 */ /* 0x0004ee0000002400 */
[----:B------:R-:W-:Y:S01]  /*ecd0*/  HMMA.16816.F32 R24, R12, R78, R32 ;  /* 0x0000004e0c18723c */ /* 0x000fe20000001820 */
[----:B------:R-:W4:Y:S01]  /*ece0*/  LDSM.16.M88.4 R32, [R190+0xb100] ;  /* 0x00b10000be20783b */ /* 0x000f220000000200 */
[----:B------:R-:W3:Y:S06]  /*ecf0*/  MUFU.TANH R72, R49 ;  /* 0x0000003100487308 */ /* 0x000eec0000002400 */
[----:B-1----:R-:W-:Y:S01]  /*ed00*/  HMMA.16816.F32 R36, R8, R44, R28 ;  /* 0x0000002c0824723c */ /* 0x002fe2000000181c */
[----:B--2---:R-:W-:Y:S01]  /*ed10*/  FMUL.FTZ R0, R50, c[0x0][0x320] ;  /* 0x0000c80032007a20 */ /* 0x004fe20000410000 */
[----:B------:R-:W1:Y:S03]  /*ed20*/  LDSM.16.M88.4 R28, [R189+0x5000] ;  /* 0x00500000bd1c783b */ /* 0x000e660000000200 */
[----:B------:R2:W-:Y:S03]  /*ed30*/  MUFU.TANH R76, R0 ;  /* 0x00000000004c7308 */ /* 0x0005e60000002400 */
[C---:B------:R-:W-:Y:S08]  /*ed40*/  HMMA.16816.F32 R64, R16.reuse, R60, R64 ;  /* 0x0000003c1040723c */ /* 0x040ff00000001840 */
[----:B------:R-:W-:Y:S01]  /*ed50*/  HMMA.16816.F32 R52, R16, R68, R52 ;  /* 0x000000441034723c */ /* 0x000fe20000001834 */
[----:B--2---:R-:W-:-:S07]  /*ed60*/  FMUL.FTZ R0, R20, c[0x0][0x320] ;  /* 0x0000c80014007a20 */ /* 0x004fce0000410000 */
[----:B------:R-:W-:Y:S01]  /*ed70*/  HMMA.16816.F32 R68, R16, R70, R40 ;  /* 0x000000461044723c */ /* 0x000fe20000001828 */
[----:B------:R2:W1:Y:S01]  /*ed80*/  MUFU.TANH R61, R0 ;  /* 0x00000000003d7308 */ /* 0x0004620000002400 */
[----:B------:R-:W-:Y:S02]  /*ed90*/  FMUL.FTZ R38, R38, c[0x0][0x320] ;  /* 0x0000c80026267a20 */ /* 0x000fe40000410000 */
[----:B------:R-:W-:-:S04]  /*eda0*/  FMUL.FTZ R39, R39, c[0x0][0x320] ;  /* 0x0000c80027277a20 */ /* 0x000fc80000410000 */
[----:B------:R-:W-:Y:S01]  /*edb0*/  HMMA.16816.F32 R40, R8, R46, R24 ;  /* 0x0000002e0828723c */ /* 0x000fe20000001818 */
[----:B------:R-:W3:Y:S01]  /*edc0*/  LDSM.16.M88.4 R44, [R190+0xb900] ;  /* 0x00b90000be2c783b */ /* 0x000ee20000000200 */
[----:B------:R-:W-:Y:S06]  /*edd0*/  MUFU.TANH R38, R38 ;  /* 0x0000002600267308 */ /* 0x000fec0000002400 */
[----:B----4-:R-:W-:Y:S01]  /*ede0*/  HMMA.16816.F32 R24, R12, R32, R52 ;  /* 0x000000200c18723c */ /* 0x010fe20000001834 */
[----:B--2---:R-:W-:Y:S01]  /*edf0*/  FMUL.FTZ R0, R21, c[0x0][0x320] ;  /* 0x0000c80015007a20 */ /* 0x004fe20000410000 */
[----:B------:R-:W2:Y:S01]  /*ee00*/  LDSM.16.M88.4 R52, [R189+0x5800] ;  /* 0x00580000bd34783b */ /* 0x000ea20000000200 */
[----:B------:R-:W-:Y:S01]  /*ee10*/  MUFU.TANH R39, R39 ;  /* 0x0000002700277308 */ /* 0x000fe20000002400 */
[----:B------:R-:W-:-:S07]  /*ee20*/  DEPBAR.LE SB0, 0x0 ;  /* 0x000080000000791a */ /* 0x000fce0000000000 */
[----:B------:R4:W2:Y:S05]  /*ee30*/  MUFU.TANH R60, R0 ;  /* 0x00000000003c7308 */ /* 0x0008aa0000002400 */
[----:B------:R-:W-:-:S06]  /*ee40*/  FMUL.FTZ R41, R41, c[0x0][0x320] ;  /* 0x0000c80029297a20 */ /* 0x000fcc0000410000 */
[----:B------:R-:W-:Y:S02]  /*ee50*/  MUFU.TANH R41, R41 ;  /* 0x0000002900297308 */ /* 0x000fe40000002400 */
[----:B-1----:R-:W-:Y:S01]  /*ee60*/  HMMA.16816.F32 R24, R8, R28, R24 ;  /* 0x0000001c0818723c */ /* 0x002fe20000001818 */
[----:B----4-:R-:W-:-:S05]  /*ee70*/  FMUL.FTZ R0, R23, c[0x0][0x320] ;  /* 0x0000c80017007a20 */ /* 0x010fca0000410000 */
[----:B------:R1:W-:Y:S02]  /*ee80*/  MUFU.TANH R75, R0 ;  /* 0x00000000004b7308 */ /* 0x0003e40000002400 */
[----:B-1----:R-:W-:Y:S02]  /*ee90*/  FMUL.FTZ R0, R51, c[0x0][0x320] ;  /* 0x0000c80033007a20 */ /* 0x002fe40000410000 */
[----:B------:R-:W-:Y:S04]  /*eea0*/  HMMA.16816.F32 R48, R16, R62, R56 ;  /* 0x0000003e1030723c */ /* 0x000fe80000001838 */
[----:B------:R1:W-:Y:S03]  /*eeb0*/  MUFU.TANH R74, R0 ;  /* 0x00000000004a7308 */ /* 0x0003e60000002400 */
[----:B------:R-:W-:-:S02]  /*eec0*/  IMAD.IADD R17, R115, 0x1, -R6 ;  /* 0x0000000173117824 */ /* 0x000fc400078e0a06 */
[----:B-1----:R-:W-:Y:S02]  /*eed0*/  FMUL.FTZ R0, R22, c[0x0][0x320] ;  /* 0x0000c80016007a20 */ /* 0x002fe40000410000 */
[C---:B------:R-:W-:Y:S02]  /*eee0*/  HMMA.16816.F32 R20, R12.reuse, R34, R68 ;  /* 0x000000220c14723c */ /* 0x040fe40000001844 */
[----:B------:R1:W-:Y:S06]  /*eef0*/  MUFU.TANH R62, R0 ;  /* 0x00000000003e7308 */ /* 0x0003ec0000002400 */
[----:B---3--:R-:W-:Y:S01]  /*ef00*/  HMMA.16816.F32 R32, R12, R44, R64 ;  /* 0x0000002c0c20723c */ /* 0x008fe20000001840 */
[----:B-1----:R-:W-:-:S04]  /*ef10*/  FMUL.FTZ R0, R36, c[0x0][0x320] ;  /* 0x0000c80024007a20 */ /* 0x002fc80000410000 */
[----:B------:R1:W3:Y:S11]  /*ef20*/  MUFU.TANH R56, R0 ;  /* 0x0000000000387308 */ /* 0x0002f60000002400 */
[C---:B------:R-:W-:Y:S08]  /*ef30*/  HMMA.16816.F32 R28, R8.reuse, R30, R20 ;  /* 0x0000001e081c723c */ /* 0x040ff00000001814 */
[----:B--2---:R-:W-:Y:S01]  /*ef40*/  HMMA.16816.F32 R20, R8, R52, R32 ;  /* 0x000000340814723c */ /* 0x004fe20000001820 */
[----:B-1----:R-:W-:-:S04]  /*ef50*/  FMUL.FTZ R0, R37, c[0x0][0x320] ;  /* 0x0000c80025007a20 */ /* 0x002fc80000410000 */
[----:B------:R1:W2:Y:S11]  /*ef60*/  MUFU.TANH R37, R0 ;  /* 0x0000000000257308 */ /* 0x0002b60000002400 */
[----:B------:R-:W-:-:S02]  /*ef70*/  FMUL.FTZ R28, R28, c[0x0][0x320] ;  /* 0x0000c8001c1c7a20 */ /* 0x000fc40000410000 */
[----:B------:R-:W-:-:S04]  /*ef80*/  FMUL.FTZ R29, R29, c[0x0][0x320] ;  /* 0x0000c8001d1d7a20 */ /* 0x000fc80000410000 */
[----:B------:R-:W-:Y:S02]  /*ef90*/  MUFU.TANH R28, R28 ;  /* 0x0000001c001c7308 */ /* 0x000fe40000002400 */
[----:B------:R-:W-:Y:S02]  /*efa0*/  FMUL.FTZ R22, R22, c[0x0][0x320] ;  /* 0x0000c80016167a20 */ /* 0x000fe40000410000 */
[----:B-1----:R-:W-:Y:S01]  /*efb0*/  IMAD.IADD R0, R164, 0x1, -R5 ;  /* 0x00000001a4007824 */ /* 0x002fe200078e0a05 */
[----:B------:R-:W-:Y:S01]  /*efc0*/  LOP3.LUT R5, R7, 0xfffffffc, RZ, 0xc0, !PT ;  /* 0xfffffffc07057812 */ /* 0x000fe200078ec0ff */
[----:B------:R-:W-:Y:S02]  /*efd0*/  FMUL.FTZ R7, R40, c[0x0][0x320] ;  /* 0x0000c80028077a20 */ /* 0x000fe40000410000 */
[----:B------:R-:W-:Y:S01]  /*efe0*/  MUFU.TANH R29, R29 ;  /* 0x0000001d001d7308 */ /* 0x000fe20000002400 */
[----:B------:R-:W-:Y:S01]  /*eff0*/  SHF.R.S32.HI R16, RZ, 0x1f, R0 ;  /* 0x0000001fff107819 */ /* 0x000fe20000011400 */
[----:B------:R-:W-:-:S02]  /*f000*/  IMAD.IADD R5, R164, 0x1, -R5 ;  /* 0x00000001a4057824 */ /* 0x000fc400078e0a05 */
[----:B------:R-:W-:Y:S01]  /*f010*/  FMUL.FTZ R23, R23, c[0x0][0x320] ;  /* 0x0000c80017177a20 */ /* 0x000fe20000410000 */
[----:B------:R-:W-:Y:S02]  /*f020*/  LEA.HI R6, R16, R0, RZ, 0x2 ;  /* 0x0000000010067211 */ /* 0x000fe400078f10ff */
[----:B------:R-:W-:Y:S01]  /*f030*/  LEA.HI R16, R5, R5, RZ, 0x1 ;  /* 0x0000000505107211 */ /* 0x000fe200078f08ff */
[----:B------:R1:W4:Y:S03]  /*f040*/  MUFU.TANH R36, R7 ;  /* 0x0000000700247308 */ /* 0x0003260000002400 */
[----:B------:R-:W-:-:S05]  /*f050*/  LOP3.LUT R16, R16, 0x1ffffffe, RZ, 0xc0, !PT ;  /* 0x1ffffffe10107812 */ /* 0x000fca00078ec0ff */
[----:B------:R-:W-:Y:S02]  /*f060*/  IMAD.IADD R5, R5, 0x1, -R16 ;  /* 0x0000000105057824 */ /* 0x000fe400078e0a10 */
[----:B------:R-:W-:-:S04]  /*f070*/  FMUL.FTZ R16, R42, c[0x0][0x320] ;  /* 0x0000c8002a107a20 */ /* 0x000fc80000410000 */
[----:B------:R2:W-:Y:S01]  /*f080*/  MUFU.TANH R58, R16 ;  /* 0x00000010003a7308 */ /* 0x0005e20000002400 */
[----:B-1----:R-:W-:-:S05]  /*f090*/  LEA.HI.SX32 R7, R6, R244, 0x1e ;  /* 0x000000f406077211 */ /* 0x002fca00078ff2ff */
[----:B------:R-:W-:-:S04]  /*f0a0*/  IMAD R7, R17, 0x10, R7 ;  /* 0x0000001011077824 */ /* 0x000fc800078e0207 */
[----:B------:R-:W-:-:S04]  /*f0b0*/  IMAD R238, R5, 0x8, R7 ;  /* 0x0000000805ee7824 */ /* 0x000fc800078e0207 */
[----:B------:R-:W-:Y:S01]  /*f0c0*/  @P4 IMAD.HI.U32 R7, R238, c[0x0][0x2c8], RZ ;  /* 0x0000b200ee074a27 */ /* 0x000fe200078e00ff */
[----:B--2---:R-:W-:Y:S03]  /*f0d0*/  HMMA.16816.F32 R16, R12, R46, R48 ;  /* 0x0000002e0c10723c */ /* 0x004fe60000001830 */
[----:B------:R-:W-:Y:S01]  /*f0e0*/  IMAD.MOV.U32 R5, RZ, RZ, R238 ;  /* 0x000000ffff057224 */ /* 0x000fe200078e00ee */
[----:B------:R-:W-:-:S03]  /*f0f0*/  @P4 SHF.R.U32.HI R5, RZ, c[0x0][0x2cc], R7 ;  /* 0x0000b300ff054a19 */ /* 0x000fc60000011607 */
[----:B------:R-:W-:Y:S02]  /*f100*/  IMAD.MOV.U32 R14, RZ, RZ, -0x40 ;  /* 0xffffffc0ff0e7424 */ /* 0x000fe400078e00ff */
[----:B------:R-:W1:Y:S01]  /*f110*/  SHFL.IDX PT, R12, R5, RZ, 0x1c1f ;  /* 0x001c1fff050c7589 */ /* 0x000e6200000e0000 */
[----:B------:R-:W-:-:S03]  /*f120*/  FMUL.FTZ R13, R43, c[0x0][0x320] ;  /* 0x0000c8002b0d7a20 */ /* 0x000fc60000410000 */
[----:B------:R2:W1:Y:S01]  /*f130*/  SHFL.IDX PT, R7, R5, 0x1, 0x1c1f ;  /* 0x003c1f0005077f89 */ /* 0x00046200000e0000 */
[----:B------:R-:W-:Y:S10]  /*f140*/  MUFU.TANH R57, R13 ;  /* 0x0000000d00397308 */ /* 0x000ff40000002400 */
[----:B------:R-:W-:Y:S07]  /*f150*/  HMMA.16816.F32 R8, R8, R54, R16 ;  /* 0x000000360808723c */ /* 0x000fee0000001810 */
[----:B------:R-:W-:Y:S01]  /*f160*/  FMUL.FTZ R18, R27, c[0x0][0x320] ;  /* 0x0000c8001b127a20 */ /* 0x000fe20000410000 */
[----:B--2---:R-:W-:Y:S01]  /*f170*/  LOP3.LUT R5, R6, 0x7ffffffc, RZ, 0xc0, !PT ;  /* 0x7ffffffc06057812 */ /* 0x004fe200078ec0ff */
[----:B------:R-:W-:-:S04]  /*f180*/  FMUL.FTZ R6, R24, c[0x0][0x320] ;  /* 0x0000c80018067a20 */ /* 0x000fc80000410000 */
[----:B------:R-:W-:Y:S01]  /*f190*/  IMAD.IADD R5, R0, 0x1, -R5 ;  /* 0x0000000100057824 */ /* 0x000fe200078e0a05 */
[----:B------:R2:W1:Y:S01]  /*f1a0*/  MUFU.TANH R24, R6 ;  /* 0x0000000600187308 */ /* 0x0004620000002400 */
[----:B------:R-:W-:Y:S02]  /*f1b0*/  IMAD R0, R109, R14, 0x1 ;  /* 0x000000016d007424 */ /* 0x000fe400078e020e */
[----:B------:R-:W-:-:S07]  /*f1c0*/  IMAD.SHL.U32 R239, R5, 0x2, RZ ;  /* 0x0000000205ef7824 */ /* 0x000fce00078e00ff */
[----:B------:R-:W-:Y:S01]  /*f1d0*/  FMUL.FTZ R8, R8, c[0x0][0x320] ;  /* 0x0000c80008087a20 */ /* 0x000fe20000410000 */
[----:B------:R-:W-:Y:S01]  /*f1e0*/  IADD3 R0, -R239, R0, R232 ;  /* 0x00000000ef007210 */ /* 0x000fe20007ffe1e8 */
[----:B------:R-:W-:-:S04]  /*f1f0*/  FMUL.FTZ R9, R9, c[0x0][0x320] ;  /* 0x0000c80009097a20 */ /* 0x000fc80000410000 */
[----:B------:R-:W-:Y:S01]  /*f200*/  MUFU.TANH R8, R8 ;  /* 0x0000000800087308 */ /* 0x000fe20000002400 */
[----:B------:R-:W-:Y:S02]  /*f210*/  IMAD.IADD R0, R0, 0x1, -R242 ;  /* 0x0000000100007824 */ /* 0x000fe400078e0af2 */
[----:B--2---:R-:W-:Y:S02]  /*f220*/  IMAD.IADD R6, R108, 0x1, -R239 ;  /* 0x000000016c067824 */ /* 0x004fe400078e0aef */
[C---:B-1----:R-:W-:Y:S02]  /*f230*/  IMAD.IADD R5, R0.reuse, 0x1, R12 ;  /* 0x0000000100057824 */ /* 0x042fe400078e020c */
[----:B------:R-:W-:Y:S01]  /*f240*/  IMAD.IADD R0, R0, 0x1, R7 ;  /* 0x0000000100007824 */ /* 0x000fe200078e0207 */
[----:B------:R-:W-:Y:S01]  /*f250*/  MUFU.TANH R9, R9 ;  /* 0x0000000900097308 */ /* 0x000fe20000002400 */
[----:B------:R-:W-:Y:S01]  /*f260*/  FMUL.FTZ R7, R25, c[0x0][0x320] ;  /* 0x0000c80019077a20 */ /* 0x000fe20000410000 */
[----:B------:R-:W-:-:S02]  /*f270*/  IMNMX R5, R6, R5, PT ;  /* 0x0000000506057217 */ /* 0x000fc40003800200 */
[----:B------:R-:W-:Y:S01]  /*f280*/  IMNMX R0, R6, R0, PT ;  /* 0x0000000006007217 */ /* 0x000fe20003800200 */
[----:B------:R-:W-:Y:S01]  /*f290*/  FMUL.FTZ R6, R20, c[0x0][0x320] ;  /* 0x0000c80014067a20 */ /* 0x000fe20000410000 */
[----:B------:R-:W-:Y:S01]  /*f2a0*/  BAR.SYNC.DEFER_BLOCKING 0x0 ;  /* 0x0000000000007b1d */ /* 0x000fe20000010000 */
[C---:B------:R-:W-:Y:S01]  /*f2b0*/  ISETP.GT.AND P0, PT, R5.reuse, RZ, PT ;  /* 0x000000ff0500720c */ /* 0x040fe20003f04270 */
[----:B------:R-:W-:Y:S01]  /*f2c0*/  FMUL.FTZ R20, R10, c[0x0][0x320] ;  /* 0x0000c8000a147a20 */ /* 0x000fe20000410000 */
[C---:B------:R-:W-:Y:S02]  /*f2d0*/  ISETP.GT.AND P1, PT, R5.reuse, 0x1, PT ;  /* 0x000000010500780c */ /* 0x040fe40003f24270 */
[----:B------:R-:W-:Y:S01]  /*f2e0*/  ISETP.GT.AND P2, PT, R5, 0x8, PT ;  /* 0x000000080500780c */ /* 0x000fe20003f44270 */
[----:B------:R-:W1:Y:S01]  /*f2f0*/  MUFU.TANH R7, R7 ;  /* 0x0000000700077308 */ /* 0x000e620000002400 */
[----:B------:R-:W-:Y:S02]  /*f300*/  FSEL R13, R73, -INF , P0 ;  /* 0xff800000490d7808 */ /* 0x000fe40000000000 */
[----:B------:R-:W-:-:S02]  /*f310*/  FSEL R15, R72, -INF , P1 ;  /* 0xff800000480f7808 */ /* 0x000fc40000800000 */
[----:B------:R-:W-:Y:S02]  /*f320*/  ISETP.GT.AND P0, PT, R5, 0x9, PT ;  /* 0x000000090500780c */ /* 0x000fe40003f04270 */
[----:B------:R-:W-:Y:S01]  /*f330*/  FSEL R16, R61, -INF , P2 ;  /* 0xff8000003d107808 */ /* 0x000fe20001000000 */
[----:B------:R2:W1:Y:S01]  /*f340*/  MUFU.TANH R12, R6 ;  /* 0x00000006000c7308 */ /* 0x0004620000002400 */
[C---:B------:R-:W-:Y:S02]  /*f350*/  ISETP.GT.AND P1, PT, R5.reuse, 0x10, PT ;  /* 0x000000100500780c */ /* 0x040fe40003f24270 */
[----:B------:R-:W-:Y:S02]  /*f360*/  ISETP.GT.AND P2, PT, R5, 0x11, PT ;  /* 0x000000110500780c */ /* 0x000fe40003f44270 */
[----:B------:R-:W-:Y:S02]  /*f370*/  FMNMX.FTZ R101, R13, R15, !PT ;  /* 0x0000000f0d657209 */ /* 0x000fe40007810000 */
[----:B------:R-:W-:Y:S01]  /*f380*/  FSEL R17, R60, -INF , P0 ;  /* 0xff8000003c117808 */ /* 0x000fe20000000000 */
[----:B------:R-:W-:Y:S01]  /*f390*/  MUFU.TANH R10, R23 ;  /* 0x00000017000a7308 */ /* 0x000fe20000002400 */
[----:B------:R-:W-:-:S02]  /*f3a0*/  ISETP.GT.AND P0, PT, R5, 0x18, PT ;  /* 0x000000180500780c */ /* 0x000fc40003f04270 */
[----:B---3--:R-:W-:Y:S02]  /*f3b0*/  FSEL R46, R56, -INF , P1 ;  /* 0xff800000382e7808 */ /* 0x008fe40000800000 */
[----:B------:R-:W-:Y:S02]  /*f3c0*/  FSEL R45, R37, -INF , P2 ;  /* 0xff800000252d7808 */ /* 0x000fe40001000000 */
[----:B------:R-:W-:Y:S01]  /*f3d0*/  ISETP.GT.AND P1, PT, R5, 0x19, PT ;  /* 0x000000190500780c */ /* 0x000fe20003f24270 */
[----:B--2---:R-:W-:Y:S01]  /*f3e0*/  FMUL.FTZ R6, R21, c[0x0][0x320] ;  /* 0x0000c80015067a20 */ /* 0x004fe20000410000 */
[----:B------:R-:W-:Y:S01]  /*f3f0*/  ISETP.GT.AND P2, PT, R5, 0x20, PT ;  /* 0x000000200500780c */ /* 0x000fe20003f44270 */
[----:B------:R-:W-:Y:S01]  /*f400*/  FMUL.FTZ R21, R11, c[0x0][0x320] ;  /* 0x0000c8000b157a20 */ /* 0x000fe20000410000 */
[----:B------:R-:W-:Y:S01]  /*f410*/  FMNMX.FTZ R101, R16, R101, !PT ;  /* 0x0000006510657209 */ /* 0x000fe20007810000 */
[----:B------:R2:W3:Y:S01]  /*f420*/  MUFU.TANH R14, R6 ;  /* 0x00000006000e7308 */ /* 0x0004e20000002400 */
[----:B----4-:R-:W-:-:S02]  /*f430*/  FSEL R47, R36, -INF , P0 ;  /* 0xff800000242f7808 */ /* 0x010fc40000000000 */
[----:B------:R-:W-:Y:S02]  /*f440*/  ISETP.GT.AND P0, PT, R5, 0x21, PT ;  /* 0x000000210500780c */ /* 0x000fe40003f04270 */
[----:B------:R-:W-:Y:S02]  /*f450*/  FSEL R59, R41, -INF , P1 ;  /* 0xff800000293b7808 */ /* 0x000fe40000800000 */
[----:B------:R-:W-:Y:S01]  /*f460*/  FSEL R151, R24, -INF , P2 ;  /* 0xff80000018977808 */ /* 0x000fe20001000000 */
[----:B------:R-:W-:Y:S01]  /*f470*/  MUFU.TANH R11, R22 ;  /* 0x00000016000b7308 */ /* 0x000fe20000002400 */
[C---:B------:R-:W-:Y:S02]  /*f480*/  ISETP.GT.AND P1, PT, R5.reuse, 0x28, PT ;  /* 0x000000280500780c */ /* 0x040fe40003f24270 */
[----:B------:R-:W-:Y:S02]  /*f490*/  ISETP.GT.AND P2, PT, R5, 0x29, PT ;  /* 0x000000290500780c */ /* 0x000fe40003f44270 */
[----:B------:R-:W-:-:S02]  /*f4a0*/  FMNMX.FTZ R101, R17, R101, !PT ;  /* 0x0000006511657209 */ /* 0x000fc40007810000 */
[----:B-1----:R-:W-:Y:S01]  /*f4b0*/  FSEL R150, R7, -INF , P0 ;  /* 0xff80000007967808 */ /* 0x002fe20000000000 */
[----:B------:R-:W-:Y:S01]  /*f4c0*/  FMUL.FTZ R7, R26, c[0x0][0x320] ;  /* 0x0000c8001a077a20 */ /* 0x000fe20000410000 */
[----:B------:R-:W-:Y:S01]  /*f4d0*/  ISETP.GT.AND P0, PT, R5, 0x30, PT ;  /* 0x000000300500780c */ /* 0x000fe20003f04270 */
[----:B--2---:R-:W-:Y:S01]  /*f4e0*/  FMUL.FTZ R6, R30, c[0x0][0x320] ;  /* 0x0000c8001e067a20 */ /* 0x004fe20000410000 */
[----:B------:R-:W-:Y:S02]  /*f4f0*/  FSEL R156, R28, -INF , P1 ;  /* 0xff8000001c9c7808 */ /* 0x000fe40000800000 */
[----:B------:R-:W-:Y:S01]  /*f500*/  FSEL R157, R29, -INF , P2 ;  /* 0xff8000001d9d7808 */ /* 0x000fe20001000000 */
[----:B------:R-:W1:Y:S01]  /*f510*/  MUFU.TANH R7, R7 ;  /* 0x0000000700077308 */ /* 0x000e620000002400 */
[----:B------:R-:W-:Y:S02]  /*f520*/  FMNMX.FTZ R101, R46, R101, !PT ;  /* 0x000000652e657209 */ /* 0x000fe40007810000 */
[----:B------:R-:W-:-:S02]  /*f530*/  ISETP.GT.AND P1, PT, R5, 0x31, PT ;  /* 0x000000310500780c */ /* 0x000fc40003f24270 */
[----:B------:R-:W-:Y:S02]  /*f540*/  ISETP.GT.AND P2, PT, R5, 0x38, PT ;  /* 0x000000380500780c */ /* 0x000fe40003f44270 */
[----:B------:R-:W-:Y:S01]  /*f550*/  FSEL R214, R12, -INF , P0 ;  /* 0xff8000000cd67808 */ /* 0x000fe20000000000 */
[----:B------:R-:W-:Y:S01]  /*f560*/  MUFU.TANH R24, R6 ;  /* 0x0000000600187308 */ /* 0x000fe20000002400 */
[----:B------:R-:W-:Y:S02]  /*f570*/  FMNMX.FTZ R101, R45, R101, !PT ;  /* 0x000000652d657209 */ /* 0x000fe40007810000 */
[----:B------:R-:W-:Y:S01]  /*f580*/  ISETP.GT.AND P0, PT, R5, 0x39, PT ;  /* 0x000000390500780c */ /* 0x000fe20003f04270 */
[----:B------:R-:W-:Y:S01]  /*f590*/  FMUL.FTZ R5, R31, c[0x0][0x320] ;  /* 0x0000c8001f057a20 */ /* 0x000fe20000410000 */
[----:B---3--:R-:W-:Y:S02]  /*f5a0*/  FSEL R212, R14, -INF , P1 ;  /* 0xff8000000ed47808 */ /* 0x008fe40000800000 */
[----:B------:R-:W-:Y:S01]  /*f5b0*/  FSEL R213, R8, -INF , P2 ;  /* 0xff80000008d57808 */ /* 0x000fe20001000000 */
[----:B------:R2:W-:Y:S01]  /*f5c0*/  MUFU.TANH R19, R5 ;  /* 0x0000000500137308 */ /* 0x0005e20000002400 */
[----:B------:R-:W-:-:S02]  /*f5d0*/  ISETP.GT.AND P1, PT, R0, RZ, PT ;  /* 0x000000ff0000720c */ /* 0x000fc40003f24270 */
[C---:B------:R-:W-:Y:S02]  /*f5e0*/  ISETP.GT.AND P2, PT, R0.reuse, 0x1, PT ;  /* 0x000000010000780c */ /* 0x040fe40003f44270 */
[----:B------:R-:W-:Y:S02]  /*f5f0*/  FMNMX.FTZ R101, R47, R101, !PT ;  /* 0x000000652f657209 */ /* 0x000fe40007810000 */
[----:B------:R-:W-:Y:S01]  /*f600*/  FSEL R215, R9, -INF , P0 ;  /* 0xff80000009d77808 */ /* 0x000fe20000000000 */
[----:B------:R-:W3:Y:S01]  /*f610*/  MUFU.TANH R6, R18 ;  /* 0x0000001200067308 */ /* 0x000ee20000002400 */
[----:B------:R-:W-:Y:S02]  /*f620*/  ISETP.GT.AND P0, PT, R0, 0x8, PT ;  /* 0x000000080000780c */ /* 0x000fe40003f04270 */
[----:B------:R-:W-:Y:S02]  /*f630*/  FSEL R9, R76, -INF , P1 ;  /* 0xff8000004c097808 */ /* 0x000fe40000800000 */
[----:B------:R-:W-:-:S02]  /*f640*/  FSEL R12, R74, -INF , P2 ;  /* 0xff8000004a0c7808 */ /* 0x000fc40001000000 */
[----:B------:R-:W-:Y:S01]  /*f650*/  FMNMX.FTZ R101, R59, R101, !PT ;  /* 0x000000653b657209 */ /* 0x000fe20007810000 */
[----:B------:R-:W4:Y:S01]  /*f660*/  MUFU.TANH R8, R20 ;  /* 0x0000001400087308 */ /* 0x000f220000002400 */
[----:B------:R-:W-:Y:S02]  /*f670*/  ISETP.GT.AND P1, PT, R0, 0x9, PT ;  /* 0x000000090000780c */ /* 0x000fe40003f24270 */
[----:B------:R-:W-:Y:S02]  /*f680*/  FSEL R14, R62, -INF , P0 ;  /* 0xff8000003e0e7808 */ /* 0x000fe40000000000 */
[----:B--2---:R-:W-:Y:S02]  /*f690*/  FMNMX.FTZ R5, R9, R12, !PT ;  /* 0x0000000c09057209 */ /* 0x004fe40007810000 */
        /* <DEDUP_REMOVED lines=22> */
[----:B-1----:R-:W-:Y:S02]  /*f800*/  FSEL R103, R7, -INF , P1 ;  /* 0xff80000007677808 */ /* 0x002fe40000800000 */
[----:B------:R-:W-:Y:S01]  /*f810*/  FMNMX.FTZ R5, R57, R5, !PT ;  /* 0x0000000539057209 */ /* 0x000fe20007810000 */
[----:B------:R-:W1:Y:S01]  /*f820*/  MUFU.TANH R7, R21 ;  /* 0x0000001500077308 */ /* 0x000e620000002400 */
[----:B------:R-:W-:Y:S02]  /*f830*/  FMNMX.FTZ R101, R213, R101, !PT ;  /* 0x00000065d5657209 */ /* 0x000fe40007810000 */
[----:B------:R-:W-:-:S02]  /*f840*/  ISETP.GT.AND P2, PT, R0, 0x28, PT ;  /* 0x000000280000780c */ /* 0x000fc40003f44270 */
[----:B---3--:R-:W-:Y:S02]  /*f850*/  FSEL R102, R6, -INF , P0 ;  /* 0xff80000006667808 */ /* 0x008fe40000000000 */
[----:B------:R-:W-:Y:S02]  /*f860*/  FMNMX.FTZ R5, R103, R5, !PT ;  /* 0x0000000567057209 */ /* 0x000fe40007810000 */
[----:B------:R-:W-:Y:S02]  /*f870*/  FMNMX.FTZ R101, R215, R101, !PT ;  /* 0x00000065d7657209 */ /* 0x000fe40007810000 */
[----:B------:R-:W-:Y:S02]  /*f880*/  ISETP.GT.AND P0, PT, R0, 0x29, PT ;  /* 0x000000290000780c */ /* 0x000fe40003f04270 */
[----:B------:R-:W-:Y:S01]  /*f890*/  FSEL R148, R24, -INF , P2 ;  /* 0xff80000018947808 */ /* 0x000fe20001000000 */
[----:B------:R-:W2:Y:S01]  /*f8a0*/  SHFL.BFLY PT, R6, R101, 0x2, 0x1f ;  /* 0x0c401f0065067f89 */ /* 0x000ea200000e0000 */
[----:B------:R-:W-:-:S02]  /*f8b0*/  FMNMX.FTZ R5, R102, R5, !PT ;  /* 0x0000000566057209 */ /* 0x000fc40007810000 */
[----:B------:R-:W-:Y:S02]  /*f8c0*/  ISETP.GT.AND P1, PT, R0, 0x30, PT ;  /* 0x000000300000780c */ /* 0x000fe40003f24270 */
[----:B------:R-:W-:Y:S02]  /*f8d0*/  FSEL R149, R19, -INF , P0 ;  /* 0xff80000013957808 */ /* 0x000fe40000000000 */
[----:B------:R-:W-:Y:S02]  /*f8e0*/  FMNMX.FTZ R5, R148, R5, !PT ;  /* 0x0000000594057209 */ /* 0x000fe40007810000 */
[----:B------:R-:W-:Y:S02]  /*f8f0*/  ISETP.GT.AND P0, PT, R0, 0x31, PT ;  /* 0x000000310000780c */ /* 0x000fe40003f04270 */
[----:B------:R-:W-:Y:S02]  /*f900*/  FSEL R208, R11, -INF , P1 ;  /* 0xff8000000bd07808 */ /* 0x000fe40000800000 */
[----:B------:R-:W-:-:S02]  /*f910*/  FMNMX.FTZ R5, R149, R5, !PT ;  /* 0x0000000595057209 */ /* 0x000fc40007810000 */
[----:B------:R-:W-:Y:S02]  /*f920*/  ISETP.GT.AND P1, PT, R0, 0x38, PT ;  /* 0x000000380000780c */ /* 0x000fe40003f24270 */
[----:B------:R-:W-:Y:S02]  /*f930*/  FSEL R206, R10, -INF , P0 ;  /* 0xff8000000ace7808 */ /* 0x000fe40000000000 */
[----:B------:R-:W-:Y:S02]  /*f940*/  FMNMX.FTZ R5, R208, R5, !PT ;  /* 0x00000005d0057209 */ /* 0x000fe40007810000 */
[----:B------:R-:W-:Y:S02]  /*f950*/  ISETP.GT.AND P0, PT, R0, 0x39, PT ;  /* 0x000000390000780c */ /* 0x000fe40003f04270 */
[----:B----4-:R-:W-:Y:S02]  /*f960*/  FSEL R210, R8, -INF , P1 ;  /* 0xff80000008d27808 */ /* 0x010fe40000800000 */
[----:B------:R-:W-:-:S02]  /*f970*/  FMNMX.FTZ R0, R206, R5, !PT ;  /* 0x00000005ce007209 */ /* 0x000fc40007810000 */
[----:B-1----:R-:W-:Y:S02]  /*f980*/  FSEL R211, R7, -INF , P0 ;  /* 0xff80000007d37808 */ /* 0x002fe40000000000 */
[----:B------:R-:W-:Y:S02]  /*f990*/  FMNMX.FTZ R0, R210, R0, !PT ;  /* 0x00000000d2007209 */ /* 0x000fe40007810000 */
[----:B--2---:R-:W-:Y:S02]  /*f9a0*/  FMNMX.FTZ R101, R101, R6, !PT ;  /* 0x0000000665657209 */ /* 0x004fe40007810000 */
[----:B------:R-:W-:Y:S02]  /*f9b0*/  FMNMX.FTZ R0, R211, R0, !PT ;  /* 0x00000000d3007209 */ /* 0x000fe40007810000 */
[----:B------:R-:W-:Y:S01]  /*f9c0*/  ISETP.GE.AND P0, PT, R153, 0x2, PT ;  /* 0x000000029900780c */ /* 0x000fe20003f06270 */
[----:B------:R-:W1:Y:S01]  /*f9d0*/  SHFL.BFLY PT, R6, R101, 0x1, 0x1f ;  /* 0x0c201f0065067f89 */ /* 0x000e6200000e0000 */
[----:B------:R-:W-:-:S03]  /*f9e0*/  ISETP.NE.AND P3, PT, R240, RZ, PT ;  /* 0x000000fff000720c */ /* 0x000fc60003f65270 */
[----:B------:R-:W2:Y:S08]  /*f9f0*/  SHFL.BFLY PT, R5, R0, 0x2, 0x1f ;  /* 0x0c401f0000057f89 */ /* 0x000eb000000e0000 */
[----:B------:R-:W-:Y:S01]  /*fa00*/  @P0 IMAD.WIDE.U32 R10, R207, R118, R230 ;  /* 0x00000076cf0a0225 */ /* 0x000fe200078e00e6 */
[----:B-1----:R-:W-:Y:S02]  /*fa10*/  FMNMX.FTZ R101, R101, R6, !PT ;  /* 0x0000000665657209 */ /* 0x002fe40007810000 */
[----:B------:R-:W-:-:S02]  /*fa20*/  @P0 SHF.R.S32.HI R6, RZ, 0x1f, R207 ;  /* 0x0000001fff060819 */ /* 0x000fc400000114cf */
[----:B--2---:R-:W-:Y:S01]  /*fa30*/  FMNMX.FTZ R5, R0, R5, !PT ;  /* 0x0000000500057209 */ /* 0x004fe20007810000 */
[C---:B------:R-:W-:Y:S01]  /*fa40*/  FMUL.FTZ R8, R101.reuse, c[0x0][0x2d0] ;  /* 0x0000b40065087a20 */ /* 0x040fe20000410000 */
[----:B------:R-:W-:Y:S01]  /*fa50*/  FSETP.NEU.FTZ.AND P1, PT, R101, -INF , PT ;  /* 0xff8000006500780b */ /* 0x000fe20003f3d000 */
[----:B------:R-:W-:Y:S02]  /*fa60*/  @P0 IMAD R0, R117, R207, RZ ;  /* 0x000000cf75000224 */ /* 0x000fe400078e02ff */
[----:B------:R-:W1:Y:S01]  /*fa70*/  SHFL.BFLY PT, R100, R5, 0x1, 0x1f ;  /* 0x0c201f0005647f89 */ /* 0x000e6200000e0000 */
[----:B------:R-:W-:Y:S01]  /*fa80*/  FSEL R8, R8, RZ, P1 ;  /* 0x000000ff08087208 */ /* 0x000fe20000800000 */
[----:B------:R-:W-:Y:S01]  /*fa90*/  @P0 IMAD R0, R6, R118, R0 ;  /* 0x0000007606000224 */ /* 0x000fe200078e0200 */
[----:B------:R-:W-:-:S03]  /*faa0*/  @P0 LEA R6, P1, R10, c[0x0][0x1c8], 0x1 ;  /* 0x000072000a060a11 */ /* 0x000fc600078208ff */
[----:B------:R-:W-:Y:S02]  /*fab0*/  FFMA.FTZ R7, R13, c[0x0][0x2d0], -R8 ;  /* 0x0000b4000d077a23 */ /* 0x000fe40000010808 */
[----:B------:R-:W-:Y:S02]  /*fac0*/  @P0 IMAD.IADD R0, R11, 0x1, R0 ;  /* 0x000000010b000824 */ /* 0x000fe400078e0200 */
[----:B------:R2:W-:Y:S01]  /*fad0*/  MUFU.EX2 R241, R7 ;  /* 0x0000000700f17308 */ /* 0x0005e20000000800 */
[----:B-1----:R-:W-:Y:S01]  /*fae0*/  FMNMX.FTZ R100, R5, R100, !PT ;  /* 0x0000006405647209 */ /* 0x002fe20007810000 */
[--C-:B------:R-:W-:Y:S02]  /*faf0*/  FFMA.FTZ R5, R17, c[0x0][0x2d0], -R8.reuse ;  /* 0x0000b40011057a23 */ /* 0x100fe40000010808 */
[----:B--2---:R-:W-:-:S04]  /*fb00*/  FFMA.FTZ R7, R15, c[0x0][0x2d0], -R8 ;  /* 0x0000b4000f077a23 */ /* 0x004fc80000010808 */
[----:B------:R-:W-:Y:S08]  /*fb10*/  MUFU.EX2 R235, R5 ;  /* 0x0000000500eb7308 */ /* 0x000ff00000000800 */
[----:B------:R1:W-:Y:S02]  /*fb20*/  MUFU.EX2 R234, R7 ;  /* 0x0000000700ea7308 */ /* 0x0003e40000000800 */
[----:B-1----:R-:W-:Y:S01]  /*fb30*/  @P0 LEA.HI.X R7, R10, c[0x0][0x1cc], R0, 0x1, P1 ;  /* 0x000073000a070a11 */ /* 0x002fe200008f0c00 */
[----:B------:R-:W-:Y:S01]  /*fb40*/  FFMA.FTZ R0, R16, c[0x0][0x2d0], -R8 ;  /* 0x0000b40010007a23 */ /* 0x000fe20000010808 */
[----:B------:R-:W-:-:S04]  /*fb50*/  @P0 LEA R10, P1, R247, R6, 0x1 ;  /* 0x00000006f70a0211 */ /* 0x000fc800078208ff */
[----:B------:R1:W2:Y:S01]  /*fb60*/  MUFU.EX2 R227, R0 ;  /* 0x0000000000e37308 */ /* 0x0002a20000000800 */
[----:B------:R-:W-:Y:S01]  /*fb70*/  @P0 LEA.HI.X R11, R247, R7, R245, 0x1, P1 ;  /* 0x00000007f70b0211 */ /* 0x000fe200008f0cf5 */
[----:B------:R2:W-:Y:S01]  /*fb80*/  @P0 LDGSTS.E.BYPASS.LTC128B.128 [R209+0x6100], [R6.64], !P5 ;  /* 0x0610000006d10fae */ /* 0x0005e2000e901d46 */
[----:B------:R-:W-:-:S03]  /*fb90*/  FSETP.NEU.FTZ.AND P1, PT, R100, -INF , PT ;  /* 0xff8000006400780b */ /* 0x000fc60003f3d000 */
[----:B------:R2:W-:Y:S04]  /*fba0*/  @P0 LDGSTS.E.BYPASS.LTC128B.128 [R209+0x8100], [R6.64+0x80], !P6 ;  /* 0x0810008006d10fae */ /* 0x0005e8000f101d46 */
[----:B------:R2:W-:Y:S04]  /*fbb0*/  @P0 LDGSTS.E.BYPASS.LTC128B.128 [R209+0xa100], [R6.64+0x100], !P3 ;  /* 0x0a10010006d10fae */ /* 0x0005e8000d901d46 */
[----:B------:R3:W-:Y:S01]  /*fbc0*/  @P0 LDGSTS.E.BYPASS.LTC128B.128 [R209+0x7100], [R10.64], !P5 ;  /* 0x071000000ad10fae */ /* 0x0007e2000e901d46 */
[----:B-1----:R-:W-:-:S03]  /*fbd0*/  FMUL.FTZ R0, R100, c[0x0][0x2d0] ;  /* 0x0000b40064007a20 */ /* 0x002fc60000410000 */
[----:B------:R3:W-:Y:S02]  /*fbe0*/  @P0 LDGSTS.E.BYPASS.LTC128B.128 [R209+0x9100], [R10.64+0x80], !P6 ;  /* 0x091000800ad10fae */ /* 0x0007e4000f101d46 */
[----:B------:R-:W-:Y:S02]  /*fbf0*/  FSEL R0, R0, RZ, P1 ;  /* 0x000000ff00007208 */ /* 0x000fe40000800000 */
[----:B------:R3:W-:Y:S03]  /*fc00*/  @P0 LDGSTS.E.BYPASS.LTC128B.128 [R209+0xb100], [R10.64+0x100], !P3 ;  /* 0x0b1001000ad10fae */ /* 0x0007e6000d901d46 */
[--C-:B------:R-:W-:Y:S01]  /*fc10*/  FFMA.FTZ R3, R12, c[0x0][0x2d0], -R0.reuse ;  /* 0x0000b4000c037a23 */ /* 0x100fe20000010800 */
[----:B------:R-:W1:Y:S01]  /*fc20*/  LDSM.16.MT88.4 R20, [R186+0x100] ;  /* 0x00010000ba14783b */ /* 0x000e620000004200 */
[--C-:B------:R-:W-:Y:S02]  /*fc30*/  FFMA.FTZ R2, R14, c[0x0][0x2d0], -R0.reuse ;  /* 0x0000b4000e027a23 */ /* 0x100fe40000010800 */
[----:B------:R-:W-:Y:S01]  /*fc40*/  FFMA.FTZ R4, R9, c[0x0][0x2d0], -R0 ;  /* 0x0000b40009047a23 */ /* 0x000fe20000010800 */
[----:B------:R-:W4:Y:S01]  /*fc50*/  LDSM.16.MT88.4 R12, [R187+0x100] ;  /* 0x00010000bb0c783b */ /* 0x000f220000004200 */
[----:B------:R3:W-:Y:S03]  /*fc60*/  MUFU.EX2 R226, R2 ;  /* 0x0000000200e27308 */ /* 0x0007e60000000800 */
[----:B------:R-:W1:Y:S01]  /*fc70*/  LDSM.16.MT88.4 R16, [R188+0x100] ;  /* 0x00010000bc10783b */ /* 0x000e620000004200 */
[----:B--2---:R-:W-:-:S03]  /*fc80*/  F2FP.PACK_AB R6, R235, R227 ;  /* 0x000000e3eb06723e */ /* 0x004fc600000000ff */
[----:B------:R-:W2:Y:S01]  /*fc90*/  LDSM.16.MT88.4 R24, [R185+0x100] ;  /* 0x00010000b918783b */ /* 0x000ea20000004200 */
[----:B------:R3:W-:Y:S03]  /*fca0*/  MUFU.EX2 R224, R4 ;  /* 0x0000000400e07308 */ /* 0x0007e60000000800 */
[----:B------:R-:W2:Y:S04]  /*fcb0*/  LDSM.16.MT88.4 R40, [R187+0x2100] ;  /* 0x00210000bb28783b */ /* 0x000ea80000004200 */
[----:B------:R-:W-:Y:S01]  /*fcc0*/  LDSM.16.MT88.4 R36, [R185+0x2100] ;  /* 0x00210000b924783b */ /* 0x000fe20000004200 */
[----:B---3--:R-:W-:Y:S01]  /*fcd0*/  FFMA.FTZ R2, R28, c[0x0][0x2d0], -R0 ;  /* 0x0000b4001c027a23 */ /* 0x008fe20000010800 */
[----:B------:R-:W3:Y:S02]  /*fce0*/  MUFU.EX2 R3, R3 ;  /* 0x0000000300037308 */ /* 0x000ee40000000800 */
[----:B------:R-:W2:Y:S04]  /*fcf0*/  LDSM.16.MT88.4 R28, [R188+0x2100] ;  /* 0x00210000bc1c783b */ /* 0x000ea80000004200 */
[----:B------:R-:W-:Y:S01]  /*fd00*/  LDSM.16.MT88.4 R32, [R186+0x2100] ;  /* 0x00210000ba20783b */ /* 0x000fe20000004200 */
[----:B------:R-:W-:Y:S01]  /*fd10*/  F2FP.PACK_AB R4, R234, R241 ;  /* 0x000000f1ea04723e */ /* 0x000fe200000000ff */
[----:B------:R-:W4:Y:S02]  /*fd20*/  MUFU.EX2 R225, R2 ;  /* 0x0000000200e17308 */ /* 0x000f240000000800 */
[----:B------:R-:W0:Y:S01]  /*fd30*/  LDGDEPBAR ;  /* 0x00000000000079af */ /* 0x000e220000000000 */
[----:B---3--:R-:W-:Y:S01]  /*fd40*/  F2FP.PACK_AB R5, R3, R224 ;  /* 0x000000e00305723e */ /* 0x008fe200000000ff */
[----:B------:R-:W-:Y:S01]  /*fd50*/  FADD.FTZ R3, R224, R3 ;  /* 0x00000003e0037221 */ /* 0x000fe20000010000 */
[----:B----4-:R-:W-:Y:S01]  /*fd60*/  F2FP.PACK_AB R7, R225, R226 ;  /* 0x000000e2e107723e */ /* 0x010fe200000000ff */
[----:B------:R-:W-:-:S04]  /*fd70*/  FFMA.FTZ R2, R46, c[0x0][0x2d0], -R8 ;  /* 0x0000b4002e027a23 */ /* 0x000fc80000010808 */
[----:B------:R3:W-:Y:S02]  /*fd80*/  MUFU.EX2 R223, R2 ;  /* 0x0000000200df7308 */ /* 0x0007e40000000800 */
[C---:B-1----:R-:W-:Y:S08]  /*fd90*/  HMMA.16816.F32 R108, R4.reuse, R20, RZ ;  /* 0x00000014046c723c */ /* 0x042ff000000018ff */
[----:B------:R-:W-:Y:S01]  /*fda0*/  HMMA.16816.F32 R104, R4, R22, RZ ;  /* 0x000000160468723c */ /* 0x000fe200000018ff */
[----:B------:R-:W1:Y:S01]  /*fdb0*/  LDSM.16.MT88.4 R20, [R185+0x4100] ;  /* 0x00410000b914783b */ /* 0x000e620000004200 */
[----:B---3--:R-:W-:-:S06]  /*fdc0*/  FFMA.FTZ R2, R45, c[0x0][0x2d0], -R8 ;  /* 0x0000b4002d027a23 */ /* 0x008fcc0000010808 */
[C---:B------:R-:W-:Y:S01]  /*fdd0*/  HMMA.16816.F32 R88, R4.reuse, R12, RZ ;  /* 0x0000000c0458723c */ /* 0x040fe200000018ff */
[----:B------:R3:W4:Y:S07]  /*fde0*/  MUFU.EX2 R221, R2 ;  /* 0x0000000200dd7308 */ /* 0x00072e0000000800 */
[C---:B------:R-:W-:Y:S01]  /*fdf0*/  HMMA.16816.F32 R84, R4.reuse, R14, RZ ;  /* 0x0000000e0454723c */ /* 0x040fe200000018ff */
[----:B------:R-:W1:Y:S07]  /*fe00*/  LDSM.16.MT88.4 R12, [R186+0x4100] ;  /* 0x00410000ba0c783b */ /* 0x000e6e0000004200 */
[----:B------:R-:W-:Y:S01]  /*fe10*/  HMMA.16816.F32 R96, R4, R16, RZ ;  /* 0x000000100460723c */ /* 0x000fe200000018ff */
[----:B---3--:R-:W-:-:S04]  /*fe20*/  FFMA.FTZ R2, R47, c[0x0][0x2d0], -R8 ;  /* 0x0000b4002f027a23 */ /* 0x008fc80000010808 */
[----:B------:R3:W-:Y:S03]  /*fe30*/  MUFU.EX2 R222, R2 ;  /* 0x0000000200de7308 */ /* 0x0007e60000000800 */
[C---:B------:R-:W-:Y:S01]  /*fe40*/  HMMA.16816.F32 R92, R4.reuse, R18, RZ ;  /* 0x00000012045c723c */ /* 0x040fe200000018ff */
[----:B------:R-:W1:Y:S07]  /*fe50*/  LDSM.16.MT88.4 R16, [R188+0x4100] ;  /* 0x00410000bc10783b */ /* 0x000e6e0000004200 */
[----:B--2---:R-:W-:Y:S01]  /*fe60*/  HMMA.16816.F32 R120, R4, R24, RZ ;  /* 0x000000180478723c */ /* 0x004fe200000018ff */
[----:B---3--:R-:W-:-:S07]  /*fe70*/  FFMA.FTZ R2, R59, c[0x0][0x2d0], -R8 ;  /* 0x0000b4003b027a23 */ /* 0x008fce0000010808 */
[C---:B------:R-:W-:Y:S01]  /*fe80*/  HMMA.16816.F32 R112, R4.reuse, R26, RZ ;  /* 0x0000001a0470723c */ /* 0x040fe200000018ff */
[----:B------:R-:W2:Y:S01]  /*fe90*/  LDSM.16.MT88.4 R24, [R187+0x4100] ;  /* 0x00410000bb18783b */ /* 0x000ea20000004200 */
[----:B------:R3:W1:Y:S06]  /*fea0*/  MUFU.EX2 R220, R2 ;  /* 0x0000000200dc7308 */ /* 0x00066c0000000800 */
[C---:B------:R-:W-:Y:S08]  /*feb0*/  HMMA.16816.F32 R52, R4.reuse, R40, RZ ;  /* 0x000000280434723c */ /* 0x040ff000000018ff */
[----:B------:R-:W-:Y:S01]  /*fec0*/  HMMA.16816.F32 R48, R4, R42, RZ ;  /* 0x0000002a0430723c */ /* 0x000fe200000018ff */
[----:B------:R-:W-:Y:S01]  /*fed0*/  LDSM.16.MT88.4 R40, [R186+0x900] ;  /* 0x00090000ba28783b */ /* 0x000fe20000004200 */
[----:B---3--:R-:W-:-:S03]  /*fee0*/  FFMA.FTZ R2, R44, c[0x0][0x2d0], -R0 ;  /* 0x0000b4002c027a23 */ /* 0x008fc60000010800 */
[----:B------:R-:W3:Y:S01]  /*fef0*/  LDSM.16.MT88.4 R44, [R185+0x900] ;  /* 0x00090000b92c783b */ /* 0x000ee20000004200 */
[----:B------:R1:W-:Y:S02]  /*ff00*/  MUFU.EX2 R219, R2 ;  /* 0x0000000200db7308 */ /* 0x0003e40000000800 */
[C---:B------:R-:W-:Y:S08]  /*ff10*/  HMMA.16816.F32 R64, R4.reuse, R28, RZ ;  /* 0x0000001c0440723c */ /* 0x040ff000000018ff */
[----:B------:R-:W-:Y:S01]  /*ff20*/  HMMA.16816.F32 R60, R4, R30, RZ ;  /* 0x0000001e043c723c */ /* 0x000fe200000018ff */
[----:B------:R-:W2:Y:S01]  /*ff30*/  LDSM.16.MT88.4 R28, [R185+0x2900] ;  /* 0x00290000b91c783b */ /* 0x000ea20000004200 */
[----:B-1----:R-:W-:-:S06]  /*ff40*/  FFMA.FTZ R2, R56, c[0x0][0x2d0], -R0 ;  /* 0x0000b40038027a23 */ /* 0x002fcc0000010800 */
[C---:B------:R-:W-:Y:S01]  /*ff50*/  HMMA.16816.F32 R116, R4.reuse, R20, RZ ;  /* 0x000000140474723c */ /* 0x040fe200000018ff */
[----:B------:R1:W1:Y:S07]  /*ff60*/  MUFU.EX2 R217, R2 ;  /* 0x0000000200d97308 */ /* 0x00026e0000000800 */
[C---:B------:R-:W-:Y:S01]  /*ff70*/  HMMA.16816.F32 R124, R4.reuse, R22, RZ ;  /* 0x00000016047c723c */ /* 0x040fe200000018ff */
[----:B------:R-:W2:Y:S07]  /*ff80*/  LDSM.16.MT88.4 R20, [R186+0x2900] ;  /* 0x00290000ba14783b */ /* 0x000eae0000004200 */
[----:B------:R-:W-:Y:S01]  /*ff90*/  HMMA.16816.F32 R132, R4, R12, RZ ;  /* 0x0000000c0484723c */ /* 0x000fe200000018ff */
[----:B-1----:R-:W-:-:S04]  /*ffa0*/  FFMA.FTZ R2, R58, c[0x0][0x2d0], -R0 ;  /* 0x0000b4003a027a23 */ /* 0x002fc80000010800 */
[----:B------:R1:W-:Y:S03]  /*ffb0*/  MUFU.EX2 R218, R2 ;  /* 0x0000000200da7308 */ /* 0x0003e60000000800 */
[C---:B------:R-:W-:Y:S01]  /*ffc0*/  HMMA.16816.F32 R136, R4.reuse, R14, RZ ;  /* 0x0000000e0488723c */ /* 0x040fe200000018ff */
[----:B------:R-:W2:Y:S07]  /*ffd0*/  LDSM.16.MT88.4 R12, [R187+0x2900] ;  /* 0x00290000bb0c783b */ /* 0x000eae0000004200 */
[----:B------:R-:W-:Y:S01]  /*ffe0*/  HMMA.16816.F32 R80, R4, R36, RZ ;  /* 0x000000240450723c */ /* 0x000fe200000018ff */
[----:B-1----:R-:W-:-:S07]  /*fff0*/  FFMA.FTZ R2, R57, c[0x0][0x2d0], -R0 ;  /* 0x0000b40039027a23 */ /* 0x002fce0000010800 */
[C---:B------:R-:W-:Y:S01]  /*10000*/  HMMA.16816.F32 R72, R4.reuse, R38, RZ ;  /* 0x000000260448723c */ /* 0x040fe200000018ff */
[----:B------:R-:W1:Y:S01]  /*10010*/  LDSM.16.MT88.4 R36, [R188+0x900] ;  /* 0x00090000bc24783b */ /* 0x000e620000004200 */
[----:B------:R3:W1:Y:S06]  /*10020*/  MUFU.EX2 R216, R2 ;  /* 0x0000000200d87308 */ /* 0x00066c0000000800 */
[C---:B------:R-:W-:Y:S08]  /*10030*/  HMMA.16816.F32 R76, R4.reuse, R32, RZ ;  /* 0x00000020044c723c */ /* 0x040ff000000018ff */
[----:B------:R-:W-:Y:S01]  /*10040*/  HMMA.16816.F32 R68, R4, R34, RZ ;  /* 0x000000220444723c */ /* 0x000fe200000018ff */
[----:B------:R-:W1:Y:S01]  /*10050*/  LDSM.16.MT88.4 R32, [R187+0x900] ;  /* 0x00090000bb20783b */ /* 0x000e620000004200 */
[----:B---3--:R-:W-:-:S04]  /*10060*/  FFMA.FTZ R2, R151, c[0x0][0x2d0], -R8 ;  /* 0x0000b40097027a23 */ /* 0x008fc80000010808 */
[----:B------:R3:W-:Y:S02]  /*10070*/  MUFU.EX2 R205, R2 ;  /* 0x0000000200cd7308 */ /* 0x0007e40000000800 */
[C---:B-----5:R-:W-:Y:S08]  /*10080*/  HMMA.16816.F32 R144, R4.reuse, R16, RZ ;  /* 0x000000100490723c */ /* 0x060ff000000018ff */
[----:B------:R-:W-:Y:S01]  /*10090*/  HMMA.16816.F32 R164, R4, R18, RZ ;  /* 0x0000001204a4723c */ /* 0x000fe200000018ff */
[----:B------:R-:W1:Y:S01]  /*100a0*/  LDSM.16.MT88.4 R16, [R188+0x2900] ;  /* 0x00290000bc10783b */ /* 0x000e620000004200 */
[----:B---3--:R-:W-:-:S06]  /*100b0*/  FFMA.FTZ R2, R150, c[0x0][0x2d0], -R8 ;  /* 0x0000b40096027a23 */ /* 0x008fcc0000010808 */
[C---:B--2---:R-:W-:Y:S01]  /*100c0*/  HMMA.16816.F32 R176, R4.reuse, R24, RZ ;  /* 0x0000001804b0723c */ /* 0x044fe200000018ff */
[----:B------:R2:W3:Y:S07]  /*100d0*/  MUFU.EX2 R159, R2 ;  /* 0x00000002009f7308 */ /* 0x0004ee0000000800 */
[----:B------:R-:W-:Y:S01]  /*100e0*/  HMMA.16816.F32 R196, R4, R26, RZ ;  /* 0x0000001a04c4723c */ /* 0x000fe200000018ff */
[----:B------:R-:W3:Y:S06]  /*100f0*/  LDSM.16.MT88.4 R24, [R185+0x4900] ;  /* 0x00490000b918783b */ /* 0x000eec0000004200 */
[----:B----4-:R-:W-:-:S02]  /*10100*/  F2FP.PACK_AB R4, R221, R223 ;  /* 0x000000dfdd04723e */ /* 0x010fc400000000ff */
[----:B------:R-:W-:Y:S01]  /*10110*/  F2FP.PACK_AB R6, R220, R222 ;  /* 0x000000dedc06723e */ /* 0x000fe200000000ff */
[--C-:B--2---:R-:W-:Y:S01]  /*10120*/  FFMA.FTZ R2, R156, c[0x0][0x2d0], -R8.reuse ;  /* 0x0000b4009c027a23 */ /* 0x104fe20000010808 */
[----:B------:R-:W-:Y:S02]  /*10130*/  F2FP.PACK_AB R5, R217, R219 ;  /* 0x000000dbd905723e */ /* 0x000fe400000000ff */
[----:B-1----:R-:W-:Y:S01]  /*10140*/  F2FP.PACK_AB R7, R216, R218 ;  /* 0x000000dad807723e */ /* 0x002fe200000000ff */
[----:B------:R1:W-:Y:S06]  /*10150*/  MUFU.EX2 R204, R2 ;  /* 0x0000000200cc7308 */ /* 0x0003ec0000000800 */
[C---:B------:R-:W-:Y:S08]  /*10160*/  HMMA.16816.F32 R200, R4.reuse, R44, R120 ;  /* 0x0000002c04c8723c */ /* 0x040ff00000001878 */
[----:B------:R-:W-:Y:S01]  /*10170*/  HMMA.16816.F32 R180, R4, R46, R112 ;  /* 0x0000002e04b4723c */ /* 0x000fe20000001870 */
[----:B------:R-:W-:Y:S01]  /*10180*/  LDSM.16.MT88.4 R44, [R186+0x1100] ;  /* 0x00110000ba2c783b */ /* 0x000fe20000004200 */
[----:B-1----:R-:W-:-:S04]  /*10190*/  FFMA.FTZ R2, R157, c[0x0][0x2d0], -R8 ;  /* 0x0000b4009d027a23 */ /* 0x002fc80000010808 */
[----:B------:R1:W2:Y:S02]  /*101a0*/  MUFU.EX2 R158, R2 ;  /* 0x00000002009e7308 */ /* 0x0002a40000000800 */
[C---:B------:R-:W-:Y:S08]  /*101b0*/  HMMA.16816.F32 R172, R4.reuse, R40, R108 ;  /* 0x0000002804ac723c */ /* 0x040ff0000000186c */
[----:B------:R-:W-:Y:S01]  /*101c0*/  HMMA.16816.F32 R120, R4, R28, R80 ;  /* 0x0000001c0478723c */ /* 0x000fe20000001850 */
[----:B-1----:R-:W-:-:S07]  /*101d0*/  FFMA.FTZ R2, R103, c[0x0][0x2d0], -R0 ;  /* 0x0000b40067027a23 */ /* 0x002fce0000010800 */
[C---:B------:R-:W-:Y:S01]  /*101e0*/  HMMA.16816.F32 R112, R4.reuse, R30, R72 ;  /* 0x0000001e0470723c */ /* 0x040fe20000001848 */
[----:B------:R-:W1:Y:S01]  /*101f0*/  LDSM.16.MT88.4 R28, [R186+0x4900] ;  /* 0x00490000ba1c783b */ /* 0x000e620000004200 */
[----:B------:R4:W-:Y:S06]  /*10200*/  MUFU.EX2 R157, R2 ;  /* 0x00000002009d7308 */ /* 0x0009ec0000000800 */
[C---:B------:R-:W-:Y:S08]  /*10210*/  HMMA.16816.F32 R108, R4.reuse, R20, R76 ;  /* 0x00000014046c723c */ /* 0x040ff0000000184c */
[----:B------:R-:W-:Y:S01]  /*10220*/  HMMA.16816.F32 R76, R4, R12, R52 ;  /* 0x0000000c044c723c */ /* 0x000fe20000001834 */
[----:B----4-:R-:W-:-:S04]  /*10230*/  FFMA.FTZ R2, R102, c[0x0][0x2d0], -R0 ;  /* 0x0000b40066027a23 */ /* 0x010fc80000010800 */
[----:B------:R4:W1:Y:S03]  /*10240*/  MUFU.EX2 R102, R2 ;  /* 0x0000000200667308 */ /* 0x0008660000000800 */
[C---:B------:R-:W-:Y:S01]  /*10250*/  HMMA.16816.F32 R56, R4.reuse, R14, R48 ;  /* 0x0000000e0438723c */ /* 0x040fe20000001830 */
[----:B------:R-:W1:Y:S04]  /*10260*/  LDSM.16.MT88.4 R12, [R188+0x4900] ;  /* 0x00490000bc0c783b */ /* 0x000e680000004200 */
[----:B------:R-:W-:Y:S03]  /*10270*/  LDSM.16.MT88.4 R48, [R185+0x1100] ;  /* 0x00110000b930783b */ /* 0x000fe60000004200 */
[----:B------:R-:W-:Y:S01]  /*10280*/  HMMA.16816.F32 R160, R4, R36, R96 ;  /* 0x0000002404a0723c */ /* 0x000fe20000001860 */
[----:B----4-:R-:W-:-:S07]  /*10290*/  FFMA.FTZ R2, R148, c[0x0][0x2d0], -R0 ;  /* 0x0000b40094027a23 */ /* 0x010fce0000010800 */
[C---:B------:R-:W-:Y:S01]  /*102a0*/  HMMA.16816.F32 R128, R4.reuse, R34, R84 ;  /* 0x000000220480723c */ /* 0x040fe20000001854 */
[----:B------:R4:W-:Y:S07]  /*102b0*/  MUFU.EX2 R156, R2 ;  /* 0x00000002009c7308 */ /* 0x0009ee0000000800 */
[C---:B------:R-:W-:Y:S01]  /*102c0*/  HMMA.16816.F32 R96, R4.reuse, R22, R68 ;  /* 0x000000160460723c */ /* 0x040fe20000001844 */
[----:B------:R-:W-:Y:S07]  /*102d0*/  LDSM.16.MT88.4 R20, [R188+0x3100] ;  /* 0x00310000bc14783b */ /* 0x000fee0000004200 */
[----:B------:R-:W-:Y:S01]  /*102e0*/  HMMA.16816.F32 R84, R4, R18, R60 ;  /* 0x000000120454723c */ /* 0x000fe2000000183c */
[----:B----4-:R-:W-:-:S04]  /*102f0*/  FFMA.FTZ R2, R149, c[0x0][0x2d0], -R0 ;  /* 0x0000b40095027a23 */ /* 0x010fc80000010800 */
[----:B------:R4:W1:Y:S03]  /*10300*/  MUFU.EX2 R103, R2 ;  /* 0x0000000200677308 */ /* 0x0008660000000800 */
[C---:B---3--:R-:W-:Y:S01]  /*10310*/  HMMA.16816.F32 R68, R4.reuse, R24, R116 ;  /* 0x000000180444723c */ /* 0x048fe20000001874 */
[----:B------:R-:W-:Y:S07]  /*10320*/  LDSM.16.MT88.4 R116, [R186+0x1900] ;  /* 0x00190000ba74783b */ /* 0x000fee0000004200 */
[----:B------:R-:W-:Y:S01]  /*10330*/  HMMA.16816.F32 R60, R4, R26, R124 ;  /* 0x0000001a043c723c */ /* 0x000fe2000000187c */
[----:B------:R-:W3:Y:S04]  /*10340*/  LDSM.16.MT88.4 R24, [R187+0x4900] ;  /* 0x00490000bb18783b */ /* 0x000ee80000004200 */
[----:B------:R-:W-:Y:S01]  /*10350*/  LDSM.16.MT88.4 R124, [R188+0x1900] ;  /* 0x00190000bc7c783b */ /* 0x000fe20000004200 */
[----:B----4-:R-:W-:-:S02]  /*10360*/  FFMA.FTZ R2, R214, c[0x0][0x2d0], -R8 ;  /* 0x0000b400d6027a23 */ /* 0x010fc40000010808 */
[C---:B------:R-:W-:Y:S01]  /*10370*/  HMMA.16816.F32 R168, R4.reuse, R42, R104 ;  /* 0x0000002a04a8723c */ /* 0x040fe20000001868 */
[----:B------:R-:W4:Y:S07]  /*10380*/  LDSM.16.MT88.4 R40, [R188+0x1100] ;  /* 0x00110000bc28783b */ /* 0x000f2e0000004200 */
[C---:B------:R-:W-:Y:S01]  /*10390*/  HMMA.16816.F32 R140, R4.reuse, R32, R88 ;  /* 0x00000020048c723c */ /* 0x040fe20000001858 */
[----:B------:R-:W-:Y:S07]  /*103a0*/  LDSM.16.MT88.4 R32, [R185+0x3100] ;  /* 0x00310000b920783b */ /* 0x000fee0000004200 */
[C---:B------:R-:W-:Y:S01]  /*103b0*/  HMMA.16816.F32 R152, R4.reuse, R38, R92 ;  /* 0x000000260498723c */ /* 0x040fe2000000185c */
[----:B------:R-:W2:Y:S07]  /*103c0*/  LDSM.16.MT88.4 R36, [R187+0x1100] ;  /* 0x00110000bb24783b */ /* 0x000eae0000004200 */
[C---:B------:R-:W-:Y:S01]  /*103d0*/  HMMA.16816.F32 R88, R4.reuse, R16, R64 ;  /* 0x000000100458723c */ /* 0x040fe20000001840 */
[----:B------:R-:W-:Y:S07]  /*103e0*/  LDSM.16.MT88.4 R16, [R187+0x3100] ;  /* 0x00310000bb10783b */ /* 0x000fee0000004200 */
[C---:B-1----:R-:W-:Y:S01]  /*103f0*/  HMMA.16816.F32 R64, R4.reuse, R28, R132 ;  /* 0x0000001c0440723c */ /* 0x042fe20000001884 */
[----:B------:R-:W-:Y:S07]  /*10400*/  LDSM.16.MT88.4 R132, [R187+0x1900] ;  /* 0x00190000bb84783b */ /* 0x000fee0000004200 */
[C---:B------:R-:W-:Y:S01]  /*10410*/  HMMA.16816.F32 R52, R4.reuse, R30, R136 ;  /* 0x0000001e0434723c */ /* 0x040fe20000001888 */
[----:B------:R-:W1:Y:S07]  /*10420*/  LDSM.16.MT88.4 R28, [R186+0x3100] ;  /* 0x00310000ba1c783b */ /* 0x000e6e0000004200 */
[C---:B------:R-:W-:Y:S08]  /*10430*/  HMMA.16816.F32 R72, R4.reuse, R12, R144 ;  /* 0x0000000c0448723c */ /* 0x040ff00000001890 */
[C---:B------:R-:W-:Y:S01]  /*10440*/  HMMA.16816.F32 R80, R4.reuse, R14, R164 ;  /* 0x0000000e0450723c */ /* 0x040fe200000018a4 */
[----:B------:R-:W1:Y:S07]  /*10450*/  LDSM.16.MT88.4 R12, [R185+0x5100] ;  /* 0x00510000b90c783b */ /* 0x000e6e0000004200 */
[C---:B---3--:R-:W-:Y:S08]  /*10460*/  HMMA.16816.F32 R104, R4.reuse, R24, R176 ;  /* 0x000000180468723c */ /* 0x048ff000000018b0 */
[----:B------:R-:W-:Y:S01]  /*10470*/  HMMA.16816.F32 R92, R4, R26, R196 ;  /* 0x0000001a045c723c */ /* 0x000fe200000018c4 */
[----:B------:R-:W3:Y:S06]  /*10480*/  LDSM.16.MT88.4 R24, [R186+0x5100] ;  /* 0x00510000ba18783b */ /* 0x000eec0000004200 */
[----:B------:R-:W-:-:S02]  /*10490*/  F2FP.PACK_AB R4, R159, R205 ;  /* 0x000000cd9f04723e */ /* 0x000fc400000000ff */
[----:B--2---:R-:W-:Y:S02]  /*104a0*/  F2FP.PACK_AB R6, R158, R204 ;  /* 0x000000cc9e06723e */ /* 0x004fe400000000ff */
[----:B------:R-:W-:Y:S02]  /*104b0*/  F2FP.PACK_AB R5, R102, R157 ;  /* 0x0000009d6605723e */ /* 0x000fe400000000ff */
[----:B------:R-:W-:-:S07]  /*104c0*/  F2FP.PACK_AB R7, R103, R156 ;  /* 0x0000009c6707723e */ /* 0x000fce00000000ff */
[C---:B------:R-:W-:Y:S08]  /*104d0*/  HMMA.16816.F32 R196, R4.reuse, R50, R180 ;  /* 0x0000003204c4723c */ /* 0x040ff000000018b4 */
[C---:B------:R-:W-:Y:S08]  /*104e0*/  HMMA.16816.F32 R180, R4.reuse, R44, R172 ;  /* 0x0000002c04b4723c */ /* 0x040ff000000018ac */
[C---:B------:R-:W-:Y:S08]  /*104f0*/  HMMA.16816.F32 R176, R4.reuse, R46, R168 ;  /* 0x0000002e04b0723c */ /* 0x040ff000000018a8 */
[C---:B----4-:R-:W-:Y:S08]  /*10500*/  HMMA.16816.F32 R172, R4.reuse, R40, R160 ;  /* 0x0000002804ac723c */ /* 0x050ff000000018a0 */
[C---:B------:R-:W-:Y:S01]  /*10510*/  HMMA.16816.F32 R164, R4.reuse, R42, R152 ;  /* 0x0000002a04a4723c */ /* 0x040fe20000001898 */
[----:B------:R-:W-:Y:S07]  /*10520*/  LDSM.16.MT88.4 R40, [R185+0x3900] ;  /* 0x00390000b928783b */ /* 0x000fee0000004200 */
[C---:B------:R-:W-:Y:S08]  /*10530*/  HMMA.16816.F32 R168, R4.reuse, R36, R140 ;  /* 0x0000002404a8723c */ /* 0x040ff0000000188c */
[C---:B------:R-:W-:Y:S08]  /*10540*/  HMMA.16816.F32 R160, R4.reuse, R38, R128 ;  /* 0x0000002604a0723c */ /* 0x040ff00000001880 */
[C---:B------:R-:W-:Y:S08]  /*10550*/  HMMA.16816.F32 R36, R4.reuse, R32, R120 ;  /* 0x000000200424723c */ /* 0x040ff00000001878 */
[C---:B------:R-:W-:Y:S08]  /*10560*/  HMMA.16816.F32 R152, R4.reuse, R34, R112 ;  /* 0x000000220498723c */ /* 0x040ff00000001870 */
[C---:B-1----:R-:W-:Y:S01]  /*10570*/  HMMA.16816.F32 R44, R4.reuse, R28, R108 ;  /* 0x0000001c042c723c */ /* 0x042fe2000000186c */
[----:B------:R-:W-:Y:S07]  /*10580*/  LDSM.16.MT88.4 R108, [R185+0x1900] ;  /* 0x00190000b96c783b */ /* 0x000fee0000004200 */
[C---:B------:R-:W-:Y:S08]  /*10590*/  HMMA.16816.F32 R148, R4.reuse, R30, R96 ;  /* 0x0000001e0494723c */ /* 0x040ff00000001860 */
[C---:B------:R-:W-:Y:S08]  /*105a0*/  HMMA.16816.F32 R140, R4.reuse, R16, R76 ;  /* 0x00000010048c723c */ /* 0x040ff0000000184c */
[C---:B------:R-:W-:Y:S01]  /*105b0*/  HMMA.16816.F32 R32, R4.reuse, R18, R56 ;  /* 0x000000120420723c */ /* 0x040fe20000001838 */
[----:B------:R-:W1:Y:S04]  /*105c0*/  LDSM.16.MT88.4 R16, [R188+0x5100] ;  /* 0x00510000bc10783b */ /* 0x000e680000004200 */
[----:B------:R-:W-:Y:S03]  /*105d0*/  LDSM.16.MT88.4 R56, [R188+0x3900] ;  /* 0x00390000bc38783b */ /* 0x000fe60000004200 */
[C---:B------:R-:W-:Y:S08]  /*105e0*/  HMMA.16816.F32 R68, R4.reuse, R12, R68 ;  /* 0x0000000c0444723c */ /* 0x040ff00000001844 */
[C---:B------:R-:W-:Y:S01]  /*105f0*/  HMMA.16816.F32 R28, R4.reuse, R14, R60 ;  /* 0x0000000e041c723c */ /* 0x040fe2000000183c */
[----:B------:R-:W2:Y:S07]  /*10600*/  LDSM.16.MT88.4 R12, [R187+0x5100] ;  /* 0x00510000bb0c783b */ /* 0x000eae0000004200 */
[C---:B------:R-:W-:Y:S01]  /*10610*/  HMMA.16816.F32 R84, R4.reuse, R22, R84 ;  /* 0x000000160454723c */ /* 0x040fe20000001854 */
[----:B------:R4:W-:Y:S07]  /*10620*/  MUFU.EX2 R22, R2 ;  /* 0x0000000200167308 */ /* 0x0009ee0000000800 */
[C---:B------:R-:W-:Y:S08]  /*10630*/  HMMA.16816.F32 R88, R4.reuse, R20, R88 ;  /* 0x000000140458723c */ /* 0x040ff00000001858 */
[C---:B---3--:R-:W-:Y:S01]  /*10640*/  HMMA.16816.F32 R76, R4.reuse, R24, R64 ;  /* 0x00000018044c723c */ /* 0x048fe20000001840 */
[--C-:B----4-:R-:W-:Y:S01]  /*10650*/  FFMA.FTZ R2, R212, c[0x0][0x2d0], -R8.reuse ;  /* 0x0000b400d4027a23 */ /* 0x110fe20000010808 */
[----:B------:R-:W-:Y:S03]  /*10660*/  LDSM.16.MT88.4 R64, [R187+0x3900] ;  /* 0x00390000bb40783b */ /* 0x000fe60000004200 */
[----:B------:R3:W4:Y:S03]  /*10670*/  MUFU.EX2 R21, R2 ;  /* 0x0000000200157308 */ /* 0x0007260000000800 */
[C---:B-1----:R-:W-:Y:S01]  /*10680*/  HMMA.16816.F32 R136, R4.reuse, R16, R72 ;  /* 0x000000100488723c */ /* 0x042fe20000001848 */
[----:B------:R-:W-:Y:S07]  /*10690*/  LDSM.16.MT88.4 R72, [R185+0x5900] ;  /* 0x00590000b948783b */ /* 0x000fee0000004200 */
[----:B------:R-:W-:Y:S01]  /*106a0*/  HMMA.16816.F32 R200, R4, R48, R200 ;  /* 0x0000003004c8723c */ /* 0x000fe200000018c8 */
[----:B------:R-:W-:Y:S01]  /*106b0*/  LDSM.16.MT88.4 R48, [R186+0x3900] ;  /* 0x00390000ba30783b */ /* 0x000fe20000004200 */
[----:B---3--:R-:W-:Y:S01]  /*106c0*/  FFMA.FTZ R2, R213, c[0x0][0x2d0], -R8 ;  /* 0x0000b400d5027a23 */ /* 0x008fe20000010808 */
[----:B----4-:R-:W-:-:S05]  /*106d0*/  F2FP.PACK_AB R96, R21, R22 ;  /* 0x000000161560723e */ /* 0x010fca00000000ff */
[C---:B--2---:R-:W-:Y:S01]  /*106e0*/  HMMA.16816.F32 R144, R4.reuse, R12, R104 ;  /* 0x0000000c0490723c */ /* 0x044fe20000001868 */
[----:B------:R1:W-:Y:S07]  /*106f0*/  MUFU.EX2 R23, R2 ;  /* 0x0000000200177308 */ /* 0x0003ee0000000800 */
[C---:B------:R-:W-:Y:S08]  /*10700*/  HMMA.16816.F32 R24, R4.reuse, R26, R52 ;  /* 0x0000001a0418723c */ /* 0x040ff00000001834 */
[C---:B------:R-:W-:Y:S01]  /*10710*/  HMMA.16816.F32 R16, R4.reuse, R18, R80 ;  /* 0x000000120410723c */ /* 0x040fe20000001850 */
[----:B-1----:R-:W-:Y:S01]  /*10720*/  FFMA.FTZ R2, R215, c[0x0][0x2d0], -R8 ;  /* 0x0000b400d7027a23 */ /* 0x002fe20000010808 */
[----:B------:R-:W-:Y:S03]  /*10730*/  LDSM.16.MT88.4 R80, [R186+0x5900] ;  /* 0x00590000ba50783b */ /* 0x000fe60000004200 */
[----:B------:R1:W2:Y:S03]  /*10740*/  MUFU.EX2 R20, R2 ;  /* 0x0000000200147308 */ /* 0x0002a60000000800 */
[----:B------:R-:W-:Y:S01]  /*10750*/  HMMA.16816.F32 R12, R4, R14, R92 ;  /* 0x0000000e040c723c */ /* 0x000fe2000000185c */
[----:B------:R-:W3:Y:S01]  /*10760*/  LDSM.16.MT88.4 R4, [R187+0x5900] ;  /* 0x00590000bb04783b */ /* 0x000ee20000004200 */
[----:B-1----:R-:W-:Y:S01]  /*10770*/  FFMA.FTZ R2, R208, c[0x0][0x2d0], -R0 ;  /* 0x0000b400d0027a23 */ /* 0x002fe20000010800 */
[----:B--2---:R-:W-:-:S03]  /*10780*/  F2FP.PACK_AB R98, R20, R23 ;  /* 0x000000171462723e */ /* 0x004fc600000000ff */
[----:B------:R1:W-:Y:S02]  /*10790*/  MUFU.EX2 R10, R2 ;  /* 0x00000002000a7308 */ /* 0x0003e40000000800 */
[----:B-1----:R-:W-:Y:S01]  /*107a0*/  FFMA.FTZ R2, R206, c[0x0][0x2d0], -R0 ;  /* 0x0000b400ce027a23 */ /* 0x002fe20000010800 */
[----:B------:R-:W-:-:S05]  /*107b0*/  IADD3 R206, R195, 0x800, RZ ;  /* 0x00000800c3ce7810 */ /* 0x000fca0007ffe0ff */
[----:B------:R1:W2:Y:S02]  /*107c0*/  MUFU.EX2 R8, R2 ;  /* 0x0000000200087308 */ /* 0x0002a40000000800 */
[--C-:B-1----:R-:W-:Y:S01]  /*107d0*/  FFMA.FTZ R2, R210, c[0x0][0x2d0], -R0.reuse ;  /* 0x0000b400d2027a23 */ /* 0x102fe20000010800 */
[----:B--2---:R-:W-:Y:S01]  /*107e0*/  F2FP.PACK_AB R97, R8, R10 ;  /* 0x0000000a0861723e */ /* 0x004fe200000000ff */
[----:B------:R-:W-:-:S04]  /*107f0*/  FFMA.FTZ R0, R211, c[0x0][0x2d0], -R0 ;  /* 0x0000b400d3007a23 */ /* 0x000fc80000010800 */
[----:B------:R-:W-:Y:S08]  /*10800*/  MUFU.EX2 R11, R2 ;  /* 0x00000002000b7308 */ /* 0x000ff00000000800 */
[----:B------:R1:W2:Y:S02]  /*10810*/  MUFU.EX2 R9, R0 ;  /* 0x0000000000097308 */ /* 0x0002a40000000800 */
[----:B-1----:R-:W-:Y:S01]  /*10820*/  FADD.FTZ R0, R241, R234 ;  /* 0x000000eaf1007221 */ /* 0x002fe20000010000 */
[----:B--2---:R-:W-:-:S03]  /*10830*/  F2FP.PACK_AB R99, R9, R11 ;  /* 0x0000000b0963723e */ /* 0x004fc600000000ff */
[----:B------:R-:W-:Y:S02]  /*10840*/  FADD.FTZ R2, R227, R0 ;  /* 0x00000000e3027221 */ /* 0x000fe40000010000 */
[----:B------:R-:W-:Y:S02]  /*10850*/  FADD.FTZ R0, R226, R3 ;  /* 0x00000003e2007221 */ /* 0x000fe40000010000 */
[----:B------:R-:W-:Y:S01]  /*10860*/  FADD.FTZ R2, R235, R2 ;  /* 0x00000002eb027221 */ /* 0x000fe20000010000 */
[----:B------:R-:W-:Y:S01]  /*10870*/  HMMA.16816.F32 R52, R96, R56, R88 ;  /* 0x000000386034723c */ /* 0x000fe20000001858 */
[----:B------:R-:W-:Y:S01]  /*10880*/  FADD.FTZ R0, R225, R0 ;  /* 0x00000000e1007221 */ /* 0x000fe20000010000 */
[----:B------:R-:W1:Y:S01]  /*10890*/  LDSM.16.MT88.4 R88, [R188+0x5900] ;  /* 0x00590000bc58783b */ /* 0x000e620000004200 */
[----:B------:R-:W-:Y:S02]  /*108a0*/  FADD.FTZ R2, R223, R2 ;  /* 0x00000002df027221 */ /* 0x000fe40000010000 */
[----:B------:R-:W-:-:S02]  /*108b0*/  FADD.FTZ R0, R219, R0 ;  /* 0x00000000db007221 */ /* 0x000fc40000010000 */
[----:B------:R-:W-:Y:S01]  /*108c0*/  FADD.FTZ R2, R221, R2 ;  /* 0x00000002dd027221 */ /* 0x000fe20000010000 */
[C---:B---3--:R-:W-:Y:S01]  /*108d0*/  HMMA.16816.F32 R92, R96.reuse, R4, R144 ;  /* 0x00000004605c723c */ /* 0x048fe20000001890 */
[----:B------:R-:W-:Y:S02]  /*108e0*/  FADD.FTZ R0, R217, R0 ;  /* 0x00000000d9007221 */ /* 0x000fe40000010000 */
[----:B------:R-:W-:Y:S02]  /*108f0*/  FADD.FTZ R2, R222, R2 ;  /* 0x00000002de027221 */ /* 0x000fe40000010000 */
[----:B------:R-:W-:Y:S02]  /*10900*/  FADD.FTZ R0, R218, R0 ;  /* 0x00000000da007221 */ /* 0x000fe40000010000 */
[----:B------:R-:W-:Y:S01]  /*10910*/  FADD.FTZ R2, R220, R2 ;  /* 0x00000002dc027221 */ /* 0x000fe20000010000 */
[----:B------:R-:W-:Y:S01]  /*10920*/  HMMA.16816.F32 R56, R96, R58, R84 ;  /* 0x0000003a6038723c */ /* 0x000fe20000001854 */
[----:B------:R-:W-:-:S02]  /*10930*/  FADD.FTZ R0, R216, R0 ;  /* 0x00000000d8007221 */ /* 0x000fc40000010000 */
[----:B------:R-:W-:Y:S01]  /*10940*/  FADD.FTZ R2, R205, R2 ;  /* 0x00000002cd027221 */ /* 0x000fe20000010000 */
[----:B------:R-:W-:Y:S01]  /*10950*/  IADD3 R205, R195, 0x1000, RZ ;  /* 0x00001000c3cd7810 */ /* 0x000fe20007ffe0ff */
[----:B------:R-:W-:Y:S02]  /*10960*/  FADD.FTZ R0, R157, R0 ;  /* 0x000000009d007221 */ /* 0x000fe40000010000 */
[----:B------:R-:W-:Y:S01]  /*10970*/  FADD.FTZ R2, R159, R2 ;  /* 0x000000029f027221 */ /* 0x000fe20000010000 */
[----:B------:R-:W-:Y:S01]  /*10980*/  HMMA.16816.F32 R104, R96, R108, R200 ;  /* 0x0000006c6068723c */ /* 0x000fe200000018c8 */
[----:B------:R-:W-:Y:S02]  /*10990*/  FADD.FTZ R0, R102, R0 ;  /* 0x0000000066007221 */ /* 0x000fe40000010000 */
[----:B------:R-:W-:-:S04]  /*109a0*/  @P4 IMAD.HI.U32 R3, R244, c[0x0][0x2c8], RZ ;  /* 0x0000b200f4034a27 */ /* 0x000fc800078e00ff */
[----:B------:R-:W-:Y:S01]  /*109b0*/  FADD.FTZ R2, R204, R2 ;  /* 0x00000002cc027221 */ /* 0x000fe20000010000 */
[----:B------:R-:W-:Y:S01]  /*109c0*/  @P4 SHF.R.U32.HI R244, RZ, c[0x0][0x2cc], R3 ;  /* 0x0000b300fff44a19 */ /* 0x000fe20000011603 */
[----:B------:R-:W-:Y:S01]  /*109d0*/  FADD.FTZ R0, R156, R0 ;  /* 0x000000009c007221 */ /* 0x000fe20000010000 */
[C---:B------:R-:W-:Y:S01]  /*109e0*/  HMMA.16816.F32 R112, R96.reuse, R116, R180 ;  /* 0x000000746070723c */ /* 0x040fe200000018b4 */
[----:B------:R-:W-:Y:S01]  /*109f0*/  FADD.FTZ R3, R158, R2 ;  /* 0x000000029e037221 */ /* 0x000fe20000010000 */
[----:B------:R-:W-:Y:S01]  /*10a00*/  IADD3 R204, R195, 0x1800, RZ ;  /* 0x00001800c3cc7810 */ /* 0x000fe20007ffe0ff */
[----:B------:R-:W-:Y:S01]  /*10a10*/  FADD.FTZ R2, R103, R0 ;  /* 0x0000000067027221 */ /* 0x000fe20000010000 */
[----:B------:R-:W-:Y:S01]  /*10a20*/  IADD3 R0, R244, R232, -R242 ;  /* 0x000000e8f4007210 */ /* 0x000fe20007ffe8f2 */
[----:B------:R-:W-:Y:S01]  /*10a30*/  FADD.FTZ R4, R22, R3 ;  /* 0x0000000316047221 */ /* 0x000fe20000010000 */
[----:B------:R-:W-:Y:S01]  /*10a40*/  IADD3 R203, R195, 0x2000, RZ ;  /* 0x00002000c3cb7810 */ /* 0x000fe20007ffe0ff */
[----:B------:R-:W-:Y:S01]  /*10a50*/  FADD.FTZ R3, R10, R2 ;  /* 0x000000020a037221 */ /* 0x000fe20000010000 */
[----:B------:R-:W-:Y:S01]  /*10a60*/  SHF.R.S32.HI R2, RZ, 0x1f, R0 ;  /* 0x0000001fff027819 */ /* 0x000fe20000011400 */
[----:B------:R-:W-:Y:S01]  /*10a70*/  FADD.FTZ R4, R21, R4 ;  /* 0x0000000415047221 */ /* 0x000fe20000010000 */
[C---:B------:R-:W-:Y:S01]  /*10a80*/  HMMA.16816.F32 R120, R96.reuse, R124, R172 ;  /* 0x0000007c6078723c */ /* 0x040fe200000018ac */
[----:B------:R-:W-:Y:S01]  /*10a90*/  FADD.FTZ R3, R8, R3 ;  /* 0x0000000308037221 */ /* 0x000fe20000010000 */
[----:B------:R-:W-:Y:S01]  /*10aa0*/  LEA.HI R0, R2, R0, RZ, 0x6 ;  /* 0x0000000002007211 */ /* 0x000fe200078f30ff */
[----:B------:R-:W-:Y:S01]  /*10ab0*/  FADD.FTZ R222, R23, R4 ;  /* 0x0000000417de7221 */ /* 0x000fe20000010000 */
[----:B------:R-:W-:Y:S01]  /*10ac0*/  IADD3 R202, R195, 0x2800, RZ ;  /* 0x00002800c3ca7810 */ /* 0x000fe20007ffe0ff */
[----:B------:R-:W-:Y:S01]  /*10ad0*/  FADD.FTZ R223, R11, R3 ;  /* 0x000000030bdf7221 */ /* 0x000fe20000010000 */
[----:B------:R-:W-:Y:S01]  /*10ae0*/  SHF.R.S32.HI R0, RZ, 0x6, R0 ;  /* 0x00000006ff007819 */ /* 0x000fe20000011400 */
[----:B------:R-:W-:Y:S01]  /*10af0*/  FADD.FTZ R222, R20, R222 ;  /* 0x000000de14de7221 */ /* 0x000fe20000010000 */
[----:B------:R-:W-:Y:S01]  /*10b00*/  HMMA.16816.F32 R128, R96, R132, R168 ;  /* 0x000000846080723c */ /* 0x000fe200000018a8 */
[----:B------:R-:W-:Y:S01]  /*10b10*/  FADD.FTZ R223, R9, R223 ;  /* 0x000000df09df7221 */ /* 0x000fe20000010000 */
[----:B------:R-:W-:-:S02]  /*10b20*/  IMNMX R234, RZ, R0, !PT ;  /* 0x00000000ffea7217 */ /* 0x000fc40007800200 */
[----:B------:R-:W-:Y:S02]  /*10b30*/  IADD3 R201, R195, 0x3000, RZ ;  /* 0x00003000c3c97810 */ /* 0x000fe40007ffe0ff */
[----:B------:R-:W-:Y:S02]  /*10b40*/  ISETP.GE.AND P0, PT, R207, R234, PT ;  /* 0x000000eacf00720c */ /* 0x000fe40003f06270 */
[----:B------:R-:W-:Y:S01]  /*10b50*/  HMMA.16816.F32 R36, R96, R40, R36 ;  /* 0x000000286024723c */ /* 0x000fe20000001824 */
[----:B------:R-:W-:-:S07]  /*10b60*/  IADD3 R200, R195, 0x3800, RZ ;  /* 0x00003800c3c87810 */ /* 0x000fce0007ffe0ff */
[C---:B------:R-:W-:Y:S08]  /*10b70*/  HMMA.16816.F32 R44, R96.reuse, R48, R44 ;  /* 0x00000030602c723c */ /* 0x040ff0000000182c */
[C---:B------:R-:W-:Y:S08]  /*10b80*/  HMMA.16816.F32 R60, R96.reuse, R64, R140 ;  /* 0x00000040603c723c */ /* 0x040ff0000000188c */
[C---:B------:R-:W-:Y:S08]  /*10b90*/  HMMA.16816.F32 R68, R96.reuse, R72, R68 ;  /* 0x000000486044723c */ /* 0x040ff00000001844 */
[C---:B------:R-:W-:Y:S08]  /*10ba0*/  HMMA.16816.F32 R76, R96.reuse, R80, R76 ;  /* 0x00000050604c723c */ /* 0x040ff0000000184c */
[C---:B-1----:R-:W-:Y:S08]  /*10bb0*/  HMMA.16816.F32 R84, R96.reuse, R88, R136 ;  /* 0x000000586054723c */ /* 0x042ff00000001888 */
[C---:B------:R-:W-:Y:S07]  /*10bc0*/  HMMA.16816.F32 R108, R96.reuse, R110, R196 ;  /* 0x0000006e606c723c */ /* 0x040fee00000018c4 */
[C---:B------:R-:W-:Y:S01]  /*10bd0*/  IADD3 R199, R195.reuse, 0x4000, RZ ;  /* 0x00004000c3c77810 */ /* 0x040fe20007ffe0ff */
[----:B------:R-:W-:Y:S01]  /*10be0*/  HMMA.16816.F32 R116, R96, R118, R176 ;  /* 0x000000766074723c */ /* 0x000fe200000018b0 */
[----:B------:R-:W-:-:S02]  /*10bf0*/  IADD3 R198, R195, 0x4800, RZ ;  /* 0x00004800c3c67810 */ /* 0x000fc40007ffe0ff */
[C---:B------:R-:W-:Y:S02]  /*10c00*/  IADD3 R197, R195.reuse, 0x5000, RZ ;  /* 0x00005000c3c57810 */ /* 0x040fe40007ffe0ff */
[----:B------:R-:W-:-:S03]  /*10c10*/  IADD3 R196, R195, 0x5800, RZ ;  /* 0x00005800c3c47810 */ /* 0x000fc60007ffe0ff */
        /* <DEDUP_REMOVED lines=10> */
[----:B------:R-:W-:Y:S01]  /*10cc0*/  IADD3 RZ, P0, R228, 0x80, RZ ;  /* 0x00000080e4ff7810 */ /* 0x000fe20007f1e0ff */
[----:B------:R-:W-:Y:S01]  /*10cd0*/  IMAD.MOV.U32 R102, RZ, RZ, R100 ;  /* 0x000000ffff667224 */ /* 0x000fe200078e0064 */
[----:B------:R-:W-:Y:S01]  /*10ce0*/  IADD3 R224, P1, R236, 0x40, RZ ;  /* 0x00000040ece07810 */ /* 0x000fe20007f3e0ff */
[----:B------:R-:W-:Y:S01]  /*10cf0*/  IMAD.MOV.U32 R3, RZ, RZ, R101 ;  /* 0x000000ffff037224 */ /* 0x000fe200078e0065 */
[----:B------:R-:W-:Y:S01]  /*10d00*/  IADD3 R226, P2, R228, 0x40, RZ ;  /* 0x00000040e4e27810 */ /* 0x000fe20007f5e0ff */
[----:B------:R-:W-:Y:S01]  /*10d10*/  IMAD.X R227, RZ, RZ, R231, P0 ;  /* 0x000000ffffe37224 */ /* 0x000fe200000e06e7 */
[----:B------:R-:W-:Y:S01]  /*10d20*/  IADD3 R221, P0, R236, 0x80, RZ ;  /* 0x00000080ecdd7810 */ /* 0x000fe20007f1e0ff */
[----:B------:R-:W-:Y:S01]  /*10d30*/  IMAD.MOV.U32 R241, RZ, RZ, c[0x0][0x208] ;  /* 0x00008200fff17624 */ /* 0x000fe200078e00ff */
[----:B------:R-:W-:Y:S01]  /*10d40*/  MOV R208, R207 ;  /* 0x000000cf00d07202 */ /* 0x000fe20000000f00 */
[----:B------:R-:W-:Y:S01]  /*10d50*/  @P4 IMAD.HI.U32 R235, R238, c[0x0][0x2c8], RZ ;  /* 0x0000b200eeeb4a27 */ /* 0x000fe200078e00ff */
[----:B------:R-:W-:-:S02]  /*10d60*/  IADD3 R220, R228, 0x80, RZ ;  /* 0x00000080e4dc7810 */ /* 0x000fc40007ffe0ff */
[----:B------:R-:W-:Y:S01]  /*10d70*/  MOV R248, c[0x0][0x20c] ;  /* 0x0000830000f87a02 */ /* 0x000fe20000000f00 */
[----:B------:R-:W-:Y:S01]  /*10d80*/  IMAD.MOV.U32 R244, RZ, RZ, -0x40 ;  /* 0xffffffc0fff47424 */ /* 0x000fe200078e00ff */
[----:B------:R-:W-:Y:S01]  /*10d90*/  IADD3.X R225, RZ, R231, RZ, P2, !PT ;  /* 0x000000e7ffe17210 */ /* 0x000fe200017fe4ff */
[----:B------:R-:W-:Y:S01]  /*10da0*/  IMAD.X R219, RZ, RZ, R233, P1 ;  /* 0x000000ffffdb7224 */ /* 0x000fe200008e06e9 */
[----:B------:R-:W-:Y:S02]  /*10db0*/  IADD3.X R218, RZ, R233, RZ, P0, !PT ;  /* 0x000000e9ffda7210 */ /* 0x000fe400007fe4ff */
.L_x_615:
[----:B------:R-:W-:Y:S01]  /*10dc0*/  ISETP.GE.AND P0, PT, R208, RZ, PT ;  /* 0x000000ffd000720c */ /* 0x000fe20003f06270 */
[----:B------:R-:W-:Y:S04]  /*10dd0*/  DEPBAR.LE SB0, 0x0 ;  /* 0x000080000000791a */ /* 0x000fe80000000000 */
[----:B------:R-:W-:Y:S01]  /*10de0*/  BAR.SYNC.DEFER_BLOCKING 0x0 ;  /* 0x0000000000007b1d */ /* 0x000fe20000010000 */
[----:B------:R-:W-:Y:S02]  /*10df0*/  ISETP.NE.AND P4, PT, R240, RZ, PT ;  /* 0x000000fff000720c */ /* 0x000fe40003f85270 */
[----:B------:R-:W-:Y:S05]  /*10e00*/  ISETP.NE.AND P3, PT, R249, 0x1, PT ;  /* 0x00000001f900780c */ /* 0x000fea0003f65270 */
[----:B------:R-:W-:Y:S01]  /*10e10*/  @P0 SHF.R.S32.HI R0, RZ, 0x1f, R208 ;  /* 0x0000001fff000819 */ /* 0x000fe200000114d0 */
[----:B------:R-:W-:Y:S04]  /*10e20*/  @P0 IMAD.WIDE.U32 R4, R208, c[0x0][0x208], RZ ;  /* 0x00008200d0040a25 */ /* 0x000fe800078e00ff */
[----:B------:R-:W-:Y:S01]  /*10e30*/  @P0 IMAD R0, R0, c[0x0][0x208], RZ ;  /* 0x0000820000000a24 */ /* 0x000fe200078e02ff */
[----:B------:R-:W-:Y:S03]  /*10e40*/  @P0 SHF.L.U32 R2, R4, 0x6, RZ ;  /* 0x0000000604020819 */ /* 0x000fe600000006ff */
[----:B------:R-:W-:Y:S05]  /*10e50*/  @P0 IMAD R0, R208, c[0x0][0x20c], R0 ;  /* 0x00008300d0000a24 */ /* 0x000fea00078e0200 */
[----:B------:R-:W-:Y:S02]  /*10e60*/  @P0 IADD3 R0, R5, R0, RZ ;  /* 0x0000000005000210 */ /* 0x000fe40007ffe0ff */
[----:B------:R-:W-:Y:S01]  /*10e70*/  @P0 IADD3 R5, P1, R2, R236, RZ ;  /* 0x000000ec02050210 */ /* 0x000fe20007f3e0ff */
[----:B------:R-:W-:Y:S01]  /*10e80*/  LDSM.16.M88.4 R32, [R191+0xc100] ;  /* 0x00c10000bf20783b */ /* 0x000fe20000000200 */
[----:B------:R-:W-:Y:S02]  /*10e90*/  @P0 SHF.L.U64.HI R0, R4, 0x6, R0 ;  /* 0x0000000604000819 */ /* 0x000fe40000010200 */
[C---:B------:R-:W-:Y:S02]  /*10ea0*/  @P0 LEA R30, P2, R5.reuse, c[0x0][0x1f8], 0x1 ;  /* 0x00007e00051e0a11 */ /* 0x040fe400078408ff */
[----:B------:R-:W-:Y:S02]  /*10eb0*/  @P0 IADD3.X R4, R0, R233, RZ, P1, !PT ;  /* 0x000000e900040210 */ /* 0x000fe40000ffe4ff */
[----:B------:R-:W-:Y:S01]  /*10ec0*/  @P0 IADD3 R6, P1, R2, R224, RZ ;  /* 0x000000e002060210 */ /* 0x000fe20007f3e0ff */
[----:B------:R-:W1:Y:S01]  /*10ed0*/  LDSM.16.M88.4 R8, [R184+0x6100] ;  /* 0x00610000b808783b */ /* 0x000e620000000200 */
[----:B------:R-:W-:Y:S02]  /*10ee0*/  @P0 LEA.HI.X R31, R5, c[0x0][0x1fc], R4, 0x1, P2 ;  /* 0x00007f00051f0a11 */ /* 0x000fe400010f0c04 */
[----:B------:R-:W-:Y:S02]  /*10ef0*/  @P0 LEA R22, P2, R6, c[0x0][0x1f8], 0x1 ;  /* 0x00007e0006160a11 */ /* 0x000fe400078408ff */
[----:B------:R-:W-:Y:S02]  /*10f00*/  @P0 IADD3.X R5, R0, R219, RZ, P1, !PT ;  /* 0x000000db00050210 */ /* 0x000fe40000ffe4ff */
[C---:B------:R-:W-:Y:S01]  /*10f10*/  @P0 LEA R4, P1, R241.reuse, R2, 0x5 ;  /* 0x00000002f1040211 */ /* 0x040fe200078228ff */
[----:B------:R-:W2:Y:S01]  /*10f20*/  LDSM.16.M88.4 R16, [R184+0x6900] ;  /* 0x00690000b810783b */ /* 0x000ea20000000200 */
[----:B------:R-:W-:Y:S02]  /*10f30*/  @P0 LEA.HI.X R23, R6, c[0x0][0x1fc], R5, 0x1, P2 ;  /* 0x00007f0006170a11 */ /* 0x000fe400010f0c05 */
[----:B------:R-:W-:Y:S02]  /*10f40*/  @P0 IADD3 R5, P2, R2, R221, RZ ;  /* 0x000000dd02050210 */ /* 0x000fe40007f5e0ff */
[----:B------:R-:W-:Y:S02]  /*10f50*/  @P0 LEA.HI.X R2, R241, R0, R248, 0x5, P1 ;  /* 0x00000000f1020211 */ /* 0x000fe400008f2cf8 */
[----:B------:R-:W-:Y:S01]  /*10f60*/  @P0 IADD3.X R0, R0, R218, RZ, P2, !PT ;  /* 0x000000da00000210 */ /* 0x000fe200017fe4ff */
[----:B------:R-:W3:Y:S01]  /*10f70*/  LDSM.16.M88.4 R24, [R184+0x7100] ;  /* 0x00710000b818783b */ /* 0x000ee20000000200 */
[C---:B------:R-:W-:Y:S02]  /*10f80*/  @P0 LEA R14, P2, R5.reuse, c[0x0][0x1f8], 0x1 ;  /* 0x00007e00050e0a11 */ /* 0x040fe400078408ff */
[----:B------:R-:W-:Y:S02]  /*10f90*/  @P0 IADD3 R6, P1, R4, R236, RZ ;  /* 0x000000ec04060210 */ /* 0x000fe40007f3e0ff */
[----:B------:R-:W-:Y:S02]  /*10fa0*/  @P0 LEA.HI.X R15, R5, c[0x0][0x1fc], R0, 0x1, P2 ;  /* 0x00007f00050f0a11 */ /* 0x000fe400010f0c00 */
[----:B------:R-:W-:Y:S01]  /*10fb0*/  @P0 IADD3.X R7, R2, R233, RZ, P1, !PT ;  /* 0x000000e902070210 */ /* 0x000fe20000ffe4ff */
[----:B------:R-:W4:Y:S01]  /*10fc0*/  LDSM.16.M88.4 R136, [R184+0x7900] ;  /* 0x00790000b888783b */ /* 0x000f220000000200 */
[----:B------:R-:W-:Y:S02]  /*10fd0*/  @P0 LEA R28, P1, R6, c[0x0][0x1f8], 0x1 ;  /* 0x00007e00061c0a11 */ /* 0x000fe400078208ff */
[----:B------:R-:W-:Y:S02]  /*10fe0*/  @P0 IADD3 R0, P2, R4, R224, RZ ;  /* 0x000000e004000210 */ /* 0x000fe40007f5e0ff */
[----:B------:R-:W-:Y:S02]  /*10ff0*/  @P0 LEA.HI.X R29, R6, c[0x0][0x1fc], R7, 0x1, P1 ;  /* 0x00007f00061d0a11 */ /* 0x000fe400008f0c07 */
[----:B------:R-:W-:Y:S01]  /*11000*/  @P0 IADD3.X R5, R2, R219, RZ, P2, !PT ;  /* 0x000000db02050210 */ /* 0x000fe200017fe4ff */
[----:B------:R-:W-:Y:S01]  /*11010*/  LDSM.16.M88.4 R140, [R192+0xc100] ;  /* 0x00c10000c08c783b */ /* 0x000fe20000000200 */
[----:B------:R-:W-:Y:S02]  /*11020*/  @P0 LEA R20, P2, R0, c[0x0][0x1f8], 0x1 ;  /* 0x00007e0000140a11 */ /* 0x000fe400078408ff */
[----:B------:R-:W-:Y:S02]  /*11030*/  @P0 IADD3 R4, P1, R4, R221, RZ ;  /* 0x000000dd04040210 */ /* 0x000fe40007f3e0ff */
[----:B------:R-:W-:Y:S02]  /*11040*/  @P0 LEA.HI.X R21, R0, c[0x0][0x1fc], R5, 0x1, P2 ;  /* 0x00007f0000150a11 */ /* 0x000fe400010f0c05 */
[----:B------:R-:W-:Y:S01]  /*11050*/  @P0 IADD3.X R2, R2, R218, RZ, P1, !PT ;  /* 0x000000da02020210 */ /* 0x000fe20000ffe4ff */
[----:B------:R-:W5:Y:S01]  /*11060*/  LDSM.16.M88.4 R144, [R195] ;  /* 0x00000000c390783b */ /* 0x000f620000000200 */
[C---:B------:R-:W-:Y:S02]  /*11070*/  @P0 LEA R12, P1, R4.reuse, c[0x0][0x1f8], 0x1 ;  /* 0x00007e00040c0a11 */ /* 0x040fe400078208ff */
[----:B------:R-:W-:Y:S02]  /*11080*/  MOV R0, R238 ;  /* 0x000000ee00007202 */ /* 0x000fe40000000f00 */
[----:B------:R-:W-:Y:S02]  /*11090*/  @P0 LEA.HI.X R13, R4, c[0x0][0x1fc], R2, 0x1, P1 ;  /* 0x00007f00040d0a11 */ /* 0x000fe400008f0c02 */
[C---:B-1----:R-:W-:Y:S01]  /*110a0*/  HMMA.16816.F32 R4, R32.reuse, R8, RZ ;  /* 0x000000082004723c */ /* 0x042fe200000018ff */
[----:B------:R-:W1:Y:S02]  /*110b0*/  LDSM.16.M88.4 R148, [R206] ;  /* 0x00000000ce94783b */ /* 0x000e640000000200 */
[----:B------:R-:W-:Y:S05]  /*110c0*/  @P3 SHF.R.U32.HI R0, RZ, c[0x0][0x2cc], R235 ;  /* 0x0000b300ff003a19 */ /* 0x000fea00000116eb */
[C---:B------:R-:W-:Y:S01]  /*110d0*/  HMMA.16816.F32 R8, R32.reuse, R10, RZ ;  /* 0x0000000a2008723c */ /* 0x040fe200000018ff */
[----:B------:R-:W1:Y:S08]  /*110e0*/  LDSM.16.M88.4 R152, [R205] ;  /* 0x00000000cd98783b */ /* 0x000e700000000200 */
[----:B------:R-:W1:Y:S08]  /*110f0*/  LDSM.16.M88.4 R156, [R204] ;  /* 0x00000000cc9c783b */ /* 0x000e700000000200 */
[----:B------:R-:W-:Y:S01]  /*11100*/  @!PT LDS RZ, [RZ] ;  /* 0x00000000fffff984 */ /* 0x000fe20000000800 */
[----:B------:R-:W-:Y:S01]  /*11110*/  @!PT LDS RZ, [RZ] ;  /* 0x00000000fffff984 */ /* 0x000fe20000000800 */
[----:B------:R-:W-:Y:S01]  /*11120*/  @!PT LDS RZ, [RZ] ;  /* 0x00000000fffff984 */ /* 0x000fe20000000800 */
[----:B------:R4:W-:Y:S08]  /*11130*/  @P0 LDGSTS.E.BYPASS.LTC128B.128 [R209+0x100], [R30.64], !P5 ;  /* 0x001000001ed10fae */ /* 0x0009f0000e901d46 */
[----:B------:R3:W-:Y:S08]  /*11140*/  @P0 LDGSTS.E.BYPASS.LTC128B.128 [R209+0x2100], [R22.64], !P6 ;  /* 0x0210000016d10fae */ /* 0x0007f0000f101d46 */
[----:B------:R2:W-:Y:S08]  /*11150*/  @P0 LDGSTS.E.BYPASS.LTC128B.128 [R209+0x4100], [R14.64], !P4 ;  /* 0x041000000ed10fae */ /* 0x0005f0000e101d46 */
[----:B------:R4:W-:Y:S08]  /*11160*/  @P0 LDGSTS.E.BYPASS.LTC128B.128 [R209+0x1100], [R28.64], !P5 ;  /* 0x011000001cd10fae */ /* 0x0009f0000e901d46 */
[----:B------:R3:W-:Y:S08]  /*11170*/  @P0 LDGSTS.E.BYPASS.LTC128B.128 [R209+0x3100], [R20.64], !P6 ;  /* 0x0310000014d10fae */ /* 0x0007f0000f101d46 */
[----:B------:R2:W-:Y:S08]  /*11180*/  @P0 LDGSTS.E.BYPASS.LTC128B.128 [R209+0x5100], [R12.64], !P4 ;  /* 0x051000000cd10fae */ /* 0x0005f0000e101d46 */
[----:B------:R-:W-:Y:S08]  /*11190*/  LDSM.16.M88.4 R160, [R194+0xc100] ;  /* 0x00c10000c2a0783b */ /* 0x000ff00000000200 */
[----:B------:R-:W0:Y:S08]  /*111a0*/  LDGDEPBAR ;  /* 0x00000000000079af */ /* 0x000e300000000000 */
[----:B------:R-:W1:Y:S01]  /*111b0*/  LDSM.16.M88.4 R164, [R190+0x6100] ;  /* 0x00610000bea4783b */ /* 0x000e620000000200 */
[C---:B--2---:R-:W-:Y:S07]  /*111c0*/  HMMA.16816.F32 R12, R32.reuse, R16, RZ ;  /* 0x00000010200c723c */ /* 0x044fee00000018ff */
[----:B------:R-:W-:Y:S01]  /*111d0*/  LDSM.16.M88.4 R168, [R190+0x7100] ;  /* 0x00710000bea8783b */ /* 0x000fe20000000200 */
[C---:B------:R-:W-:Y:S07]  /*111e0*/  HMMA.16816.F32 R16, R32.reuse, R18, RZ ;  /* 0x000000122010723c */ /* 0x040fee00000018ff */
[----:B------:R-:W-:Y:S01]  /*111f0*/  LDSM.16.M88.4 R172, [R190+0x7900] ;  /* 0x00790000beac783b */ /* 0x000fe20000000200 */
[C---:B---3--:R-:W-:Y:S07]  /*11200*/  HMMA.16816.F32 R20, R32.reuse, R24, RZ ;  /* 0x000000182014723c */ /* 0x048fee00000018ff */
[----:B------:R-:W-:Y:S01]  /*11210*/  LDSM.16.M88.4 R176, [R193+0xc100] ;  /* 0x00c10000c1b0783b */ /* 0x000fe20000000200 */
[C---:B------:R-:W-:Y:S07]  /*11220*/  HMMA.16816.F32 R24, R32.reuse, R26, RZ ;  /* 0x0000001a2018723c */ /* 0x040fee00000018ff */
[----:B------:R-:W-:Y:S01]  /*11230*/  LDSM.16.M88.4 R180, [R189] ;  /* 0x00000000bdb4783b */ /* 0x000fe20000000200 */
[C---:B----4-:R-:W-:Y:S07]  /*11240*/  HMMA.16816.F32 R28, R32.reuse, R136, RZ ;  /* 0x00000088201c723c */ /* 0x050fee00000018ff */
[----:B------:R-:W-:Y:S01]  /*11250*/  SHFL.IDX PT, R2, R0, RZ, 0x1c1f ;  /* 0x001c1fff00027589 */ /* 0x000fe200000e0000 */
[----:B------:R-:W-:Y:S07]  /*11260*/  HMMA.16816.F32 R32, R32, R138, RZ ;  /* 0x0000008a2020723c */ /* 0x000fee00000018ff */
[----:B------:R-:W2:Y:S01]  /*11270*/  LDSM.16.M88.4 R136, [R190+0x6900] ;  /* 0x00690000be88783b */ /* 0x000ea20000000200 */
[C---:B-----5:R-:W-:Y:S08]  /*11280*/  HMMA.16816.F32 R4, R140.reuse, R144, R4 ;  /* 0x000000908c04723c */ /* 0x060ff00000001804 */
[C---:B------:R-:W-:Y:S01]  /*11290*/  HMMA.16816.F32 R8, R140.reuse, R146, R8 ;  /* 0x000000928c08723c */ /* 0x040fe20000001808 */
[----:B------:R-:W-:Y:S07]  /*112a0*/  LDSM.16.M88.4 R144, [R189+0x1000] ;  /* 0x00100000bd90783b */ /* 0x000fee0000000200 */
[C---:B-1----:R-:W-:Y:S08]  /*112b0*/  HMMA.16816.F32 R12, R140.reuse, R148, R12 ;  /* 0x000000948c0c723c */ /* 0x042ff0000000180c */
[C---:B------:R-:W-:Y:S01]  /*112c0*/  HMMA.16816.F32 R16, R140.reuse, R150, R16 ;  /* 0x000000968c10723c */ /* 0x040fe20000001810 */
[----:B------:R-:W-:Y:S07]  /*112d0*/  LDSM.16.M88.4 R148, [R189+0x1800] ;  /* 0x00180000bd94783b */ /* 0x000fee0000000200 */
[C---:B------:R-:W-:Y:S08]  /*112e0*/  HMMA.16816.F32 R20, R140.reuse, R152, R20 ;  /* 0x000000988c14723c */ /* 0x040ff00000001814 */
[C---:B------:R-:W-:Y:S01]  /*112f0*/  HMMA.16816.F32 R24, R140.reuse, R154, R24 ;  /* 0x0000009a8c18723c */ /* 0x040fe20000001818 */
[----:B------:R-:W-:Y:S07]  /*11300*/  LDSM.16.M88.4 R152, [R191+0x10100] ;  /* 0x01010000bf98783b */ /* 0x000fee0000000200 */
[C---:B------:R-:W-:Y:S08]  /*11310*/  HMMA.16816.F32 R28, R140.reuse, R156, R28 ;  /* 0x0000009c8c1c723c */ /* 0x040ff0000000181c */
[----:B------:R-:W-:Y:S01]  /*11320*/  HMMA.16816.F32 R32, R140, R158, R32 ;  /* 0x0000009e8c20723c */ /* 0x000fe20000001820 */
[----:B------:R-:W1:Y:S07]  /*11330*/  LDSM.16.M88.4 R140, [R189+0x800] ;  /* 0x00080000bd8c783b */ /* 0x000e6e0000000200 */
[C---:B------:R-:W-:Y:S01]  /*11340*/  HMMA.16816.F32 R4, R160.reuse, R164, R4 ;  /* 0x000000a4a004723c */ /* 0x040fe20000001804 */
[----:B------:R-:W3:Y:S07]  /*11350*/  LDSM.16.M88.4 R156, [R184+0x8100] ;  /* 0x00810000b89c783b */ /* 0x000eee0000000200 */
[C---:B------:R-:W-:Y:S01]  /*11360*/  HMMA.16816.F32 R8, R160.reuse, R166, R8 ;  /* 0x000000a6a008723c */ /* 0x040fe20000001808 */
[----:B------:R-:W-:Y:S07]  /*11370*/  LDSM.16.M88.4 R164, [R184+0x9900] ;  /* 0x00990000b8a4783b */ /* 0x000fee0000000200 */
[C---:B--2---:R-:W-:Y:S08]  /*11380*/  HMMA.16816.F32 R12, R160.reuse, R136, R12 ;  /* 0x00000088a00c723c */ /* 0x044ff0000000180c */
[C---:B------:R-:W-:Y:S01]  /*11390*/  HMMA.16816.F32 R16, R160.reuse, R138, R16 ;  /* 0x0000008aa010723c */ /* 0x040fe20000001810 */
[----:B------:R-:W2:Y:S07]  /*113a0*/  LDSM.16.M88.4 R136, [R184+0x8900] ;  /* 0x00890000b888783b */ /* 0x000eae0000000200 */
[C---:B------:R-:W-:Y:S08]  /*113b0*/  HMMA.16816.F32 R20, R160.reuse, R168, R20 ;  /* 0x000000a8a014723c */ /* 0x040ff00000001814 */
[C---:B------:R-:W-:Y:S01]  /*113c0*/  HMMA.16816.F32 R24, R160.reuse, R170, R24 ;  /* 0x000000aaa018723c */ /* 0x040fe20000001818 */
[----:B------:R-:W-:Y:S07]  /*113d0*/  LDSM.16.M88.4 R168, [R192+0x10100] ;  /* 0x01010000c0a8783b */ /* 0x000fee0000000200 */
[C---:B------:R-:W-:Y:S08]  /*113e0*/  HMMA.16816.F32 R28, R160.reuse, R172, R28 ;  /* 0x000000aca01c723c */ /* 0x040ff0000000181c */
[----:B------:R-:W-:Y:S01]  /*113f0*/  HMMA.16816.F32 R32, R160, R174, R32 ;  /* 0x000000aea020723c */ /* 0x000fe20000001820 */
[----:B------:R-:W4:Y:S07]  /*11400*/  LDSM.16.M88.4 R160, [R184+0x9100] ;  /* 0x00910000b8a0783b */ /* 0x000f2e0000000200 */
[C---:B------:R-:W-:Y:S01]  /*11410*/  HMMA.16816.F32 R4, R176.reuse, R180, R4 ;  /* 0x000000b4b004723c */ /* 0x040fe20000001804 */
[----:B------:R-:W5:Y:S07]  /*11420*/  LDSM.16.M88.4 R172, [R203] ;  /* 0x00000000cbac783b */ /* 0x000f6e0000000200 */
        /* <DEDUP_REMOVED lines=15> */
[C---:B--2---:R-:W-:Y:S08]  /*11520*/  HMMA.16816.F32 R12, R152.reuse, R136, R12 ;  /* 0x00000088980c723c */ /* 0x044ff0000000180c */
[C---:B------:R-:W-:Y:S01]  /*11530*/  HMMA.16816.F32 R16, R152.reuse, R138, R16 ;  /* 0x0000008a9810723c */ /* 0x040fe20000001810 */
[----:B------:R-:W2:Y:S07]  /*11540*/  LDSM.16.M88.4 R136, [R190+0x8900] ;  /* 0x00890000be88783b */ /* 0x000eae0000000200 */
[C---:B----4-:R-:W-:Y:S08]  /*11550*/  HMMA.16816.F32 R20, R152.reuse, R160, R20 ;  /* 0x000000a09814723c */ /* 0x050ff00000001814 */
[C---:B------:R-:W-:Y:S01]  /*11560*/  HMMA.16816.F32 R24, R152.reuse, R162, R24 ;  /* 0x000000a29818723c */ /* 0x040fe20000001818 */
[----:B------:R-:W-:Y:S07]  /*11570*/  LDSM.16.M88.4 R160, [R193+0x10100] ;  /* 0x01010000c1a0783b */ /* 0x000fee0000000200 */
[C---:B------:R-:W-:Y:S08]  /*11580*/  HMMA.16816.F32 R28, R152.reuse, R164, R28 ;  /* 0x000000a4981c723c */ /* 0x040ff0000000181c */
[----:B------:R-:W-:Y:S01]  /*11590*/  HMMA.16816.F32 R32, R152, R166, R32 ;  /* 0x000000a69820723c */ /* 0x000fe20000001820 */
[----:B------:R-:W4:Y:S07]  /*115a0*/  LDSM.16.M88.4 R152, [R190+0x9100] ;  /* 0x00910000be98783b */ /* 0x000f2e0000000200 */
[C---:B-----5:R-:W-:Y:S01]  /*115b0*/  HMMA.16816.F32 R4, R168.reuse, R172, R4 ;  /* 0x000000aca804723c */ /* 0x060fe20000001804 */
[----:B------:R-:W5:Y:S07]  /*115c0*/  LDSM.16.M88.4 R164, [R189+0x2000] ;  /* 0x00200000bda4783b */ /* 0x000f6e0000000200 */
        /* <DEDUP_REMOVED lines=23> */
[----:B------:R-:W2:Y:S07]  /*11740*/  LDSM.16.M88.4 R156, [R184+0xb900] ;  /* 0x00b90000b89c783b */ /* 0x000eae0000000200 */
[C---:B-----5:R-:W-:Y:S01]  /*11750*/  HMMA.16816.F32 R4, R160.reuse, R164, R4 ;  /* 0x000000a4a004723c */ /* 0x060fe20000001804 */
[----:B------:R-:W5:Y:S07]  /*11760*/  LDSM.16.M88.4 R176, [R192+0x14100] ;  /* 0x01410000c0b0783b */ /* 0x000f6e0000000200 */
        /* <DEDUP_REMOVED lines=35> */
[C---:B--2---:R-:W-:Y:S08]  /*119a0*/  HMMA.16816.F32 R12, R160.reuse, R136, R12 ;  /* 0x00000088a00c723c */ /* 0x044ff0000000180c */
[C---:B------:R-:W-:Y:S01]  /*119b0*/  HMMA.16816.F32 R16, R160.reuse, R138, R16 ;  /* 0x0000008aa010723c */ /* 0x040fe20000001810 */
[----:B------:R-:W1:Y:S07]  /*119c0*/  LDSM.16.M88.4 R136, [R189+0x4800] ;  /* 0x00480000bd88783b */ /* 0x000e6e0000000200 */
[C---:B----4-:R-:W-:Y:S08]  /*119d0*/  HMMA.16816.F32 R20, R160.reuse, R152, R20 ;  /* 0x00000098a014723c */ /* 0x050ff00000001814 */
[C---:B------:R-:W-:Y:S08]  /*119e0*/  HMMA.16816.F32 R24, R160.reuse, R154, R24 ;  /* 0x0000009aa018723c */ /* 0x040ff00000001818 */
[C---:B------:R-:W-:Y:S08]  /*119f0*/  HMMA.16816.F32 R28, R160.reuse, R156, R28 ;  /* 0x0000009ca01c723c */ /* 0x040ff0000000181c */
[----:B------:R-:W-:Y:S08]  /*11a00*/  HMMA.16816.F32 R32, R160, R158, R32 ;  /* 0x0000009ea020723c */ /* 0x000ff00000001820 */
[C---:B-----5:R-:W-:Y:S08]  /*11a10*/  HMMA.16816.F32 R4, R168.reuse, R172, R4 ;  /* 0x000000aca804723c */ /* 0x060ff00000001804 */
        /* <DEDUP_REMOVED lines=17> */
[----:B------:R-:W-:Y:S01]  /*11b30*/  MUFU.TANH R143, R6 ;  /* 0x00000006008f7308 */ /* 0x000fe20000002400 */
[----:B------:R-:W-:Y:S02]  /*11b40*/  FMUL.FTZ R16, R16, c[0x0][0x320] ;  /* 0x0000c80010107a20 */ /* 0x000fe40000410000 */
[----:B------:R-:W-:Y:S02]  /*11b50*/  FMUL.FTZ R14, R14, c[0x0][0x320] ;  /* 0x0000c8000e0e7a20 */ /* 0x000fe40000410000 */
[----:B------:R-:W-:Y:S02]  /*11b60*/  FMUL.FTZ R17, R17, c[0x0][0x320] ;  /* 0x0000c80011117a20 */ /* 0x000fe40000410000 */
[----:B------:R-:W-:Y:S03]  /*11b70*/  FMUL.FTZ R15, R15, c[0x0][0x320] ;  /* 0x0000c8000f0f7a20 */ /* 0x000fe60000410000 */
[----:B------:R3:W-:Y:S10]  /*11b80*/  MUFU.TANH R142, R7 ;  /* 0x00000007008e7308 */ /* 0x0007f40000002400 */
[----:B------:R-:W4:Y:S10]  /*11b90*/  MUFU.TANH R141, R8 ;  /* 0x00000008008d7308 */ /* 0x000f340000002400 */
[----:B------:R-:W5:Y:S01]  /*11ba0*/  MUFU.TANH R136, R9 ;  /* 0x0000000900887308 */ /* 0x000f620000002400 */
[----:B---3--:R-:W3:Y:S09]  /*11bb0*/  LDSM.16.M88.4 R4, [R189+0x5000] ;  /* 0x00500000bd04783b */ /* 0x008ef20000000200 */
[----:B------:R-:W-:Y:S10]  /*11bc0*/  MUFU.TANH R103, R10 ;  /* 0x0000000a00677308 */ /* 0x000ff40000002400 */
[----:B------:R1:W-:Y:S10]  /*11bd0*/  MUFU.TANH R101, R11 ;  /* 0x0000000b00657308 */ /* 0x0003f40000002400 */
[----:B------:R-:W-:Y:S10]  /*11be0*/  MUFU.TANH R13, R13 ;  /* 0x0000000d000d7308 */ /* 0x000ff40000002400 */
[----:B------:R4:W-:Y:S01]  /*11bf0*/  MUFU.TANH R148, R18 ;  /* 0x0000001200947308 */ /* 0x0009e20000002400 */
[C---:B---3--:R-:W-:Y:S01]  /*11c00*/  HMMA.16816.F32 R20, R168.reuse, R4, R20 ;  /* 0x00000004a814723c */ /* 0x048fe20000001814 */
[----:B-1----:R-:W1:Y:S01]  /*11c10*/  LDSM.16.M88.4 R8, [R189+0x5800] ;  /* 0x00580000bd08783b */ /* 0x002e620000000200 */
[----:B------:R-:W-:Y:S07]  /*11c20*/  DEPBAR.LE SB0, 0x0 ;  /* 0x000080000000791a */ /* 0x000fee0000000000 */
[----:B------:R-:W-:Y:S01]  /*11c30*/  MUFU.TANH R16, R16 ;  /* 0x0000001000107308 */ /* 0x000fe20000002400 */
[C---:B------:R-:W-:Y:S01]  /*11c40*/  HMMA.16816.F32 R24, R168.reuse, R6, R24 ;  /* 0x00000006a818723c */ /* 0x040fe20000001818 */
[----:B------:R3:W1:Y:S08]  /*11c50*/  SHFL.IDX PT, R4, R0, 0x1, 0x1c1f ;  /* 0x003c1f0000047f89 */ /* 0x00067000000e0000 */
[----:B------:R5:W-:Y:S01]  /*11c60*/  MUFU.TANH R149, R19 ;  /* 0x0000001300957308 */ /* 0x000be20000002400 */
[----:B------:R-:W-:Y:S04]  /*11c70*/  BAR.SYNC.DEFER_BLOCKING 0x0 ;  /* 0x0000000000007b1d */ /* 0x000fe80000010000 */
[----:B------:R-:W-:Y:S02]  /*11c80*/  FMUL.FTZ R23, R23, c[0x0][0x320] ;  /* 0x0000c80017177a20 */ /* 0x000fe40000410000 */
[----:B------:R-:W-:Y:S02]  /*11c90*/  FMUL.FTZ R20, R20, c[0x0][0x320] ;  /* 0x0000c80014147a20 */ /* 0x000fe40000410000 */
[----:B------:R-:W-:Y:S02]  /*11ca0*/  FMUL.FTZ R22, R22, c[0x0][0x320] ;  /* 0x0000c80016167a20 */ /* 0x000fe40000410000 */
[----:B------:R-:W-:Y:S02]  /*11cb0*/  FMUL.FTZ R21, R21, c[0x0][0x320] ;  /* 0x0000c80015157a20 */ /* 0x000fe40000410000 */
[----:B---3--:R-:W-:Y:S02]  /*11cc0*/  IMAD R0, R208, R244, 0x1 ;  /* 0x00000001d0007424 */ /* 0x008fe400078e02f4 */
[----:B------:R-:W-:Y:S02]  /*11cd0*/  FMUL.FTZ R24, R24, c[0x0][0x320] ;  /* 0x0000c80018187a20 */ /* 0x000fe40000410000 */
[----:B------:R-:W-:Y:S01]  /*11ce0*/  FMUL.FTZ R25, R25, c[0x0][0x320] ;  /* 0x0000c80019197a20 */ /* 0x000fe20000410000 */
[----:B------:R-:W-:Y:S01]  /*11cf0*/  IADD3 R0, R232, R0, -R239 ;  /* 0x00000000e8007210 */ /* 0x000fe20007ffe8ef */
[----:B------:R-:W-:Y:S02]  /*11d00*/  FMUL.FTZ R26, R26, c[0x0][0x320] ;  /* 0x0000c8001a1a7a20 */ /* 0x000fe40000410000 */
[----:B------:R-:W-:Y:S01]  /*11d10*/  FMUL.FTZ R27, R27, c[0x0][0x320] ;  /* 0x0000c8001b1b7a20 */ /* 0x000fe20000410000 */
[C---:B-1----:R-:W-:Y:S01]  /*11d20*/  HMMA.16816.F32 R28, R168.reuse, R8, R28 ;  /* 0x00000008a81c723c */ /* 0x042fe2000000181c */
[----:B------:R-:W1:Y:S02]  /*11d30*/  MUFU.TANH R140, R12 ;  /* 0x0000000c008c7308 */ /* 0x000e640000002400 */
[----:B------:R-:W-:Y:S04]  /*11d40*/  IADD3 R0, R0, -R242, RZ ;  /* 0x800000f200007210 */ /* 0x000fe80007ffe0ff */
[----:B------:R-:W-:Y:S01]  /*11d50*/  IADD3 R2, R0, R2, RZ ;  /* 0x0000000200027210 */ /* 0x000fe20007ffe0ff */
[----:B------:R-:W-:Y:S03]  /*11d60*/  HMMA.16816.F32 R32, R168, R10, R32 ;  /* 0x0000000aa820723c */ /* 0x000fe60000001820 */
[----:B------:R3:W-:Y:S01]  /*11d70*/  MUFU.TANH R7, R22 ;  /* 0x0000001600077308 */ /* 0x0007e20000002400 */
[C---:B------:R-:W-:Y:S02]  /*11d80*/  ISETP.GT.AND P0, PT, R2.reuse, RZ, PT ;  /* 0x000000ff0200720c */ /* 0x040fe40003f04270 */
[C---:B------:R-:W-:Y:S02]  /*11d90*/  ISETP.GT.AND P2, PT, R2.reuse, 0x1, PT ;  /* 0x000000010200780c */ /* 0x040fe40003f44270 */
[----:B------:R-:W-:Y:S02]  /*11da0*/  FSEL R10, R145, -INF , P0 ;  /* 0xff800000910a7808 */ /* 0x000fe40000000000 */
[----:B------:R-:W-:Y:S02]  /*11db0*/  ISETP.GT.AND P3, PT, R2, 0x8, PT ;  /* 0x000000080200780c */ /* 0x000fe40003f64270 */
[----:B--2---:R-:W-:Y:S01]  /*11dc0*/  FSEL R11, R144, -INF , P2 ;  /* 0xff800000900b7808 */ /* 0x004fe20001000000 */
[----:B------:R2:W-:Y:S01]  /*11dd0*/  MUFU.TANH R12, R20 ;  /* 0x00000014000c7308 */ /* 0x0005e20000002400 */
[----:B------:R-:W-:Y:S02]  /*11de0*/  IADD3 R0, R0, R4, RZ ;  /* 0x0000000400007210 */ /* 0x000fe40007ffe0ff */
[----:B------:R-:W-:Y:S01]  /*11df0*/  FMNMX.FTZ R4, R10, R3, !PT ;  /* 0x000000030a047209 */ /* 0x000fe20007810000 */
[----:B------:R-:W-:Y:S01]  /*11e00*/  FMUL.FTZ R28, R28, c[0x0][0x320] ;  /* 0x0000c8001c1c7a20 */ /* 0x000fe20000410000 */
[----:B------:R-:W-:Y:S01]  /*11e10*/  ISETP.GT.AND P2, PT, R2, 0x9, PT ;  /* 0x000000090200780c */ /* 0x000fe20003f44270 */
[----:B------:R-:W-:Y:S01]  /*11e20*/  FMUL.FTZ R29, R29, c[0x0][0x320] ;  /* 0x0000c8001d1d7a20 */ /* 0x000fe20000410000 */
[----:B------:R-:W-:Y:S01]  /*11e30*/  FMNMX.FTZ R4, R11, R4, !PT ;  /* 0x000000040b047209 */ /* 0x000fe20007810000 */
[----:B------:R-:W-:Y:S01]  /*11e40*/  FMUL.FTZ R30, R30, c[0x0][0x320] ;  /* 0x0000c8001e1e7a20 */ /* 0x000fe20000410000 */
[----:B----4-:R-:W-:Y:S01]  /*11e50*/  FSEL R18, R141, -INF , P3 ;  /* 0xff8000008d127808 */ /* 0x010fe20001800000 */
[----:B------:R4:W-:Y:S01]  /*11e60*/  MUFU.TANH R5, R21 ;  /* 0x0000001500057308 */ /* 0x0009e20000002400 */
[----:B-----5:R-:W-:Y:S01]  /*11e70*/  FSEL R19, R136, -INF , P2 ;  /* 0xff80000088137808 */ /* 0x020fe20001000000 */
[----:B------:R-:W-:Y:S01]  /*11e80*/  FMUL.FTZ R32, R32, c[0x0][0x320] ;  /* 0x0000c80020207a20 */ /* 0x000fe20000410000 */
[----:B------:R-:W-:Y:S01]  /*11e90*/  ISETP.GT.AND P3, PT, R2, 0x10, PT ;  /* 0x000000100200780c */ /* 0x000fe20003f64270 */
[----:B------:R-:W-:Y:S01]  /*11ea0*/  FMUL.FTZ R33, R33, c[0x0][0x320] ;  /* 0x0000c80021217a20 */ /* 0x000fe20000410000 */
[----:B------:R-:W-:Y:S01]  /*11eb0*/  FMNMX.FTZ R4, R18, R4, !PT ;  /* 0x0000000412047209 */ /* 0x000fe20007810000 */
[----:B------:R-:W-:Y:S01]  /*11ec0*/  FMUL.FTZ R6, R31, c[0x0][0x320] ;  /* 0x0000c8001f067a20 */ /* 0x000fe20000410000 */
[----:B-1----:R-:W-:Y:S01]  /*11ed0*/  FSEL R140, R140, -INF , P3 ;  /* 0xff8000008c8c7808 */ /* 0x002fe20001800000 */
[----:B------:R-:W-:Y:S01]  /*11ee0*/  FMUL.FTZ R34, R34, c[0x0][0x320] ;  /* 0x0000c80022227a20 */ /* 0x000fe20000410000 */
[----:B------:R-:W-:Y:S01]  /*11ef0*/  ISETP.GT.AND P1, PT, R0, RZ, PT ;  /* 0x000000ff0000720c */ /* 0x000fe20003f24270 */
[----:B------:R-:W1:Y:S01]  /*11f00*/  MUFU.TANH R14, R14 ;  /* 0x0000000e000e7308 */ /* 0x000e620000002400 */
[----:B------:R-:W-:Y:S01]  /*11f10*/  ISETP.GT.AND P2, PT, R2, 0x11, PT ;  /* 0x000000110200780c */ /* 0x000fe20003f44270 */
[----:B------:R-:W-:Y:S01]  /*11f20*/  FMUL.FTZ R35, R35, c[0x0][0x320] ;  /* 0x0000c80023237a20 */ /* 0x000fe20000410000 */
[----:B------:R-:W-:Y:S02]  /*11f30*/  FMNMX.FTZ R4, R19, R4, !PT ;  /* 0x0000000413047209 */ /* 0x000fe40007810000 */
[----:B------:R-:W-:Y:S02]  /*11f40*/  FSEL R141, R13, -INF , P2 ;  /* 0xff8000000d8d7808 */ /* 0x000fe40001000000 */
[----:B------:R-:W-:Y:S02]  /*11f50*/  FMNMX.FTZ R4, R140, R4, !PT ;  /* 0x000000048c047209 */ /* 0x000fe40007810000 */
[----:B---3--:R-:W-:Y:S01]  /*11f60*/  FSEL R22, R143, -INF , P1 ;  /* 0xff8000008f167808 */ /* 0x008fe20000800000 */
[----:B------:R-:W3:Y:S01]  /*11f70*/  MUFU.TANH R17, R17 ;  /* 0x0000001100117308 */ /* 0x000ee20000002400 */
[----:B------:R-:W-:Y:S02]  /*11f80*/  ISETP.GT.AND P1, PT, R0, 0x8, PT ;  /* 0x000000080000780c */ /* 0x000fe40003f24270 */
[----:B------:R-:W-:Y:S02]  /*11f90*/  ISETP.GT.AND P3, PT, R2, 0x18, PT ;  /* 0x000000180200780c */ /* 0x000fe40003f64270 */
[----:B------:R-:W-:Y:S02]  /*11fa0*/  FMNMX.FTZ R4, R141, R4, !PT ;  /* 0x000000048d047209 */ /* 0x000fe40007810000 */
[----:B------:R-:W-:Y:S02]  /*11fb0*/  FSEL R146, R16, -INF , P3 ;  /* 0xff80000010927808 */ /* 0x000fe40001800000 */
[C---:B------:R-:W-:Y:S01]  /*11fc0*/  ISETP.GT.AND P0, PT, R0.reuse, 0x1, PT ;  /* 0x000000010000780c */ /* 0x040fe20003f04270 */
[----:B------:R5:W-:Y:S01]  /*11fd0*/  MUFU.TANH R100, R23 ;  /* 0x0000001700647308 */ /* 0x000be20000002400 */
[----:B--2---:R-:W-:Y:S02]  /*11fe0*/  FSEL R20, R103, -INF , P1 ;  /* 0xff80000067147808 */ /* 0x004fe40000800000 */
[----:B------:R-:W-:Y:S02]  /*11ff0*/  ISETP.GT.AND P1, PT, R0, 0x10, PT ;  /* 0x000000100000780c */ /* 0x000fe40003f24270 */
[----:B------:R-:W-:Y:S02]  /*12000*/  ISETP.GT.AND P2, PT, R2, 0x19, PT ;  /* 0x000000190200780c */ /* 0x000fe40003f44270 */
[----:B------:R-:W-:Y:S02]  /*12010*/  FMNMX.FTZ R4, R146, R4, !PT ;  /* 0x0000000492047209 */ /* 0x000fe40007810000 */
[----:B----4-:R-:W-:Y:S01]  /*12020*/  FSEL R21, R142, -INF , P0 ;  /* 0xff8000008e157808 */ /* 0x010fe20000000000 */
[----:B------:R-:W2:Y:S01]  /*12030*/  MUFU.TANH R15, R15 ;  /* 0x0000000f000f7308 */ /* 0x000ea20000002400 */
[----:B-1----:R-:W-:Y:S02]  /*12040*/  FSEL R142, R14, -INF , P1 ;  /* 0xff8000000e8e7808 */ /* 0x002fe40000800000 */
[C---:B------:R-:W-:Y:S02]  /*12050*/  ISETP.GT.AND P0, PT, R0.reuse, 0x9, PT ;  /* 0x000000090000780c */ /* 0x040fe40003f04270 */
[----:B---3--:R-:W-:Y:S02]  /*12060*/  FSEL R147, R17, -INF , P2 ;  /* 0xff80000011937808 */ /* 0x008fe40001000000 */
[----:B------:R-:W-:Y:S02]  /*12070*/  ISETP.GT.AND P1, PT, R0, 0x18, PT ;  /* 0x000000180000780c */ /* 0x000fe40003f24270 */
[----:B------:R-:W-:Y:S01]  /*12080*/  ISETP.GT.AND P2, PT, R2, 0x20, PT ;  /* 0x000000200200780c */ /* 0x000fe20003f44270 */
[----:B------:R-:W1:Y:S01]  /*12090*/  MUFU.TANH R24, R24 ;  /* 0x0000001800187308 */ /* 0x000e620000002400 */
[----:B------:R-:W-:Y:S02]  /*120a0*/  FSEL R148, R148, -INF , P1 ;  /* 0xff80000094947808 */ /* 0x000fe40000800000 */
[----:B------:R-:W-:Y:S02]  /*120b0*/  FSEL R151, R12, -INF , P2 ;  /* 0xff8000000c977808 */ /* 0x000fe40001000000 */
[----:B-----5:R-:W-:Y:S02]  /*120c0*/  FSEL R23, R101, -INF , P0 ;  /* 0xff80000065177808 */ /* 0x020fe40000000000 */
[----:B------:R-:W-:Y:S02]  /*120d0*/  FMNMX.FTZ R4, R147, R4, !PT ;  /* 0x0000000493047209 */ /* 0x000fe40007810000 */
[----:B------:R-:W-:Y:S01]  /*120e0*/  ISETP.GT.AND P0, PT, R0, 0x11, PT ;  /* 0x000000110000780c */ /* 0x000fe20003f04270 */
[----:B------:R-:W3:Y:S01]  /*120f0*/  MUFU.TANH R25, R25 ;  /* 0x0000001900197308 */ /* 0x000ee20000002400 */
[----:B------:R-:W-:Y:S02]  /*12100*/  ISETP.GT.AND P1, PT, R2, 0x21, PT ;  /* 0x000000210200780c */ /* 0x000fe40003f24270 */
[----:B------:R-:W-:Y:S02]  /*12110*/  FMNMX.FTZ R4, R151, R4, !PT ;  /* 0x0000000497047209 */ /* 0x000fe40007810000 */
[----:B--2---:R-:W-:Y:S02]  /*12120*/  FSEL R143, R15, -INF , P0 ;  /* 0xff8000000f8f7808 */ /* 0x004fe40000000000 */
[----:B------:R-:W-:Y:S02]  /*12130*/  FSEL R152, R5, -INF , P1 ;  /* 0xff80000005987808 */ /* 0x000fe40000800000 */
[----:B------:R-:W-:Y:S01]  /*12140*/  ISETP.GT.AND P0, PT, R0, 0x19, PT ;  /* 0x000000190000780c */ /* 0x000fe20003f04270 */
[----:B------:R-:W2:Y:S01]  /*12150*/  MUFU.TANH R28, R28 ;  /* 0x0000001c001c7308 */ /* 0x000ea20000002400 */
[----:B------:R-:W-:Y:S02]  /*12160*/  ISETP.GT.AND P2, PT, R2, 0x28, PT ;  /* 0x000000280200780c */ /* 0x000fe40003f44270 */
[----:B------:R-:W-:Y:S02]  /*12170*/  FSEL R149, R149, -INF , P0 ;  /* 0xff80000095957808 */ /* 0x000fe40000000000 */
[----:B-1----:R-:W-:Y:S02]  /*12180*/  FSEL R156, R24, -INF , P2 ;  /* 0xff800000189c7808 */ /* 0x002fe40001000000 */
[----:B------:R-:W-:Y:S02]  /*12190*/  FMNMX.FTZ R4, R152, R4, !PT ;  /* 0x0000000498047209 */ /* 0x000fe40007810000 */
[----:B------:R-:W-:Y:S01]  /*121a0*/  ISETP.GT.AND P0, PT, R0, 0x20, PT ;  /* 0x000000200000780c */ /* 0x000fe20003f04270 */
[----:B------:R-:W1:Y:S01]  /*121b0*/  MUFU.TANH R29, R29 ;  /* 0x0000001d001d7308 */ /* 0x000e620000002400 */
[----:B------:R-:W-:Y:S02]  /*121c0*/  ISETP.GT.AND P1, PT, R2, 0x29, PT ;  /* 0x000000290200780c */ /* 0x000fe40003f24270 */
[----:B------:R-:W-:Y:S02]  /*121d0*/  FMNMX.FTZ R5, R22, R102, !PT ;  /* 0x0000006616057209 */ /* 0x000fe40007810000 */
[----:B------:R-:W-:Y:S02]  /*121e0*/  FSEL R154, R7, -INF , P0 ;  /* 0xff800000079a7808 */ /* 0x000fe40000000000 */
[----:B---3--:R-:W-:Y:S02]  /*121f0*/  FSEL R157, R25, -INF , P1 ;  /* 0xff800000199d7808 */ /* 0x008fe40000800000 */
[C---:B------:R-:W-:Y:S01]  /*12200*/  ISETP.GT.AND P2, PT, R2.reuse, 0x38, PT ;  /* 0x000000380200780c */ /* 0x040fe20003f44270 */
[----:B------:R-:W3:Y:S01]  /*12210*/  MUFU.TANH R32, R32 ;  /* 0x0000002000207308 */ /* 0x000ee20000002400 */
[C---:B------:R-:W-:Y:S02]  /*12220*/  ISETP.GT.AND P0, PT, R2.reuse, 0x30, PT ;  /* 0x000000300200780c */ /* 0x040fe40003f04270 */
[C---:B------:R-:W-:Y:S02]  /*12230*/  ISETP.GT.AND P3, PT, R2.reuse, 0x31, PT ;  /* 0x000000310200780c */ /* 0x040fe40003f64270 */
[----:B------:R-:W-:Y:S02]  /*12240*/  ISETP.GT.AND P1, PT, R2, 0x39, PT ;  /* 0x000000390200780c */ /* 0x000fe40003f24270 */
[----:B------:R-:W-:Y:S02]  /*12250*/  FMNMX.FTZ R2, R156, R4, !PT ;  /* 0x000000049c027209 */ /* 0x000fe40007810000 */
[----:B------:R-:W-:Y:S01]  /*12260*/  FMNMX.FTZ R5, R21, R5, !PT ;  /* 0x0000000515057209 */ /* 0x000fe20007810000 */
[----:B------:R-:W4:Y:S01]  /*12270*/  MUFU.TANH R33, R33 ;  /* 0x0000002100217308 */ /* 0x000f220000002400 */
[----:B--2---:R-:W-:Y:S02]  /*12280*/  FSEL R161, R28, -INF , P0 ;  /* 0xff8000001ca17808 */ /* 0x004fe40000000000 */
[----:B------:R-:W-:Y:S02]  /*12290*/  FMNMX.FTZ R2, R157, R2, !PT ;  /* 0x000000029d027209 */ /* 0x000fe40007810000 */
[----:B------:R-:W-:Y:S02]  /*122a0*/  FMNMX.FTZ R5, R20, R5, !PT ;  /* 0x0000000514057209 */ /* 0x000fe40007810000 */
[----:B-1----:R-:W-:Y:S02]  /*122b0*/  FSEL R160, R29, -INF , P3 ;  /* 0xff8000001da07808 */ /* 0x002fe40001800000 */
[----:B------:R-:W-:Y:S01]  /*122c0*/  FMNMX.FTZ R2, R161, R2, !PT ;  /* 0x00000002a1027209 */ /* 0x000fe20007810000 */
[----:B------:R-:W1:Y:S01]  /*122d0*/  MUFU.TANH R26, R26 ;  /* 0x0000001a001a7308 */ /* 0x000e620000002400 */
[----:B------:R-:W-:Y:S02]  /*122e0*/  FMNMX.FTZ R5, R23, R5, !PT ;  /* 0x0000000517057209 */ /* 0x000fe40007810000 */
[----:B------:R-:W-:Y:S02]  /*122f0*/  FMNMX.FTZ R2, R160, R2, !PT ;  /* 0x00000002a0027209 */ /* 0x000fe40007810000 */
[----:B---3--:R-:W-:Y:S02]  /*12300*/  FSEL R162, R32, -INF , P2 ;  /* 0xff80000020a27808 */ /* 0x008fe40001000000 */
[----:B------:R-:W-:Y:S02]  /*12310*/  FMNMX.FTZ R4, R142, R5, !PT ;  /* 0x000000058e047209 */ /* 0x000fe40007810000 */
[----:B------:R-:W-:Y:S01]  /*12320*/  FMNMX.FTZ R2, R162, R2, !PT ;  /* 0x00000002a2027209 */ /* 0x000fe20007810000 */
[----:B------:R-:W2:Y:S01]  /*12330*/  MUFU.TANH R27, R27 ;  /* 0x0000001b001b7308 */ /* 0x000ea20000002400 */
[----:B------:R-:W-:Y:S02]  /*12340*/  FMNMX.FTZ R4, R143, R4, !PT ;  /* 0x000000048f047209 */ /* 0x000fe40007810000 */
[----:B------:R-:W-:Y:S02]  /*12350*/  ISETP.GT.AND P0, PT, R0, 0x21, PT ;  /* 0x000000210000780c */ /* 0x000fe40003f04270 */
[----:B----4-:R-:W-:Y:S02]  /*12360*/  FSEL R207, R33, -INF , P1 ;  /* 0xff80000021cf7808 */ /* 0x010fe40000800000 */
[----:B------:R-:W-:Y:S02]  /*12370*/  FMNMX.FTZ R4, R148, R4, !PT ;  /* 0x0000000494047209 */ /* 0x000fe40007810000 */
[----:B------:R-:W-:Y:S01]  /*12380*/  FMNMX.FTZ R2, R207, R2, !PT ;  /* 0x00000002cf027209 */ /* 0x000fe20007810000 */
[----:B------:R-:W3:Y:S01]  /*12390*/  MUFU.TANH R30, R30 ;  /* 0x0000001e001e7308 */ /* 0x000ee20000002400 */
[----:B------:R-:W-:Y:S02]  /*123a0*/  FMNMX.FTZ R4, R149, R4, !PT ;  /* 0x0000000495047209 */ /* 0x000fe40007810000 */
[----:B------:R-:W-:Y:S01]  /*123b0*/  FSEL R150, R100, -INF , P0 ;  /* 0xff80000064967808 */ /* 0x000fe20000000000 */
[----:B------:R-:W4:Y:S01]  /*123c0*/  SHFL.BFLY PT, R101, R2, 0x2, 0x1f ;  /* 0x0c401f0002657f89 */ /* 0x000f2200000e0000 */
[----:B------:R-:W-:Y:S02]  /*123d0*/  FMNMX.FTZ R4, R154, R4, !PT ;  /* 0x000000049a047209 */ /* 0x000fe40007810000 */
[----:B------:R-:W-:Y:S02]  /*123e0*/  ISETP.GT.AND P3, PT, R0, 0x28, PT ;  /* 0x000000280000780c */ /* 0x000fe40003f64270 */
[----:B------:R-:W-:Y:S01]  /*123f0*/  FMNMX.FTZ R4, R150, R4, !PT ;  /* 0x0000000496047209 */ /* 0x000fe20007810000 */
[----:B------:R-:W5:Y:S01]  /*12400*/  MUFU.TANH R6, R6 ;  /* 0x0000000600067308 */ /* 0x000f620000002400 */
[----:B-1----:R-:W-:Y:S02]  /*12410*/  FSEL R153, R26, -INF , P3 ;  /* 0xff8000001a997808 */ /* 0x002fe40001800000 */
[----:B------:R-:W-:Y:S02]  /*12420*/  ISETP.GT.AND P0, PT, R0, 0x29, PT ;  /* 0x000000290000780c */ /* 0x000fe40003f04270 */
[----:B------:R-:W-:Y:S02]  /*12430*/  ISETP.GE.AND P2, PT, R208, 0x1, PT ;  /* 0x00000001d000780c */ /* 0x000fe40003f46270 */
[----:B--2---:R-:W-:Y:S02]  /*12440*/  FSEL R155, R27, -INF , P0 ;  /* 0xff8000001b9b7808 */ /* 0x004fe40000000000 */
[----:B------:R-:W-:Y:S01]  /*12450*/  FMNMX.FTZ R4, R153, R4, !PT ;  /* 0x0000000499047209 */ /* 0x000fe20007810000 */
[----:B------:R-:W1:Y:S01]  /*12460*/  MUFU.TANH R34, R34 ;  /* 0x0000002200227308 */ /* 0x000e620000002400 */
[----:B------:R-:W-:Y:S02]  /*12470*/  ISETP.GT.AND P1, PT, R0, 0x30, PT ;  /* 0x000000300000780c */ /* 0x000fe40003f24270 */
[----:B------:R-:W-:Y:S02]  /*12480*/  FMNMX.FTZ R4, R155, R4, !PT ;  /* 0x000000049b047209 */ /* 0x000fe40007810000 */
[----:B---3--:R-:W-:Y:S02]  /*12490*/  FSEL R158, R30, -INF , P1 ;  /* 0xff8000001e9e7808 */ /* 0x008fe40000800000 */
[----:B------:R-:W-:Y:S02]  /*124a0*/  ISETP.GT.AND P0, PT, R0, 0x31, PT ;  /* 0x000000310000780c */ /* 0x000fe40003f04270 */
[----:B------:R-:W-:Y:S01]  /*124b0*/  FMNMX.FTZ R5, R158, R4, !PT ;  /* 0x000000049e057209 */ /* 0x000fe20007810000 */
[----:B------:R-:W2:Y:S01]  /*124c0*/  MUFU.TANH R103, R35 ;  /* 0x0000002300677308 */ /* 0x000ea20000002400 */
[----:B------:R-:W-:Y:S02]  /*124d0*/  IADD3 R4, R208, -0x1, RZ ;  /* 0xffffffffd0047810 */ /* 0x000fe40007ffe0ff */
[----:B----4-:R-:W-:Y:S02]  /*124e0*/  FMNMX.FTZ R101, R2, R101, !PT ;  /* 0x0000006502657209 */ /* 0x010fe40007810000 */
[----:B-----5:R-:W-:Y:S01]  /*124f0*/  FSEL R159, R6, -INF , P0 ;  /* 0xff800000069f7808 */ /* 0x020fe20000000000 */
[----:B------:R-:W-:Y:S01]  /*12500*/  @P2 IMAD.WIDE.U32 R6, R4, c[0x0][0x1e0], RZ ;  /* 0x0000780004062a25 */ /* 0x000fe200078e00ff */
[C---:B------:R-:W-:Y:S01]  /*12510*/  ISETP.GT.AND P1, PT, R0.reuse, 0x38, PT ;  /* 0x000000380000780c */ /* 0x040fe20003f24270 */
[----:B------:R-:W3:Y:S01]  /*12520*/  SHFL.BFLY PT, R9, R101, 0x1, 0x1f ;  /* 0x0c201f0065097f89 */ /* 0x000ee200000e0000 */
[----:B------:R-:W-:Y:S02]  /*12530*/  ISETP.GT.AND P0, PT, R0, 0x39, PT ;  /* 0x000000390000780c */ /* 0x000fe40003f04270 */
[----:B------:R-:W-:Y:S02]  /*12540*/  FMNMX.FTZ R0, R159, R5, !PT ;  /* 0x000000059f007209 */ /* 0x000fe40007810000 */
[----:B------:R-:W-:Y:S02]  /*12550*/  @P2 SHF.R.S32.HI R5, RZ, 0x1f, R4 ;  /* 0x0000001fff052819 */ /* 0x000fe40000011404 */
[----:B-1----:R-:W-:Y:S03]  /*12560*/  FSEL R183, R34, -INF , P1 ;  /* 0xff80000022b77808 */ /* 0x002fe60000800000 */
[----:B------:R-:W-:Y:S01]  /*12570*/  @P2 IMAD R5, R5, c[0x0][0x1e0], RZ ;  /* 0x0000780005052a24 */ /* 0x000fe200078e02ff */
[----:B------:R-:W-:Y:S03]  /*12580*/  FMNMX.FTZ R0, R183, R0, !PT ;  /* 0x00000000b7007209 */ /* 0x000fe60007810000 */
[----:B------:R-:W-:Y:S01]  /*12590*/  @P2 IMAD R4, R4, c[0x0][0x1e4], R5 ;  /* 0x0000790004042a24 */ /* 0x000fe200078e0205 */
[C---:B------:R-:W-:Y:S02]  /*125a0*/  @P2 SHF.L.U32 R5, R6.reuse, 0x6, RZ ;  /* 0x0000000606052819 */ /* 0x040fe400000006ff */
[----:B--2---:R-:W-:Y:S02]  /*125b0*/  FSEL R103, R103, -INF , P0 ;  /* 0xff80000067677808 */ /* 0x004fe40000000000 */
[----:B------:R-:W-:Y:S02]  /*125c0*/  @P2 IADD3 R4, R7, R4, RZ ;  /* 0x0000000407042210 */ /* 0x000fe40007ffe0ff */
[----:B------:R-:W-:Y:S02]  /*125d0*/  @P2 IADD3 R7, P0, R5, R228, RZ ;  /* 0x000000e405072210 */ /* 0x000fe40007f1e0ff */
[----:B------:R-:W-:Y:S02]  /*125e0*/  @P2 SHF.L.U64.HI R4, R6, 0x6, R4 ;  /* 0x0000000606042819 */ /* 0x000fe40000010204 */
[----:B------:R-:W-:Y:S02]  /*125f0*/  FMNMX.FTZ R0, R103, R0, !PT ;  /* 0x0000000067007209 */ /* 0x000fe40007810000 */
[----:B------:R-:W-:Y:S02]  /*12600*/  @P2 LEA R16, P1, R7, c[0x0][0x1c8], 0x1 ;  /* 0x0000720007102a11 */ /* 0x000fe400078208ff */
[----:B------:R-:W-:Y:S01]  /*12610*/  @P2 IADD3.X R8, R4, R231, RZ, P0, !PT ;  /* 0x000000e704082210 */ /* 0x000fe200007fe4ff */
[----:B------:R-:W1:Y:S01]  /*12620*/  SHFL.BFLY PT, R2, R0, 0x2, 0x1f ;  /* 0x0c401f0000027f89 */ /* 0x000e6200000e0000 */
[----:B------:R-:W-:Y:S02]  /*12630*/  @P2 IADD3 R6, P0, R5, R226, RZ ;  /* 0x000000e205062210 */ /* 0x000fe40007f1e0ff */
[----:B------:R-:W-:Y:S02]  /*12640*/  @P2 LEA.HI.X R17, R7, c[0x0][0x1cc], R8, 0x1, P1 ;  /* 0x0000730007112a11 */ /* 0x000fe400008f0c08 */
[----:B------:R-:W-:Y:S02]  /*12650*/  @P2 LEA R14, P1, R6, c[0x0][0x1c8], 0x1 ;  /* 0x00007200060e2a11 */ /* 0x000fe400078208ff */
[----:B------:R-:W-:Y:S01]  /*12660*/  @P2 IADD3.X R8, R4, R225, RZ, P0, !PT ;  /* 0x000000e104082210 */ /* 0x000fe200007fe4ff */
[----:B------:R2:W-:Y:S01]  /*12670*/  @P2 LDGSTS.E.BYPASS.LTC128B.128 [R209+0x6100], [R16.64], !P5 ;  /* 0x0610000010d12fae */ /* 0x0005e2000e901d46 */
[----:B------:R-:W-:Y:S02]  /*12680*/  @P2 IADD3 R7, P0, R5, R220, RZ ;  /* 0x000000dc05072210 */ /* 0x000fe40007f1e0ff */
[----:B---3--:R-:W-:Y:S02]  /*12690*/  FMNMX.FTZ R101, R101, R9, !PT ;  /* 0x0000000965657209 */ /* 0x008fe40007810000 */
[----:B------:R-:W-:Y:S02]  /*126a0*/  @P2 LEA.HI.X R15, R6, c[0x0][0x1cc], R8, 0x1, P1 ;  /* 0x00007300060f2a11 */ /* 0x000fe400008f0c08 */
[----:B------:R-:W-:Y:S01]  /*126b0*/  @P2 LEA R12, P1, R7, c[0x0][0x1c8], 0x1 ;  /* 0x00007200070c2a11 */ /* 0x000fe200078208ff */
[----:B------:R-:W-:Y:S01]  /*126c0*/  FMUL.FTZ R144, R101, c[0x0][0x2d0] ;  /* 0x0000b40065907a20 */ /* 0x000fe20000410000 */
[----:B------:R-:W-:Y:S01]  /*126d0*/  @P2 IADD3.X R6, R4, R227, RZ, P0, !PT ;  /* 0x000000e304062210 */ /* 0x000fe200007fe4ff */
[----:B------:R3:W-:Y:S01]  /*126e0*/  @P2 LDGSTS.E.BYPASS.LTC128B.128 [R209+0x8100], [R14.64], !P6 ;  /* 0x081000000ed12fae */ /* 0x0007e2000f101d46 */
[----:B------:R-:W-:Y:S02]  /*126f0*/  @P2 IADD3 R5, P0, R247, R5, RZ ;  /* 0x00000005f7052210 */ /* 0x000fe40007f1e0ff */
[----:B------:R-:W-:Y:S02]  /*12700*/  @P2 LEA.HI.X R13, R7, c[0x0][0x1cc], R6, 0x1, P1 ;  /* 0x00007300070d2a11 */ /* 0x000fe400008f0c06 */
[----:B------:R-:W-:Y:S02]  /*12710*/  FSETP.NEU.FTZ.AND P1, PT, R101, -INF , PT ;  /* 0xff8000006500780b */ /* 0x000fe40003f3d000 */
[----:B-1----:R-:W-:Y:S01]  /*12720*/  FMNMX.FTZ R0, R0, R2, !PT ;  /* 0x0000000200007209 */ /* 0x002fe20007810000 */
[----:B------:R3:W-:Y:S01]  /*12730*/  @P2 LDGSTS.E.BYPASS.LTC128B.128 [R209+0xa100], [R12.64], !P4 ;  /* 0x0a1000000cd12fae */ /* 0x0007e2000e101d46 */
[----:B------:R-:W-:Y:S02]  /*12740*/  FSEL R144, R144, RZ, P1 ;  /* 0x000000ff90907208 */ /* 0x000fe40000800000 */
[----:B------:R-:W-:Y:S02]  /*12750*/  @P2 IADD3 R6, P3, R5, R228, RZ ;  /* 0x000000e405062210 */ /* 0x000fe40007f7e0ff */
[----:B------:R-:W-:Y:S01]  /*12760*/  @P2 IADD3.X R4, R245, R4, RZ, P0, !PT ;  /* 0x00000004f5042210 */ /* 0x000fe200007fe4ff */
[--C-:B------:R-:W-:Y:S01]  /*12770*/  FFMA.FTZ R10, R10, c[0x0][0x2d0], -R144.reuse ;  /* 0x0000b4000a0a7a23 */ /* 0x100fe20000010890 */
[----:B------:R-:W-:Y:S01]  /*12780*/  @P2 LEA R8, P0, R6, c[0x0][0x1c8], 0x1 ;  /* 0x0000720006082a11 */ /* 0x000fe200078008ff */
[----:B------:R-:W1:Y:S01]  /*12790*/  SHFL.BFLY PT, R2, R0, 0x1, 0x1f ;  /* 0x0c201f0000027f89 */ /* 0x000e6200000e0000 */
[----:B------:R-:W-:Y:S01]  /*127a0*/  @P2 IADD3.X R7, R4, R231, RZ, P3, !PT ;  /* 0x000000e704072210 */ /* 0x000fe20001ffe4ff */
[----:B------:R4:W-:Y:S01]  /*127b0*/  MUFU.EX2 R216, R10 ;  /* 0x0000000a00d87308 */ /* 0x0009e20000000800 */
[--C-:B------:R-:W-:Y:S02]  /*127c0*/  FFMA.FTZ R18, R18, c[0x0][0x2d0], -R144.reuse ;  /* 0x0000b40012127a23 */ /* 0x100fe40000010890 */
[----:B------:R-:W-:Y:S01]  /*127d0*/  @P2 LEA.HI.X R9, R6, c[0x0][0x1cc], R7, 0x1, P0 ;  /* 0x0000730006092a11 */ /* 0x000fe200000f0c07 */
[--C-:B------:R-:W-:Y:S01]  /*127e0*/  FFMA.FTZ R7, R11, c[0x0][0x2d0], -R144.reuse ;  /* 0x0000b4000b077a23 */ /* 0x100fe20000010890 */
[----:B------:R-:W-:Y:S01]  /*127f0*/  @P2 IADD3 R6, P0, R5, R226, RZ ;  /* 0x000000e205062210 */ /* 0x000fe20007f1e0ff */
[----:B------:R-:W-:Y:S02]  /*12800*/  FFMA.FTZ R19, R19, c[0x0][0x2d0], -R144 ;  /* 0x0000b40013137a23 */ /* 0x000fe40000010890 */
[----:B------:R5:W-:Y:S01]  /*12810*/  @P2 LDGSTS.E.BYPASS.LTC128B.128 [R209+0x7100], [R8.64], !P5 ;  /* 0x0710000008d12fae */ /* 0x000be2000e901d46 */
[----:B------:R-:W-:Y:S01]  /*12820*/  @P2 IADD3.X R24, R4, R225, RZ, P0, !PT ;  /* 0x000000e104182210 */ /* 0x000fe200007fe4ff */
[----:B------:R-:W2:Y:S10]  /*12830*/  MUFU.EX2 R217, R7 ;  /* 0x0000000700d97308 */ /* 0x000eb40000000800 */
[----:B------:R-:W-:Y:S01]  /*12840*/  MUFU.EX2 R215, R18 ;  /* 0x0000001200d77308 */ /* 0x000fe20000000800 */
[----:B-1----:R-:W-:Y:S02]  /*12850*/  FMNMX.FTZ R100, R0, R2, !PT ;  /* 0x0000000200647209 */ /* 0x002fe40007810000 */
[----:B----4-:R-:W-:Y:S03]  /*12860*/  @P2 LEA R10, P0, R6, c[0x0][0x1c8], 0x1 ;  /* 0x00007200060a2a11 */ /* 0x010fe600078008ff */
[----:B------:R-:W-:Y:S01]  /*12870*/  FMUL.FTZ R145, R100, c[0x0][0x2d0] ;  /* 0x0000b40064917a20 */ /* 0x000fe20000410000 */
[----:B------:R-:W-:Y:S02]  /*12880*/  @P2 LEA.HI.X R11, R6, c[0x0][0x1cc], R24, 0x1, P0 ;  /* 0x00007300060b2a11 */ /* 0x000fe400000f0c18 */
[----:B------:R-:W-:Y:S01]  /*12890*/  @P2 IADD3 R5, P0, R5, R220, RZ ;  /* 0x000000dc05052210 */ /* 0x000fe20007f1e0ff */
[----:B------:R-:W1:Y:S02]  /*128a0*/  MUFU.EX2 R214, R19 ;  /* 0x0000001300d67308 */ /* 0x000e640000000800 */
[----:B------:R4:W-:Y:S01]  /*128b0*/  @P2 LDGSTS.E.BYPASS.LTC128B.128 [R209+0x9100], [R10.64], !P6 ;  /* 0x091000000ad12fae */ /* 0x0009e2000f101d46 */
[----:B------:R-:W-:Y:S02]  /*128c0*/  @P2 IADD3.X R0, R4, R227, RZ, P0, !PT ;  /* 0x000000e304002210 */ /* 0x000fe400007fe4ff */
[----:B------:R-:W-:Y:S02]  /*128d0*/  @P2 LEA R4, P0, R5, c[0x0][0x1c8], 0x1 ;  /* 0x0000720005042a11 */ /* 0x000fe400078008ff */
[----:B--2---:R-:W-:Y:S02]  /*128e0*/  F2FP.PACK_AB R136, R217, R216 ;  /* 0x000000d8d988723e */ /* 0x004fe400000000ff */
[----:B------:R-:W-:Y:S02]  /*128f0*/  @P2 LEA.HI.X R5, R5, c[0x0][0x1cc], R0, 0x1, P0 ;  /* 0x0000730005052a11 */ /* 0x000fe400000f0c00 */
[----:B------:R-:W-:Y:S02]  /*12900*/  FSETP.NEU.FTZ.AND P0, PT, R100, -INF , PT ;  /* 0xff8000006400780b */ /* 0x000fe40003f1d000 */
[----:B------:R-:W-:Y:S01]  /*12910*/  FSEL R0, R101, RZ, P1 ;  /* 0x000000ff65007208 */ /* 0x000fe20000800000 */
[----:B------:R2:W-:Y:S01]  /*12920*/  @P2 LDGSTS.E.BYPASS.LTC128B.128 [R209+0xb100], [R4.64], !P4 ;  /* 0x0b10000004d12fae */ /* 0x0005e2000e101d46 */
[----:B------:R-:W-:Y:S03]  /*12930*/  FSEL R145, R145, RZ, P0 ;  /* 0x000000ff91917208 */ /* 0x000fe60000000000 */
[----:B------:R-:W-:Y:S02]  /*12940*/  FADD.FTZ R0, -R0, R3 ;  /* 0x0000000300007221 */ /* 0x000fe40000010100 */
[--C-:B------:R-:W-:Y:S02]  /*12950*/  FFMA.FTZ R2, R23, c[0x0][0x2d0], -R145.reuse ;  /* 0x0000b40017027a23 */ /* 0x100fe40000010891 */
[----:B------:R-:W-:Y:S01]  /*12960*/  FMUL.FTZ R0, R0, c[0x0][0x2d0] ;  /* 0x0000b40000007a20 */ /* 0x000fe20000410000 */
[----:B---3--:R-:W3:Y:S01]  /*12970*/  LDSM.16.MT88.4 R12, [R185+0x100] ;  /* 0x00010000b90c783b */ /* 0x008ee20000004200 */
[----:B------:R2:W-:Y:S01]  /*12980*/  MUFU.EX2 R210, R2 ;  /* 0x0000000200d27308 */ /* 0x0005e20000000800 */
[--C-:B------:R-:W-:Y:S01]  /*12990*/  FFMA.FTZ R22, R22, c[0x0][0x2d0], -R145.reuse ;  /* 0x0000b40016167a23 */ /* 0x100fe20000010891 */
[----:B-1----:R-:W-:Y:S01]  /*129a0*/  F2FP.PACK_AB R138, R214, R215 ;  /* 0x000000d7d68a723e */ /* 0x002fe200000000ff */
[--C-:B------:R-:W-:Y:S02]  /*129b0*/  FFMA.FTZ R21, R21, c[0x0][0x2d0], -R145.reuse ;  /* 0x0000b40015157a23 */ /* 0x100fe40000010891 */
[--C-:B------:R-:W-:Y:S02]  /*129c0*/  FFMA.FTZ R20, R20, c[0x0][0x2d0], -R145.reuse ;  /* 0x0000b40014147a23 */ /* 0x100fe40000010891 */
[----:B------:R-:W-:Y:S03]  /*129d0*/  LDSM.16.MT88.4 R28, [R188+0x100] ;  /* 0x00010000bc1c783b */ /* 0x000fe60000004200 */
[----:B------:R1:W1:Y:S05]  /*129e0*/  MUFU.EX2 R3, R0 ;  /* 0x0000000000037308 */ /* 0x00026a0000000800 */
[----:B------:R-:W0:Y:S05]  /*129f0*/  LDGDEPBAR ;  /* 0x00000000000079af */ /* 0x000e2a0000000000 */
[----:B------:R-:W-:Y:S01]  /*12a00*/  MUFU.EX2 R213, R22 ;  /* 0x0000001600d57308 */ /* 0x000fe20000000800 */
[----:B--2---:R-:W-:Y:S02]  /*12a10*/  FSEL R2, R100, RZ, P0 ;  /* 0x000000ff64027208 */ /* 0x004fe40000000000 */
[----:B------:R-:W-:Y:S07]  /*12a20*/  ISETP.GT.AND P0, PT, R208, R234, PT ;  /* 0x000000ead000720c */ /* 0x000fee0003f04270 */
[----:B------:R-:W2:Y:S01]  /*12a30*/  MUFU.EX2 R212, R21 ;  /* 0x0000001500d47308 */ /* 0x000ea20000000800 */
[----:B-1----:R-:W-:Y:S02]  /*12a40*/  FADD.FTZ R0, -R2, R102 ;  /* 0x0000006602007221 */ /* 0x002fe40000010100 */
[--C-:B------:R-:W-:Y:S02]  /*12a50*/  FFMA.FTZ R2, R140, c[0x0][0x2d0], -R144.reuse ;  /* 0x0000b4008c027a23 */ /* 0x100fe40000010890 */
[----:B------:R-:W-:Y:S05]  /*12a60*/  FMUL.FTZ R0, R0, c[0x0][0x2d0] ;  /* 0x0000b40000007a20 */ /* 0x000fea0000410000 */
[----:B------:R1:W-:Y:S01]  /*12a70*/  MUFU.EX2 R182, R2 ;  /* 0x0000000200b67308 */ /* 0x0003e20000000800 */
[C---:B------:R-:W-:Y:S02]  /*12a80*/  FMUL.FTZ R4, R3.reuse, R104 ;  /* 0x0000006803047220 */ /* 0x040fe40000410000 */
[C---:B------:R-:W-:Y:S02]  /*12a90*/  FMUL.FTZ R5, R3.reuse, R105 ;  /* 0x0000006903057220 */ /* 0x040fe40000410000 */
[C---:B-----5:R-:W-:Y:S02]  /*12aa0*/  FMUL.FTZ R8, R3.reuse, R108 ;  /* 0x0000006c03087220 */ /* 0x060fe40000410000 */
[C---:B------:R-:W-:Y:S02]  /*12ab0*/  FMUL.FTZ R9, R3.reuse, R109 ;  /* 0x0000006d03097220 */ /* 0x040fe40000410000 */
[C---:B------:R-:W-:Y:S01]  /*12ac0*/  FMUL.FTZ R16, R3.reuse, R116 ;  /* 0x0000007403107220 */ /* 0x040fe20000410000 */
[----:B------:R5:W3:Y:S01]  /*12ad0*/  MUFU.EX2 R211, R20 ;  /* 0x0000001400d37308 */ /* 0x000ae20000000800 */
[C---:B------:R-:W-:Y:S02]  /*12ae0*/  FMUL.FTZ R17, R3.reuse, R117 ;  /* 0x0000007503117220 */ /* 0x040fe40000410000 */
[C---:B------:R-:W-:Y:S01]  /*12af0*/  FMUL.FTZ R24, R3.reuse, R124 ;  /* 0x0000007c03187220 */ /* 0x040fe20000410000 */
[----:B--2---:R-:W-:Y:S01]  /*12b00*/  F2FP.PACK_AB R137, R212, R213 ;  /* 0x000000d5d489723e */ /* 0x004fe200000000ff */
[C---:B------:R-:W-:Y:S02]  /*12b10*/  FMUL.FTZ R25, R3.reuse, R125 ;  /* 0x0000007d03197220 */ /* 0x040fe40000410000 */
[C---:B------:R-:W-:Y:S02]  /*12b20*/  FMUL.FTZ R32, R3.reuse, R132 ;  /* 0x0000008403207220 */ /* 0x040fe40000410000 */
[C---:B------:R-:W-:Y:S01]  /*12b30*/  FMUL.FTZ R33, R3.reuse, R133 ;  /* 0x0000008503217220 */ /* 0x040fe20000410000 */
[----:B------:R-:W2:Y:S01]  /*12b40*/  MUFU.EX2 R0, R0 ;  /* 0x0000000000007308 */ /* 0x000ea20000000800 */
[C---:B------:R-:W-:Y:S02]  /*12b50*/  FMUL.FTZ R36, R3.reuse, R36 ;  /* 0x0000002403247220 */ /* 0x040fe40000410000 */
[----:B------:R-:W-:Y:S02]  /*12b60*/  FMUL.FTZ R37, R3, R37 ;  /* 0x0000002503257220 */ /* 0x000fe40000410000 */
[--C-:B-1----:R-:W-:Y:S02]  /*12b70*/  FFMA.FTZ R2, R141, c[0x0][0x2d0], -R144.reuse ;  /* 0x0000b4008d027a23 */ /* 0x102fe40000010890 */
[C---:B------:R-:W-:Y:S02]  /*12b80*/  FMUL.FTZ R40, R3.reuse, R40 ;  /* 0x0000002803287220 */ /* 0x040fe40000410000 */
[C---:B------:R-:W-:Y:S01]  /*12b90*/  FMUL.FTZ R41, R3.reuse, R41 ;  /* 0x0000002903297220 */ /* 0x040fe20000410000 */
[----:B------:R1:W1:Y:S01]  /*12ba0*/  MUFU.EX2 R181, R2 ;  /* 0x0000000200b57308 */ /* 0x0002620000000800 */
[C---:B------:R-:W-:Y:S02]  /*12bb0*/  FMUL.FTZ R44, R3.reuse, R44 ;  /* 0x0000002c032c7220 */ /* 0x040fe40000410000 */
[C---:B------:R-:W-:Y:S01]  /*12bc0*/  FMUL.FTZ R45, R3.reuse, R45 ;  /* 0x0000002d032d7220 */ /* 0x040fe20000410000 */
[----:B-----5:R-:W5:Y:S01]  /*12bd0*/  LDSM.16.MT88.4 R20, [R186+0x100] ;  /* 0x00010000ba14783b */ /* 0x020f620000004200 */
[----:B---3--:R-:W-:Y:S01]  /*12be0*/  F2FP.PACK_AB R139, R210, R211 ;  /* 0x000000d3d28b723e */ /* 0x008fe200000000ff */
[C---:B------:R-:W-:Y:S02]  /*12bf0*/  FMUL.FTZ R48, R3.reuse, R48 ;  /* 0x0000003003307220 */ /* 0x040fe40000410000 */
[C---:B------:R-:W-:Y:S02]  /*12c00*/  FMUL.FTZ R49, R3.reuse, R49 ;  /* 0x0000003103317220 */ /* 0x040fe40000410000 */
[C---:B------:R-:W-:Y:S02]  /*12c10*/  FMUL.FTZ R52, R3.reuse, R52 ;  /* 0x0000003403347220 */ /* 0x040fe40000410000 */
[C---:B------:R-:W-:Y:S02]  /*12c20*/  FMUL.FTZ R53, R3.reuse, R53 ;  /* 0x0000003503357220 */ /* 0x040fe40000410000 */
[C---:B--2---:R-:W-:Y:S02]  /*12c30*/  FMUL.FTZ R6, R0.reuse, R106 ;  /* 0x0000006a00067220 */ /* 0x044fe40000410000 */
[C---:B------:R-:W-:Y:S02]  /*12c40*/  FMUL.FTZ R7, R0.reuse, R107 ;  /* 0x0000006b00077220 */ /* 0x040fe40000410000 */
[----:B------:R-:W2:Y:S01]  /*12c50*/  LDSM.16.MT88.4 R104, [R187+0x100] ;  /* 0x00010000bb68783b */ /* 0x000ea20000004200 */
[C---:B----4-:R-:W-:Y:S02]  /*12c60*/  FMUL.FTZ R10, R0.reuse, R110 ;  /* 0x0000006e000a7220 */ /* 0x050fe40000410000 */
[----:B------:R-:W-:Y:S02]  /*12c70*/  FMUL.FTZ R11, R0, R111 ;  /* 0x0000006f000b7220 */ /* 0x000fe40000410000 */
[C---:B------:R-:W-:Y:S03]  /*12c80*/  HMMA.16816.F32 R4, R136.reuse, R12, R4 ;  /* 0x0000000c8804723c */ /* 0x040fe60000001804 */
[----:B------:R-:W3:Y:S02]  /*12c90*/  LDSM.16.MT88.4 R108, [R185+0x2100] ;  /* 0x00210000b96c783b */ /* 0x000ee40000004200 */
[--C-:B-1----:R-:W-:Y:S02]  /*12ca0*/  FFMA.FTZ R2, R142, c[0x0][0x2d0], -R145.reuse ;  /* 0x0000b4008e027a23 */ /* 0x102fe40000010891 */
[C---:B------:R-:W-:Y:S01]  /*12cb0*/  FMUL.FTZ R12, R3.reuse, R112 ;  /* 0x00000070030c7220 */ /* 0x040fe20000410000 */
[C---:B------:R-:W-:Y:S01]  /*12cc0*/  HMMA.16816.F32 R8, R136.reuse, R14, R8 ;  /* 0x0000000e8808723c */ /* 0x040fe20000001808 */
[----:B------:R1:W-:Y:S03]  /*12cd0*/  MUFU.EX2 R180, R2 ;  /* 0x0000000200b47308 */ /* 0x0003e60000000800 */
[----:B------:R-:W-:Y:S02]  /*12ce0*/  FMUL.FTZ R13, R3, R113 ;  /* 0x00000071030d7220 */ /* 0x000fe40000410000 */
[C---:B------:R-:W-:Y:S02]  /*12cf0*/  FMUL.FTZ R18, R0.reuse, R118 ;  /* 0x0000007600127220 */ /* 0x040fe40000410000 */
[C---:B------:R-:W-:Y:S04]  /*12d00*/  FMUL.FTZ R14, R0.reuse, R114 ;  /* 0x00000072000e7220 */ /* 0x040fe80000410000 */
[C---:B------:R-:W-:Y:S02]  /*12d10*/  FMUL.FTZ R15, R0.reuse, R115 ;  /* 0x00000073000f7220 */ /* 0x040fe40000410000 */
[----:B------:R-:W4:Y:S01]  /*12d20*/  LDSM.16.MT88.4 R112, [R186+0x2100] ;  /* 0x00210000ba70783b */ /* 0x000f220000004200 */
[C---:B------:R-:W-:Y:S02]  /*12d30*/  FMUL.FTZ R19, R0.reuse, R119 ;  /* 0x0000007700137220 */ /* 0x040fe40000410000 */
[C---:B------:R-:W-:Y:S02]  /*12d40*/  FMUL.FTZ R26, R0.reuse, R126 ;  /* 0x0000007e001a7220 */ /* 0x040fe40000410000 */
[C---:B-----5:R-:W-:Y:S03]  /*12d50*/  HMMA.16816.F32 R12, R136.reuse, R20, R12 ;  /* 0x00000014880c723c */ /* 0x060fe6000000180c */
[----:B------:R-:W-:Y:S01]  /*12d60*/  LDSM.16.MT88.4 R116, [R185+0x900] ;  /* 0x00090000b974783b */ /* 0x000fe20000004200 */
[C---:B------:R-:W-:Y:S02]  /*12d70*/  FMUL.FTZ R27, R0.reuse, R127 ;  /* 0x0000007f001b7220 */ /* 0x040fe40000410000 */
[--C-:B-1----:R-:W-:Y:S02]  /*12d80*/  FFMA.FTZ R2, R143, c[0x0][0x2d0], -R145.reuse ;  /* 0x0000b4008f027a23 */ /* 0x102fe40000010891 */
[C---:B------:R-:W-:Y:S02]  /*12d90*/  HMMA.16816.F32 R16, R136.reuse, R22, R16 ;  /* 0x000000168810723c */ /* 0x040fe40000001810 */
[----:B------:R1:W5:Y:S01]  /*12da0*/  MUFU.EX2 R179, R2 ;  /* 0x0000000200b37308 */ /* 0x0003620000000800 */
[----:B------:R-:W-:Y:S01]  /*12db0*/  LDSM.16.MT88.4 R124, [R187+0x900] ;  /* 0x00090000bb7c783b */ /* 0x000fe20000004200 */
[C---:B------:R-:W-:Y:S02]  /*12dc0*/  FMUL.FTZ R20, R3.reuse, R120 ;  /* 0x0000007803147220 */ /* 0x040fe40000410000 */
[C---:B------:R-:W-:Y:S02]  /*12dd0*/  FMUL.FTZ R21, R3.reuse, R121 ;  /* 0x0000007903157220 */ /* 0x040fe40000410000 */
[C---:B------:R-:W-:Y:S03]  /*12de0*/  FMUL.FTZ R22, R0.reuse, R122 ;  /* 0x0000007a00167220 */ /* 0x040fe60000410000 */
[----:B------:R-:W-:Y:S01]  /*12df0*/  LDSM.16.MT88.4 R140, [R188+0x2900] ;  /* 0x00290000bc8c783b */ /* 0x000fe20000004200 */
[C---:B------:R-:W-:Y:S02]  /*12e00*/  FMUL.FTZ R23, R0.reuse, R123 ;  /* 0x0000007b00177220 */ /* 0x040fe40000410000 */
[C---:B------:R-:W-:Y:S02]  /*12e10*/  FMUL.FTZ R34, R0.reuse, R134 ;  /* 0x0000008600227220 */ /* 0x040fe40000410000 */
[C---:B------:R-:W-:Y:S02]  /*12e20*/  FMUL.FTZ R35, R0.reuse, R135 ;  /* 0x0000008700237220 */ /* 0x040fe40000410000 */
[C---:B------:R-:W-:Y:S01]  /*12e30*/  FMUL.FTZ R38, R0.reuse, R38 ;  /* 0x0000002600267220 */ /* 0x040fe20000410000 */
[C---:B------:R-:W-:Y:S01]  /*12e40*/  HMMA.16816.F32 R20, R136.reuse, R28, R20 ;  /* 0x0000001c8814723c */ /* 0x040fe20000001814 */
[----:B------:R-:W-:Y:S02]  /*12e50*/  LDSM.16.MT88.4 R120, [R186+0x900] ;  /* 0x00090000ba78783b */ /* 0x000fe40000004200 */
[C---:B------:R-:W-:Y:S02]  /*12e60*/  FMUL.FTZ R39, R0.reuse, R39 ;  /* 0x0000002700277220 */ /* 0x040fe40000410000 */
[----:B------:R-:W-:Y:S02]  /*12e70*/  FMUL.FTZ R42, R0, R42 ;  /* 0x0000002a002a7220 */ /* 0x000fe40000410000 */
[C---:B------:R-:W-:Y:S01]  /*12e80*/  FMUL.FTZ R28, R3.reuse, R128 ;  /* 0x00000080031c7220 */ /* 0x040fe20000410000 */
[C---:B------:R-:W-:Y:S01]  /*12e90*/  HMMA.16816.F32 R24, R136.reuse, R30, R24 ;  /* 0x0000001e8818723c */ /* 0x040fe20000001818 */
[----:B------:R-:W-:Y:S03]  /*12ea0*/  LDSM.16.MT88.4 R132, [R186+0x2900] ;  /* 0x00290000ba84783b */ /* 0x000fe60000004200 */
[----:B------:R-:W-:Y:S02]  /*12eb0*/  FMUL.FTZ R29, R3, R129 ;  /* 0x00000081031d7220 */ /* 0x000fe40000410000 */
[--C-:B-1----:R-:W-:Y:S02]  /*12ec0*/  FFMA.FTZ R2, R146, c[0x0][0x2d0], -R144.reuse ;  /* 0x0000b40092027a23 */ /* 0x102fe40000010890 */
[C---:B------:R-:W-:Y:S02]  /*12ed0*/  FMUL.FTZ R30, R0.reuse, R130 ;  /* 0x00000082001e7220 */ /* 0x040fe40000410000 */
[----:B------:R1:W-:Y:S02]  /*12ee0*/  MUFU.EX2 R178, R2 ;  /* 0x0000000200b27308 */ /* 0x0003e40000000800 */
        /* <DEDUP_REMOVED lines=8> */
[C---:B------:R-:W-:Y:S01]  /*12f70*/  HMMA.16816.F32 R32, R136.reuse, R106, R32 ;  /* 0x0000006a8820723c */ /* 0x040fe20000001820 */
[----:B------:R-:W2:Y:S03]  /*12f80*/  LDSM.16.MT88.4 R104, [R188+0x2100] ;  /* 0x00210000bc68783b */ /* 0x000ea60000004200 */
[C---:B------:R-:W-:Y:S02]  /*12f90*/  FMUL.FTZ R54, R0.reuse, R54 ;  /* 0x0000003600367220 */ /* 0x040fe40000410000 */
[C---:B------:R-:W-:Y:S02]  /*12fa0*/  FMUL.FTZ R55, R0.reuse, R55 ;  /* 0x0000003700377220 */ /* 0x040fe40000410000 */
[C---:B---3--:R-:W-:Y:S04]  /*12fb0*/  HMMA.16816.F32 R36, R136.reuse, R108, R36 ;  /* 0x0000006c8824723c */ /* 0x048fe80000001824 */
[--C-:B-1----:R-:W-:Y:S02]  /*12fc0*/  FFMA.FTZ R2, R147, c[0x0][0x2d0], -R144.reuse ;  /* 0x0000b40093027a23 */ /* 0x102fe40000010890 */
[C---:B------:R-:W-:Y:S02]  /*12fd0*/  FMUL.FTZ R56, R3.reuse, R56 ;  /* 0x0000003803387220 */ /* 0x040fe40000410000 */
[C---:B------:R-:W-:Y:S01]  /*12fe0*/  HMMA.16816.F32 R40, R136.reuse, R110, R40 ;  /* 0x0000006e8828723c */ /* 0x040fe20000001828 */
[----:B------:R-:W1:Y:S01]  /*12ff0*/  LDSM.16.MT88.4 R108, [R187+0x2100] ;  /* 0x00210000bb6c783b */ /* 0x000e620000004200 */
[----:B------:R3:W1:Y:S02]  /*13000*/  MUFU.EX2 R177, R2 ;  /* 0x0000000200b17308 */ /* 0x0006640000000800 */
[C---:B------:R-:W-:Y:S02]  /*13010*/  FMUL.FTZ R57, R3.reuse, R57 ;  /* 0x0000003903397220 */ /* 0x040fe40000410000 */
[C---:B------:R-:W-:Y:S02]  /*13020*/  FMUL.FTZ R58, R0.reuse, R58 ;  /* 0x0000003a003a7220 */ /* 0x040fe40000410000 */
[C---:B----4-:R-:W-:Y:S04]  /*13030*/  HMMA.16816.F32 R44, R136.reuse, R112, R44 ;  /* 0x00000070882c723c */ /* 0x050fe8000000182c */
[C---:B------:R-:W-:Y:S02]  /*13040*/  FMUL.FTZ R59, R0.reuse, R59 ;  /* 0x0000003b003b7220 */ /* 0x040fe40000410000 */
[C---:B------:R-:W-:Y:S02]  /*13050*/  FMUL.FTZ R60, R3.reuse, R60 ;  /* 0x0000003c033c7220 */ /* 0x040fe40000410000 */
[C---:B------:R-:W-:Y:S01]  /*13060*/  HMMA.16816.F32 R48, R136.reuse, R114, R48 ;  /* 0x000000728830723c */ /* 0x040fe20000001830 */
[----:B------:R-:W4:Y:S03]  /*13070*/  LDSM.16.MT88.4 R112, [R185+0x4100] ;  /* 0x00410000b970783b */ /* 0x000f260000004200 */
[C---:B------:R-:W-:Y:S02]  /*13080*/  FMUL.FTZ R61, R3.reuse, R61 ;  /* 0x0000003d033d7220 */ /* 0x040fe40000410000 */
[C---:B------:R-:W-:Y:S02]  /*13090*/  FMUL.FTZ R62, R0.reuse, R62 ;  /* 0x0000003e003e7220 */ /* 0x040fe40000410000 */
[----:B------:R-:W-:Y:S01]  /*130a0*/  FMUL.FTZ R63, R0, R63 ;  /* 0x0000003f003f7220 */ /* 0x000fe20000410000 */
[C---:B--2---:R-:W-:Y:S03]  /*130b0*/  HMMA.16816.F32 R52, R136.reuse, R104, R52 ;  /* 0x000000688834723c */ /* 0x044fe60000001834 */
[--C-:B---3--:R-:W-:Y:S02]  /*130c0*/  FFMA.FTZ R2, R148, c[0x0][0x2d0], -R145.reuse ;  /* 0x0000b40094027a23 */ /* 0x108fe40000010891 */
[C---:B------:R-:W-:Y:S02]  /*130d0*/  FMUL.FTZ R64, R3.reuse, R64 ;  /* 0x0000004003407220 */ /* 0x040fe40000410000 */
[----:B------:R2:W-:Y:S01]  /*130e0*/  MUFU.EX2 R176, R2 ;  /* 0x0000000200b07308 */ /* 0x0005e20000000800 */
[C---:B------:R-:W-:Y:S01]  /*130f0*/  HMMA.16816.F32 R56, R136.reuse, R106, R56 ;  /* 0x0000006a8838723c */ /* 0x040fe20000001838 */
[----:B------:R-:W3:Y:S03]  /*13100*/  LDSM.16.MT88.4 R104, [R186+0x4100] ;  /* 0x00410000ba68783b */ /* 0x000ee60000004200 */
[C---:B------:R-:W-:Y:S02]  /*13110*/  FMUL.FTZ R65, R3.reuse, R65 ;  /* 0x0000004103417220 */ /* 0x040fe40000410000 */
[C---:B------:R-:W-:Y:S02]  /*13120*/  FMUL.FTZ R66, R0.reuse, R66 ;  /* 0x0000004200427220 */ /* 0x040fe40000410000 */
[C---:B-1----:R-:W-:Y:S04]  /*13130*/  HMMA.16816.F32 R60, R136.reuse, R108, R60 ;  /* 0x0000006c883c723c */ /* 0x042fe8000000183c */
[C---:B------:R-:W-:Y:S02]  /*13140*/  FMUL.FTZ R67, R0.reuse, R67 ;  /* 0x0000004300437220 */ /* 0x040fe40000410000 */
[C---:B------:R-:W-:Y:S02]  /*13150*/  FMUL.FTZ R68, R3.reuse, R68 ;  /* 0x0000004403447220 */ /* 0x040fe40000410000 */
[----:B------:R-:W-:Y:S03]  /*13160*/  FMUL.FTZ R69, R3, R69 ;  /* 0x0000004503457220 */ /* 0x000fe60000410000 */
[C---:B------:R-:W-:Y:S01]  /*13170*/  HMMA.16816.F32 R64, R136.reuse, R110, R64 ;  /* 0x0000006e8840723c */ /* 0x040fe20000001840 */
[----:B------:R-:W1:Y:S02]  /*13180*/  LDSM.16.MT88.4 R108, [R188+0x4100] ;  /* 0x00410000bc6c783b */ /* 0x000e640000004200 */
[C---:B------:R-:W-:Y:S02]  /*13190*/  FMUL.FTZ R70, R0.reuse, R70 ;  /* 0x0000004600467220 */ /* 0x040fe40000410000 */
[C---:B------:R-:W-:Y:S02]  /*131a0*/  FMUL.FTZ R71, R0.reuse, R71 ;  /* 0x0000004700477220 */ /* 0x040fe40000410000 */
[--C-:B--2---:R-:W-:Y:S02]  /*131b0*/  FFMA.FTZ R2, R149, c[0x0][0x2d0], -R145.reuse ;  /* 0x0000b40095027a23 */ /* 0x104fe40000010891 */
[C---:B------:R-:W-:Y:S02]  /*131c0*/  FMUL.FTZ R72, R3.reuse, R72 ;  /* 0x0000004803487220 */ /* 0x040fe40000410000 */
[----:B------:R2:W1:Y:S01]  /*131d0*/  MUFU.EX2 R175, R2 ;  /* 0x0000000200af7308 */ /* 0x0004620000000800 */
[C---:B----4-:R-:W-:Y:S03]  /*131e0*/  HMMA.16816.F32 R68, R136.reuse, R112, R68 ;  /* 0x000000708844723c */ /* 0x050fe60000001844 */
[C---:B------:R-:W-:Y:S02]  /*131f0*/  FMUL.FTZ R73, R3.reuse, R73 ;  /* 0x0000004903497220 */ /* 0x040fe40000410000 */
[C---:B------:R-:W-:Y:S02]  /*13200*/  FMUL.FTZ R74, R0.reuse, R74 ;  /* 0x0000004a004a7220 */ /* 0x040fe40000410000 */
[C---:B------:R-:W-:Y:S02]  /*13210*/  FMUL.FTZ R75, R0.reuse, R75 ;  /* 0x0000004b004b7220 */ /* 0x040fe40000410000 */
[C---:B------:R-:W-:Y:S03]  /*13220*/  FMUL.FTZ R76, R3.reuse, R76 ;  /* 0x0000004c034c7220 */ /* 0x040fe60000410000 */
[C---:B------:R-:W-:Y:S02]  /*13230*/  FMUL.FTZ R77, R3.reuse, R77 ;  /* 0x0000004d034d7220 */ /* 0x040fe40000410000 */
[C---:B------:R-:W-:Y:S01]  /*13240*/  HMMA.16816.F32 R72, R136.reuse, R114, R72 ;  /* 0x000000728848723c */ /* 0x040fe20000001848 */
[----:B------:R-:W4:Y:S02]  /*13250*/  LDSM.16.MT88.4 R112, [R187+0x4100] ;  /* 0x00410000bb70783b */ /* 0x000f240000004200 */
[C---:B------:R-:W-:Y:S02]  /*13260*/  FMUL.FTZ R78, R0.reuse, R78 ;  /* 0x0000004e004e7220 */ /* 0x040fe40000410000 */
[C---:B------:R-:W-:Y:S02]  /*13270*/  FMUL.FTZ R79, R0.reuse, R79 ;  /* 0x0000004f004f7220 */ /* 0x040fe40000410000 */
[----:B------:R-:W-:Y:S02]  /*13280*/  FMUL.FTZ R80, R3, R80 ;  /* 0x0000005003507220 */ /* 0x000fe40000410000 */
[--C-:B--2---:R-:W-:Y:S03]  /*13290*/  FFMA.FTZ R2, R151, c[0x0][0x2d0], -R144.reuse ;  /* 0x0000b40097027a23 */ /* 0x104fe60000010890 */
[C---:B---3--:R-:W-:Y:S01]  /*132a0*/  HMMA.16816.F32 R76, R136.reuse, R104, R76 ;  /* 0x00000068884c723c */ /* 0x048fe2000000184c */
[----:B------:R2:W-:Y:S02]  /*132b0*/  MUFU.EX2 R174, R2 ;  /* 0x0000000200ae7308 */ /* 0x0005e40000000800 */
[----:B------:R-:W-:Y:S02]  /*132c0*/  FMUL.FTZ R81, R3, R81 ;  /* 0x0000005103517220 */ /* 0x000fe40000410000 */
[C---:B------:R-:W-:Y:S02]  /*132d0*/  FMUL.FTZ R82, R0.reuse, R82 ;  /* 0x0000005200527220 */ /* 0x040fe40000410000 */
[C---:B------:R-:W-:Y:S01]  /*132e0*/  FMUL.FTZ R83, R0.reuse, R83 ;  /* 0x0000005300537220 */ /* 0x040fe20000410000 */
[----:B------:R-:W-:Y:S01]  /*132f0*/  F2FP.PACK_AB R104, R181, R182 ;  /* 0x000000b6b568723e */ /* 0x000fe200000000ff */
[C---:B------:R-:W-:Y:S03]  /*13300*/  FMUL.FTZ R84, R3.reuse, R84 ;  /* 0x0000005403547220 */ /* 0x040fe60000410000 */
[----:B------:R-:W-:Y:S01]  /*13310*/  FMUL.FTZ R85, R3, R85 ;  /* 0x0000005503557220 */ /* 0x000fe20000410000 */
[----:B-----5:R-:W-:Y:S01]  /*13320*/  F2FP.PACK_AB R105, R179, R180 ;  /* 0x000000b4b369723e */ /* 0x020fe200000000ff */
[C---:B------:R-:W-:Y:S03]  /*13330*/  HMMA.16816.F32 R80, R136.reuse, R106, R80 ;  /* 0x0000006a8850723c */ /* 0x040fe60000001850 */
[C---:B------:R-:W-:Y:S02]  /*13340*/  FMUL.FTZ R86, R0.reuse, R86 ;  /* 0x0000005600567220 */ /* 0x040fe40000410000 */
[C---:B------:R-:W-:Y:S02]  /*13350*/  FMUL.FTZ R87, R0.reuse, R87 ;  /* 0x0000005700577220 */ /* 0x040fe40000410000 */
[----:B------:R-:W-:Y:S01]  /*13360*/  FMUL.FTZ R88, R3, R88 ;  /* 0x0000005803587220 */ /* 0x000fe20000410000 */
[----:B------:R-:W-:Y:S01]  /*13370*/  F2FP.PACK_AB R106, R177, R178 ;  /* 0x000000b2b16a723e */ /* 0x000fe200000000ff */
[----:B------:R-:W-:Y:S03]  /*13380*/  FMUL.FTZ R89, R3, R89 ;  /* 0x0000005903597220 */ /* 0x000fe60000410000 */
[C---:B-1----:R-:W-:Y:S03]  /*13390*/  HMMA.16816.F32 R84, R136.reuse, R108, R84 ;  /* 0x0000006c8854723c */ /* 0x042fe60000001854 */
[C---:B------:R-:W-:Y:S01]  /*133a0*/  FMUL.FTZ R90, R0.reuse, R90 ;  /* 0x0000005a005a7220 */ /* 0x040fe20000410000 */
[----:B------:R-:W-:Y:S01]  /*133b0*/  F2FP.PACK_AB R107, R175, R176 ;  /* 0x000000b0af6b723e */ /* 0x000fe200000000ff */
[----:B------:R-:W-:Y:S02]  /*133c0*/  FMUL.FTZ R91, R0, R91 ;  /* 0x0000005b005b7220 */ /* 0x000fe40000410000 */
[----:B--2---:R-:W-:Y:S02]  /*133d0*/  FFMA.FTZ R2, R152, c[0x0][0x2d0], -R144 ;  /* 0x0000b40098027a23 */ /* 0x004fe40000010890 */
[C---:B------:R-:W-:Y:S02]  /*133e0*/  FMUL.FTZ R92, R3.reuse, R92 ;  /* 0x0000005c035c7220 */ /* 0x040fe40000410000 */
[----:B------:R1:W2:Y:S01]  /*133f0*/  MUFU.EX2 R173, R2 ;  /* 0x0000000200ad7308 */ /* 0x0002a20000000800 */
[C---:B------:R-:W-:Y:S01]  /*13400*/  HMMA.16816.F32 R88, R136.reuse, R110, R88 ;  /* 0x0000006e8858723c */ /* 0x040fe20000001858 */
[----:B------:R-:W3:Y:S02]  /*13410*/  LDSM.16.MT88.4 R108, [R188+0x900] ;  /* 0x00090000bc6c783b */ /* 0x000ee40000004200 */
[C---:B------:R-:W-:Y:S02]  /*13420*/  FMUL.FTZ R93, R3.reuse, R93 ;  /* 0x0000005d035d7220 */ /* 0x040fe40000410000 */
[C---:B------:R-:W-:Y:S02]  /*13430*/  FMUL.FTZ R94, R0.reuse, R94 ;  /* 0x0000005e005e7220 */ /* 0x040fe40000410000 */
[C---:B------:R-:W-:Y:S02]  /*13440*/  FMUL.FTZ R95, R0.reuse, R95 ;  /* 0x0000005f005f7220 */ /* 0x040fe40000410000 */
[C---:B------:R-:W-:Y:S03]  /*13450*/  FMUL.FTZ R96, R3.reuse, R96 ;  /* 0x0000006003607220 */ /* 0x040fe60000410000 */
[C---:B------:R-:W-:Y:S02]  /*13460*/  FMUL.FTZ R97, R3.reuse, R97 ;  /* 0x0000006103617220 */ /* 0x040fe40000410000 */
[C---:B----4-:R-:W-:Y:S03]  /*13470*/  HMMA.16816.F32 R92, R136.reuse, R112, R92 ;  /* 0x00000070885c723c */ /* 0x050fe6000000185c */
[C---:B------:R-:W-:Y:S02]  /*13480*/  FMUL.FTZ R98, R0.reuse, R98 ;  /* 0x0000006200627220 */ /* 0x040fe40000410000 */
[----:B------:R-:W-:Y:S02]  /*13490*/  FMUL.FTZ R99, R0, R99 ;  /* 0x0000006300637220 */ /* 0x000fe40000410000 */
[----:B------:R-:W-:Y:S02]  /*134a0*/  FFMA.FTZ R3, R3, R222, R216 ;  /* 0x000000de03037223 */ /* 0x000fe400000100d8 */
[--C-:B-1----:R-:W-:Y:S03]  /*134b0*/  FFMA.FTZ R2, R154, c[0x0][0x2d0], -R145.reuse ;  /* 0x0000b4009a027a23 */ /* 0x102fe60000010891 */
[----:B------:R-:W-:Y:S01]  /*134c0*/  HMMA.16816.F32 R96, R136, R114, R96 ;  /* 0x000000728860723c */ /* 0x000fe20000001860 */
[----:B------:R-:W1:Y:S01]  /*134d0*/  LDSM.16.MT88.4 R112, [R187+0x2900] ;  /* 0x00290000bb70783b */ /* 0x000e620000004200 */
[----:B------:R4:W-:Y:S06]  /*134e0*/  MUFU.EX2 R172, R2 ;  /* 0x0000000200ac7308 */ /* 0x0009ec0000000800 */
[C---:B------:R-:W-:Y:S01]  /*134f0*/  HMMA.16816.F32 R4, R104.reuse, R116, R4 ;  /* 0x000000746804723c */ /* 0x040fe20000001804 */
[----:B------:R-:W-:Y:S07]  /*13500*/  LDSM.16.MT88.4 R136, [R188+0x3100] ;  /* 0x00310000bc88783b */ /* 0x000fee0000004200 */
[C---:B------:R-:W-:Y:S01]  /*13510*/  HMMA.16816.F32 R8, R104.reuse, R118, R8 ;  /* 0x000000766808723c */ /* 0x040fe20000001808 */
[----:B------:R-:W-:Y:S07]  /*13520*/  LDSM.16.MT88.4 R116, [R186+0x4900] ;  /* 0x00490000ba74783b */ /* 0x000fee0000004200 */
[C---:B------:R-:W-:Y:S04]  /*13530*/  HMMA.16816.F32 R12, R104.reuse, R120, R12 ;  /* 0x00000078680c723c */ /* 0x040fe8000000180c */
[--C-:B----4-:R-:W-:Y:S02]  /*13540*/  FFMA.FTZ R2, R150, c[0x0][0x2d0], -R145.reuse ;  /* 0x0000b40096027a23 */ /* 0x110fe40000010891 */
[----:B------:R-:W-:Y:S02]  /*13550*/  LDSM.16.MT88.4 R148, [R188+0x3900] ;  /* 0x00390000bc94783b */ /* 0x000fe40000004200 */
[C---:B------:R-:W-:Y:S01]  /*13560*/  HMMA.16816.F32 R16, R104.reuse, R122, R16 ;  /* 0x0000007a6810723c */ /* 0x040fe20000001810 */
[----:B------:R4:W5:Y:S05]  /*13570*/  MUFU.EX2 R171, R2 ;  /* 0x0000000200ab7308 */ /* 0x00096a0000000800 */
[----:B------:R-:W-:Y:S02]  /*13580*/  LDSM.16.MT88.4 R120, [R188+0x4900] ;  /* 0x00490000bc78783b */ /* 0x000fe40000004200 */
[C---:B---3--:R-:W-:Y:S08]  /*13590*/  HMMA.16816.F32 R20, R104.reuse, R108, R20 ;  /* 0x0000006c6814723c */ /* 0x048ff00000001814 */
[C---:B------:R-:W-:Y:S01]  /*135a0*/  HMMA.16816.F32 R24, R104.reuse, R110, R24 ;  /* 0x0000006e6818723c */ /* 0x040fe20000001818 */
[----:B------:R-:W3:Y:S07]  /*135b0*/  LDSM.16.MT88.4 R108, [R185+0x4900] ;  /* 0x00490000b96c783b */ /* 0x000eee0000004200 */
[C---:B------:R-:W-:Y:S04]  /*135c0*/  HMMA.16816.F32 R28, R104.reuse, R124, R28 ;  /* 0x0000007c681c723c */ /* 0x040fe8000000181c */
[--C-:B----4-:R-:W-:Y:S04]  /*135d0*/  FFMA.FTZ R2, R156, c[0x0][0x2d0], -R144.reuse ;  /* 0x0000b4009c027a23 */ /* 0x110fe80000010890 */
[C---:B------:R-:W-:Y:S01]  /*135e0*/  HMMA.16816.F32 R32, R104.reuse, R126, R32 ;  /* 0x0000007e6820723c */ /* 0x040fe20000001820 */
[----:B------:R-:W-:Y:S01]  /*135f0*/  LDSM.16.MT88.4 R124, [R186+0x1100] ;  /* 0x00110000ba7c783b */ /* 0x000fe20000004200 */
[----:B------:R4:W-:Y:S06]  /*13600*/  MUFU.EX2 R170, R2 ;  /* 0x0000000200aa7308 */ /* 0x0009ec0000000800 */
[C---:B------:R-:W-:Y:S08]  /*13610*/  HMMA.16816.F32 R36, R104.reuse, R128, R36 ;  /* 0x000000806824723c */ /* 0x040ff00000001824 */
[C---:B------:R-:W-:Y:S01]  /*13620*/  HMMA.16816.F32 R40, R104.reuse, R130, R40 ;  /* 0x000000826828723c */ /* 0x040fe20000001828 */
[----:B------:R-:W-:Y:S07]  /*13630*/  LDSM.16.MT88.4 R128, [R187+0x1100] ;  /* 0x00110000bb80783b */ /* 0x000fee0000004200 */
[C---:B------:R-:W-:Y:S04]  /*13640*/  HMMA.16816.F32 R44, R104.reuse, R132, R44 ;  /* 0x00000084682c723c */ /* 0x040fe8000000182c */
[--C-:B----4-:R-:W-:Y:S04]  /*13650*/  FFMA.FTZ R2, R157, c[0x0][0x2d0], -R144.reuse ;  /* 0x0000b4009d027a23 */ /* 0x110fe80000010890 */
[C---:B------:R-:W-:Y:S01]  /*13660*/  HMMA.16816.F32 R48, R104.reuse, R134, R48 ;  /* 0x000000866830723c */ /* 0x040fe20000001830 */
[----:B------:R-:W-:Y:S01]  /*13670*/  LDSM.16.MT88.4 R132, [R186+0x3100] ;  /* 0x00310000ba84783b */ /* 0x000fe20000004200 */
[----:B------:R4:W2:Y:S06]  /*13680*/  MUFU.EX2 R169, R2 ;  /* 0x0000000200a97308 */ /* 0x0008ac0000000800 */
[C---:B------:R-:W-:Y:S08]  /*13690*/  HMMA.16816.F32 R52, R104.reuse, R140, R52 ;  /* 0x0000008c6834723c */ /* 0x040ff00000001834 */
[C---:B------:R-:W-:Y:S01]  /*136a0*/  HMMA.16816.F32 R56, R104.reuse, R142, R56 ;  /* 0x0000008e6838723c */ /* 0x040fe20000001838 */
[----:B------:R-:W-:Y:S07]  /*136b0*/  LDSM.16.MT88.4 R140, [R185+0x3900] ;  /* 0x00390000b98c783b */ /* 0x000fee0000004200 */
[C---:B-1----:R-:W-:Y:S04]  /*136c0*/  HMMA.16816.F32 R60, R104.reuse, R112, R60 ;  /* 0x00000070683c723c */ /* 0x042fe8000000183c */
[--C-:B----4-:R-:W-:Y:S04]  /*136d0*/  FFMA.FTZ R2, R153, c[0x0][0x2d0], -R145.reuse ;  /* 0x0000b40099027a23 */ /* 0x110fe80000010891 */
[C---:B------:R-:W-:Y:S01]  /*136e0*/  HMMA.16816.F32 R64, R104.reuse, R114, R64 ;  /* 0x000000726840723c */ /* 0x040fe20000001840 */
[----:B------:R-:W1:Y:S01]  /*136f0*/  LDSM.16.MT88.4 R112, [R187+0x4900] ;  /* 0x00490000bb70783b */ /* 0x000e620000004200 */
[----:B------:R4:W-:Y:S06]  /*13700*/  MUFU.EX2 R168, R2 ;  /* 0x0000000200a87308 */ /* 0x0009ec0000000800 */
[C---:B---3--:R-:W-:Y:S08]  /*13710*/  HMMA.16816.F32 R68, R104.reuse, R108, R68 ;  /* 0x0000006c6844723c */ /* 0x048ff00000001844 */
[C---:B------:R-:W-:Y:S01]  /*13720*/  HMMA.16816.F32 R72, R104.reuse, R110, R72 ;  /* 0x0000006e6848723c */ /* 0x040fe20000001848 */
[----:B------:R-:W3:Y:S07]  /*13730*/  LDSM.16.MT88.4 R108, [R185+0x1100] ;  /* 0x00110000b96c783b */ /* 0x000eee0000004200 */
[C---:B------:R-:W-:Y:S04]  /*13740*/  HMMA.16816.F32 R76, R104.reuse, R116, R76 ;  /* 0x00000074684c723c */ /* 0x040fe8000000184c */
[--C-:B----4-:R-:W-:Y:S02]  /*13750*/  FFMA.FTZ R2, R155, c[0x0][0x2d0], -R145.reuse ;  /* 0x0000b4009b027a23 */ /* 0x110fe40000010891 */
[----:B------:R-:W-:Y:S02]  /*13760*/  LDSM.16.MT88.4 R152, [R187+0x3900] ;  /* 0x00390000bb98783b */ /* 0x000fe40000004200 */
[C---:B------:R-:W-:Y:S01]  /*13770*/  HMMA.16816.F32 R80, R104.reuse, R118, R80 ;  /* 0x000000766850723c */ /* 0x040fe20000001850 */
[----:B------:R4:W2:Y:S05]  /*13780*/  MUFU.EX2 R167, R2 ;  /* 0x0000000200a77308 */ /* 0x0008aa0000000800 */
[----:B------:R-:W3:Y:S02]  /*13790*/  LDSM.16.MT88.4 R116, [R188+0x1100] ;  /* 0x00110000bc74783b */ /* 0x000ee40000004200 */
[C---:B------:R-:W-:Y:S08]  /*137a0*/  HMMA.16816.F32 R84, R104.reuse, R120, R84 ;  /* 0x000000786854723c */ /* 0x040ff00000001854 */
[C---:B------:R-:W-:Y:S01]  /*137b0*/  HMMA.16816.F32 R88, R104.reuse, R122, R88 ;  /* 0x0000007a6858723c */ /* 0x040fe20000001858 */
[----:B------:R-:W3:Y:S07]  /*137c0*/  LDSM.16.MT88.4 R120, [R185+0x3100] ;  /* 0x00310000b978783b */ /* 0x000eee0000004200 */
[C---:B-1----:R-:W-:Y:S04]  /*137d0*/  HMMA.16816.F32 R92, R104.reuse, R112, R92 ;  /* 0x00000070685c723c */ /* 0x042fe8000000185c */
[--C-:B----4-:R-:W-:Y:S04]  /*137e0*/  FFMA.FTZ R2, R161, c[0x0][0x2d0], -R144.reuse ;  /* 0x0000b400a1027a23 */ /* 0x110fe80000010890 */
[----:B------:R-:W-:Y:S01]  /*137f0*/  HMMA.16816.F32 R96, R104, R114, R96 ;  /* 0x000000726860723c */ /* 0x000fe20000001860 */
[----:B------:R-:W-:Y:S01]  /*13800*/  LDSM.16.MT88.4 R112, [R185+0x5100] ;  /* 0x00510000b970783b */ /* 0x000fe20000004200 */
[----:B------:R1:W-:Y:S05]  /*13810*/  MUFU.EX2 R166, R2 ;  /* 0x0000000200a67308 */ /* 0x0003ea0000000800 */
[----:B--2---:R-:W-:Y:S02]  /*13820*/  F2FP.PACK_AB R104, R173, R174 ;  /* 0x000000aead68723e */ /* 0x004fe400000000ff */
[----:B-----5:R-:W-:Y:S03]  /*13830*/  F2FP.PACK_AB R105, R171, R172 ;  /* 0x000000acab69723e */ /* 0x020fe600000000ff */
[----:B------:R-:W-:Y:S02]  /*13840*/  F2FP.PACK_AB R106, R169, R170 ;  /* 0x000000aaa96a723e */ /* 0x000fe400000000ff */
[----:B------:R-:W-:Y:S07]  /*13850*/  F2FP.PACK_AB R107, R167, R168 ;  /* 0x000000a8a76b723e */ /* 0x000fee00000000ff */
[C---:B---3--:R-:W-:Y:S03]  /*13860*/  HMMA.16816.F32 R4, R104.reuse, R108, R4 ;  /* 0x0000006c6804723c */ /* 0x048fe60000001804 */
[--C-:B-1----:R-:W-:Y:S05]  /*13870*/  FFMA.FTZ R2, R160, c[0x0][0x2d0], -R144.reuse ;  /* 0x0000b400a0027a23 */ /* 0x102fea0000010890 */
[C---:B------:R-:W-:Y:S01]  /*13880*/  HMMA.16816.F32 R8, R104.reuse, R110, R8 ;  /* 0x0000006e6808723c */ /* 0x040fe20000001808 */
[----:B------:R-:W1:Y:S01]  /*13890*/  LDSM.16.MT88.4 R108, [R187+0x3100] ;  /* 0x00310000bb6c783b */ /* 0x000e620000004200 */
[----:B------:R2:W3:Y:S06]  /*138a0*/  MUFU.EX2 R165, R2 ;  /* 0x0000000200a57308 */ /* 0x0004ec0000000800 */
[C---:B------:R-:W-:Y:S08]  /*138b0*/  HMMA.16816.F32 R12, R104.reuse, R124, R12 ;  /* 0x0000007c680c723c */ /* 0x040ff0000000180c */
[C---:B------:R-:W-:Y:S01]  /*138c0*/  HMMA.16816.F32 R16, R104.reuse, R126, R16 ;  /* 0x0000007e6810723c */ /* 0x040fe20000001810 */
[----:B------:R-:W-:Y:S07]  /*138d0*/  LDSM.16.MT88.4 R124, [R188+0x1900] ;  /* 0x00190000bc7c783b */ /* 0x000fee0000004200 */
[C---:B------:R-:W-:Y:S04]  /*138e0*/  HMMA.16816.F32 R20, R104.reuse, R116, R20 ;  /* 0x000000746814723c */ /* 0x040fe80000001814 */
[--C-:B--2---:R-:W-:Y:S04]  /*138f0*/  FFMA.FTZ R2, R158, c[0x0][0x2d0], -R145.reuse ;  /* 0x0000b4009e027a23 */ /* 0x104fe80000010891 */
[C---:B------:R-:W-:Y:S01]  /*13900*/  HMMA.16816.F32 R24, R104.reuse, R118, R24 ;  /* 0x000000766818723c */ /* 0x040fe20000001818 */
[----:B------:R-:W2:Y:S01]  /*13910*/  LDSM.16.MT88.4 R116, [R186+0x5100] ;  /* 0x00510000ba74783b */ /* 0x000ea20000004200 */
[----:B------:R4:W-:Y:S06]  /*13920*/  MUFU.EX2 R164, R2 ;  /* 0x0000000200a47308 */ /* 0x0009ec0000000800 */
[C---:B------:R-:W-:Y:S08]  /*13930*/  HMMA.16816.F32 R28, R104.reuse, R128, R28 ;  /* 0x00000080681c723c */ /* 0x040ff0000000181c */
[C---:B------:R-:W-:Y:S08]  /*13940*/  HMMA.16816.F32 R32, R104.reuse, R130, R32 ;  /* 0x000000826820723c */ /* 0x040ff00000001820 */
[C---:B------:R-:W-:Y:S04]  /*13950*/  HMMA.16816.F32 R36, R104.reuse, R120, R36 ;  /* 0x000000786824723c */ /* 0x040fe80000001824 */
[--C-:B----4-:R-:W-:Y:S02]  /*13960*/  FFMA.FTZ R2, R159, c[0x0][0x2d0], -R145.reuse ;  /* 0x0000b4009f027a23 */ /* 0x110fe40000010891 */
[----:B------:R-:W-:Y:S02]  /*13970*/  LDSM.16.MT88.4 R156, [R185+0x5900] ;  /* 0x00590000b99c783b */ /* 0x000fe40000004200 */
[C---:B------:R-:W-:Y:S01]  /*13980*/  HMMA.16816.F32 R40, R104.reuse, R122, R40 ;  /* 0x0000007a6828723c */ /* 0x040fe20000001828 */
[----:B------:R4:W5:Y:S05]  /*13990*/  MUFU.EX2 R163, R2 ;  /* 0x0000000200a37308 */ /* 0x00096a0000000800 */
[----:B------:R-:W2:Y:S02]  /*139a0*/  LDSM.16.MT88.4 R120, [R188+0x5100] ;  /* 0x00510000bc78783b */ /* 0x000ea40000004200 */
[C---:B------:R-:W-:Y:S08]  /*139b0*/  HMMA.16816.F32 R44, R104.reuse, R132, R44 ;  /* 0x00000084682c723c */ /* 0x040ff0000000182c */
[C---:B------:R-:W-:Y:S01]  /*139c0*/  HMMA.16816.F32 R48, R104.reuse, R134, R48 ;  /* 0x000000866830723c */ /* 0x040fe20000001830 */
[----:B------:R-:W-:Y:S07]  /*139d0*/  LDSM.16.MT88.4 R132, [R187+0x1900] ;  /* 0x00190000bb84783b */ /* 0x000fee0000004200 */
[C---:B------:R-:W-:Y:S04]  /*139e0*/  HMMA.16816.F32 R52, R104.reuse, R136, R52 ;  /* 0x000000886834723c */ /* 0x040fe80000001834 */
[--C-:B----4-:R-:W-:Y:S02]  /*139f0*/  FFMA.FTZ R2, R162, c[0x0][0x2d0], -R144.reuse ;  /* 0x0000b400a2027a23 */ /* 0x110fe40000010890 */
[----:B------:R-:W-:Y:S01]  /*13a00*/  FFMA.FTZ R144, R207, c[0x0][0x2d0], -R144 ;  /* 0x0000b400cf907a23 */ /* 0x000fe20000010890 */
[----:B---3--:R-:W-:Y:S01]  /*13a10*/  F2FP.PACK_AB R136, R165, R166 ;  /* 0x000000a6a588723e */ /* 0x008fe200000000ff */
[C---:B------:R-:W-:Y:S01]  /*13a20*/  HMMA.16816.F32 R56, R104.reuse, R138, R56 ;  /* 0x0000008a6838723c */ /* 0x040fe20000001838 */
[----:B------:R3:W-:Y:S03]  /*13a30*/  MUFU.EX2 R162, R2 ;  /* 0x0000000200a27308 */ /* 0x0007e60000000800 */
[----:B-----5:R-:W-:Y:S02]  /*13a40*/  F2FP.PACK_AB R137, R163, R164 ;  /* 0x000000a4a389723e */ /* 0x020fe400000000ff */
[----:B------:R-:W-:Y:S02]  /*13a50*/  IADD3 R207, R208, -0x1, RZ ;  /* 0xffffffffd0cf7810 */ /* 0x000fe40007ffe0ff */
[C---:B-1----:R-:W-:Y:S03]  /*13a60*/  HMMA.16816.F32 R60, R104.reuse, R108, R60 ;  /* 0x0000006c683c723c */ /* 0x042fe6000000183c */
[----:B------:R-:W1:Y:S01]  /*13a70*/  MUFU.EX2 R161, R144 ;  /* 0x0000009000a17308 */ /* 0x000e620000000800 */
[----:B------:R-:W-:Y:S04]  /*13a80*/  MOV R208, R207 ;  /* 0x000000cf00d07202 */ /* 0x000fe80000000f00 */
[C---:B------:R-:W-:Y:S01]  /*13a90*/  HMMA.16816.F32 R64, R104.reuse, R110, R64 ;  /* 0x0000006e6840723c */ /* 0x040fe20000001840 */
[----:B------:R-:W4:Y:S07]  /*13aa0*/  LDSM.16.MT88.4 R108, [R187+0x5100] ;  /* 0x00510000bb6c783b */ /* 0x000f2e0000004200 */
[C---:B------:R-:W-:Y:S04]  /*13ab0*/  HMMA.16816.F32 R68, R104.reuse, R112, R68 ;  /* 0x000000706844723c */ /* 0x040fe80000001844 */
[--C-:B---3--:R-:W-:Y:S02]  /*13ac0*/  FFMA.FTZ R2, R183, c[0x0][0x2d0], -R145.reuse ;  /* 0x0000b400b7027a23 */ /* 0x108fe40000010891 */
[----:B------:R-:W-:Y:S02]  /*13ad0*/  FFMA.FTZ R145, R103, c[0x0][0x2d0], -R145 ;  /* 0x0000b40067917a23 */ /* 0x000fe40000010891 */
[C---:B------:R-:W-:Y:S01]  /*13ae0*/  HMMA.16816.F32 R72, R104.reuse, R114, R72 ;  /* 0x000000726848723c */ /* 0x040fe20000001848 */
[----:B------:R-:W3:Y:S01]  /*13af0*/  LDSM.16.MT88.4 R112, [R185+0x1900] ;  /* 0x00190000b970783b */ /* 0x000ee20000004200 */
[----:B------:R5:W-:Y:S02]  /*13b00*/  MUFU.EX2 R102, R145 ;  /* 0x0000009100667308 */ /* 0x000be40000000800 */
[----:B-1----:R-:W-:Y:S04]  /*13b10*/  F2FP.PACK_AB R138, R161, R162 ;  /* 0x000000a2a18a723e */ /* 0x002fe800000000ff */
[C---:B--2---:R-:W-:Y:S04]  /*13b20*/  HMMA.16816.F32 R76, R104.reuse, R116, R76 ;  /* 0x00000074684c723c */ /* 0x044fe8000000184c */
[----:B------:R-:W1:Y:S04]  /*13b30*/  MUFU.EX2 R160, R2 ;  /* 0x0000000200a07308 */ /* 0x000e680000000800 */
[C---:B------:R-:W-:Y:S01]  /*13b40*/  HMMA.16816.F32 R80, R104.reuse, R118, R80 ;  /* 0x000000766850723c */ /* 0x040fe20000001850 */
[----:B------:R-:W2:Y:S07]  /*13b50*/  LDSM.16.MT88.4 R116, [R186+0x1900] ;  /* 0x00190000ba74783b */ /* 0x000eae0000004200 */
[C---:B------:R-:W-:Y:S01]  /*13b60*/  HMMA.16816.F32 R84, R104.reuse, R120, R84 ;  /* 0x000000786854723c */ /* 0x040fe20000001854 */
[----:B-----5:R-:W5:Y:S07]  /*13b70*/  LDSM.16.MT88.4 R144, [R186+0x3900] ;  /* 0x00390000ba90783b */ /* 0x020f6e0000004200 */
[C---:B------:R-:W-:Y:S04]  /*13b80*/  HMMA.16816.F32 R88, R104.reuse, R122, R88 ;  /* 0x0000007a6858723c */ /* 0x040fe80000001858 */
[----:B-1----:R-:W-:Y:S01]  /*13b90*/  F2FP.PACK_AB R139, R102, R160 ;  /* 0x000000a0668b723e */ /* 0x002fe200000000ff */
[----:B------:R-:W-:Y:S02]  /*13ba0*/  FFMA.FTZ R2, R0, R223, R213 ;  /* 0x000000df00027223 */ /* 0x000fe400000100d5 */
[----:B------:R-:W-:Y:S01]  /*13bb0*/  FADD.FTZ R0, R217, R3 ;  /* 0x00000003d9007221 */ /* 0x000fe20000010000 */
[C---:B----4-:R-:W-:Y:S04]  /*13bc0*/  HMMA.16816.F32 R92, R104.reuse, R108, R92 ;  /* 0x0000006c685c723c */ /* 0x050fe8000000185c */
[----:B------:R-:W-:Y:S02]  /*13bd0*/  FADD.FTZ R2, R212, R2 ;  /* 0x00000002d4027221 */ /* 0x000fe40000010000 */
[----:B------:R-:W-:Y:S02]  /*13be0*/  FADD.FTZ R0, R215, R0 ;  /* 0x00000000d7007221 */ /* 0x000fe40000010000 */
[----:B------:R-:W-:Y:S04]  /*13bf0*/  HMMA.16816.F32 R96, R104, R110, R96 ;  /* 0x0000006e6860723c */ /* 0x000fe80000001860 */
[----:B------:R-:W-:Y:S02]  /*13c00*/  FADD.FTZ R2, R211, R2 ;  /* 0x00000002d3027221 */ /* 0x000fe40000010000 */
[----:B------:R-:W-:Y:S02]  /*13c10*/  FADD.FTZ R0, R214, R0 ;  /* 0x00000000d6007221 */ /* 0x000fe40000010000 */
[C---:B---3--:R-:W-:Y:S01]  /*13c20*/  HMMA.16816.F32 R104, R136.reuse, R112, R4 ;  /* 0x000000708868723c */ /* 0x048fe20000001804 */
[----:B------:R-:W1:Y:S04]  /*13c30*/  LDSM.16.MT88.4 R4, [R186+0x5900] ;  /* 0x00590000ba04783b */ /* 0x000e680000004200 */
[----:B------:R-:W-:Y:S02]  /*13c40*/  FADD.FTZ R2, R210, R2 ;  /* 0x00000002d2027221 */ /* 0x000fe40000010000 */
[----:B------:R-:W-:Y:S01]  /*13c50*/  FADD.FTZ R0, R182, R0 ;  /* 0x00000000b6007221 */ /* 0x000fe20000010000 */
[C---:B------:R-:W-:Y:S01]  /*13c60*/  HMMA.16816.F32 R108, R136.reuse, R114, R8 ;  /* 0x00000072886c723c */ /* 0x040fe20000001808 */
[----:B------:R-:W3:Y:S03]  /*13c70*/  LDSM.16.MT88.4 R8, [R188+0x5900] ;  /* 0x00590000bc08783b */ /* 0x000ee60000004200 */
[----:B------:R-:W-:Y:S02]  /*13c80*/  FADD.FTZ R2, R180, R2 ;  /* 0x00000002b4027221 */ /* 0x000fe40000010000 */
[----:B------:R-:W-:Y:S02]  /*13c90*/  FADD.FTZ R0, R181, R0 ;  /* 0x00000000b5007221 */ /* 0x000fe40000010000 */
[C---:B--2---:R-:W-:Y:S01]  /*13ca0*/  HMMA.16816.F32 R112, R136.reuse, R116, R12 ;  /* 0x000000748870723c */ /* 0x044fe2000000180c */
[----:B------:R-:W2:Y:S03]  /*13cb0*/  LDSM.16.MT88.4 R12, [R187+0x5900] ;  /* 0x00590000bb0c783b */ /* 0x000ea60000004200 */
        /* <DEDUP_REMOVED lines=21> */
[----:B------:R-:W-:Y:S01]  /*13e10*/  FADD.FTZ R0, R164, R3 ;  /* 0x00000003a4007221 */ /* 0x000fe20000010000 */
[----:B------:R-:W-:Y:S01]  /*13e20*/  MOV R3, R101 ;  /* 0x0000006500037202 */ /* 0x000fe20000000f00 */
[----:B------:R-:W-:Y:S02]  /*13e30*/  FADD.FTZ R2, R165, R2 ;  /* 0x00000002a5027221 */ /* 0x000fe40000010000 */
[C---:B-----5:R-:W-:Y:S04]  /*13e40*/  HMMA.16816.F32 R44, R136.reuse, R144, R44 ;  /* 0x00000090882c723c */ /* 0x060fe8000000182c */
[----:B------:R-:W-:Y:S02]  /*13e50*/  FADD.FTZ R0, R163, R0 ;  /* 0x00000000a3007221 */ /* 0x000fe40000010000 */
[----:B------:R-:W-:Y:S02]  /*13e60*/  FADD.FTZ R2, R162, R2 ;  /* 0x00000002a2027221 */ /* 0x000fe40000010000 */
[C---:B------:R-:W-:Y:S04]  /*13e70*/  HMMA.16816.F32 R48, R136.reuse, R146, R48 ;  /* 0x000000928830723c */ /* 0x040fe80000001830 */
[----:B------:R-:W-:Y:S02]  /*13e80*/  FADD.FTZ R0, R160, R0 ;  /* 0x00000000a0007221 */ /* 0x000fe40000010000 */
[----:B------:R-:W-:Y:S02]  /*13e90*/  FADD.FTZ R222, R161, R2 ;  /* 0x00000002a1de7221 */ /* 0x000fe40000010000 */
[C---:B------:R-:W-:Y:S04]  /*13ea0*/  HMMA.16816.F32 R52, R136.reuse, R148, R52 ;  /* 0x000000948834723c */ /* 0x040fe80000001834 */
[----:B------:R-:W-:Y:S01]  /*13eb0*/  FADD.FTZ R223, R102, R0 ;  /* 0x0000000066df7221 */ /* 0x000fe20000010000 */
[----:B------:R-:W-:Y:S03]  /*13ec0*/  MOV R102, R100 ;  /* 0x0000006400667202 */ /* 0x000fe60000000f00 */
[C---:B------:R-:W-:Y:S08]  /*13ed0*/  HMMA.16816.F32 R56, R136.reuse, R150, R56 ;  /* 0x000000968838723c */ /* 0x040ff00000001838 */
[C---:B------:R-:W-:Y:S08]  /*13ee0*/  HMMA.16816.F32 R60, R136.reuse, R152, R60 ;  /* 0x00000098883c723c */ /* 0x040ff0000000183c */
[C---:B------:R-:W-:Y:S08]  /*13ef0*/  HMMA.16816.F32 R64, R136.reuse, R154, R64 ;  /* 0x0000009a8840723c */ /* 0x040ff00000001840 */
[C---:B------:R-:W-:Y:S08]  /*13f00*/  HMMA.16816.F32 R68, R136.reuse, R156, R68 ;  /* 0x0000009c8844723c */ /* 0x040ff00000001844 */
[C---:B------:R-:W-:Y:S08]  /*13f10*/  HMMA.16816.F32 R72, R136.reuse, R158, R72 ;  /* 0x0000009e8848723c */ /* 0x040ff00000001848 */
[C---:B-1----:R-:W-:Y:S08]  /*13f20*/  HMMA.16816.F32 R76, R136.reuse, R4, R76 ;  /* 0x00000004884c723c */ /* 0x042ff0000000184c */
[C---:B------:R-:W-:Y:S08]  /*13f30*/  HMMA.16816.F32 R80, R136.reuse, R6, R80 ;  /* 0x000000068850723c */ /* 0x040ff00000001850 */
[C---:B---3--:R-:W-:Y:S08]  /*13f40*/  HMMA.16816.F32 R84, R136.reuse, R8, R84 ;  /* 0x000000088854723c */ /* 0x048ff00000001854 */
[C---:B------:R-:W-:Y:S08]  /*13f50*/  HMMA.16816.F32 R88, R136.reuse, R10, R88 ;  /* 0x0000000a8858723c */ /* 0x040ff00000001858 */
[C---:B--2---:R-:W-:Y:S08]  /*13f60*/  HMMA.16816.F32 R92, R136.reuse, R12, R92 ;  /* 0x0000000c885c723c */ /* 0x044ff0000000185c */
[----:B------:R-:W-:Y:S01]  /*13f70*/  HMMA.16816.F32 R96, R136, R14, R96 ;  /* 0x0000000e8860723c */ /* 0x000fe20000001860 */
[----:B------:R-:W-:-:S07]  /*13f80*/  @P0 BRA `(.L_x_615) ;  /* 0xffffce3000000947 */ /* 0x000fce000383ffff */
.L_x_614:
[----:B------:R-:W-:-:S13]  /*13f90*/  ISETP.GE.AND P0, PT, R207, RZ, PT ;  /* 0x000000ffcf00720c */ /* 0x000fda0003f06270 */
        /* <DEDUP_REMOVED lines=9> */
[----:B------:R-:W-:Y:S01]  /*14030*/  IADD3 R225, R228, 0x80, RZ ;  /* 0x00000080e4e17810 */ /* 0x000fe20007ffe0ff */
[----:B------:R-:W-:Y:S01]  /*14040*/  IMAD.MOV.U32 R102, RZ, RZ, R101 ;  /* 0x000000ffff667224 */ /* 0x000fe200078e0065 */
[C---:B------:R-:W-:Y:S01]  /*14050*/  IADD3 R218, R236.reuse, 0x40, RZ ;  /* 0x00000040ecda7810 */ /* 0x040fe20007ffe0ff */
[--C-:B------:R-:W-:Y:S01]  /*14060*/  IMAD.X R219, RZ, RZ, R233.reuse, P3 ;  /* 0x000000ffffdb7224 */ /* 0x100fe200018e06e9 */
[----:B------:R-:W-:Y:S01]  /*14070*/  IADD3 R216, R236, 0x80, RZ ;  /* 0x00000080ecd87810 */ /* 0x000fe20007ffe0ff */
[----:B------:R-:W-:Y:S01]  /*14080*/  IMAD.X R217, RZ, RZ, R233, P2 ;  /* 0x000000ffffd97224 */ /* 0x000fe200010e06e9 */
[----:B------:R-:W-:Y:S01]  /*14090*/  IADD3 R224, R228, 0x40, RZ ;  /* 0x00000040e4e07810 */ /* 0x000fe20007ffe0ff */
[--C-:B------:R-:W-:Y:S01]  /*140a0*/  IMAD.X R227, RZ, RZ, R231.reuse, P1 ;  /* 0x000000ffffe37224 */ /* 0x100fe200008e06e7 */
[----:B------:R-:W-:Y:S01]  /*140b0*/  ULDC UR4, c[0x0][0x208] ;  /* 0x0000820000047ab9 */ /* 0x000fe20000000800 */
[----:B------:R-:W-:Y:S01]  /*140c0*/  IMAD.X R226, RZ, RZ, R231, P0 ;  /* 0x000000ffffe27224 */ /* 0x000fe200000e06e7 */
[----:B------:R-:W-:Y:S01]  /*140d0*/  USHF.L.U32 UR4, UR4, 0x6, URZ ;  /* 0x0000000604047899 */ /* 0x000fe2000800063f */
[----:B------:R-:W-:-:S02]  /*140e0*/  IMAD.MOV.U32 R232, RZ, RZ, R236 ;  /* 0x000000ffffe87224 */ /* 0x000fc400078e00ec */
.L_x_617:
[----:B------:R-:W-:Y:S04]  /*140f0*/  DEPBAR.LE SB0, 0x0 ;  /* 0x000080000000791a */ /* 0x000fe80000000000 */
[----:B------:R-:W-:Y:S01]  /*14100*/  BAR.SYNC.DEFER_BLOCKING 0x0 ;  /* 0x0000000000007b1d */ /* 0x000fe20000010000 */
[----:B------:R-:W-:Y:S01]  /*14110*/  SHF.R.S32.HI R2, RZ, 0x1f, R207 ;  /* 0x0000001fff027819 */ /* 0x000fe200000114cf */
[----:B------:R-:W-:Y:S01]  /*14120*/  IMAD R0, R246, R207, RZ ;  /* 0x000000cff6007224 */ /* 0x000fe200078e02ff */
[----:B------:R-:W-:Y:S01]  /*14130*/  MOV R12, UR8 ;  /* 0x00000008000c7c02 */ /* 0x000fe20008000f00 */
[C---:B------:R-:W-:Y:S01]  /*14140*/  IMAD.WIDE.U32 R6, R207.reuse, UR4, R232 ;  /* 0x00000004cf067c25 */ /* 0x040fe2000f8e00e8 */
[----:B------:R-:W-:Y:S02]  /*14150*/  MOV R13, UR5 ;  /* 0x00000005000d7c02 */ /* 0x000fe40008000f00 */
[----:B------:R-:W-:Y:S01]  /*14160*/  ISETP.NE.AND P3, PT, R240, RZ, PT ;  /* 0x000000fff000720c */ /* 0x000fe20003f65270 */
[----:B------:R-:W-:Y:S01]  /*14170*/  IMAD R0, R2, UR4, R0 ;  /* 0x0000000402007c24 */ /* 0x000fe2000f8e0200 */
[----:B------:R-:W-:Y:S01]  /*14180*/  LEA R28, P2, R6, c[0x0][0x1f8], 0x1 ;  /* 0x00007e00061c7a11 */ /* 0x000fe200078408ff */
[----:B------:R-:W-:Y:S03]  /*14190*/  IMAD.WIDE.U32 R4, R207, UR4, R218 ;  /* 0x00000004cf047c25 */ /* 0x000fe6000f8e00da */
[----:B------:R-:W-:Y:S01]  /*141a0*/  IADD3 R7, R7, R0, RZ ;  /* 0x0000000007077210 */ /* 0x000fe20007ffe0ff */
[C---:B------:R-:W-:Y:S01]  /*141b0*/  IMAD.WIDE.U32 R2, R207.reuse, UR4, R216 ;  /* 0x00000004cf027c25 */ /* 0x040fe2000f8e00d8 */
[----:B------:R-:W-:Y:S02]  /*141c0*/  LEA R22, P1, R4, c[0x0][0x1f8], 0x1 ;  /* 0x00007e0004167a11 */ /* 0x000fe400078208ff */
[----:B------:R-:W-:Y:S01]  /*141d0*/  LEA.HI.X R29, R6, c[0x0][0x1fc], R7, 0x1, P2 ;  /* 0x00007f00061d7a11 */ /* 0x000fe200010f0c07 */
[----:B------:R-:W-:Y:S01]  /*141e0*/  IMAD.WIDE.U32 R12, R207, UR4, R12 ;  /* 0x00000004cf0c7c25 */ /* 0x000fe2000f8e000c */
[----:B------:R-:W-:Y:S02]  /*141f0*/  IADD3 R5, R0, R5, RZ ;  /* 0x0000000500057210 */ /* 0x000fe40007ffe0ff */
[----:B------:R-:W-:Y:S02]  /*14200*/  LEA R20, P0, R2, c[0x0][0x1f8], 0x1 ;  /* 0x00007e0002147a11 */ /* 0x000fe400078008ff */
[----:B------:R-:W-:Y:S01]  /*14210*/  LEA.HI.X R23, R4, c[0x0][0x1fc], R5, 0x1, P1 ;  /* 0x00007f0004177a11 */ /* 0x000fe200008f0c05 */
[----:B------:R-:W-:Y:S01]  /*14220*/  LDSM.16.M88.4 R32, [R191+0xc100] ;  /* 0x00c10000bf20783b */ /* 0x000fe20000000200 */
[C---:B------:R-:W-:Y:S02]  /*14230*/  IADD3 R3, R0.reuse, R3, RZ ;  /* 0x0000000300037210 */ /* 0x040fe40007ffe0ff */
[----:B------:R-:W-:Y:S02]  /*14240*/  IADD3 R0, R0, R13, RZ ;  /* 0x0000000d00007210 */ /* 0x000fe40007ffe0ff */
[----:B------:R-:W-:Y:S02]  /*14250*/  LEA.HI.X R21, R2, c[0x0][0x1fc], R3, 0x1, P0 ;  /* 0x00007f0002157a11 */ /* 0x000fe400000f0c03 */
[-C--:B------:R-:W-:Y:S01]  /*14260*/  IADD3 R4, P2, R236, R12.reuse, RZ ;  /* 0x0000000cec047210 */ /* 0x080fe20007f5e0ff */
[----:B------:R-:W1:Y:S01]  /*14270*/  LDSM.16.M88.4 R8, [R184+0x6100] ;  /* 0x00610000b808783b */ /* 0x000e620000000200 */
[-C--:B------:R-:W-:Y:S02]  /*14280*/  IADD3 R5, P1, R218, R12.reuse, RZ ;  /* 0x0000000cda057210 */ /* 0x080fe40007f3e0ff */
[----:B------:R-:W-:Y:S02]  /*14290*/  IADD3.X R6, R0, R233, RZ, P2, !PT ;  /* 0x000000e900067210 */ /* 0x000fe400017fe4ff */
[----:B------:R-:W-:Y:S02]  /*142a0*/  LEA R14, P2, R4, c[0x0][0x1f8], 0x1 ;  /* 0x00007e00040e7a11 */ /* 0x000fe400078408ff */
[----:B------:R-:W-:Y:S01]  /*142b0*/  IADD3 R3, P0, R216, R12, RZ ;  /* 0x0000000cd8037210 */ /* 0x000fe20007f1e0ff */
[----:B------:R-:W2:Y:S01]  /*142c0*/  LDSM.16.M88.4 R16, [R184+0x6900] ;  /* 0x00690000b810783b */ /* 0x000ea20000000200 */
[----:B------:R-:W-:Y:S02]  /*142d0*/  LEA.HI.X R15, R4, c[0x0][0x1fc], R6, 0x1, P2 ;  /* 0x00007f00040f7a11 */ /* 0x000fe400010f0c06 */
[C---:B------:R-:W-:Y:S02]  /*142e0*/  IADD3.X R7, R0.reuse, R219, RZ, P1, !PT ;  /* 0x000000db00077210 */ /* 0x040fe40000ffe4ff */
[C---:B------:R-:W-:Y:S02]  /*142f0*/  LEA R12, P1, R5.reuse, c[0x0][0x1f8], 0x1 ;  /* 0x00007e00050c7a11 */ /* 0x040fe400078208ff */
[----:B------:R-:W-:Y:S01]  /*14300*/  IADD3.X R0, R0, R217, RZ, P0, !PT ;  /* 0x000000d900007210 */ /* 0x000fe200007fe4ff */
[----:B------:R-:W3:Y:S01]  /*14310*/  LDSM.16.M88.4 R24, [R184+0x7100] ;  /* 0x00710000b818783b */ /* 0x000ee20000000200 */
[----:B------:R-:W-:Y:S02]  /*14320*/  LEA.HI.X R13, R5, c[0x0][0x1fc], R7, 0x1, P1 ;  /* 0x00007f00050d7a11 */ /* 0x000fe400008f0c07 */
[C---:B------:R-:W-:Y:S04]  /*14330*/  LEA R2, P0, R3.reuse, c[0x0][0x1f8], 0x1 ;  /* 0x00007e0003027a11 */ /* 0x040fe800078008ff */
[----:B------:R-:W-:Y:S01]  /*14340*/  LEA.HI.X R3, R3, c[0x0][0x1fc], R0, 0x1, P0 ;  /* 0x00007f0003037a11 */ /* 0x000fe200000f0c00 */
[----:B------:R-:W4:Y:S01]  /*14350*/  LDSM.16.M88.4 R136, [R184+0x7900] ;  /* 0x00790000b888783b */ /* 0x000f220000000200 */
[C---:B------:R-:W-:Y:S02]  /*14360*/  ISETP.GT.AND P0, PT, R207.reuse, RZ, PT ;  /* 0x000000ffcf00720c */ /* 0x040fe40003f04270 */
[----:B------:R-:W-:Y:S05]  /*14370*/  IADD3 R207, R207, -0x1, RZ ;  /* 0xffffffffcfcf7810 */ /* 0x000fea0007ffe0ff */
[----:B------:R-:W-:Y:S01]  /*14380*/  LDSM.16.M88.4 R140, [R192+0xc100] ;  /* 0x00c10000c08c783b */ /* 0x000fe20000000200 */
[C---:B-1----:R-:W-:Y:S07]  /*14390*/  HMMA.16816.F32 R4, R32.reuse, R8, RZ ;  /* 0x000000082004723c */ /* 0x042fee00000018ff */
[----:B------:R-:W1:Y:S01]  /*143a0*/  LDSM.16.M88.4 R144, [R195] ;  /* 0x00000000c390783b */ /* 0x000e620000000200 */
[C---:B------:R-:W-:Y:S07]  /*143b0*/  HMMA.16816.F32 R8, R32.reuse, R10, RZ ;  /* 0x0000000a2008723c */ /* 0x040fee00000018ff */
[----:B------:R-:W5:Y:S08]  /*143c0*/  LDSM.16.M88.4 R148, [R206] ;  /* 0x00000000ce94783b */ /* 0x000f700000000200 */
[----:B------:R-:W1:Y:S08]  /*143d0*/  LDSM.16.M88.4 R152, [R205] ;  /* 0x00000000cd98783b */ /* 0x000e700000000200 */
[----:B------:R-:W1:Y:S08]  /*143e0*/  LDSM.16.M88.4 R156, [R204] ;  /* 0x00000000cc9c783b */ /* 0x000e700000000200 */
[----:B------:R-:W-:Y:S01]  /*143f0*/  @!PT LDS RZ, [RZ] ;  /* 0x00000000fffff984 */ /* 0x000fe20000000800 */
[----:B------:R-:W-:Y:S01]  /*14400*/  @!PT LDS RZ, [RZ] ;  /* 0x00000000fffff984 */ /* 0x000fe20000000800 */
[----:B------:R-:W-:Y:S01]  /*14410*/  @!PT LDS RZ, [RZ] ;  /* 0x00000000fffff984 */ /* 0x000fe20000000800 */
[----:B------:R4:W-:Y:S08]  /*14420*/  LDGSTS.E.BYPASS.LTC128B.128 [R209+0x100], [R28.64], !P5 ;  /* 0x001000001cd17fae */ /* 0x0009f0000e901d46 */
[----:B------:R3:W-:Y:S08]  /*14430*/  LDGSTS.E.BYPASS.LTC128B.128 [R209+0x2100], [R22.64], !P6 ;  /* 0x0210000016d17fae */ /* 0x0007f0000f101d46 */
[----:B------:R3:W-:Y:S08]  /*14440*/  LDGSTS.E.BYPASS.LTC128B.128 [R209+0x4100], [R20.64], !P3 ;  /* 0x0410000014d17fae */ /* 0x0007f0000d901d46 */
[----:B------:R2:W-:Y:S08]  /*14450*/  LDGSTS.E.BYPASS.LTC128B.128 [R209+0x1100], [R14.64], !P5 ;  /* 0x011000000ed17fae */ /* 0x0005f0000e901d46 */
[----:B------:R2:W-:Y:S08]  /*14460*/  LDGSTS.E.BYPASS.LTC128B.128 [R209+0x3100], [R12.64], !P6 ;  /* 0x031000000cd17fae */ /* 0x0005f0000f101d46 */
[----:B------:R1:W-:Y:S08]  /*14470*/  LDGSTS.E.BYPASS.LTC128B.128 [R209+0x5100], [R2.64], !P3 ;  /* 0x0510000002d17fae */ /* 0x0003f0000d901d46 */
[----:B------:R-:W-:Y:S08]  /*14480*/  LDSM.16.M88.4 R160, [R194+0xc100] ;  /* 0x00c10000c2a0783b */ /* 0x000ff00000000200 */
[----:B------:R-:W0:Y:S01]  /*14490*/  LDGDEPBAR ;  /* 0x00000000000079af */ /* 0x000e220000000000 */
[C---:B--2---:R-:W-:Y:S07]  /*144a0*/  HMMA.16816.F32 R12, R32.reuse, R16, RZ ;  /* 0x00000010200c723c */ /* 0x044fee00000018ff */
[----:B------:R-:W2:Y:S01]  /*144b0*/  LDSM.16.M88.4 R164, [R190+0x6100] ;  /* 0x00610000bea4783b */ /* 0x000ea20000000200 */
[C---:B------:R-:W-:Y:S07]  /*144c0*/  HMMA.16816.F32 R16, R32.reuse, R18, RZ ;  /* 0x000000122010723c */ /* 0x040fee00000018ff */
[----:B------:R-:W-:Y:S01]  /*144d0*/  LDSM.16.M88.4 R168, [R190+0x7100] ;  /* 0x00710000bea8783b */ /* 0x000fe20000000200 */
[C---:B---3--:R-:W-:Y:S07]  /*144e0*/  HMMA.16816.F32 R20, R32.reuse, R24, RZ ;  /* 0x000000182014723c */ /* 0x048fee00000018ff */
[----:B------:R-:W-:Y:S01]  /*144f0*/  LDSM.16.M88.4 R172, [R190+0x7900] ;  /* 0x00790000beac783b */ /* 0x000fe20000000200 */
[C---:B------:R-:W-:Y:S07]  /*14500*/  HMMA.16816.F32 R24, R32.reuse, R26, RZ ;  /* 0x0000001a2018723c */ /* 0x040fee00000018ff */
[----:B------:R-:W-:Y:S01]  /*14510*/  LDSM.16.M88.4 R176, [R193+0xc100] ;  /* 0x00c10000c1b0783b */ /* 0x000fe20000000200 */
[C---:B----4-:R-:W-:Y:S07]  /*14520*/  HMMA.16816.F32 R28, R32.reuse, R136, RZ ;  /* 0x00000088201c723c */ /* 0x050fee00000018ff */
[----:B------:R-:W-:Y:S01]  /*14530*/  LDSM.16.M88.4 R180, [R189] ;  /* 0x00000000bdb4783b */ /* 0x000fe20000000200 */
[----:B------:R-:W-:Y:S07]  /*14540*/  HMMA.16816.F32 R32, R32, R138, RZ ;  /* 0x0000008a2020723c */ /* 0x000fee00000018ff */
[----:B------:R-:W3:Y:S01]  /*14550*/  LDSM.16.M88.4 R136, [R190+0x6900] ;  /* 0x00690000be88783b */ /* 0x000ee20000000200 */
[C---:B-1----:R-:W-:Y:S08]  /*14560*/  HMMA.16816.F32 R4, R140.reuse, R144, R4 ;  /* 0x000000908c04723c */ /* 0x042ff00000001804 */
[C---:B------:R-:W-:Y:S01]  /*14570*/  HMMA.16816.F32 R8, R140.reuse, R146, R8 ;  /* 0x000000928c08723c */ /* 0x040fe20000001808 */
[----:B------:R-:W-:Y:S07]  /*14580*/  LDSM.16.M88.4 R144, [R189+0x1000] ;  /* 0x00100000bd90783b */ /* 0x000fee0000000200 */
[C---:B-----5:R-:W-:Y:S08]  /*14590*/  HMMA.16816.F32 R12, R140.reuse, R148, R12 ;  /* 0x000000948c0c723c */ /* 0x060ff0000000180c */
        /* <DEDUP_REMOVED lines=8> */
[C---:B--2---:R-:W-:Y:S01]  /*14620*/  HMMA.16816.F32 R4, R160.reuse, R164, R4 ;  /* 0x000000a4a004723c */ /* 0x044fe20000001804 */
[----:B------:R-:W2:Y:S07]  /*14630*/  LDSM.16.M88.4 R156, [R184+0x8100] ;  /* 0x00810000b89c783b */ /* 0x000eae0000000200 */
[C---:B------:R-:W-:Y:S01]  /*14640*/  HMMA.16816.F32 R8, R160.reuse, R166, R8 ;  /* 0x000000a6a008723c */ /* 0x040fe20000001808 */
[----:B------:R-:W-:Y:S07]  /*14650*/  LDSM.16.M88.4 R164, [R184+0x9900] ;  /* 0x00990000b8a4783b */ /* 0x000fee0000000200 */
[C---:B---3--:R-:W-:Y:S08]  /*14660*/  HMMA.16816.F32 R12, R160.reuse, R136, R12 ;  /* 0x00000088a00c723c */ /* 0x048ff0000000180c */
[C---:B------:R-:W-:Y:S01]  /*14670*/  HMMA.16816.F32 R16, R160.reuse, R138, R16 ;  /* 0x0000008aa010723c */ /* 0x040fe20000001810 */
[----:B------:R-:W3:Y:S07]  /*14680*/  LDSM.16.M88.4 R136, [R184+0x8900] ;  /* 0x00890000b888783b */ /* 0x000eee0000000200 */
        /* <DEDUP_REMOVED lines=23> */
[C---:B---3--:R-:W-:Y:S08]  /*14800*/  HMMA.16816.F32 R12, R152.reuse, R136, R12 ;  /* 0x00000088980c723c */ /* 0x048ff0000000180c */
[C---:B------:R-:W-:Y:S01]  /*14810*/  HMMA.16816.F32 R16, R152.reuse, R138, R16 ;  /* 0x0000008a9810723c */ /* 0x040fe20000001810 */
[----:B------:R-:W3:Y:S07]  /*14820*/  LDSM.16.M88.4 R136, [R190+0x8900] ;  /* 0x00890000be88783b */ /* 0x000eee0000000200 */
        /* <DEDUP_REMOVED lines=67> */
[C---:B--2---:R-:W-:Y:S08]  /*14c60*/  HMMA.16816.F32 R4, R160.reuse, R164, R4 ;  /* 0x000000a4a004723c */ /* 0x044ff00000001804 */
[C---:B------:R-:W-:Y:S08]  /*14c70*/  HMMA.16816.F32 R8, R160.reuse, R166, R8 ;  /* 0x000000a6a008723c */ /* 0x040ff00000001808 */
[C---:B---3--:R-:W-:Y:S08]  /*14c80*/  HMMA.16816.F32 R12, R160.reuse, R136, R12 ;  /* 0x00000088a00c723c */ /* 0x048ff0000000180c */
        /* <DEDUP_REMOVED lines=39> */
[----:B------:R2:W5:Y:S01]  /*14f00*/  MUFU.TANH R145, R11 ;  /* 0x0000000b00917308 */ /* 0x0005620000002400 */
[----:B---3--:R-:W-:Y:S09]  /*14f10*/  FMNMX.FTZ R0, R142, R0, !PT ;  /* 0x000000008e007209 */ /* 0x008ff20007810000 */
[----:B------:R-:W-:Y:S01]  /*14f20*/  MUFU.TANH R148, R13 ;  /* 0x0000000d00947308 */ /* 0x000fe20000002400 */
[----:B----4-:R-:W-:Y:S09]  /*14f30*/  FMNMX.FTZ R2, R144, R2, !PT ;  /* 0x0000000290027209 */ /* 0x010ff20007810000 */
[----:B------:R-:W3:Y:S01]  /*14f40*/  MUFU.TANH R150, R14 ;  /* 0x0000000e00967308 */ /* 0x000ee20000002400 */
[C---:B-1----:R-:W-:Y:S01]  /*14f50*/  HMMA.16816.F32 R20, R168.reuse, R4, R20 ;  /* 0x00000004a814723c */ /* 0x042fe20000001814 */
[----:B--2---:R-:W1:Y:S01]  /*14f60*/  LDSM.16.M88.4 R8, [R189+0x5800] ;  /* 0x00580000bd08783b */ /* 0x004e620000000200 */
[----:B------:R-:W-:Y:S07]  /*14f70*/  DEPBAR.LE SB0, 0x0 ;  /* 0x000080000000791a */ /* 0x000fee0000000000 */
[----:B------:R-:W2:Y:S03]  /*14f80*/  MUFU.TANH R138, R12 ;  /* 0x0000000c008a7308 */ /* 0x000ea60000002400 */
[----:B-----5:R-:W-:Y:S01]  /*14f90*/  FMNMX.FTZ R2, R145, R2, !PT ;  /* 0x0000000291027209 */ /* 0x020fe20007810000 */
[C---:B------:R-:W-:Y:S01]  /*14fa0*/  HMMA.16816.F32 R24, R168.reuse, R6, R24 ;  /* 0x00000006a818723c */ /* 0x040fe20000001818 */
[----:B------:R-:W-:Y:S06]  /*14fb0*/  BAR.SYNC.DEFER_BLOCKING 0x0 ;  /* 0x0000000000007b1d */ /* 0x000fec0000010000 */
[----:B------:R-:W-:Y:S01]  /*14fc0*/  @P0 IMAD.WIDE.U32 R6, R207, c[0x0][0x1e0], RZ ;  /* 0x00007800cf060a25 */ /* 0x000fe200078e00ff */
[----:B---3--:R-:W-:Y:S04]  /*14fd0*/  FMNMX.FTZ R2, R150, R2, !PT ;  /* 0x0000000296027209 */ /* 0x008fe80007810000 */
[----:B------:R-:W-:Y:S02]  /*14fe0*/  FMUL.FTZ R20, R20, c[0x0][0x320] ;  /* 0x0000c80014147a20 */ /* 0x000fe40000410000 */
[----:B------:R-:W-:Y:S02]  /*14ff0*/  FMUL.FTZ R21, R21, c[0x0][0x320] ;  /* 0x0000c80015157a20 */ /* 0x000fe40000410000 */
[----:B------:R-:W-:Y:S02]  /*15000*/  FMUL.FTZ R22, R22, c[0x0][0x320] ;  /* 0x0000c80016167a20 */ /* 0x000fe40000410000 */
[----:B------:R-:W-:Y:S01]  /*15010*/  FMUL.FTZ R23, R23, c[0x0][0x320] ;  /* 0x0000c80017177a20 */ /* 0x000fe20000410000 */
[----:B--2---:R-:W-:Y:S05]  /*15020*/  FMNMX.FTZ R0, R138, R0, !PT ;  /* 0x000000008a007209 */ /* 0x004fea0007810000 */
[----:B------:R-:W-:Y:S01]  /*15030*/  FMUL.FTZ R24, R24, c[0x0][0x320] ;  /* 0x0000c80018187a20 */ /* 0x000fe20000410000 */
[----:B------:R-:W2:Y:S01]  /*15040*/  MUFU.TANH R139, R16 ;  /* 0x00000010008b7308 */ /* 0x000ea20000002400 */
[----:B------:R-:W-:Y:S01]  /*15050*/  FMUL.FTZ R25, R25, c[0x0][0x320] ;  /* 0x0000c80019197a20 */ /* 0x000fe20000410000 */
[----:B------:R-:W-:Y:S01]  /*15060*/  FMNMX.FTZ R0, R148, R0, !PT ;  /* 0x0000000094007209 */ /* 0x000fe20007810000 */
[----:B------:R-:W-:Y:S02]  /*15070*/  FMUL.FTZ R26, R26, c[0x0][0x320] ;  /* 0x0000c8001a1a7a20 */ /* 0x000fe40000410000 */
[----:B------:R-:W-:Y:S01]  /*15080*/  FMUL.FTZ R27, R27, c[0x0][0x320] ;  /* 0x0000c8001b1b7a20 */ /* 0x000fe20000410000 */
[C---:B-1----:R-:W-:Y:S04]  /*15090*/  HMMA.16816.F32 R28, R168.reuse, R8, R28 ;  /* 0x00000008a81c723c */ /* 0x042fe8000000181c */
[----:B------:R-:W1:Y:S04]  /*150a0*/  MUFU.TANH R152, R15 ;  /* 0x0000000f00987308 */ /* 0x000e680000002400 */
[----:B------:R-:W-:Y:S06]  /*150b0*/  HMMA.16816.F32 R32, R168, R10, R32 ;  /* 0x0000000aa820723c */ /* 0x000fec0000001820 */
[----:B------:R-:W3:Y:S01]  /*150c0*/  MUFU.TANH R149, R17 ;  /* 0x0000001100957308 */ /* 0x000ee20000002400 */
[----:B--2---:R-:W-:Y:S09]  /*150d0*/  FMNMX.FTZ R0, R139, R0, !PT ;  /* 0x000000008b007209 */ /* 0x004ff20007810000 */
[----:B------:R-:W2:Y:S01]  /*150e0*/  MUFU.TANH R151, R18 ;  /* 0x0000001200977308 */ /* 0x000ea20000002400 */
[----:B------:R-:W-:Y:S01]  /*150f0*/  FMUL.FTZ R28, R28, c[0x0][0x320] ;  /* 0x0000c8001c1c7a20 */ /* 0x000fe20000410000 */
[----:B-1----:R-:W-:Y:S01]  /*15100*/  FMNMX.FTZ R2, R152, R2, !PT ;  /* 0x0000000298027209 */ /* 0x002fe20007810000 */
[----:B------:R-:W-:Y:S02]  /*15110*/  FMUL.FTZ R29, R29, c[0x0][0x320] ;  /* 0x0000c8001d1d7a20 */ /* 0x000fe40000410000 */
[----:B------:R-:W-:Y:S02]  /*15120*/  FMUL.FTZ R30, R30, c[0x0][0x320] ;  /* 0x0000c8001e1e7a20 */ /* 0x000fe40000410000 */
[----:B------:R-:W-:Y:S03]  /*15130*/  FMUL.FTZ R31, R31, c[0x0][0x320] ;  /* 0x0000c8001f1f7a20 */ /* 0x000fe60000410000 */
[----:B------:R-:W1:Y:S01]  /*15140*/  MUFU.TANH R155, R20 ;  /* 0x00000014009b7308 */ /* 0x000e620000002400 */
[----:B------:R-:W-:Y:S02]  /*15150*/  FMUL.FTZ R32, R32, c[0x0][0x320] ;  /* 0x0000c80020207a20 */ /* 0x000fe40000410000 */
[----:B------:R-:W-:Y:S01]  /*15160*/  FMUL.FTZ R33, R33, c[0x0][0x320] ;  /* 0x0000c80021217a20 */ /* 0x000fe20000410000 */
[----:B---3--:R-:W-:Y:S01]  /*15170*/  FMNMX.FTZ R0, R149, R0, !PT ;  /* 0x0000000095007209 */ /* 0x008fe20007810000 */
[----:B------:R-:W-:Y:S05]  /*15180*/  FMUL.FTZ R34, R34, c[0x0][0x320] ;  /* 0x0000c80022227a20 */ /* 0x000fea0000410000 */
[----:B------:R-:W3:Y:S01]  /*15190*/  MUFU.TANH R153, R19 ;  /* 0x0000001300997308 */ /* 0x000ee20000002400 */
[----:B--2---:R-:W-:Y:S09]  /*151a0*/  FMNMX.FTZ R2, R151, R2, !PT ;  /* 0x0000000297027209 */ /* 0x004ff20007810000 */
[----:B------:R-:W2:Y:S01]  /*151b0*/  MUFU.TANH R156, R21 ;  /* 0x00000015009c7308 */ /* 0x000ea20000002400 */
[----:B-1----:R-:W-:Y:S09]  /*151c0*/  FMNMX.FTZ R0, R155, R0, !PT ;  /* 0x000000009b007209 */ /* 0x002ff20007810000 */
[----:B------:R-:W1:Y:S01]  /*151d0*/  MUFU.TANH R154, R24 ;  /* 0x00000018009a7308 */ /* 0x000e620000002400 */
[----:B---3--:R-:W-:Y:S09]  /*151e0*/  FMNMX.FTZ R3, R153, R2, !PT ;  /* 0x0000000299037209 */ /* 0x008ff20007810000 */
[----:B------:R-:W3:Y:S01]  /*151f0*/  MUFU.TANH R159, R22 ;  /* 0x00000016009f7308 */ /* 0x000ee20000002400 */
[----:B--2---:R-:W-:Y:S01]  /*15200*/  FMNMX.FTZ R2, R156, R0, !PT ;  /* 0x000000009c027209 */ /* 0x004fe20007810000 */
[----:B------:R-:W-:Y:S08]  /*15210*/  FMUL.FTZ R0, R35, c[0x0][0x320] ;  /* 0x0000c80023007a20 */ /* 0x000ff00000410000 */
[----:B------:R-:W2:Y:S01]  /*15220*/  MUFU.TANH R157, R25 ;  /* 0x00000019009d7308 */ /* 0x000ea20000002400 */
[----:B-1----:R-:W-:Y:S09]  /*15230*/  FMNMX.FTZ R2, R154, R2, !PT ;  /* 0x000000029a027209 */ /* 0x002ff20007810000 */
[----:B------:R2:W-:Y:S01]  /*15240*/  MUFU.TANH R137, R0 ;  /* 0x0000000000897308 */ /* 0x0005e20000002400 */
[----:B---3--:R-:W-:Y:S09]  /*15250*/  FMNMX.FTZ R3, R159, R3, !PT ;  /* 0x000000039f037209 */ /* 0x008ff20007810000 */
[----:B------:R-:W1:Y:S10]  /*15260*/  MUFU.TANH R160, R23 ;  /* 0x0000001700a07308 */ /* 0x000e740000002400 */
        /* <DEDUP_REMOVED lines=17> */
[----:B---3--:R-:W-:Y:S05]  /*15380*/  FMNMX.FTZ R101, R215, R101, !PT ;  /* 0x00000065d7657209 */ /* 0x008fea0007810000 */
[----:B------:R-:W3:Y:S01]  /*15390*/  SHFL.BFLY PT, R3, R101, 0x2, 0x1f ;  /* 0x0c401f0065037f89 */ /* 0x000ee200000e0000 */
[----:B--2---:R-:W-:Y:S04]  /*153a0*/  FMNMX.FTZ R0, R221, R2, !PT ;  /* 0x00000002dd007209 */ /* 0x004fe80007810000 */
[----:B-1----:R-:W-:Y:S04]  /*153b0*/  FMNMX.FTZ R0, R136, R0, !PT ;  /* 0x0000000088007209 */ /* 0x002fe80007810000 */
[----:B------:R-:W-:Y:S05]  /*153c0*/  FMNMX.FTZ R0, R137, R0, !PT ;  /* 0x0000000089007209 */ /* 0x000fea0007810000 */
[----:B------:R-:W1:Y:S01]  /*153d0*/  SHFL.BFLY PT, R2, R0, 0x2, 0x1f ;  /* 0x0c401f0000027f89 */ /* 0x000e6200000e0000 */
[----:B---3--:R-:W-:Y:S07]  /*153e0*/  FMNMX.FTZ R101, R101, R3, !PT ;  /* 0x0000000365657209 */ /* 0x008fee0007810000 */
[----:B------:R-:W2:Y:S01]  /*153f0*/  SHFL.BFLY PT, R4, R101, 0x1, 0x1f ;  /* 0x0c201f0065047f89 */ /* 0x000ea200000e0000 */
[----:B-1----:R-:W-:Y:S07]  /*15400*/  FMNMX.FTZ R0, R0, R2, !PT ;  /* 0x0000000200007209 */ /* 0x002fee0007810000 */
[----:B------:R-:W1:Y:S01]  /*15410*/  SHFL.BFLY PT, R3, R0, 0x1, 0x1f ;  /* 0x0c201f0000037f89 */ /* 0x000e6200000e0000 */
[----:B--2---:R-:W-:Y:S02]  /*15420*/  FMNMX.FTZ R101, R101, R4, !PT ;  /* 0x0000000465657209 */ /* 0x004fe40007810000 */
[----:B------:R-:W-:Y:S03]  /*15430*/  @P0 SHF.L.U32 R4, R6, 0x6, RZ ;  /* 0x0000000606040819 */ /* 0x000fe600000006ff */
[----:B------:R-:W-:Y:S01]  /*15440*/  FADD.FTZ R2, -R101, R102 ;  /* 0x0000006665027221 */ /* 0x000fe20000010100 */
[----:B-1----:R-:W-:Y:S03]  /*15450*/  FMNMX.FTZ R100, R0, R3, !PT ;  /* 0x0000000300647209 */ /* 0x002fe60007810000 */
[----:B------:R-:W-:Y:S01]  /*15460*/  FMUL.FTZ R0, R2, c[0x0][0x2d0] ;  /* 0x0000b40002007a20 */ /* 0x000fe20000410000 */
[----:B------:R-:W-:Y:S03]  /*15470*/  @P0 SHF.R.S32.HI R3, RZ, 0x1f, R207 ;  /* 0x0000001fff030819 */ /* 0x000fe600000114cf */
[----:B------:R1:W2:Y:S01]  /*15480*/  MUFU.EX2 R2, R0 ;  /* 0x0000000000027308 */ /* 0x0002a20000000800 */
[----:B------:R-:W-:Y:S02]  /*15490*/  FMUL.FTZ R102, R100, c[0x0][0x2d0] ;  /* 0x0000b40064667a20 */ /* 0x000fe40000410000 */
[----:B------:R-:W-:Y:S02]  /*154a0*/  @P0 IMAD R3, R3, c[0x0][0x1e0], RZ ;  /* 0x0000780003030a24 */ /* 0x000fe400078e02ff */
[----:B------:R-:W-:Y:S02]  /*154b0*/  FFMA.FTZ R136, R136, c[0x0][0x2d0], -R102 ;  /* 0x0000b40088887a23 */ /* 0x000fe40000010866 */
[----:B------:R-:W-:Y:S05]  /*154c0*/  @P0 IMAD R3, R207, c[0x0][0x1e4], R3 ;  /* 0x00007900cf030a24 */ /* 0x000fea00078e0203 */
[----:B------:R-:W-:Y:S02]  /*154d0*/  @P0 IADD3 R3, R7, R3, RZ ;  /* 0x0000000307030210 */ /* 0x000fe40007ffe0ff */
[----:B------:R-:W-:Y:S02]  /*154e0*/  @P0 IADD3 R7, P1, R4, R228, RZ ;  /* 0x000000e404070210 */ /* 0x000fe40007f3e0ff */
[----:B------:R-:W-:Y:S02]  /*154f0*/  @P0 SHF.L.U64.HI R3, R6, 0x6, R3 ;  /* 0x0000000606030819 */ /* 0x000fe40000010203 */
[----:B------:R-:W-:Y:S02]  /*15500*/  @P0 LEA R14, P4, R7, c[0x0][0x1c8], 0x1 ;  /* 0x00007200070e0a11 */ /* 0x000fe400078808ff */
[----:B------:R-:W-:Y:S01]  /*15510*/  @P0 IADD3.X R8, R3, R231, RZ, P1, !PT ;  /* 0x000000e703080210 */ /* 0x000fe20000ffe4ff */
[----:B-1----:R-:W-:Y:S03]  /*15520*/  FADD.FTZ R0, -R100, R103 ;  /* 0x0000006764007221 */ /* 0x002fe60000010100 */
[----:B------:R-:W-:Y:S01]  /*15530*/  @P0 LEA.HI.X R15, R7, c[0x0][0x1cc], R8, 0x1, P4 ;  /* 0x00007300070f0a11 */ /* 0x000fe200020f0c08 */
[----:B------:R-:W-:Y:S01]  /*15540*/  FMUL.FTZ R103, R101, c[0x0][0x2d0] ;  /* 0x0000b40065677a20 */ /* 0x000fe20000410000 */
[----:B------:R-:W-:Y:S01]  /*15550*/  ISETP.NE.AND P4, PT, R240, RZ, PT ;  /* 0x000000fff000720c */ /* 0x000fe20003f85270 */
[----:B------:R-:W-:Y:S02]  /*15560*/  FMUL.FTZ R0, R0, c[0x0][0x2d0] ;  /* 0x0000b40000007a20 */ /* 0x000fe40000410000 */
[--C-:B------:R-:W-:Y:S01]  /*15570*/  FFMA.FTZ R5, R140, c[0x0][0x2d0], -R103.reuse ;  /* 0x0000b4008c057a23 */ /* 0x100fe20000010867 */
[----:B------:R1:W-:Y:S01]  /*15580*/  @P0 LDGSTS.E.BYPASS.LTC128B.128 [R209+0x6100], [R14.64], !P5 ;  /* 0x061000000ed10fae */ /* 0x0003e2000e901d46 */
[--C-:B------:R-:W-:Y:S02]  /*15590*/  FFMA.FTZ R6, R141, c[0x0][0x2d0], -R103.reuse ;  /* 0x0000b4008d067a23 */ /* 0x100fe40000010867 */
[----:B------:R3:W-:Y:S01]  /*155a0*/  MUFU.EX2 R214, R5 ;  /* 0x0000000500d67308 */ /* 0x0007e20000000800 */
[----:B------:R-:W-:Y:S02]  /*155b0*/  FFMA.FTZ R7, R143, c[0x0][0x2d0], -R103 ;  /* 0x0000b4008f077a23 */ /* 0x000fe40000010867 */
[C---:B--2---:R-:W-:Y:S02]  /*155c0*/  FMUL.FTZ R24, R2.reuse, R124 ;  /* 0x0000007c02187220 */ /* 0x044fe40000410000 */
[C---:B------:R-:W-:Y:S02]  /*155d0*/  FMUL.FTZ R25, R2.reuse, R125 ;  /* 0x0000007d02197220 */ /* 0x040fe40000410000 */
[C---:B------:R-:W-:Y:S02]  /*155e0*/  FMUL.FTZ R32, R2.reuse, R132 ;  /* 0x0000008402207220 */ /* 0x040fe40000410000 */
[C---:B------:R-:W-:Y:S01]  /*155f0*/  FMUL.FTZ R33, R2.reuse, R133 ;  /* 0x0000008502217220 */ /* 0x040fe20000410000 */
[----:B------:R2:W-:Y:S01]  /*15600*/  MUFU.EX2 R213, R6 ;  /* 0x0000000600d57308 */ /* 0x0005e20000000800 */
[C---:B------:R-:W-:Y:S02]  /*15610*/  FMUL.FTZ R36, R2.reuse, R36 ;  /* 0x0000002402247220 */ /* 0x040fe40000410000 */
[C---:B------:R-:W-:Y:S02]  /*15620*/  FMUL.FTZ R37, R2.reuse, R37 ;  /* 0x0000002502257220 */ /* 0x040fe40000410000 */
[C---:B------:R-:W-:Y:S02]  /*15630*/  FMUL.FTZ R40, R2.reuse, R40 ;  /* 0x0000002802287220 */ /* 0x040fe40000410000 */
[C---:B------:R-:W-:Y:S02]  /*15640*/  FMUL.FTZ R41, R2.reuse, R41 ;  /* 0x0000002902297220 */ /* 0x040fe40000410000 */
[C---:B------:R-:W-:Y:S01]  /*15650*/  FMUL.FTZ R44, R2.reuse, R44 ;  /* 0x0000002c022c7220 */ /* 0x040fe20000410000 */
[----:B------:R4:W-:Y:S01]  /*15660*/  MUFU.EX2 R212, R7 ;  /* 0x0000000700d47308 */ /* 0x0009e20000000800 */
[C---:B------:R-:W-:Y:S02]  /*15670*/  FMUL.FTZ R45, R2.reuse, R45 ;  /* 0x0000002d022d7220 */ /* 0x040fe40000410000 */
[----:B------:R-:W-:Y:S01]  /*15680*/  FMUL.FTZ R48, R2, R48 ;  /* 0x0000003002307220 */ /* 0x000fe20000410000 */
[----:B---3--:R-:W-:Y:S01]  /*15690*/  @P0 IADD3 R5, P2, R4, R224, RZ ;  /* 0x000000e004050210 */ /* 0x008fe20007f5e0ff */
[C---:B------:R-:W-:Y:S02]  /*156a0*/  FMUL.FTZ R49, R2.reuse, R49 ;  /* 0x0000003102317220 */ /* 0x040fe40000410000 */
[C---:B------:R-:W-:Y:S01]  /*156b0*/  FMUL.FTZ R52, R2.reuse, R52 ;  /* 0x0000003402347220 */ /* 0x040fe20000410000 */
[----:B------:R-:W-:Y:S01]  /*156c0*/  @P0 LEA R12, P1, R5, c[0x0][0x1c8], 0x1 ;  /* 0x00007200050c0a11 */ /* 0x000fe200078208ff */
[C---:B------:R-:W-:Y:S01]  /*156d0*/  FMUL.FTZ R53, R2.reuse, R53 ;  /* 0x0000003502357220 */ /* 0x040fe20000410000 */
[----:B------:R-:W-:Y:S01]  /*156e0*/  @P0 IADD3.X R9, R3, R227, RZ, P2, !PT ;  /* 0x000000e303090210 */ /* 0x000fe200017fe4ff */
[----:B------:R-:W3:Y:S01]  /*156f0*/  MUFU.EX2 R0, R0 ;  /* 0x0000000000007308 */ /* 0x000ee20000000800 */
[----:B------:R-:W-:Y:S01]  /*15700*/  FMUL.FTZ R56, R2, R56 ;  /* 0x0000003802387220 */ /* 0x000fe20000410000 */
[----:B--2---:R-:W-:Y:S01]  /*15710*/  @P0 IADD3 R6, P3, R4, R225, RZ ;  /* 0x000000e104060210 */ /* 0x004fe20007f7e0ff */
[C---:B------:R-:W-:Y:S01]  /*15720*/  FMUL.FTZ R57, R2.reuse, R57 ;  /* 0x0000003902397220 */ /* 0x040fe20000410000 */
[----:B------:R-:W-:Y:S01]  /*15730*/  @P0 LEA.HI.X R13, R5, c[0x0][0x1cc], R9, 0x1, P1 ;  /* 0x00007300050d0a11 */ /* 0x000fe200008f0c09 */
[----:B------:R-:W-:Y:S01]  /*15740*/  FMUL.FTZ R60, R2, R60 ;  /* 0x0000003c023c7220 */ /* 0x000fe20000410000 */
[----:B------:R-:W-:Y:S01]  /*15750*/  @P0 LEA R10, P2, R6, c[0x0][0x1c8], 0x1 ;  /* 0x00007200060a0a11 */ /* 0x000fe200078408ff */
[C---:B------:R-:W-:Y:S01]  /*15760*/  FMUL.FTZ R61, R2.reuse, R61 ;  /* 0x0000003d023d7220 */ /* 0x040fe20000410000 */
[----:B------:R-:W-:Y:S01]  /*15770*/  @P0 IADD3 R4, P1, R247, R4, RZ ;  /* 0x00000004f7040210 */ /* 0x000fe20007f3e0ff */
[----:B------:R1:W-:Y:S01]  /*15780*/  @P0 LDGSTS.E.BYPASS.LTC128B.128 [R209+0x8100], [R12.64], !P6 ;  /* 0x081000000cd10fae */ /* 0x0003e2000f101d46 */
[----:B------:R-:W-:Y:S01]  /*15790*/  @P0 IADD3.X R5, R3, R226, RZ, P3, !PT ;  /* 0x000000e203050210 */ /* 0x000fe20001ffe4ff */
[C---:B------:R-:W-:Y:S01]  /*157a0*/  FMUL.FTZ R64, R2.reuse, R64 ;  /* 0x0000004002407220 */ /* 0x040fe20000410000 */
[----:B------:R-:W-:Y:S01]  /*157b0*/  @P0 IADD3.X R3, R245, R3, RZ, P1, !PT ;  /* 0x00000003f5030210 */ /* 0x000fe20000ffe4ff */
[----:B------:R-:W-:Y:S01]  /*157c0*/  FMUL.FTZ R65, R2, R65 ;  /* 0x0000004102417220 */ /* 0x000fe20000410000 */
[----:B------:R-:W-:Y:S01]  /*157d0*/  @P0 LEA.HI.X R11, R6, c[0x0][0x1cc], R5, 0x1, P2 ;  /* 0x00007300060b0a11 */ /* 0x000fe200010f0c05 */
[----:B------:R-:W-:Y:S01]  /*157e0*/  FMUL.FTZ R68, R2, R68 ;  /* 0x0000004402447220 */ /* 0x000fe20000410000 */
[----:B------:R-:W-:Y:S01]  /*157f0*/  @P0 IADD3 R9, P3, R4, R228, RZ ;  /* 0x000000e404090210 */ /* 0x000fe20007f7e0ff */
[----:B------:R-:W-:Y:S01]  /*15800*/  FMUL.FTZ R69, R2, R69 ;  /* 0x0000004502457220 */ /* 0x000fe20000410000 */
[C---:B----4-:R-:W-:Y:S01]  /*15810*/  @P0 IADD3 R7, P2, R4.reuse, R224, RZ ;  /* 0x000000e004070210 */ /* 0x050fe20007f5e0ff */
[----:B------:R2:W-:Y:S01]  /*15820*/  @P0 LDGSTS.E.BYPASS.LTC128B.128 [R209+0xa100], [R10.64], !P4 ;  /* 0x0a1000000ad10fae */ /* 0x0005e2000e101d46 */
[----:B------:R-:W-:Y:S01]  /*15830*/  @P0 IADD3 R5, P1, R4, R225, RZ ;  /* 0x000000e104050210 */ /* 0x000fe20007f3e0ff */
[----:B------:R-:W-:Y:S01]  /*15840*/  FFMA.FTZ R4, R142, c[0x0][0x2d0], -R103 ;  /* 0x0000b4008e047a23 */ /* 0x000fe20000010867 */
[C---:B------:R-:W-:Y:S01]  /*15850*/  @P0 IADD3.X R16, R3.reuse, R231, RZ, P3, !PT ;  /* 0x000000e703100210 */ /* 0x040fe20001ffe4ff */
[C---:B---3--:R-:W-:Y:S01]  /*15860*/  FMUL.FTZ R19, R0.reuse, R119 ;  /* 0x0000007700137220 */ /* 0x048fe20000410000 */
[C---:B------:R-:W-:Y:S01]  /*15870*/  @P0 IADD3.X R18, R3.reuse, R227, RZ, P2, !PT ;  /* 0x000000e303120210 */ /* 0x040fe200017fe4ff */
[----:B------:R3:W4:Y:S01]  /*15880*/  MUFU.EX2 R211, R4 ;  /* 0x0000000400d37308 */ /* 0x0007220000000800 */
[----:B------:R-:W-:Y:S01]  /*15890*/  @P0 IADD3.X R17, R3, R226, RZ, P1, !PT ;  /* 0x000000e203110210 */ /* 0x000fe20000ffe4ff */
[----:B------:R-:W-:Y:S01]  /*158a0*/  FFMA.FTZ R3, R147, c[0x0][0x2d0], -R102 ;  /* 0x0000b40093037a23 */ /* 0x000fe20000010866 */
[----:B------:R-:W-:Y:S01]  /*158b0*/  @P0 LEA R8, P3, R9, c[0x0][0x1c8], 0x1 ;  /* 0x0000720009080a11 */ /* 0x000fe200078608ff */
[C---:B------:R-:W-:Y:S01]  /*158c0*/  FMUL.FTZ R26, R0.reuse, R126 ;  /* 0x0000007e001a7220 */ /* 0x040fe20000410000 */
[----:B------:R-:W-:Y:S01]  /*158d0*/  @P0 LEA R6, P2, R7, c[0x0][0x1c8], 0x1 ;  /* 0x0000720007060a11 */ /* 0x000fe200078408ff */
[----:B------:R-:W-:Y:S01]  /*158e0*/  FMUL.FTZ R27, R0, R127 ;  /* 0x0000007f001b7220 */ /* 0x000fe20000410000 */
[----:B------:R-:W-:Y:S01]  /*158f0*/  @P0 LEA.HI.X R9, R9, c[0x0][0x1cc], R16, 0x1, P3 ;  /* 0x0000730009090a11 */ /* 0x000fe200018f0c10 */
[----:B------:R-:W-:Y:S01]  /*15900*/  FMUL.FTZ R16, R2, R116 ;  /* 0x0000007402107220 */ /* 0x000fe20000410000 */
[----:B------:R-:W-:Y:S01]  /*15910*/  @P0 LEA.HI.X R7, R7, c[0x0][0x1cc], R18, 0x1, P2 ;  /* 0x0000730007070a11 */ /* 0x000fe200010f0c12 */
[----:B------:R5:W-:Y:S01]  /*15920*/  MUFU.EX2 R177, R3 ;  /* 0x0000000300b17308 */ /* 0x000be20000000800 */
[C---:B------:R-:W-:Y:S01]  /*15930*/  FMUL.FTZ R18, R0.reuse, R118 ;  /* 0x0000007600127220 */ /* 0x040fe20000410000 */
[----:B------:R1:W-:Y:S01]  /*15940*/  @P0 LDGSTS.E.BYPASS.LTC128B.128 [R209+0x7100], [R8.64], !P5 ;  /* 0x0710000008d10fae */ /* 0x0003e2000e901d46 */
[C---:B------:R-:W-:Y:S02]  /*15950*/  FMUL.FTZ R34, R0.reuse, R134 ;  /* 0x0000008600227220 */ /* 0x040fe40000410000 */
[C---:B------:R-:W-:Y:S02]  /*15960*/  FMUL.FTZ R35, R0.reuse, R135 ;  /* 0x0000008700237220 */ /* 0x040fe40000410000 */
[C---:B------:R-:W-:Y:S02]  /*15970*/  FMUL.FTZ R38, R0.reuse, R38 ;  /* 0x0000002600267220 */ /* 0x040fe40000410000 */
[C---:B------:R-:W-:Y:S01]  /*15980*/  FMUL.FTZ R39, R0.reuse, R39 ;  /* 0x0000002700277220 */ /* 0x040fe20000410000 */
[----:B------:R4:W-:Y:S01]  /*15990*/  @P0 LDGSTS.E.BYPASS.LTC128B.128 [R209+0x9100], [R6.64], !P6 ;  /* 0x0910000006d10fae */ /* 0x0009e2000f101d46 */
[C---:B--2---:R-:W-:Y:S02]  /*159a0*/  FMUL.FTZ R10, R0.reuse, R110 ;  /* 0x0000006e000a7220 */ /* 0x044fe40000410000 */
[C---:B------:R-:W-:Y:S01]  /*159b0*/  FMUL.FTZ R11, R0.reuse, R111 ;  /* 0x0000006f000b7220 */ /* 0x040fe20000410000 */
[C---:B---3--:R-:W-:Y:S01]  /*159c0*/  @P0 LEA R4, P1, R5.reuse, c[0x0][0x1c8], 0x1 ;  /* 0x0000720005040a11 */ /* 0x048fe200078208ff */
[C---:B------:R-:W-:Y:S02]  /*159d0*/  FMUL.FTZ R42, R0.reuse, R42 ;  /* 0x0000002a002a7220 */ /* 0x040fe40000410000 */
[----:B------:R-:W-:Y:S01]  /*159e0*/  FMUL.FTZ R43, R0, R43 ;  /* 0x0000002b002b7220 */ /* 0x000fe20000410000 */
[----:B------:R-:W-:Y:S01]  /*159f0*/  @P0 LEA.HI.X R5, R5, c[0x0][0x1cc], R17, 0x1, P1 ;  /* 0x0000730005050a11 */ /* 0x000fe200008f0c11 */
[----:B------:R-:W-:Y:S02]  /*15a00*/  FMUL.FTZ R17, R2, R117 ;  /* 0x0000007502117220 */ /* 0x000fe40000410000 */
[----:B------:R-:W-:Y:S02]  /*15a10*/  FMUL.FTZ R46, R0, R46 ;  /* 0x0000002e002e7220 */ /* 0x000fe40000410000 */
[----:B------:R2:W-:Y:S01]  /*15a20*/  @P0 LDGSTS.E.BYPASS.LTC128B.128 [R209+0xb100], [R4.64], !P4 ;  /* 0x0b10000004d10fae */ /* 0x0005e2000e101d46 */
[--C-:B-----5:R-:W-:Y:S02]  /*15a30*/  FFMA.FTZ R3, R146, c[0x0][0x2d0], -R102.reuse ;  /* 0x0000b40092037a23 */ /* 0x120fe40000010866 */
[----:B------:R-:W-:Y:S02]  /*15a40*/  FMUL.FTZ R47, R0, R47 ;  /* 0x0000002f002f7220 */ /* 0x000fe40000410000 */
[----:B------:R3:W5:Y:S01]  /*15a50*/  MUFU.EX2 R176, R3 ;  /* 0x0000000300b07308 */ /* 0x0007620000000800 */
[C---:B-1----:R-:W-:Y:S02]  /*15a60*/  FMUL.FTZ R8, R2.reuse, R108 ;  /* 0x0000006c02087220 */ /* 0x042fe40000410000 */
[----:B------:R-:W1:Y:S01]  /*15a70*/  LDSM.16.MT88.4 R12, [R185+0x100] ;  /* 0x00010000b90c783b */ /* 0x000e620000004200 */
[----:B------:R-:W-:Y:S02]  /*15a80*/  FMUL.FTZ R9, R2, R109 ;  /* 0x0000006d02097220 */ /* 0x000fe40000410000 */
[C---:B------:R-:W-:Y:S02]  /*15a90*/  FMUL.FTZ R50, R0.reuse, R50 ;  /* 0x0000003200327220 */ /* 0x040fe40000410000 */
[C---:B------:R-:W-:Y:S02]  /*15aa0*/  FMUL.FTZ R51, R0.reuse, R51 ;  /* 0x0000003300337220 */ /* 0x040fe40000410000 */
[C---:B----4-:R-:W-:Y:S01]  /*15ab0*/  FMUL.FTZ R6, R0.reuse, R106 ;  /* 0x0000006a00067220 */ /* 0x050fe20000410000 */
[----:B------:R-:W4:Y:S01]  /*15ac0*/  LDSM.16.MT88.4 R20, [R186+0x100] ;  /* 0x00010000ba14783b */ /* 0x000f220000004200 */
[----:B------:R-:W-:Y:S01]  /*15ad0*/  F2FP.PACK_AB R106, R211, R212 ;  /* 0x000000d4d36a723e */ /* 0x000fe200000000ff */
[C---:B------:R-:W-:Y:S02]  /*15ae0*/  FMUL.FTZ R7, R0.reuse, R107 ;  /* 0x0000006b00077220 */ /* 0x040fe40000410000 */
[C---:B------:R-:W-:Y:S02]  /*15af0*/  FMUL.FTZ R54, R0.reuse, R54 ;  /* 0x0000003600367220 */ /* 0x040fe40000410000 */
[C---:B------:R-:W-:Y:S02]  /*15b00*/  FMUL.FTZ R55, R0.reuse, R55 ;  /* 0x0000003700377220 */ /* 0x040fe40000410000 */
[----:B------:R-:W1:Y:S01]  /*15b10*/  LDSM.16.MT88.4 R28, [R188+0x100] ;  /* 0x00010000bc1c783b */ /* 0x000e620000004200 */
[----:B------:R-:W-:Y:S02]  /*15b20*/  FMUL.FTZ R58, R0, R58 ;  /* 0x0000003a003a7220 */ /* 0x000fe40000410000 */
[----:B--2---:R-:W-:Y:S01]  /*15b30*/  FMUL.FTZ R4, R2, R104 ;  /* 0x0000006802047220 */ /* 0x004fe20000410000 */
[----:B------:R-:W-:Y:S01]  /*15b40*/  F2FP.PACK_AB R104, R213, R214 ;  /* 0x000000d6d568723e */ /* 0x000fe200000000ff */
[--C-:B---3--:R-:W-:Y:S02]  /*15b50*/  FFMA.FTZ R3, R144, c[0x0][0x2d0], -R102.reuse ;  /* 0x0000b40090037a23 */ /* 0x108fe40000010866 */
[----:B------:R-:W-:Y:S01]  /*15b60*/  FMUL.FTZ R5, R2, R105 ;  /* 0x0000006902057220 */ /* 0x000fe20000410000 */
[----:B-----5:R-:W-:Y:S01]  /*15b70*/  F2FP.PACK_AB R105, R176, R177 ;  /* 0x000000b1b069723e */ /* 0x020fe200000000ff */
[----:B------:R2:W-:Y:S01]  /*15b80*/  MUFU.EX2 R175, R3 ;  /* 0x0000000300af7308 */ /* 0x0005e20000000800 */
[----:B------:R-:W3:Y:S01]  /*15b90*/  LDSM.16.MT88.4 R108, [R187+0x100] ;  /* 0x00010000bb6c783b */ /* 0x000ee20000004200 */
[C---:B------:R-:W-:Y:S02]  /*15ba0*/  FMUL.FTZ R59, R0.reuse, R59 ;  /* 0x0000003b003b7220 */ /* 0x040fe40000410000 */
[C---:B------:R-:W-:Y:S02]  /*15bb0*/  FMUL.FTZ R62, R0.reuse, R62 ;  /* 0x0000003e003e7220 */ /* 0x040fe40000410000 */
[C---:B------:R-:W-:Y:S02]  /*15bc0*/  FMUL.FTZ R63, R0.reuse, R63 ;  /* 0x0000003f003f7220 */ /* 0x040fe40000410000 */
[C---:B------:R-:W-:Y:S01]  /*15bd0*/  FMUL.FTZ R66, R0.reuse, R66 ;  /* 0x0000004200427220 */ /* 0x040fe20000410000 */
[----:B------:R-:W-:Y:S01]  /*15be0*/  LDSM.16.MT88.4 R116, [R186+0x2100] ;  /* 0x00210000ba74783b */ /* 0x000fe20000004200 */
[C---:B------:R-:W-:Y:S02]  /*15bf0*/  FMUL.FTZ R67, R0.reuse, R67 ;  /* 0x0000004300437220 */ /* 0x040fe40000410000 */
[C---:B------:R-:W-:Y:S02]  /*15c00*/  FMUL.FTZ R70, R0.reuse, R70 ;  /* 0x0000004600467220 */ /* 0x040fe40000410000 */
[----:B------:R-:W-:Y:S02]  /*15c10*/  FMUL.FTZ R71, R0, R71 ;  /* 0x0000004700477220 */ /* 0x000fe40000410000 */
[C---:B------:R-:W-:Y:S01]  /*15c20*/  FMUL.FTZ R72, R2.reuse, R72 ;  /* 0x0000004802487220 */ /* 0x040fe20000410000 */
[----:B------:R-:W-:Y:S01]  /*15c30*/  LDSM.16.MT88.4 R124, [R187+0x900] ;  /* 0x00090000bb7c783b */ /* 0x000fe20000004200 */
[----:B------:R-:W-:Y:S02]  /*15c40*/  FMUL.FTZ R73, R2, R73 ;  /* 0x0000004902497220 */ /* 0x000fe40000410000 */
[C---:B------:R-:W-:Y:S02]  /*15c50*/  FMUL.FTZ R74, R0.reuse, R74 ;  /* 0x0000004a004a7220 */ /* 0x040fe40000410000 */
[----:B------:R-:W-:Y:S02]  /*15c60*/  FMUL.FTZ R75, R0, R75 ;  /* 0x0000004b004b7220 */ /* 0x000fe40000410000 */
[----:B--2---:R-:W-:Y:S01]  /*15c70*/  FFMA.FTZ R3, R145, c[0x0][0x2d0], -R102 ;  /* 0x0000b40091037a23 */ /* 0x004fe20000010866 */
[----:B------:R-:W-:Y:S01]  /*15c80*/  LDSM.16.MT88.4 R132, [R186+0x2900] ;  /* 0x00290000ba84783b */ /* 0x000fe20000004200 */
[C---:B------:R-:W-:Y:S02]  /*15c90*/  FMUL.FTZ R76, R2.reuse, R76 ;  /* 0x0000004c024c7220 */ /* 0x040fe40000410000 */
[----:B------:R2:W5:Y:S01]  /*15ca0*/  MUFU.EX2 R174, R3 ;  /* 0x0000000300ae7308 */ /* 0x0005620000000800 */
[----:B------:R-:W-:Y:S02]  /*15cb0*/  FMUL.FTZ R77, R2, R77 ;  /* 0x0000004d024d7220 */ /* 0x000fe40000410000 */
[C---:B------:R-:W-:Y:S02]  /*15cc0*/  FMUL.FTZ R78, R0.reuse, R78 ;  /* 0x0000004e004e7220 */ /* 0x040fe40000410000 */
[----:B------:R-:W-:Y:S01]  /*15cd0*/  LDSM.16.MT88.4 R140, [R188+0x2900] ;  /* 0x00290000bc8c783b */ /* 0x000fe20000004200 */
[----:B------:R-:W-:Y:S02]  /*15ce0*/  FMUL.FTZ R79, R0, R79 ;  /* 0x0000004f004f7220 */ /* 0x000fe40000410000 */
[C---:B------:R-:W-:Y:S02]  /*15cf0*/  FMUL.FTZ R80, R2.reuse, R80 ;  /* 0x0000005002507220 */ /* 0x040fe40000410000 */
[----:B------:R-:W-:Y:S02]  /*15d00*/  FMUL.FTZ R81, R2, R81 ;  /* 0x0000005102517220 */ /* 0x000fe40000410000 */
[C---:B------:R-:W-:Y:S01]  /*15d10*/  FMUL.FTZ R82, R0.reuse, R82 ;  /* 0x0000005200527220 */ /* 0x040fe20000410000 */
[----:B------:R-:W-:Y:S01]  /*15d20*/  LDSM.16.MT88.4 R144, [R186+0x3900] ;  /* 0x00390000ba90783b */ /* 0x000fe20000004200 */
[----:B------:R-:W-:Y:S02]  /*15d30*/  FMUL.FTZ R83, R0, R83 ;  /* 0x0000005300537220 */ /* 0x000fe40000410000 */
[C---:B------:R-:W-:Y:S02]  /*15d40*/  FMUL.FTZ R84, R2.reuse, R84 ;  /* 0x0000005402547220 */ /* 0x040fe40000410000 */
[----:B------:R-:W-:Y:S02]  /*15d50*/  FMUL.FTZ R85, R2, R85 ;  /* 0x0000005502557220 */ /* 0x000fe40000410000 */
[C---:B------:R-:W-:Y:S01]  /*15d60*/  FMUL.FTZ R86, R0.reuse, R86 ;  /* 0x0000005600567220 */ /* 0x040fe20000410000 */
[----:B------:R-:W0:Y:S01]  /*15d70*/  LDGDEPBAR ;  /* 0x00000000000079af */ /* 0x000e220000000000 */
[----:B------:R-:W-:Y:S02]  /*15d80*/  FMUL.FTZ R87, R0, R87 ;  /* 0x0000005700577220 */ /* 0x000fe40000410000 */
[--C-:B--2---:R-:W-:Y:S01]  /*15d90*/  FFMA.FTZ R3, R138, c[0x0][0x2d0], -R103.reuse ;  /* 0x0000b4008a037a23 */ /* 0x104fe20000010867 */
[----:B-----5:R-:W-:Y:S01]  /*15da0*/  F2FP.PACK_AB R107, R174, R175 ;  /* 0x000000afae6b723e */ /* 0x020fe200000000ff */
[C---:B------:R-:W-:Y:S02]  /*15db0*/  FMUL.FTZ R88, R2.reuse, R88 ;  /* 0x0000005802587220 */ /* 0x040fe40000410000 */
[----:B------:R2:W5:Y:S01]  /*15dc0*/  MUFU.EX2 R210, R3 ;  /* 0x0000000300d27308 */ /* 0x0005620000000800 */
[----:B------:R-:W-:Y:S02]  /*15dd0*/  FMUL.FTZ R89, R2, R89 ;  /* 0x0000005902597220 */ /* 0x000fe40000410000 */
[C---:B------:R-:W-:Y:S01]  /*15de0*/  FMUL.FTZ R90, R0.reuse, R90 ;  /* 0x0000005a005a7220 */ /* 0x040fe20000410000 */
[C---:B-1----:R-:W-:Y:S05]  /*15df0*/  HMMA.16816.F32 R4, R104.reuse, R12, R4 ;  /* 0x0000000c6804723c */ /* 0x042fea0000001804 */
[----:B------:R-:W-:Y:S02]  /*15e00*/  FMUL.FTZ R91, R0, R91 ;  /* 0x0000005b005b7220 */ /* 0x000fe40000410000 */
[C---:B------:R-:W-:Y:S01]  /*15e10*/  FMUL.FTZ R12, R2.reuse, R112 ;  /* 0x00000070020c7220 */ /* 0x040fe20000410000 */
[C---:B------:R-:W-:Y:S04]  /*15e20*/  HMMA.16816.F32 R8, R104.reuse, R14, R8 ;  /* 0x0000000e6808723c */ /* 0x040fe80000001808 */
[C---:B------:R-:W-:Y:S02]  /*15e30*/  FMUL.FTZ R13, R2.reuse, R113 ;  /* 0x00000071020d7220 */ /* 0x040fe40000410000 */
[----:B------:R-:W-:Y:S02]  /*15e40*/  FMUL.FTZ R92, R2, R92 ;  /* 0x0000005c025c7220 */ /* 0x000fe40000410000 */
[----:B------:R-:W-:Y:S04]  /*15e50*/  FMUL.FTZ R14, R0, R114 ;  /* 0x00000072000e7220 */ /* 0x000fe80000410000 */
[--C-:B--2---:R-:W-:Y:S02]  /*15e60*/  FFMA.FTZ R3, R148, c[0x0][0x2d0], -R103.reuse ;  /* 0x0000b40094037a23 */ /* 0x104fe40000010867 */
[----:B------:R-:W-:Y:S02]  /*15e70*/  FMUL.FTZ R15, R0, R115 ;  /* 0x00000073000f7220 */ /* 0x000fe40000410000 */
[----:B------:R1:W2:Y:S01]  /*15e80*/  MUFU.EX2 R208, R3 ;  /* 0x0000000300d07308 */ /* 0x0002a20000000800 */
[----:B------:R-:W2:Y:S01]  /*15e90*/  LDSM.16.MT88.4 R112, [R185+0x2100] ;  /* 0x00210000b970783b */ /* 0x000ea20000004200 */
[----:B------:R-:W-:Y:S02]  /*15ea0*/  FMUL.FTZ R93, R2, R93 ;  /* 0x0000005d025d7220 */ /* 0x000fe40000410000 */
[C---:B------:R-:W-:Y:S01]  /*15eb0*/  FMUL.FTZ R94, R0.reuse, R94 ;  /* 0x0000005e005e7220 */ /* 0x040fe20000410000 */
[C---:B----4-:R-:W-:Y:S03]  /*15ec0*/  HMMA.16816.F32 R12, R104.reuse, R20, R12 ;  /* 0x00000014680c723c */ /* 0x050fe6000000180c */
[----:B------:R-:W-:Y:S02]  /*15ed0*/  FMUL.FTZ R95, R0, R95 ;  /* 0x0000005f005f7220 */ /* 0x000fe40000410000 */
[C---:B------:R-:W-:Y:S02]  /*15ee0*/  FMUL.FTZ R96, R2.reuse, R96 ;  /* 0x0000006002607220 */ /* 0x040fe40000410000 */
[C---:B------:R-:W-:Y:S01]  /*15ef0*/  FMUL.FTZ R20, R2.reuse, R120 ;  /* 0x0000007802147220 */ /* 0x040fe20000410000 */
[C---:B------:R-:W-:Y:S04]  /*15f00*/  HMMA.16816.F32 R16, R104.reuse, R22, R16 ;  /* 0x000000166810723c */ /* 0x040fe80000001810 */
[C---:B------:R-:W-:Y:S02]  /*15f10*/  FMUL.FTZ R21, R2.reuse, R121 ;  /* 0x0000007902157220 */ /* 0x040fe40000410000 */
[----:B------:R-:W-:Y:S02]  /*15f20*/  FMUL.FTZ R97, R2, R97 ;  /* 0x0000006102617220 */ /* 0x000fe40000410000 */
[C---:B------:R-:W-:Y:S04]  /*15f30*/  FMUL.FTZ R22, R0.reuse, R122 ;  /* 0x0000007a00167220 */ /* 0x040fe80000410000 */
[--C-:B-1----:R-:W-:Y:S02]  /*15f40*/  FFMA.FTZ R3, R139, c[0x0][0x2d0], -R103.reuse ;  /* 0x0000b4008b037a23 */ /* 0x102fe40000010867 */
[C---:B------:R-:W-:Y:S02]  /*15f50*/  FMUL.FTZ R23, R0.reuse, R123 ;  /* 0x0000007b00177220 */ /* 0x040fe40000410000 */
[----:B------:R1:W4:Y:S01]  /*15f60*/  MUFU.EX2 R183, R3 ;  /* 0x0000000300b77308 */ /* 0x0003220000000800 */
[----:B------:R-:W-:Y:S01]  /*15f70*/  LDSM.16.MT88.4 R120, [R188+0x900] ;  /* 0x00090000bc78783b */ /* 0x000fe20000004200 */
[C---:B------:R-:W-:Y:S02]  /*15f80*/  FMUL.FTZ R98, R0.reuse, R98 ;  /* 0x0000006200627220 */ /* 0x040fe40000410000 */
[----:B------:R-:W-:Y:S01]  /*15f90*/  FMUL.FTZ R99, R0, R99 ;  /* 0x0000006300637220 */ /* 0x000fe20000410000 */
[C---:B------:R-:W-:Y:S07]  /*15fa0*/  HMMA.16816.F32 R20, R104.reuse, R28, R20 ;  /* 0x0000001c6814723c */ /* 0x040fee0000001814 */
[C---:B------:R-:W-:Y:S01]  /*15fb0*/  FMUL.FTZ R28, R2.reuse, R128 ;  /* 0x00000080021c7220 */ /* 0x040fe20000410000 */
[C---:B------:R-:W-:Y:S04]  /*15fc0*/  HMMA.16816.F32 R24, R104.reuse, R30, R24 ;  /* 0x0000001e6818723c */ /* 0x040fe80000001818 */
[C---:B------:R-:W-:Y:S02]  /*15fd0*/  FMUL.FTZ R29, R2.reuse, R129 ;  /* 0x00000081021d7220 */ /* 0x040fe40000410000 */
[----:B------:R-:W-:Y:S02]  /*15fe0*/  FFMA.FTZ R2, R2, R222, R214 ;  /* 0x000000de02027223 */ /* 0x000fe400000100d6 */
[C---:B------:R-:W-:Y:S04]  /*15ff0*/  FMUL.FTZ R30, R0.reuse, R130 ;  /* 0x00000082001e7220 */ /* 0x040fe80000410000 */
[----:B-1----:R-:W-:Y:S02]  /*16000*/  FFMA.FTZ R3, R149, c[0x0][0x2d0], -R103 ;  /* 0x0000b40095037a23 */ /* 0x002fe40000010867 */
[C---:B------:R-:W-:Y:S02]  /*16010*/  FMUL.FTZ R31, R0.reuse, R131 ;  /* 0x00000083001f7220 */ /* 0x040fe40000410000 */
[----:B------:R1:W1:Y:S01]  /*16020*/  MUFU.EX2 R182, R3 ;  /* 0x0000000300b67308 */ /* 0x0002620000000800 */
[----:B------:R-:W-:Y:S01]  /*16030*/  LDSM.16.MT88.4 R128, [R185+0x2900] ;  /* 0x00290000b980783b */ /* 0x000fe20000004200 */
[----:B------:R-:W-:Y:S02]  /*16040*/  FFMA.FTZ R0, R0, R223, R177 ;  /* 0x000000df00007223 */ /* 0x000fe400000100b1 */
[----:B------:R-:W-:Y:S01]  /*16050*/  FADD.FTZ R2, R213, R2 ;  /* 0x00000002d5027221 */ /* 0x000fe20000010000 */
[C---:B---3--:R-:W-:Y:S03]  /*16060*/  HMMA.16816.F32 R28, R104.reuse, R108, R28 ;  /* 0x0000006c681c723c */ /* 0x048fe6000000181c */
[----:B------:R-:W-:Y:S02]  /*16070*/  FADD.FTZ R0, R176, R0 ;  /* 0x00000000b0007221 */ /* 0x000fe40000010000 */
[----:B------:R-:W-:Y:S02]  /*16080*/  FADD.FTZ R2, R212, R2 ;  /* 0x00000002d4027221 */ /* 0x000fe40000010000 */
[----:B------:R-:W-:Y:S01]  /*16090*/  FADD.FTZ R0, R175, R0 ;  /* 0x00000000af007221 */ /* 0x000fe20000010000 */
[C---:B------:R-:W-:Y:S01]  /*160a0*/  HMMA.16816.F32 R32, R104.reuse, R110, R32 ;  /* 0x0000006e6820723c */ /* 0x040fe20000001820 */
[----:B------:R-:W3:Y:S03]  /*160b0*/  LDSM.16.MT88.4 R108, [R188+0x2100] ;  /* 0x00210000bc6c783b */ /* 0x000ee60000004200 */
[----:B------:R-:W-:Y:S02]  /*160c0*/  FADD.FTZ R2, R211, R2 ;  /* 0x00000002d3027221 */ /* 0x000fe40000010000 */
[----:B------:R-:W-:Y:S02]  /*160d0*/  FADD.FTZ R0, R174, R0 ;  /* 0x00000000ae007221 */ /* 0x000fe40000010000 */
[C---:B--2---:R-:W-:Y:S04]  /*160e0*/  HMMA.16816.F32 R36, R104.reuse, R112, R36 ;  /* 0x000000706824723c */ /* 0x044fe80000001824 */
[----:B-1----:R-:W-:Y:S02]  /*160f0*/  FFMA.FTZ R3, R150, c[0x0][0x2d0], -R102 ;  /* 0x0000b40096037a23 */ /* 0x002fe40000010866 */
[----:B-----5:R-:W-:Y:S02]  /*16100*/  FADD.FTZ R2, R210, R2 ;  /* 0x00000002d2027221 */ /* 0x020fe40000010000 */
[C---:B------:R-:W-:Y:S01]  /*16110*/  HMMA.16816.F32 R40, R104.reuse, R114, R40 ;  /* 0x000000726828723c */ /* 0x040fe20000001828 */
[----:B------:R1:W2:Y:S01]  /*16120*/  MUFU.EX2 R173, R3 ;  /* 0x0000000300ad7308 */ /* 0x0002a20000000800 */
[----:B------:R-:W5:Y:S02]  /*16130*/  LDSM.16.MT88.4 R112, [R187+0x2100] ;  /* 0x00210000bb70783b */ /* 0x000f640000004200 */
[----:B------:R-:W-:Y:S04]  /*16140*/  FADD.FTZ R2, R208, R2 ;  /* 0x00000002d0027221 */ /* 0x000fe80000010000 */
[C---:B------:R-:W-:Y:S04]  /*16150*/  HMMA.16816.F32 R44, R104.reuse, R116, R44 ;  /* 0x00000074682c723c */ /* 0x040fe8000000182c */
[----:B----4-:R-:W-:Y:S04]  /*16160*/  FADD.FTZ R2, R183, R2 ;  /* 0x00000002b7027221 */ /* 0x010fe80000010000 */
[C---:B------:R-:W-:Y:S01]  /*16170*/  HMMA.16816.F32 R48, R104.reuse, R118, R48 ;  /* 0x000000766830723c */ /* 0x040fe20000001830 */
[----:B------:R-:W4:Y:S03]  /*16180*/  LDSM.16.MT88.4 R116, [R185+0x4100] ;  /* 0x00410000b974783b */ /* 0x000f260000004200 */
[----:B------:R-:W-:Y:S04]  /*16190*/  FADD.FTZ R2, R182, R2 ;  /* 0x00000002b6027221 */ /* 0x000fe80000010000 */
[C---:B---3--:R-:W-:Y:S04]  /*161a0*/  HMMA.16816.F32 R52, R104.reuse, R108, R52 ;  /* 0x0000006c6834723c */ /* 0x048fe80000001834 */
[----:B-1----:R-:W-:Y:S02]  /*161b0*/  FFMA.FTZ R3, R152, c[0x0][0x2d0], -R102 ;  /* 0x0000b40098037a23 */ /* 0x002fe40000010866 */
[----:B--2---:R-:W-:Y:S02]  /*161c0*/  FADD.FTZ R0, R173, R0 ;  /* 0x00000000ad007221 */ /* 0x004fe40000010000 */
[----:B------:R1:W2:Y:S01]  /*161d0*/  MUFU.EX2 R172, R3 ;  /* 0x0000000300ac7308 */ /* 0x0002a20000000800 */
[C---:B------:R-:W-:Y:S01]  /*161e0*/  HMMA.16816.F32 R56, R104.reuse, R110, R56 ;  /* 0x0000006e6838723c */ /* 0x040fe20000001838 */
[----:B------:R-:W3:Y:S07]  /*161f0*/  LDSM.16.MT88.4 R108, [R186+0x4100] ;  /* 0x00410000ba6c783b */ /* 0x000eee0000004200 */
[C---:B-----5:R-:W-:Y:S08]  /*16200*/  HMMA.16816.F32 R60, R104.reuse, R112, R60 ;  /* 0x00000070683c723c */ /* 0x060ff0000000183c */
[C---:B------:R-:W-:Y:S01]  /*16210*/  HMMA.16816.F32 R64, R104.reuse, R114, R64 ;  /* 0x000000726840723c */ /* 0x040fe20000001840 */
[----:B------:R-:W5:Y:S03]  /*16220*/  LDSM.16.MT88.4 R112, [R188+0x4100] ;  /* 0x00410000bc70783b */ /* 0x000f660000004200 */
[----:B-1----:R-:W-:Y:S04]  /*16230*/  FFMA.FTZ R3, R151, c[0x0][0x2d0], -R102 ;  /* 0x0000b40097037a23 */ /* 0x002fe80000010866 */
[C---:B----4-:R-:W-:Y:S01]  /*16240*/  HMMA.16816.F32 R68, R104.reuse, R116, R68 ;  /* 0x000000746844723c */ /* 0x050fe20000001844 */
[----:B------:R-:W-:Y:S01]  /*16250*/  LDSM.16.MT88.4 R148, [R188+0x3900] ;  /* 0x00390000bc94783b */ /* 0x000fe20000004200 */
[----:B------:R1:W4:Y:S02]  /*16260*/  MUFU.EX2 R171, R3 ;  /* 0x0000000300ab7308 */ /* 0x0003240000000800 */
[----:B--2---:R-:W-:Y:S04]  /*16270*/  FADD.FTZ R0, R172, R0 ;  /* 0x00000000ac007221 */ /* 0x004fe80000010000 */
[C---:B------:R-:W-:Y:S01]  /*16280*/  HMMA.16816.F32 R72, R104.reuse, R118, R72 ;  /* 0x000000766848723c */ /* 0x040fe20000001848 */
[----:B------:R-:W2:Y:S07]  /*16290*/  LDSM.16.MT88.4 R116, [R187+0x4100] ;  /* 0x00410000bb74783b */ /* 0x000eae0000004200 */
[C---:B---3--:R-:W-:Y:S08]  /*162a0*/  HMMA.16816.F32 R76, R104.reuse, R108, R76 ;  /* 0x0000006c684c723c */ /* 0x048ff0000000184c */
[C---:B------:R-:W-:Y:S01]  /*162b0*/  HMMA.16816.F32 R80, R104.reuse, R110, R80 ;  /* 0x0000006e6850723c */ /* 0x040fe20000001850 */
[----:B------:R-:W3:Y:S03]  /*162c0*/  LDSM.16.MT88.4 R108, [R185+0x900] ;  /* 0x00090000b96c783b */ /* 0x000ee60000004200 */
[----:B-1----:R-:W-:Y:S02]  /*162d0*/  FFMA.FTZ R3, R153, c[0x0][0x2d0], -R102 ;  /* 0x0000b40099037a23 */ /* 0x002fe40000010866 */
[----:B----4-:R-:W-:Y:S02]  /*162e0*/  FADD.FTZ R0, R171, R0 ;  /* 0x00000000ab007221 */ /* 0x010fe40000010000 */
[----:B------:R1:W4:Y:S01]  /*162f0*/  MUFU.EX2 R170, R3 ;  /* 0x0000000300aa7308 */ /* 0x0003220000000800 */
[C---:B-----5:R-:W-:Y:S08]  /*16300*/  HMMA.16816.F32 R84, R104.reuse, R112, R84 ;  /* 0x000000706854723c */ /* 0x060ff00000001854 */
[C---:B------:R-:W-:Y:S01]  /*16310*/  HMMA.16816.F32 R88, R104.reuse, R114, R88 ;  /* 0x000000726858723c */ /* 0x040fe20000001858 */
[----:B------:R-:W5:Y:S07]  /*16320*/  LDSM.16.MT88.4 R112, [R186+0x900] ;  /* 0x00090000ba70783b */ /* 0x000f6e0000004200 */
[C---:B--2---:R-:W-:Y:S04]  /*16330*/  HMMA.16816.F32 R92, R104.reuse, R116, R92 ;  /* 0x00000074685c723c */ /* 0x044fe8000000185c */
[--C-:B-1----:R-:W-:Y:S04]  /*16340*/  FFMA.FTZ R3, R155, c[0x0][0x2d0], -R103.reuse ;  /* 0x0000b4009b037a23 */ /* 0x102fe80000010867 */
[----:B------:R-:W-:Y:S01]  /*16350*/  HMMA.16816.F32 R96, R104, R118, R96 ;  /* 0x000000766860723c */ /* 0x000fe20000001860 */
[----:B------:R-:W1:Y:S01]  /*16360*/  LDSM.16.MT88.4 R116, [R187+0x2900] ;  /* 0x00290000bb74783b */ /* 0x000e620000004200 */
[----:B------:R2:W2:Y:S02]  /*16370*/  MUFU.EX2 R181, R3 ;  /* 0x0000000300b57308 */ /* 0x0004a40000000800 */
[----:B----4-:R-:W-:Y:S03]  /*16380*/  FADD.FTZ R0, R170, R0 ;  /* 0x00000000aa007221 */ /* 0x010fe60000010000 */
[----:B------:R-:W-:Y:S02]  /*16390*/  F2FP.PACK_AB R104, R208, R210 ;  /* 0x000000d2d068723e */ /* 0x000fe400000000ff */
[----:B------:R-:W-:Y:S03]  /*163a0*/  F2FP.PACK_AB R106, R182, R183 ;  /* 0x000000b7b66a723e */ /* 0x000fe600000000ff */
[----:B------:R-:W-:Y:S02]  /*163b0*/  F2FP.PACK_AB R105, R172, R173 ;  /* 0x000000adac69723e */ /* 0x000fe400000000ff */
[----:B------:R-:W-:Y:S07]  /*163c0*/  F2FP.PACK_AB R107, R170, R171 ;  /* 0x000000abaa6b723e */ /* 0x000fee00000000ff */
[C---:B---3--:R-:W-:Y:S03]  /*163d0*/  HMMA.16816.F32 R4, R104.reuse, R108, R4 ;  /* 0x0000006c6804723c */ /* 0x048fe60000001804 */
[--C-:B--2---:R-:W-:Y:S05]  /*163e0*/  FFMA.FTZ R3, R156, c[0x0][0x2d0], -R103.reuse ;  /* 0x0000b4009c037a23 */ /* 0x104fea0000010867 */
[C---:B------:R-:W-:Y:S01]  /*163f0*/  HMMA.16816.F32 R8, R104.reuse, R110, R8 ;  /* 0x0000006e6808723c */ /* 0x040fe20000001808 */
[----:B------:R-:W2:Y:S01]  /*16400*/  LDSM.16.MT88.4 R108, [R185+0x4900] ;  /* 0x00490000b96c783b */ /* 0x000ea20000004200 */
[----:B------:R3:W4:Y:S02]  /*16410*/  MUFU.EX2 R180, R3 ;  /* 0x0000000300b47308 */ /* 0x0007240000000800 */
[----:B------:R-:W-:Y:S04]  /*16420*/  FADD.FTZ R2, R181, R2 ;  /* 0x00000002b5027221 */ /* 0x000fe80000010000 */
[C---:B-----5:R-:W-:Y:S08]  /*16430*/  HMMA.16816.F32 R12, R104.reuse, R112, R12 ;  /* 0x00000070680c723c */ /* 0x060ff0000000180c */
[C---:B------:R-:W-:Y:S01]  /*16440*/  HMMA.16816.F32 R16, R104.reuse, R114, R16 ;  /* 0x000000726810723c */ /* 0x040fe20000001810 */
[----:B------:R-:W5:Y:S07]  /*16450*/  LDSM.16.MT88.4 R112, [R186+0x4900] ;  /* 0x00490000ba70783b */ /* 0x000f6e0000004200 */
[C---:B------:R-:W-:Y:S04]  /*16460*/  HMMA.16816.F32 R20, R104.reuse, R120, R20 ;  /* 0x000000786814723c */ /* 0x040fe80000001814 */
[--C-:B---3--:R-:W-:Y:S02]  /*16470*/  FFMA.FTZ R3, R154, c[0x0][0x2d0], -R103.reuse ;  /* 0x0000b4009a037a23 */ /* 0x108fe40000010867 */
[----:B------:R-:W-:Y:S01]  /*16480*/  LDSM.16.MT88.4 R152, [R187+0x3900] ;  /* 0x00390000bb98783b */ /* 0x000fe20000004200 */
[----:B----4-:R-:W-:Y:S01]  /*16490*/  FADD.FTZ R2, R180, R2 ;  /* 0x00000002b4027221 */ /* 0x010fe20000010000 */
[C---:B------:R-:W-:Y:S01]  /*164a0*/  HMMA.16816.F32 R24, R104.reuse, R122, R24 ;  /* 0x0000007a6818723c */ /* 0x040fe20000001818 */
[----:B------:R3:W4:Y:S05]  /*164b0*/  MUFU.EX2 R179, R3 ;  /* 0x0000000300b37308 */ /* 0x00072a0000000800 */
[----:B------:R-:W-:Y:S02]  /*164c0*/  LDSM.16.MT88.4 R120, [R187+0x4900] ;  /* 0x00490000bb78783b */ /* 0x000fe40000004200 */
[C---:B------:R-:W-:Y:S08]  /*164d0*/  HMMA.16816.F32 R28, R104.reuse, R124, R28 ;  /* 0x0000007c681c723c */ /* 0x040ff0000000181c */
[C---:B------:R-:W-:Y:S01]  /*164e0*/  HMMA.16816.F32 R32, R104.reuse, R126, R32 ;  /* 0x0000007e6820723c */ /* 0x040fe20000001820 */
[----:B------:R-:W-:Y:S07]  /*164f0*/  LDSM.16.MT88.4 R124, [R186+0x1100] ;  /* 0x00110000ba7c783b */ /* 0x000fee0000004200 */
[C---:B------:R-:W-:Y:S04]  /*16500*/  HMMA.16816.F32 R36, R104.reuse, R128, R36 ;  /* 0x000000806824723c */ /* 0x040fe80000001824 */
[--C-:B---3--:R-:W-:Y:S02]  /*16510*/  FFMA.FTZ R3, R157, c[0x0][0x2d0], -R103.reuse ;  /* 0x0000b4009d037a23 */ /* 0x108fe40000010867 */
[----:B----4-:R-:W-:Y:S02]  /*16520*/  FADD.FTZ R2, R179, R2 ;  /* 0x00000002b3027221 */ /* 0x010fe40000010000 */
[C---:B------:R-:W-:Y:S01]  /*16530*/  HMMA.16816.F32 R40, R104.reuse, R130, R40 ;  /* 0x000000826828723c */ /* 0x040fe20000001828 */
[----:B------:R3:W4:Y:S01]  /*16540*/  MUFU.EX2 R178, R3 ;  /* 0x0000000300b27308 */ /* 0x0007220000000800 */
[----:B------:R-:W-:Y:S06]  /*16550*/  LDSM.16.MT88.4 R128, [R187+0x1100] ;  /* 0x00110000bb80783b */ /* 0x000fec0000004200 */
[C---:B------:R-:W-:Y:S08]  /*16560*/  HMMA.16816.F32 R44, R104.reuse, R132, R44 ;  /* 0x00000084682c723c */ /* 0x040ff0000000182c */
[C---:B------:R-:W-:Y:S01]  /*16570*/  HMMA.16816.F32 R48, R104.reuse, R134, R48 ;  /* 0x000000866830723c */ /* 0x040fe20000001830 */
[----:B------:R-:W-:Y:S07]  /*16580*/  LDSM.16.MT88.4 R132, [R187+0x1900] ;  /* 0x00190000bb84783b */ /* 0x000fee0000004200 */
[C---:B------:R-:W-:Y:S04]  /*16590*/  HMMA.16816.F32 R52, R104.reuse, R140, R52 ;  /* 0x0000008c6834723c */ /* 0x040fe80000001834 */
[----:B---3--:R-:W-:Y:S02]  /*165a0*/  FFMA.FTZ R3, R159, c[0x0][0x2d0], -R102 ;  /* 0x0000b4009f037a23 */ /* 0x008fe40000010866 */
[----:B----4-:R-:W-:Y:S02]  /*165b0*/  FADD.FTZ R2, R178, R2 ;  /* 0x00000002b2027221 */ /* 0x010fe40000010000 */
[C---:B------:R-:W-:Y:S01]  /*165c0*/  HMMA.16816.F32 R56, R104.reuse, R142, R56 ;  /* 0x0000008e6838723c */ /* 0x040fe20000001838 */
[----:B------:R3:W4:Y:S01]  /*165d0*/  MUFU.EX2 R165, R3 ;  /* 0x0000000300a57308 */ /* 0x0007220000000800 */
[----:B------:R-:W-:Y:S06]  /*165e0*/  LDSM.16.MT88.4 R140, [R185+0x3900] ;  /* 0x00390000b98c783b */ /* 0x000fec0000004200 */
[C---:B-1----:R-:W-:Y:S08]  /*165f0*/  HMMA.16816.F32 R60, R104.reuse, R116, R60 ;  /* 0x00000074683c723c */ /* 0x042ff0000000183c */
[C---:B------:R-:W-:Y:S01]  /*16600*/  HMMA.16816.F32 R64, R104.reuse, R118, R64 ;  /* 0x000000766840723c */ /* 0x040fe20000001840 */
[----:B------:R-:W1:Y:S07]  /*16610*/  LDSM.16.MT88.4 R116, [R188+0x4900] ;  /* 0x00490000bc74783b */ /* 0x000e6e0000004200 */
[C---:B--2---:R-:W-:Y:S04]  /*16620*/  HMMA.16816.F32 R68, R104.reuse, R108, R68 ;  /* 0x0000006c6844723c */ /* 0x044fe80000001844 */
[----:B---3--:R-:W-:Y:S02]  /*16630*/  FFMA.FTZ R3, R160, c[0x0][0x2d0], -R102 ;  /* 0x0000b400a0037a23 */ /* 0x008fe40000010866 */
[----:B----4-:R-:W-:Y:S02]  /*16640*/  FADD.FTZ R0, R165, R0 ;  /* 0x00000000a5007221 */ /* 0x010fe40000010000 */
[C---:B------:R-:W-:Y:S01]  /*16650*/  HMMA.16816.F32 R72, R104.reuse, R110, R72 ;  /* 0x0000006e6848723c */ /* 0x040fe20000001848 */
[----:B------:R2:W3:Y:S01]  /*16660*/  MUFU.EX2 R164, R3 ;  /* 0x0000000300a47308 */ /* 0x0004e20000000800 */
[----:B------:R-:W4:Y:S06]  /*16670*/  LDSM.16.MT88.4 R108, [R185+0x1100] ;  /* 0x00110000b96c783b */ /* 0x000f2c0000004200 */
[C---:B-----5:R-:W-:Y:S08]  /*16680*/  HMMA.16816.F32 R76, R104.reuse, R112, R76 ;  /* 0x00000070684c723c */ /* 0x060ff0000000184c */
[C---:B------:R-:W-:Y:S01]  /*16690*/  HMMA.16816.F32 R80, R104.reuse, R114, R80 ;  /* 0x000000726850723c */ /* 0x040fe20000001850 */
[----:B------:R-:W5:Y:S07]  /*166a0*/  LDSM.16.MT88.4 R112, [R188+0x1100] ;  /* 0x00110000bc70783b */ /* 0x000f6e0000004200 */
[C---:B-1----:R-:W-:Y:S04]  /*166b0*/  HMMA.16816.F32 R84, R104.reuse, R116, R84 ;  /* 0x000000746854723c */ /* 0x042fe80000001854 */
[----:B--2---:R-:W-:Y:S02]  /*166c0*/  FFMA.FTZ R3, R158, c[0x0][0x2d0], -R102 ;  /* 0x0000b4009e037a23 */ /* 0x004fe40000010866 */
[----:B------:R-:W-:Y:S01]  /*166d0*/  LDSM.16.MT88.4 R156, [R185+0x5900] ;  /* 0x00590000b99c783b */ /* 0x000fe20000004200 */
[----:B---3--:R-:W-:Y:S01]  /*166e0*/  FADD.FTZ R0, R164, R0 ;  /* 0x00000000a4007221 */ /* 0x008fe20000010000 */
[----:B------:R1:W2:Y:S01]  /*166f0*/  MUFU.EX2 R163, R3 ;  /* 0x0000000300a37308 */ /* 0x0002a20000000800 */
[C---:B------:R-:W-:Y:S05]  /*16700*/  HMMA.16816.F32 R88, R104.reuse, R118, R88 ;  /* 0x000000766858723c */ /* 0x040fea0000001858 */
[----:B------:R-:W3:Y:S03]  /*16710*/  LDSM.16.MT88.4 R116, [R185+0x3100] ;  /* 0x00310000b974783b */ /* 0x000ee60000004200 */
[C---:B------:R-:W-:Y:S08]  /*16720*/  HMMA.16816.F32 R92, R104.reuse, R120, R92 ;  /* 0x00000078685c723c */ /* 0x040ff0000000185c */
[----:B------:R-:W-:Y:S01]  /*16730*/  HMMA.16816.F32 R96, R104, R122, R96 ;  /* 0x0000007a6860723c */ /* 0x000fe20000001860 */
[----:B------:R-:W3:Y:S03]  /*16740*/  LDSM.16.MT88.4 R120, [R186+0x3100] ;  /* 0x00310000ba78783b */ /* 0x000ee60000004200 */
[----:B-1----:R-:W-:Y:S03]  /*16750*/  FFMA.FTZ R3, R161, c[0x0][0x2d0], -R102 ;  /* 0x0000b400a1037a23 */ /* 0x002fe60000010866 */
[----:B------:R-:W-:Y:S01]  /*16760*/  F2FP.PACK_AB R104, R180, R181 ;  /* 0x000000b5b468723e */ /* 0x000fe200000000ff */
[----:B--2---:R-:W-:Y:S01]  /*16770*/  FADD.FTZ R0, R163, R0 ;  /* 0x00000000a3007221 */ /* 0x004fe20000010000 */
[----:B------:R-:W1:Y:S03]  /*16780*/  MUFU.EX2 R162, R3 ;  /* 0x0000000300a27308 */ /* 0x000e660000000800 */
[----:B------:R-:W-:Y:S02]  /*16790*/  F2FP.PACK_AB R106, R178, R179 ;  /* 0x000000b3b26a723e */ /* 0x000fe400000000ff */
[----:B------:R-:W-:Y:S02]  /*167a0*/  F2FP.PACK_AB R105, R164, R165 ;  /* 0x000000a5a469723e */ /* 0x000fe400000000ff */
[----:B-1----:R-:W-:Y:S01]  /*167b0*/  F2FP.PACK_AB R107, R162, R163 ;  /* 0x000000a3a26b723e */ /* 0x002fe200000000ff */
[--C-:B------:R-:W-:Y:S04]  /*167c0*/  FFMA.FTZ R3, R166, c[0x0][0x2d0], -R103.reuse ;  /* 0x0000b400a6037a23 */ /* 0x100fe80000010867 */
[----:B------:R1:W-:Y:S02]  /*167d0*/  MUFU.EX2 R169, R3 ;  /* 0x0000000300a97308 */ /* 0x0003e40000000800 */
[C---:B----4-:R-:W-:Y:S08]  /*167e0*/  HMMA.16816.F32 R4, R104.reuse, R108, R4 ;  /* 0x0000006c6804723c */ /* 0x050ff00000001804 */
[C---:B------:R-:W-:Y:S01]  /*167f0*/  HMMA.16816.F32 R8, R104.reuse, R110, R8 ;  /* 0x0000006e6808723c */ /* 0x040fe20000001808 */
[----:B------:R-:W2:Y:S07]  /*16800*/  LDSM.16.MT88.4 R108, [R188+0x3100] ;  /* 0x00310000bc6c783b */ /* 0x000eae0000004200 */
[C---:B------:R-:W-:Y:S04]  /*16810*/  HMMA.16816.F32 R12, R104.reuse, R124, R12 ;  /* 0x0000007c680c723c */ /* 0x040fe8000000180c */
[--C-:B-1----:R-:W-:Y:S04]  /*16820*/  FFMA.FTZ R3, R168, c[0x0][0x2d0], -R103.reuse ;  /* 0x0000b400a8037a23 */ /* 0x102fe80000010867 */
[C---:B------:R-:W-:Y:S01]  /*16830*/  HMMA.16816.F32 R16, R104.reuse, R126, R16 ;  /* 0x0000007e6810723c */ /* 0x040fe20000001810 */
[----:B------:R-:W-:Y:S01]  /*16840*/  LDSM.16.MT88.4 R124, [R188+0x1900] ;  /* 0x00190000bc7c783b */ /* 0x000fe20000004200 */
[----:B------:R1:W4:Y:S06]  /*16850*/  MUFU.EX2 R168, R3 ;  /* 0x0000000300a87308 */ /* 0x00032c0000000800 */
[C---:B-----5:R-:W-:Y:S08]  /*16860*/  HMMA.16816.F32 R20, R104.reuse, R112, R20 ;  /* 0x000000706814723c */ /* 0x060ff00000001814 */
[C---:B------:R-:W-:Y:S01]  /*16870*/  HMMA.16816.F32 R24, R104.reuse, R114, R24 ;  /* 0x000000726818723c */ /* 0x040fe20000001818 */
[----:B------:R-:W5:Y:S07]  /*16880*/  LDSM.16.MT88.4 R112, [R187+0x3100] ;  /* 0x00310000bb70783b */ /* 0x000f6e0000004200 */
[C---:B------:R-:W-:Y:S04]  /*16890*/  HMMA.16816.F32 R28, R104.reuse, R128, R28 ;  /* 0x00000080681c723c */ /* 0x040fe8000000181c */
[--C-:B-1----:R-:W-:Y:S04]  /*168a0*/  FFMA.FTZ R3, R167, c[0x0][0x2d0], -R103.reuse ;  /* 0x0000b400a7037a23 */ /* 0x102fe80000010867 */
[C---:B------:R-:W-:Y:S01]  /*168b0*/  HMMA.16816.F32 R32, R104.reuse, R130, R32 ;  /* 0x000000826820723c */ /* 0x040fe20000001820 */
[----:B------:R1:W-:Y:S07]  /*168c0*/  MUFU.EX2 R167, R3 ;  /* 0x0000000300a77308 */ /* 0x0003ee0000000800 */
[C---:B---3--:R-:W-:Y:S08]  /*168d0*/  HMMA.16816.F32 R36, R104.reuse, R116, R36 ;  /* 0x000000746824723c */ /* 0x048ff00000001824 */
[C---:B------:R-:W-:Y:S01]  /*168e0*/  HMMA.16816.F32 R40, R104.reuse, R118, R40 ;  /* 0x000000766828723c */ /* 0x040fe20000001828 */
[----:B------:R-:W3:Y:S07]  /*168f0*/  LDSM.16.MT88.4 R116, [R185+0x5100] ;  /* 0x00510000b974783b */ /* 0x000eee0000004200 */
[C---:B------:R-:W-:Y:S04]  /*16900*/  HMMA.16816.F32 R44, R104.reuse, R120, R44 ;  /* 0x00000078682c723c */ /* 0x040fe8000000182c */
[----:B-1----:R-:W-:Y:S02]  /*16910*/  FFMA.FTZ R3, R215, c[0x0][0x2d0], -R103 ;  /* 0x0000b400d7037a23 */ /* 0x002fe40000010867 */
[----:B------:R4:W-:Y:S02]  /*16920*/  MUFU.EX2 R103, R136 ;  /* 0x0000008800677308 */ /* 0x0009e40000000800 */
[C---:B------:R-:W-:Y:S01]  /*16930*/  HMMA.16816.F32 R48, R104.reuse, R122, R48 ;  /* 0x0000007a6830723c */ /* 0x040fe20000001830 */
[----:B------:R-:W1:Y:S07]  /*16940*/  LDSM.16.MT88.4 R120, [R186+0x5100] ;  /* 0x00510000ba78783b */ /* 0x000e6e0000004200 */
[C---:B--2---:R-:W-:Y:S01]  /*16950*/  HMMA.16816.F32 R52, R104.reuse, R108, R52 ;  /* 0x0000006c6834723c */ /* 0x044fe20000001834 */
[----:B------:R2:W2:Y:S07]  /*16960*/  MUFU.EX2 R166, R3 ;  /* 0x0000000300a67308 */ /* 0x0004ae0000000800 */
[C---:B------:R-:W-:Y:S01]  /*16970*/  HMMA.16816.F32 R56, R104.reuse, R110, R56 ;  /* 0x0000006e6838723c */ /* 0x040fe20000001838 */
[----:B------:R-:W1:Y:S03]  /*16980*/  LDSM.16.MT88.4 R108, [R188+0x5100] ;  /* 0x00510000bc6c783b */ /* 0x000e660000004200 */
[----:B----4-:R-:W-:Y:S04]  /*16990*/  F2FP.PACK_AB R136, R168, R169 ;  /* 0x000000a9a888723e */ /* 0x010fe800000000ff */
[C---:B-----5:R-:W-:Y:S08]  /*169a0*/  HMMA.16816.F32 R60, R104.reuse, R112, R60 ;  /* 0x00000070683c723c */ /* 0x060ff0000000183c */
[C---:B------:R-:W-:Y:S01]  /*169b0*/  HMMA.16816.F32 R64, R104.reuse, R114, R64 ;  /* 0x000000726840723c */ /* 0x040fe20000001840 */
[----:B------:R-:W4:Y:S03]  /*169c0*/  LDSM.16.MT88.4 R112, [R187+0x5100] ;  /* 0x00510000bb70783b */ /* 0x000f260000004200 */
[--C-:B--2---:R-:W-:Y:S01]  /*169d0*/  FFMA.FTZ R3, R220, c[0x0][0x2d0], -R102.reuse ;  /* 0x0000b400dc037a23 */ /* 0x104fe20000010866 */
[----:B------:R-:W-:Y:S03]  /*169e0*/  F2FP.PACK_AB R138, R166, R167 ;  /* 0x000000a7a68a723e */ /* 0x000fe600000000ff */
[C---:B---3--:R-:W-:Y:S01]  /*169f0*/  HMMA.16816.F32 R68, R104.reuse, R116, R68 ;  /* 0x000000746844723c */ /* 0x048fe20000001844 */
[----:B------:R2:W-:Y:S07]  /*16a00*/  MUFU.EX2 R161, R3 ;  /* 0x0000000300a17308 */ /* 0x0005ee0000000800 */
[C---:B------:R-:W-:Y:S01]  /*16a10*/  HMMA.16816.F32 R72, R104.reuse, R118, R72 ;  /* 0x000000766848723c */ /* 0x040fe20000001848 */
[----:B------:R-:W3:Y:S07]  /*16a20*/  LDSM.16.MT88.4 R116, [R185+0x1900] ;  /* 0x00190000b974783b */ /* 0x000eee0000004200 */
[C---:B-1----:R-:W-:Y:S08]  /*16a30*/  HMMA.16816.F32 R76, R104.reuse, R120, R76 ;  /* 0x00000078684c723c */ /* 0x042ff0000000184c */
[C---:B------:R-:W-:Y:S01]  /*16a40*/  HMMA.16816.F32 R80, R104.reuse, R122, R80 ;  /* 0x0000007a6850723c */ /* 0x040fe20000001850 */
[----:B------:R-:W1:Y:S03]  /*16a50*/  LDSM.16.MT88.4 R120, [R186+0x1900] ;  /* 0x00190000ba78783b */ /* 0x000e660000004200 */
[--C-:B--2---:R-:W-:Y:S02]  /*16a60*/  FFMA.FTZ R3, R221, c[0x0][0x2d0], -R102.reuse ;  /* 0x0000b400dd037a23 */ /* 0x104fe40000010866 */
[----:B------:R-:W-:Y:S02]  /*16a70*/  FFMA.FTZ R102, R137, c[0x0][0x2d0], -R102 ;  /* 0x0000b40089667a23 */ /* 0x000fe40000010866 */
[C---:B------:R-:W-:Y:S01]  /*16a80*/  HMMA.16816.F32 R84, R104.reuse, R108, R84 ;  /* 0x0000006c6854723c */ /* 0x040fe20000001854 */
[----:B------:R-:W2:Y:S07]  /*16a90*/  MUFU.EX2 R160, R3 ;  /* 0x0000000300a07308 */ /* 0x000eae0000000800 */
[C---:B------:R-:W-:Y:S03]  /*16aa0*/  HMMA.16816.F32 R88, R104.reuse, R110, R88 ;  /* 0x0000006e6858723c */ /* 0x040fe60000001858 */
[----:B------:R-:W5:Y:S05]  /*16ab0*/  MUFU.EX2 R102, R102 ;  /* 0x0000006600667308 */ /* 0x000f6a0000000800 */
[C---:B----4-:R-:W-:Y:S08]  /*16ac0*/  HMMA.16816.F32 R92, R104.reuse, R112, R92 ;  /* 0x00000070685c723c */ /* 0x050ff0000000185c */
[----:B------:R-:W-:Y:S04]  /*16ad0*/  HMMA.16816.F32 R96, R104, R114, R96 ;  /* 0x000000726860723c */ /* 0x000fe80000001860 */
[----:B--2---:R-:W-:Y:S01]  /*16ae0*/  F2FP.PACK_AB R137, R160, R161 ;  /* 0x000000a1a089723e */ /* 0x004fe200000000ff */
[----:B------:R-:W-:Y:S02]  /*16af0*/  FADD.FTZ R3, R162, R0 ;  /* 0x00000000a2037221 */ /* 0x000fe40000010000 */
[----:B------:R-:W-:Y:S02]  /*16b00*/  FADD.FTZ R0, R169, R2 ;  /* 0x00000002a9007221 */ /* 0x000fe40000010000 */
[----:B------:R-:W-:Y:S03]  /*16b10*/  FADD.FTZ R3, R161, R3 ;  /* 0x00000003a1037221 */ /* 0x000fe60000010000 */
[----:B-----5:R-:W-:Y:S01]  /*16b20*/  F2FP.PACK_AB R139, R102, R103 ;  /* 0x00000067668b723e */ /* 0x020fe200000000ff */
[----:B------:R-:W-:Y:S02]  /*16b30*/  FADD.FTZ R0, R168, R0 ;  /* 0x00000000a8007221 */ /* 0x000fe40000010000 */
[----:B------:R-:W-:Y:S02]  /*16b40*/  FADD.FTZ R3, R160, R3 ;  /* 0x00000003a0037221 */ /* 0x000fe40000010000 */
[----:B------:R-:W-:Y:S02]  /*16b50*/  FADD.FTZ R2, R167, R0 ;  /* 0x00000000a7027221 */ /* 0x000fe40000010000 */
[C---:B---3--:R-:W-:Y:S01]  /*16b60*/  HMMA.16816.F32 R104, R136.reuse, R116, R4 ;  /* 0x000000748868723c */ /* 0x048fe20000001804 */
[----:B------:R-:W2:Y:S04]  /*16b70*/  LDSM.16.MT88.4 R4, [R186+0x5900] ;  /* 0x00590000ba04783b */ /* 0x000ea80000004200 */
[----:B------:R-:W-:Y:S01]  /*16b80*/  FADD.FTZ R0, R103, R3 ;  /* 0x0000000367007221 */ /* 0x000fe20000010000 */
[----:B------:R-:W-:Y:S01]  /*16b90*/  MOV R103, R100 ;  /* 0x0000006400677202 */ /* 0x000fe20000000f00 */
[----:B------:R-:W-:Y:S01]  /*16ba0*/  FADD.FTZ R222, R166, R2 ;  /* 0x00000002a6de7221 */ /* 0x000fe20000010000 */
[C---:B------:R-:W-:Y:S01]  /*16bb0*/  HMMA.16816.F32 R108, R136.reuse, R118, R8 ;  /* 0x00000076886c723c */ /* 0x040fe20000001808 */
[----:B------:R-:W3:Y:S03]  /*16bc0*/  LDSM.16.MT88.4 R8, [R188+0x5900] ;  /* 0x00590000bc08783b */ /* 0x000ee60000004200 */
[----:B------:R-:W-:Y:S01]  /*16bd0*/  FADD.FTZ R223, R102, R0 ;  /* 0x0000000066df7221 */ /* 0x000fe20000010000 */
[----:B------:R-:W-:Y:S03]  /*16be0*/  MOV R102, R101 ;  /* 0x0000006500667202 */ /* 0x000fe60000000f00 */
        /* <DEDUP_REMOVED lines=24> */
.L_x_616:
[----:B------:R-:W1:Y:S01]  /*16d70*/  SHFL.BFLY PT, R5, R222, 0x2, 0x1f ;  /* 0x0c401f00de057f89 */ /* 0x000e6200000e0000 */
[----:B------:R-:W-:-:S03]  /*16d80*/  PLOP3.LUT P2, PT, PT, PT, PT, 0x8, 0x0 ;  /* 0x000000000000781c */ /* 0x000fc60003f4e170 */
[----:B------:R-:W2:Y:S01]  /*16d90*/  SHFL.BFLY PT, R0, R223, 0x2, 0x1f ;  /* 0x0c401f00df007f89 */ /* 0x000ea200000e0000 */
        /* <DEDUP_REMOVED lines=35> */
[C---:B------:R-:W-:Y:S01]  /*16fd0*/  FMUL.FTZ R30, R2.reuse, R41 ;  /* 0x00000029021e7220 */ /* 0x040fe20000410000 */
[----:B------:R-:W-:Y:S01]  /*16fe0*/  MOV R41, 0xff800000 ;  /* 0xff80000000297802 */ /* 0x000fe20000000f00 */
[C---:B------:R-:W-:Y:S02]  /*16ff0*/  FMUL.FTZ R44, R2.reuse, R44 ;  /* 0x0000002c022c7220 */ /* 0x040fe40000410000 */
[C---:B------:R-:W-:Y:S01]  /*17000*/  FMUL.FTZ R29, R2.reuse, R45 ;  /* 0x0000002d021d7220 */ /* 0x040fe20000410000 */
[----:B------:R-:W-:Y:S01]  /*17010*/  MOV R45, 0xff800000 ;  /* 0xff800000002d7802 */ /* 0x000fe20000000f00 */
        /* <DEDUP_REMOVED lines=80> */
.L_x_563:
[----:B------:R-:W-:Y:S01]  /*17520*/  SHF.R.S32.HI R53, RZ, 0x1f, R251 ;  /* 0x0000001fff357819 */ /* 0x000fe200000114fb */
        /* <DEDUP_REMOVED lines=18> */
[----:B------:R-:W-:Y:S02]  /*17650*/  LEA.HI R37, R39, R49, RZ, 0x5 ;  /* 0x0000003127257211 */ /* 0x000fe400078f28ff */
[--C-:B------:R-:W-:Y:S02]  /*17660*/  SHF.R.S32.HI R4, RZ, 0x2, R2.reuse ;  /* 0x00000002ff047819 */ /* 0x100fe40000011402 */
[----:B------:R-:W-:Y:S02]  /*17670*/  SHF.R.S32.HI R0, RZ, 0x1f, R2 ;  /* 0x0000001fff007819 */ /* 0x000fe40000011402 */
[----:B------:R-:W-:Y:S02]  /*17680*/  SHF.R.S32.HI R36, RZ, 0x5, R37 ;  /* 0x00000005ff247819 */ /* 0x000fe40000011425 */
[----:B------:R-:W-:Y:S02]  /*17690*/  LEA.HI R0, R0, R4, RZ, 0x3 ;  /* 0x0000000400007211 */ /* 0x000fe400078f18ff */
[----:B------:R-:W-:-:S02]  /*176a0*/  F2FP.PACK_AB R126, R127, R126 ;  /* 0x0000007e7f7e723e */ /* 0x000fc400000000ff */
[----:B------:R-:W-:Y:S02]  /*176b0*/  LOP3.LUT R0, R0, 0xfffffff8, RZ, 0xc0, !PT ;  /* 0xfffffff800007812 */ /* 0x000fe400078ec0ff */
[----:B------:R-:W-:Y:S02]  /*176c0*/  F2FP.PACK_AB R33, R33, R128 ;  /* 0x000000802121723e */ /* 0x000fe400000000ff */
[----:B------:R-:W-:Y:S01]  /*176d0*/  F2FP.PACK_AB R130, R131, R130 ;  /* 0x000000828382723e */ /* 0x000fe200000000ff */
[----:B------:R-:W-:Y:S01]  /*176e0*/  IMAD.IADD R4, R4, 0x1, -R0 ;  /* 0x0000000104047824 */ /* 0x000fe200078e0a00 */
[----:B------:R-:W-:Y:S02]  /*176f0*/  LOP3.LUT R0, R2, 0xfffffffc, RZ, 0xc0, !PT ;  /* 0xfffffffc02007812 */ /* 0x000fe400078ec0ff */
[----:B------:R-:W-:Y:S01]  /*17700*/  F2FP.PACK_AB R32, R32, R132 ;  /* 0x000000842020723e */ /* 0x000fe200000000ff */
[C---:B------:R-:W-:Y:S01]  /*17710*/  IMAD.SHL.U32 R2, R4.reuse, 0x40, RZ ;  /* 0x0000004004027824 */ /* 0x040fe200078e00ff */
[----:B------:R-:W-:Y:S01]  /*17720*/  LOP3.LUT R3, R4, 0x1, RZ, 0xc0, !PT ;  /* 0x0000000104037812 */ /* 0x000fe200078ec0ff */
[----:B------:R-:W-:Y:S01]  /*17730*/  IMAD.IADD R23, R49, 0x1, -R0 ;  /* 0x0000000131177824 */ /* 0x000fe200078e0a00 */
[----:B------:R-:W-:-:S02]  /*17740*/  F2FP.PACK_AB R134, R135, R134 ;  /* 0x000000868786723e */ /* 0x000fc400000000ff */
        /* <DEDUP_REMOVED lines=9> */
[----:B------:R-:W-:Y:S01]  /*177e0*/  SEL R4, R4, 0xffffffe0, !P1 ;  /* 0xffffffe004047807 */ /* 0x000fe20004800000 */
[----:B------:R-:W-:Y:S01]  /*177f0*/  IMAD.SHL.U32 R0, R0, 0x2, RZ ;  /* 0x0000000200007824 */ /* 0x000fe200078e00ff */
[----:B------:R-:W-:Y:S02]  /*17800*/  F2FP.PACK_AB R29, R29, R44 ;  /* 0x0000002c1d1d723e */ /* 0x000fe400000000ff */
[----:B------:R-:W-:Y:S02]  /*17810*/  F2FP.PACK_AB R46, R47, R46 ;  /* 0x0000002e2f2e723e */ /* 0x000fe400000000ff */
[C---:B------:R-:W-:Y:S01]  /*17820*/  IADD3 R3, R0.reuse, 0x80, RZ ;  /* 0x0000008000037810 */ /* 0x040fe20007ffe0ff */
[----:B------:R1:W-:Y:S01]  /*17830*/  STS [R0+0x80], R8 ;  /* 0x0000800800007388 */ /* 0x0003e20000000800 */
[C---:B------:R-:W-:Y:S02]  /*17840*/  IADD3 R2, R0.reuse, 0x70, RZ ;  /* 0x0000007000027810 */ /* 0x040fe40007ffe0ff */
[----:B------:R-:W-:Y:S01]  /*17850*/  @P0 IADD3 R2, R3, 0x10, RZ ;  /* 0x0000001003020810 */ /* 0x000fe20007ffe0ff */
[----:B------:R-:W-:Y:S01]  /*17860*/  STS [R0+0x480], R107 ;  /* 0x0004806b00007388 */ /* 0x000fe20000000800 */
[----:B------:R-:W-:Y:S01]  /*17870*/  IMAD.IADD R3, R0, 0x1, R4 ;  /* 0x0000000100037824 */ /* 0x000fe200078e0204 */
[----:B------:R-:W-:-:S02]  /*17880*/  F2FP.PACK_AB R28, R28, R48 ;  /* 0x000000301c1c723e */ /* 0x000fc400000000ff */
[----:B------:R2:W-:Y:S01]  /*17890*/  STS [R2], R6 ;  /* 0x0000000602007388 */ /* 0x0005e20000000800 */
[----:B------:R-:W-:Y:S02]  /*178a0*/  F2FP.PACK_AB R50, R51, R50 ;  /* 0x000000323332723e */ /* 0x000fe400000000ff */
[----:B------:R-:W-:Y:S01]  /*178b0*/  F2FP.PACK_AB R27, R27, R52 ;  /* 0x000000341b1b723e */ /* 0x000fe200000000ff */
[----:B------:R-:W-:Y:S01]  /*178c0*/  STS [R2+0x400], R110 ;  /* 0x0004006e02007388 */ /* 0x000fe20000000800 */
        /* <DEDUP_REMOVED lines=8> */
[----:B-1----:R-:W-:Y:S01]  /*17950*/  IMAD.MOV.U32 R8, RZ, RZ, 0x40 ;  /* 0x00000040ff087424 */ /* 0x002fe200078e00ff */
[----:B------:R-:W-:Y:S02]  /*17960*/  F2FP.PACK_AB R66, R67, R66 ;  /* 0x000000424342723e */ /* 0x000fe400000000ff */
[----:B------:R-:W-:Y:S02]  /*17970*/  F2FP.PACK_AB R22, R22, R68 ;  /* 0x000000441616723e */ /* 0x000fe400000000ff */
[----:B------:R-:W-:Y:S02]  /*17980*/  F2FP.PACK_AB R71, R71, R70 ;  /* 0x000000464747723e */ /* 0x000fe400000000ff */
[----:B------:R-:W-:Y:S02]  /*17990*/  F2FP.PACK_AB R21, R21, R72 ;  /* 0x000000481515723e */ /* 0x000fe400000000ff */
[----:B--2---:R-:W-:Y:S01]  /*179a0*/  SEL R6, R8, 0xffffffc0, !P2 ;  /* 0xffffffc008067807 */ /* 0x004fe20005000000 */
[----:B------:R-:W-:Y:S01]  /*179b0*/  IMAD.IADD R8, R4, 0x1, R2 ;  /* 0x0000000104087824 */ /* 0x000fe200078e0202 */
[----:B------:R-:W-:-:S02]  /*179c0*/  F2FP.PACK_AB R75, R75, R74 ;  /* 0x0000004a4b4b723e */ /* 0x000fc400000000ff */
[----:B------:R-:W-:Y:S01]  /*179d0*/  F2FP.PACK_AB R20, R20, R76 ;  /* 0x0000004c1414723e */ /* 0x000fe200000000ff */
[----:B------:R-:W-:Y:S01]  /*179e0*/  IMAD.IADD R4, R6, 0x1, R3 ;  /* 0x0000000106047824 */ /* 0x000fe200078e0203 */
[----:B------:R1:W-:Y:S01]  /*179f0*/  STS [R8], R7 ;  /* 0x0000000708007388 */ /* 0x0003e20000000800 */
[----:B---3--:R-:W-:Y:S01]  /*17a00*/  IMAD.IADD R5, R0, 0x1, R6 ;  /* 0x0000000100057824 */ /* 0x008fe200078e0206 */
[----:B------:R-:W-:Y:S02]  /*17a10*/  F2FP.PACK_AB R19, R19, R78 ;  /* 0x0000004e1313723e */ /* 0x000fe400000000ff */
        /* <DEDUP_REMOVED lines=8> */
[----:B------:R-:W-:Y:S02]  /*17aa0*/  F2FP.PACK_AB R11, R11, R90 ;  /* 0x0000005a0b0b723e */ /* 0x000fe400000000ff */
[----:B------:R-:W-:Y:S02]  /*17ab0*/  F2FP.PACK_AB R9, R9, R92 ;  /* 0x0000005c0909723e */ /* 0x000fe400000000ff */
[----:B------:R-:W-:Y:S02]  /*17ac0*/  F2FP.PACK_AB R15, R15, R94 ;  /* 0x0000005e0f0f723e */ /* 0x000fe400000000ff */
[----:B------:R-:W-:-:S02]  /*17ad0*/  F2FP.PACK_AB R14, R14, R96 ;  /* 0x000000600e0e723e */ /* 0x000fc400000000ff */
[----:B------:R-:W-:Y:S01]  /*17ae0*/  F2FP.PACK_AB R10, R10, R98 ;  /* 0x000000620a0a723e */ /* 0x000fe200000000ff */
[----:B-1----:R-:W-:Y:S01]  /*17af0*/  IMAD.IADD R7, R6, 0x1, R2 ;  /* 0x0000000106077824 */ /* 0x002fe200078e0202 */
[----:B------:R-:W-:Y:S01]  /*17b00*/  ISETP.NE.U32.AND P0, PT, RZ, c[0x0][0x500], PT ;  /* 0x00014000ff007a0c */ /* 0x000fe20003f05070 */
[----:B------:R-:W-:Y:S01]  /*17b10*/  IMAD.IADD R6, R8, 0x1, R6 ;  /* 0x0000000108067824 */ /* 0x000fe200078e0206 */
[----:B------:R-:W-:Y:S02]  /*17b20*/  ISETP.NE.U32.AND P1, PT, RZ, c[0x0][0x508], PT ;  /* 0x00014200ff007a0c */ /* 0x000fe40003f25070 */
[----:B------:R-:W-:Y:S01]  /*17b30*/  STS [R7], R34 ;  /* 0x0000002207007388 */ /* 0x000fe20000000800 */
[----:B------:R-:W-:Y:S02]  /*17b40*/  ISETP.NE.AND.EX P0, PT, RZ, c[0x0][0x504], PT, P0 ;  /* 0x00014100ff007a0c */ /* 0x000fe40003f05300 */
[----:B------:R-:W-:Y:S01]  /*17b50*/  ISETP.NE.AND.EX P1, PT, RZ, c[0x0][0x50c], PT, P1 ;  /* 0x00014300ff007a0c */ /* 0x000fe20003f25310 */
        /* <DEDUP_REMOVED lines=38> */
[----:B-1----:R-:W-:-:S03]  /*17dc0*/  IMAD.WIDE R8, R243, R2, c[0x0][0x500] ;  /* 0x00014000f3087625 */ /* 0x002fc600078e0202 */
[----:B------:R-:W-:Y:S06]  /*17dd0*/  BAR.SYNC.DEFER_BLOCKING 0x1, 0x100 ;  /* 0x0044000000007b1d */ /* 0x000fec0000010000 */
[----:B------:R-:W3:Y:S01]  /*17de0*/  @P0 LDG.E R0, [R8.64] ;  /* 0x0000000608000981 */ /* 0x000ee2000c1e1900 */
[----:B------:R-:W-:Y:S02]  /*17df0*/  IMAD.MOV.U32 R24, RZ, RZ, c[0x0][0x388] ;  /* 0x0000e200ff187624 */ /* 0x000fe400078e00ff */
[----:B------:R-:W-:-:S05]  /*17e00*/  @P1 IMAD.WIDE R2, R243, R2, c[0x0][0x508] ;  /* 0x00014200f3021625 */ /* 0x000fca00078e0202 */
[----:B------:R1:W5:Y:S02]  /*17e10*/  @P1 LDG.E R24, [R2.64] ;  /* 0x0000000602181981 */ /* 0x000364000c1e1900 */
[----:B-1----:R-:W-:Y:S02]  /*17e20*/  CS2R R2, SRZ ;  /* 0x0000000000027805 */ /* 0x002fe4000001ff00 */
[--C-:B---3--:R-:W-:Y:S01]  /*17e30*/  @P0 SHF.R.S32.HI R3, RZ, 0x1f, R0.reuse ;  /* 0x0000001fff030819 */ /* 0x108fe20000011400 */
[----:B------:R-:W-:Y:S01]  /*17e40*/  @P0 IMAD.MOV.U32 R2, RZ, RZ, R0 ;  /* 0x000000ffff020224 */ /* 0x000fe200078e0000 */
[----:B------:R-:W-:Y:S05]  /*17e50*/  @P1 BRA `(.L_x_619) ;  /* 0x0000004000001947 */ /* 0x000fea0003800000 */
[----:B--2---:R-:W-:Y:S05]  /*17e60*/  @!P0 BRA `(.L_x_619) ;  /* 0x0000003000008947 */ /* 0x004fea0003800000 */
[----:B------:R-:W2:Y:S04]  /*17e70*/  LDG.E R4, [R8.64] ;  /* 0x0000000608047981 */ /* 0x000ea8000c1e1900 */
[----:B------:R-:W2:Y:S02]  /*17e80*/  LDG.E R0, [R8.64+0x4] ;  /* 0x0000040608007981 */ /* 0x000ea4000c1e1900 */
[----:B--2--5:R-:W-:-:S02]  /*17e90*/  IADD3 R24, -R4, R0, RZ ;  /* 0x0000000004187210 */ /* 0x024fc40007ffe1ff */
.L_x_619:
[----:B--2---:R-:W-:Y:S01]  /*17ea0*/  LOP3.LUT R0, R37, 0xffffffe0, RZ, 0xc0, !PT ;  /* 0xffffffe025007812 */ /* 0x004fe200078ec0ff */
[----:B------:R-:W1:Y:S01]  /*17eb0*/  S2R R20, SR_CTAID.X ;  /* 0x0000000000147919 */ /* 0x000e620000002500 */
[----:B------:R-:W-:Y:S01]  /*17ec0*/  SHF.R.S32.HI R4, RZ, 0x1f, R36 ;  /* 0x0000001fff047819 */ /* 0x000fe20000011424 */
[----:B------:R-:W-:Y:S01]  /*17ed0*/  IMAD.MOV.U32 R8, RZ, RZ, c[0x0][0x4e8] ;  /* 0x00013a00ff087624 */ /* 0x000fe200078e00ff */
[----:B------:R-:W-:Y:S01]  /*17ee0*/  LEA.HI R16, R39, R49, RZ, 0x3 ;  /* 0x0000003127107211 */ /* 0x000fe200078f18ff */
[----:B------:R-:W-:Y:S01]  /*17ef0*/  IMAD.IADD R0, R49, 0x1, -R0 ;  /* 0x0000000131007824 */ /* 0x000fe200078e0a00 */
[----:B------:R-:W-:Y:S01]  /*17f00*/  LEA.HI R4, R4, R36, RZ, 0x3 ;  /* 0x0000002404047211 */ /* 0x000fe200078f18ff */
[C---:B------:R-:W-:Y:S01]  /*17f10*/  IMAD R9, R53.reuse, c[0x0][0x3e8], RZ ;  /* 0x0000fa0035097a24 */ /* 0x040fe200078e02ff */
[----:B------:R-:W-:Y:S01]  /*17f20*/  ISETP.NE.AND P1, PT, R8, 0x1, PT ;  /* 0x000000010800780c */ /* 0x000fe20003f25270 */
[----:B------:R-:W-:Y:S01]  /*17f30*/  IMAD R8, R53, c[0x0][0x490], RZ ;  /* 0x0001240035087a24 */ /* 0x000fe200078e02ff */
[----:B------:R-:W-:Y:S01]  /*17f40*/  SHF.R.S32.HI R7, RZ, 0x1f, R0 ;  /* 0x0000001fff077819 */ /* 0x000fe20000011400 */
[C---:B------:R-:W-:Y:S01]  /*17f50*/  IMAD R9, R251.reuse, c[0x0][0x3ec], R9 ;  /* 0x0000fb00fb097a24 */ /* 0x040fe200078e0209 */
[----:B------:R-:W-:Y:S01]  /*17f60*/  LOP3.LUT R5, R4, 0xffffff8, RZ, 0xc0, !PT ;  /* 0x0ffffff804057812 */ /* 0x000fe200078ec0ff */
[----:B------:R-:W-:Y:S01]  /*17f70*/  IMAD R8, R251, c[0x0][0x494], R8 ;  /* 0x00012500fb087a24 */ /* 0x000fe200078e0208 */
[----:B------:R-:W-:Y:S01]  /*17f80*/  LEA.HI R4, R23, R23, RZ, 0x1 ;  /* 0x0000001717047211 */ /* 0x000fe200078f08ff */
[----:B-----5:R-:W-:Y:S01]  /*17f90*/  IMAD R24, R24, c[0x0][0x4e8], RZ ;  /* 0x00013a0018187a24 */ /* 0x020fe200078e02ff */
[----:B------:R-:W-:Y:S01]  /*17fa0*/  LEA.HI R7, R7, R0, RZ, 0x2 ;  /* 0x0000000007077211 */ /* 0x000fe200078f10ff */
[----:B------:R-:W-:Y:S01]  /*17fb0*/  BSSY B0, `(.L_x_620) ;  /* 0x0000076000007945 */ /* 0x000fe20003800000 */
[----:B------:R-:W-:-:S02]  /*17fc0*/  IADD3 R6, -R5, R36, RZ ;  /* 0x0000002405067210 */ /* 0x000fc40007ffe1ff */
[----:B------:R-:W-:Y:S02]  /*17fd0*/  LOP3.LUT R4, R4, 0x1ffffffe, RZ, 0xc0, !PT ;  /* 0x1ffffffe04047812 */ /* 0x000fe400078ec0ff */
[----:B------:R-:W-:Y:S02]  /*17fe0*/  SHF.R.S32.HI R5, RZ, 0x2, R7 ;  /* 0x00000002ff057819 */ /* 0x000fe40000011407 */
[----:B------:R-:W-:Y:S01]  /*17ff0*/  LOP3.LUT P2, RZ, R0, 0x3, RZ, 0xc0, !PT ;  /* 0x0000000300ff7812 */ /* 0x000fe2000784c0ff */
[----:B------:R-:W-:Y:S01]  /*18000*/  IMAD.IADD R7, R23, 0x1, -R4 ;  /* 0x0000000117077824 */ /* 0x000fe200078e0a04 */
[----:B------:R-:W-:Y:S01]  /*18010*/  SEL R15, R243, RZ, !P0 ;  /* 0x000000fff30f7207 */ /* 0x000fe20004000000 */
[----:B------:R-:W-:Y:S01]  /*18020*/  IMAD R17, R6, 0x10, R5 ;  /* 0x0000001006117824 */ /* 0x000fe200078e0205 */
[----:B------:R-:W-:Y:S01]  /*18030*/  LOP3.LUT R12, R16, 0xfffffff8, RZ, 0xc0, !PT ;  /* 0xfffffff8100c7812 */ /* 0x000fe200078ec0ff */
[----:B------:R-:W-:Y:S01]  /*18040*/  IMAD R0, R3, c[0x0][0x3a0], RZ ;  /* 0x0000e80003007a24 */ /* 0x000fe200078e02ff */
[----:B------:R-:W-:Y:S01]  /*18050*/  SHF.R.S32.HI R16, RZ, 0x3, R16 ;  /* 0x00000003ff107819 */ /* 0x000fe20000011410 */
[----:B------:R-:W-:Y:S01]  /*18060*/  IMAD.WIDE.U32 R4, R251, c[0x0][0x490], R2 ;  /* 0x00012400fb047a25 */ /* 0x000fe200078e0002 */
[----:B------:R-:W-:-:S02]  /*18070*/  LEA R6, R7, R17, 0x3 ;  /* 0x0000001107067211 */ /* 0x000fc400078e18ff */
[-C--:B------:R-:W-:Y:S01]  /*18080*/  IADD3 R12, -R12, R49.reuse, RZ ;  /* 0x000000310c0c7210 */ /* 0x080fe20007ffe1ff */
[----:B------:R-:W-:Y:S01]  /*18090*/  IMAD R7, R2, c[0x0][0x3a4], R0 ;  /* 0x0000e90002077a24 */ /* 0x000fe200078e0200 */
[----:B------:R-:W-:Y:S01]  /*180a0*/  SHF.L.U32 R18, R16, 0x6, RZ ;  /* 0x0000000610127819 */ /* 0x000fe200000006ff */
[----:B-1----:R-:W-:Y:S01]  /*180b0*/  IMAD R0, R20, 0x80, R6 ;  /* 0x0000008014007824 */ /* 0x002fe200078e0206 */
[----:B------:R-:W-:Y:S01]  /*180c0*/  LEA.HI R19, R39, R49, RZ, 0x6 ;  /* 0x0000003127137211 */ /* 0x000fe200078f30ff */
[----:B------:R-:W-:-:S04]  /*180d0*/  IMAD.WIDE.U32 R2, R2, c[0x0][0x3a0], RZ ;  /* 0x0000e80002027a25 */ /* 0x000fc800078e00ff */
[----:B------:R-:W-:Y:S02]  /*180e0*/  IMAD.IADD R5, R5, 0x1, R8 ;  /* 0x0000000105057824 */ /* 0x000fe400078e0208 */
[----:B------:R-:W-:-:S04]  /*180f0*/  @P1 IMAD.HI.U32 R8, R0, c[0x0][0x4ec], RZ ;  /* 0x00013b0000081a27 */ /* 0x000fc800078e00ff */
[----:B------:R-:W-:Y:S01]  /*18100*/  IMAD.IADD R3, R3, 0x1, R7 ;  /* 0x0000000103037824 */ /* 0x000fe200078e0207 */
[----:B------:R-:W-:Y:S01]  /*18110*/  SHF.R.S32.HI R7, RZ, 0x1f, R243 ;  /* 0x0000001fff077819 */ /* 0x000fe200000114f3 */
[----:B------:R-:W-:Y:S01]  /*18120*/  IMAD.MOV.U32 R6, RZ, RZ, R0 ;  /* 0x000000ffff067224 */ /* 0x000fe200078e0000 */
[----:B------:R-:W-:Y:S01]  /*18130*/  @P1 SHF.R.U32.HI R6, RZ, c[0x0][0x4f0], R8 ;  /* 0x00013c00ff061a19 */ /* 0x000fe20000011608 */
[----:B------:R-:W-:Y:S01]  /*18140*/  IMAD.WIDE.U32 R4, R15, c[0x0][0x498], R4 ;  /* 0x000126000f047a25 */ /* 0x000fe200078e0004 */
[----:B------:R-:W-:Y:S02]  /*18150*/  SEL R13, R7, RZ, !P0 ;  /* 0x000000ff070d7207 */ /* 0x000fe40004000000 */
[----:B------:R-:W-:Y:S01]  /*18160*/  IADD3 R7, -R6, RZ, RZ ;  /* 0x000000ff06077210 */ /* 0x000fe20007ffe1ff */
[----:B------:R-:W-:Y:S01]  /*18170*/  IMAD R14, R12, 0x20, R16 ;  /* 0x000000200c0e7824 */ /* 0x000fe200078e0210 */
[----:B------:R-:W-:Y:S01]  /*18180*/  IADD3 R4, P0, R6, R4, RZ ;  /* 0x0000000406047210 */ /* 0x000fe20007f1e0ff */
[----:B------:R-:W-:-:S04]  /*18190*/  IMAD.WIDE.U32 R2, R251, c[0x0][0x3e8], R2 ;  /* 0x0000fa00fb027a25 */ /* 0x000fc800078e0002 */
[----:B------:R-:W-:Y:S02]  /*181a0*/  IMAD R8, R7, c[0x0][0x4e8], R0 ;  /* 0x00013a0007087a24 */ /* 0x000fe400078e0200 */
[----:B------:R-:W-:Y:S02]  /*181b0*/  IMAD R0, R13, c[0x0][0x498], RZ ;  /* 0x000126000d007a24 */ /* 0x000fe400078e02ff */
[----:B------:R-:W-:Y:S01]  /*181c0*/  IMAD R14, R20, 0x80, R14 ;  /* 0x00000080140e7824 */ /* 0x000fe200078e020e */
[----:B------:R-:W-:Y:S01]  /*181d0*/  SHF.R.S32.HI R10, RZ, 0x1f, R8 ;  /* 0x0000001fff0a7819 */ /* 0x000fe20000011408 */
[----:B------:R-:W-:Y:S01]  /*181e0*/  IMAD R11, R15, c[0x0][0x49c], R0 ;  /* 0x000127000f0b7a24 */ /* 0x000fe200078e0200 */
[----:B------:R-:W-:Y:S01]  /*181f0*/  SHF.R.S32.HI R0, RZ, 0x1f, R6 ;  /* 0x0000001fff007819 */ /* 0x000fe20000011406 */
[----:B------:R-:W-:Y:S01]  /*18200*/  IMAD.IADD R3, R3, 0x1, R9 ;  /* 0x0000000103037824 */ /* 0x000fe200078e0209 */
[----:B------:R-:W-:Y:S01]  /*18210*/  SHF.L.U32 R6, R12, 0x3, RZ ;  /* 0x000000030c067819 */ /* 0x000fe200000006ff */
[----:B------:R-:W-:Y:S01]  /*18220*/  IMAD R10, R10, c[0x0][0x488], RZ ;  /* 0x000122000a0a7a24 */ /* 0x000fe200078e02ff */
[----:B------:R-:W-:Y:S01]  /*18230*/  IADD3.X R5, R0, R5, R11, P0, !PT ;  /* 0x0000000500057210 */ /* 0x000fe200007fe40b */
[----:B------:R-:W-:Y:S01]  /*18240*/  @P1 IMAD.HI.U32 R9, R14, c[0x0][0x4ec], RZ ;  /* 0x00013b000e091a27 */ /* 0x000fe200078e00ff */
[----:B------:R-:W-:-:S03]  /*18250*/  LOP3.LUT R0, R18, 0x1c0, RZ, 0xc0, !PT ;  /* 0x000001c012007812 */ /* 0x000fc600078ec0ff */
[----:B------:R-:W-:Y:S01]  /*18260*/  IMAD.WIDE.U32 R4, R8, c[0x0][0x488], R4 ;  /* 0x0001220008047a25 */ /* 0x000fe200078e0004 */
[----:B------:R-:W-:Y:S02]  /*18270*/  SHF.R.U32.HI R11, RZ, 0x3, R0 ;  /* 0x00000003ff0b7819 */ /* 0x000fe40000011600 */
[----:B------:R-:W-:Y:S01]  /*18280*/  LOP3.LUT R0, R0, 0x38, R6, 0xf8, !PT ;  /* 0x0000003800007812 */ /* 0x000fe200078ef806 */
[----:B------:R-:W-:Y:S02]  /*18290*/  IMAD R10, R8, c[0x0][0x48c], R10 ;  /* 0x00012300080a7a24 */ /* 0x000fe400078e020a */
[----:B------:R-:W-:Y:S01]  /*182a0*/  IMAD.MOV.U32 R7, RZ, RZ, R14 ;  /* 0x000000ffff077224 */ /* 0x000fe200078e000e */
[----:B------:R-:W-:Y:S01]  /*182b0*/  @P1 SHF.R.U32.HI R7, RZ, c[0x0][0x4f0], R9 ;  /* 0x00013c00ff071a19 */ /* 0x000fe20000011609 */
[----:B------:R-:W-:Y:S01]  /*182c0*/  IMAD R8, R13, c[0x0][0x3f0], RZ ;  /* 0x0000fc000d087a24 */ /* 0x000fe200078e02ff */
[----:B------:R-:W-:Y:S01]  /*182d0*/  LEA R9, P0, R4, c[0x0][0x450], 0x2 ;  /* 0x0001140004097a11 */ /* 0x000fe200078010ff */
[----:B------:R-:W-:Y:S01]  /*182e0*/  IMAD.IADD R10, R5, 0x1, R10 ;  /* 0x00000001050a7824 */ /* 0x000fe200078e020a */
[----:B------:R-:W-:Y:S01]  /*182f0*/  SHF.R.S32.HI R5, RZ, 0x1f, R7 ;  /* 0x0000001fff057819 */ /* 0x000fe20000011407 */
[----:B------:R-:W-:-:S02]  /*18300*/  IMAD R8, R15, c[0x0][0x3f4], R8 ;  /* 0x0000fd000f087a24 */ /* 0x000fc400078e0208 */
[----:B------:R-:W-:Y:S01]  /*18310*/  IMAD.WIDE.U32 R2, R15, c[0x0][0x3f0], R2 ;  /* 0x0000fc000f027a25 */ /* 0x000fe200078e0002 */
[----:B------:R-:W-:Y:S02]  /*18320*/  LEA.HI.X R4, R4, c[0x0][0x454], R10, 0x2, P0 ;  /* 0x0001150004047a11 */ /* 0x000fe400000f140a */
[----:B------:R-:W-:Y:S01]  /*18330*/  LOP3.LUT R15, R0, R11, RZ, 0x3c, !PT ;  /* 0x0000000b000f7212 */ /* 0x000fe200078e3cff */
[----:B------:R-:W-:Y:S01]  /*18340*/  IMAD.MOV R0, RZ, RZ, -R7 ;  /* 0x000000ffff007224 */ /* 0x000fe200078e0a07 */
[----:B------:R-:W-:Y:S01]  /*18350*/  IADD3 R3, R3, R8, RZ ;  /* 0x0000000803037210 */ /* 0x000fe20007ffe0ff */
[----:B------:R-:W-:Y:S01]  /*18360*/  SHFL.IDX PT, R10, R9, RZ, 0x1c1f ;  /* 0x001c1fff090a7589 */ /* 0x000fe200000e0000 */
[----:B------:R-:W-:-:S03]  /*18370*/  IMAD R5, R5, c[0x0][0x3e0], RZ ;  /* 0x0000f80005057a24 */ /* 0x000fc600078e02ff */
[----:B------:R-:W1:Y:S01]  /*18380*/  SHFL.IDX PT, R11, R4, RZ, 0x1c1f ;  /* 0x001c1fff040b7589 */ /* 0x000e6200000e0000 */
[----:B------:R-:W-:Y:S01]  /*18390*/  IMAD R12, R7, c[0x0][0x3e4], R5 ;  /* 0x0000f900070c7a24 */ /* 0x000fe200078e0205 */
[----:B------:R-:W-:Y:S01]  /*183a0*/  SHF.L.U32 R5, R19, 0x3, RZ ;  /* 0x0000000313057819 */ /* 0x000fe200000006ff */
[----:B------:R-:W-:Y:S01]  /*183b0*/  IMAD.WIDE.U32 R2, R7, c[0x0][0x3e0], R2 ;  /* 0x0000f80007027a25 */ /* 0x000fe200078e0002 */
[----:B------:R-:W-:Y:S02]  /*183c0*/  SHFL.IDX PT, R8, R9, 0x1, 0x1c1f ;  /* 0x003c1f0009087f89 */ /* 0x000fe400000e0000 */
[----:B------:R-:W-:Y:S01]  /*183d0*/  LOP3.LUT R7, R15, 0x7ffffe00, R5, 0xf8, !PT ;  /* 0x7ffffe000f077812 */ /* 0x000fe200078ef805 */
[----:B------:R-:W-:Y:S01]  /*183e0*/  IMAD.IADD R3, R3, 0x1, R12 ;  /* 0x0000000103037824 */ /* 0x000fe200078e020c */
[----:B------:R2:W3:Y:S02]  /*183f0*/  SHFL.IDX PT, R9, R4, 0x1, 0x1c1f ;  /* 0x003c1f0004097f89 */ /* 0x0004e400000e0000 */
[----:B--2---:R-:W-:-:S02]  /*18400*/  IMAD R4, R0, c[0x0][0x4e8], R14 ;  /* 0x00013a0000047a24 */ /* 0x004fc400078e020e */
[----:B------:R-:W-:Y:S02]  /*18410*/  IMAD R0, R20, 0x80, R17 ;  /* 0x0000008014007824 */ /* 0x000fe400078e0211 */
[----:B------:R-:W-:-:S03]  /*18420*/  IMAD.WIDE.U32 R2, R4, c[0x0][0x3d8], R2 ;  /* 0x0000f60004027a25 */ /* 0x000fc600078e0002 */
[C---:B------:R-:W-:Y:S02]  /*18430*/  IADD3 R13, R0.reuse, 0x8, RZ ;  /* 0x00000008000d7810 */ /* 0x040fe40007ffe0ff */
[-C--:B------:R-:W-:Y:S02]  /*18440*/  ISETP.GE.OR P1, PT, R0, R24.reuse, P2 ;  /* 0x000000180000720c */ /* 0x080fe40001726670 */
[----:B------:R-:W-:Y:S02]  /*18450*/  SHF.R.S32.HI R0, RZ, 0x1f, R4 ;  /* 0x0000001fff007819 */ /* 0x000fe40000011404 */
[----:B------:R-:W-:-:S03]  /*18460*/  ISETP.GE.OR P0, PT, R13, R24, P2 ;  /* 0x000000180d00720c */ /* 0x000fc60001706670 */
[----:B------:R-:W-:-:S04]  /*18470*/  IMAD R0, R0, c[0x0][0x3d8], RZ ;  /* 0x0000f60000007a24 */ /* 0x000fc800078e02ff */
[----:B------:R-:W-:Y:S01]  /*18480*/  IMAD R5, R4, c[0x0][0x3dc], R0 ;  /* 0x0000f70004057a24 */ /* 0x000fe200078e0200 */
[----:B------:R-:W-:Y:S01]  /*18490*/  SHF.L.U32 R0, R7, 0x1, RZ ;  /* 0x0000000107007819 */ /* 0x000fe200000006ff */
[----:B-1----:R1:W-:Y:S02]  /*184a0*/  @!P1 ST.E [R10.64], R41 ;  /* 0x000000290a009985 */ /* 0x0023e4000c101906 */
[----:B------:R-:W-:Y:S02]  /*184b0*/  IMAD.IADD R3, R3, 0x1, R5 ;  /* 0x0000000103037824 */ /* 0x000fe400078e0205 */
[----:B---3--:R2:W-:Y:S01]  /*184c0*/  @!P0 ST.E [R8.64], R45 ;  /* 0x0000002d08008985 */ /* 0x0085e2000c101906 */
[----:B------:R-:W-:-:S03]  /*184d0*/  LEA R25, P0, R2, c[0x0][0x380], 0x1 ;  /* 0x0000e00002197a11 */ /* 0x000fc600078008ff */
        /* <DEDUP_REMOVED lines=35> */
.L_x_621:
[----:B---3--:R-:W-:Y:S05]  /*18710*/  BSYNC B0 ;  /* 0x0000000000007941 */ /* 0x008fea0003800000 */
.L_x_620:
        /* <DEDUP_REMOVED lines=23> */
.L_x_623:
[----:B------:R-:W-:Y:S05]  /*18890*/  BSYNC B0 ;  /* 0x0000000000007941 */ /* 0x000fea0003800000 */
.L_x_622:
        /* <DEDUP_REMOVED lines=23> */
.L_x_625:
[----:B------:R-:W-:Y:S05]  /*18a10*/  BSYNC B0 ;  /* 0x0000000000007941 */ /* 0x000fea0003800000 */
.L_x_624:
        /* <DEDUP_REMOVED lines=24> */
.L_x_618:
        /* <DEDUP_REMOVED lines=18> */
.L_x_626:
        /* <DEDUP_REMOVED lines=12> */
[----:B------:R-:W-:Y:S01]  /*18d80*/  MOV R0, c[0x0][0x4e8] ;  /* 0x00013a0000007a02 */ /* 0x000fe20000000f00 */
[----:B------:R-:W-:Y:S01]  /*18d90*/  IMAD R6, R53, c[0x0][0x490], RZ ;  /* 0x0001240035067a24 */ /* 0x000fe200078e02ff */
[----:B------:R-:W-:Y:S01]  /*18da0*/  MOV R2, R4 ;  /* 0x0000000400027202 */ /* 0x000fe20000000f00 */
[----:B------:R-:W-:Y:S01]  /*18db0*/  IMAD.MOV.U32 R3, RZ, RZ, R5 ;  /* 0x000000ffff037224 */ /* 0x000fe200078e0005 */
[----:B------:R-:W-:Y:S01]  /*18dc0*/  ISETP.NE.AND P0, PT, R0, 0x1, PT ;  /* 0x000000010000780c */ /* 0x000fe20003f05270 */
[C---:B------:R-:W-:Y:S01]  /*18dd0*/  IMAD R6, R251.reuse, c[0x0][0x494], R6 ;  /* 0x00012500fb067a24 */ /* 0x040fe200078e0206 */
[----:B------:R-:W-:Y:S01]  /*18de0*/  MOV R0, R8 ;  /* 0x0000000800007202 */ /* 0x000fe20000000f00 */
[----:B------:R-:W-:-:S05]  /*18df0*/  IMAD.WIDE.U32 R2, R251, c[0x0][0x490], R2 ;  /* 0x00012400fb027a25 */ /* 0x000fca00078e0002 */
[----:B------:R-:W-:-:S05]  /*18e00*/  IADD3 R3, R6, R3, RZ ;  /* 0x0000000306037210 */ /* 0x000fca0007ffe0ff */
[----:B------:R-:W-:-:S04]  /*18e10*/  @P0 IMAD.HI.U32 R7, R8, c[0x0][0x4ec], RZ ;  /* 0x00013b0008070a27 */ /* 0x000fc800078e00ff */
[----:B------:R-:W-:Y:S01]  /*18e20*/  IMAD.WIDE.U32 R2, R9, c[0x0][0x498], R2 ;  /* 0x0001260009027a25 */ /* 0x000fe200078e0002 */
[----:B------:R-:W-:-:S03]  /*18e30*/  @P0 SHF.R.U32.HI R0, RZ, c[0x0][0x4f0], R7 ;  /* 0x00013c00ff000a19 */ /* 0x000fc60000011607 */
[----:B------:R-:W-:Y:S01]  /*18e40*/  IMAD R7, R10, c[0x0][0x498], RZ ;  /* 0x000126000a077a24 */ /* 0x000fe200078e02ff */
[----:B------:R-:W-:Y:S01]  /*18e50*/  IADD3 R2, P0, R0, R2, RZ ;  /* 0x0000000200027210 */ /* 0x000fe20007f1e0ff */
[----:B------:R-:W-:Y:S02]  /*18e60*/  IMAD.MOV R6, RZ, RZ, -R0 ;  /* 0x000000ffff067224 */ /* 0x000fe400078e0a00 */
[----:B------:R-:W-:Y:S02]  /*18e70*/  IMAD R7, R9, c[0x0][0x49c], R7 ;  /* 0x0001270009077a24 */ /* 0x000fe400078e0207 */
[----:B------:R-:W-:Y:S01]  /*18e80*/  IMAD R6, R6, c[0x0][0x4e8], R8 ;  /* 0x00013a0006067a24 */ /* 0x000fe200078e0208 */
[----:B------:R-:W-:-:S04]  /*18e90*/  SHF.R.S32.HI R8, RZ, 0x1f, R0 ;  /* 0x0000001fff087819 */ /* 0x000fc80000011400 */
[----:B------:R-:W-:Y:S02]  /*18ea0*/  SHF.R.S32.HI R0, RZ, 0x1f, R6 ;  /* 0x0000001fff007819 */ /* 0x000fe40000011406 */
[----:B------:R-:W-:-:S03]  /*18eb0*/  IADD3.X R3, R8, R3, R7, P0, !PT ;  /* 0x0000000308037210 */ /* 0x000fc600007fe407 */
[----:B------:R-:W-:Y:S02]  /*18ec0*/  IMAD R0, R0, c[0x0][0x488], RZ ;  /* 0x0001220000007a24 */ /* 0x000fe400078e02ff */
[----:B------:R-:W-:-:S04]  /*18ed0*/  IMAD.WIDE.U32 R2, R6, c[0x0][0x488], R2 ;  /* 0x0001220006027a25 */ /* 0x000fc800078e0002 */
[----:B------:R-:W-:Y:S01]  /*18ee0*/  IMAD R0, R6, c[0x0][0x48c], R0 ;  /* 0x0001230006007a24 */ /* 0x000fe200078e0200 */
[----:B------:R-:W-:-:S04]  /*18ef0*/  LEA R6, P0, R2, c[0x0][0x450], 0x2 ;  /* 0x0001140002067a11 */ /* 0x000fc800078010ff */
[----:B------:R-:W-:-:S04]  /*18f00*/  IADD3 R0, R3, R0, RZ ;  /* 0x0000000003007210 */ /* 0x000fc80007ffe0ff */
[----:B------:R-:W-:Y:S02]  /*18f10*/  LEA.HI.X R7, R2, c[0x0][0x454], R0, 0x2, P0 ;  /* 0x0001150002077a11 */ /* 0x000fe400000f1400 */
[----:B------:R-:W-:-:S05]  /*18f20*/  MOV R0, 0xff800000 ;  /* 0xff80000000007802 */ /* 0x000fca0000000f00 */
[----:B------:R1:W-:Y:S02]  /*18f30*/  STG.E [R6.64], R0 ;  /* 0x0000000006007986 */ /* 0x0003e4000c101906 */
.L_x_628:
[----:B------:R-:W-:Y:S05]  /*18f40*/  BSYNC B0 ;  /* 0x0000000000007941 */ /* 0x000fea0003800000 */
.L_x_627:
[----:B------:R-:W2:Y:S01]  /*18f50*/  S2R R15, SR_CTAID.X ;  /* 0x00000000000f7919 */ /* 0x000ea20000002500 */
[----:B-1----:R-:W-:Y:S01]  /*18f60*/  IMAD R0, R5, c[0x0][0x3a0], RZ ;  /* 0x0000e80005007a24 */ /* 0x002fe200078e02ff */
[----:B------:R-:W-:Y:S01]  /*18f70*/  SHF.R.S32.HI R5, RZ, 0x1f, R11 ;  /* 0x0000001fff057819 */ /* 0x000fe2000001140b */
[C---:B------:R-:W-:Y:S01]  /*18f80*/  IMAD.WIDE.U32 R2, R4.reuse, c[0x0][0x3a0], RZ ;  /* 0x0000e80004027a25 */ /* 0x040fe200078e00ff */
[----:B------:R-:W-:Y:S01]  /*18f90*/  MOV R6, c[0x0][0x4e8] ;  /* 0x00013a0000067a02 */ /* 0x000fe20000000f00 */
[----:B------:R-:W-:Y:S01]  /*18fa0*/  BSSY B0, `(.L_x_629) ;  /* 0x000003b000007945 */ /* 0x000fe20003800000 */
[----:B------:R-:W-:Y:S01]  /*18fb0*/  LEA.HI R5, R5, R11, RZ, 0x3 ;  /* 0x0000000b05057211 */ /* 0x000fe200078f18ff */
[----:B------:R-:W-:Y:S01]  /*18fc0*/  IMAD R0, R4, c[0x0][0x3a4], R0 ;  /* 0x0000e90004007a24 */ /* 0x000fe200078e0200 */
[----:B------:R-:W-:Y:S01]  /*18fd0*/  ISETP.NE.AND P0, PT, R6, 0x1, PT ;  /* 0x000000010600780c */ /* 0x000fe20003f05270 */
[----:B------:R-:W-:Y:S01]  /*18fe0*/  IMAD R6, R10, c[0x0][0x3f0], RZ ;  /* 0x0000fc000a067a24 */ /* 0x000fe200078e02ff */
[----:B------:R-:W-:Y:S01]  /*18ff0*/  LOP3.LUT R4, R5, 0xfffffff8, RZ, 0xc0, !PT ;  /* 0xfffffff805047812 */ /* 0x000fe200078ec0ff */
[----:B-----5:R-:W-:Y:S01]  /*19000*/  IMAD R13, R13, c[0x0][0x4e8], RZ ;  /* 0x00013a000d0d7a24 */ /* 0x020fe200078e02ff */
[----:B------:R-:W-:Y:S01]  /*19010*/  IADD3 R3, R3, R0, RZ ;  /* 0x0000000003037210 */ /* 0x000fe20007ffe0ff */
[----:B------:R-:W-:-:S02]  /*19020*/  IMAD R0, R53, c[0x0][0x3e8], RZ ;  /* 0x0000fa0035007a24 */ /* 0x000fc400078e02ff */
[----:B------:R-:W-:Y:S01]  /*19030*/  IMAD.IADD R8, R11, 0x1, -R4 ;  /* 0x000000010b087824 */ /* 0x000fe200078e0a04 */
[----:B------:R-:W-:Y:S01]  /*19040*/  SHF.R.S32.HI R11, RZ, 0x3, R5 ;  /* 0x00000003ff0b7819 */ /* 0x000fe20000011405 */
[C---:B------:R-:W-:Y:S02]  /*19050*/  IMAD R0, R251.reuse, c[0x0][0x3ec], R0 ;  /* 0x0000fb00fb007a24 */ /* 0x040fe400078e0200 */
[----:B------:R-:W-:Y:S01]  /*19060*/  IMAD.WIDE.U32 R2, R251, c[0x0][0x3e8], R2 ;  /* 0x0000fa00fb027a25 */ /* 0x000fe200078e0002 */
[----:B------:R-:W-:-:S03]  /*19070*/  LEA R4, R8, R11, 0x5 ;  /* 0x0000000b08047211 */ /* 0x000fc600078e28ff */
[----:B------:R-:W-:Y:S01]  /*19080*/  IMAD R7, R9, c[0x0][0x3f4], R6 ;  /* 0x0000fd0009077a24 */ /* 0x000fe200078e0206 */
[----:B------:R-:W-:Y:S01]  /*19090*/  IADD3 R3, R0, R3, RZ ;  /* 0x0000000300037210 */ /* 0x000fe20007ffe0ff */
[C---:B--2---:R-:W-:Y:S01]  /*190a0*/  IMAD R4, R15.reuse, 0x80, R4 ;  /* 0x000000800f047824 */ /* 0x044fe200078e0204 */
[----:B------:R-:W-:-:S03]  /*190b0*/  LEA R11, R15, R11, 0x7 ;  /* 0x0000000b0f0b7211 */ /* 0x000fc600078e38ff */
        /* <DEDUP_REMOVED lines=41> */
.L_x_630:
[----:B------:R-:W-:Y:S05]  /*19350*/  BSYNC B0 ;  /* 0x0000000000007941 */ /* 0x000fea0003800000 */
.L_x_629:
        /* <DEDUP_REMOVED lines=21> */
.L_x_632:
[----:B------:R-:W-:Y:S05]  /*194b0*/  BSYNC B0 ;  /* 0x0000000000007941 */ /* 0x000fea0003800000 */
.L_x_631:
        /* <DEDUP_REMOVED lines=21> */
.L_x_634:
[----:B------:R-:W-:Y:S05]  /*19610*/  BSYNC B0 ;  /* 0x0000000000007941 */ /* 0x000fea0003800000 */
.L_x_633:
        /* <DEDUP_REMOVED lines=22> */
.L_x_635:
        /* <DEDUP_REMOVED lines=16> */
.L_x_1293:


//--------------------- .text._ZN7cutlass13device_kernelIN5flash19enable_sm80_to_sm89INS1_16FlashAttnFwdSm80INS1_25CollectiveMainloopFwdSm80ILi8ELi2ELb1EN4cute5tupleIJNS5_1CILi128EEENS7_ILi96EEENS7_ILi192EEEEEELi192ENS_6half_tEfNS_4arch4Sm80ELb0ELb0ELb1ELb0ELb0ELb0ELb1ELb0EEENS1_21CollectiveEpilogueFwdINS6_IJS8_SA_S9_EEENS6_IJNS7_ILi1EEESI_SI_EEESC_SE_Li256ELb0ELb1ELb0ELb0EEENS1_19SingleTileSchedulerILb0ELb0ELb1ELi128EEEEEEEEEvNT_6ParamsE --------------------------
	.section	.text._ZN7cutlass13device_kernelIN5flash19enable_sm80_to_sm89INS1_16FlashAttnFwdSm80INS1_25CollectiveMainloopFwdSm80ILi8ELi2ELb1EN4cute5tupleIJNS5_1CILi128EEENS7_ILi96EEENS7_ILi192EEEEEELi192ENS_6half_tEfNS_4arch4Sm80ELb0ELb0ELb1ELb0ELb0ELb0ELb1ELb0EEENS1_21CollectiveEpilogueFwdINS6_IJS8_SA_S9_EEENS6_IJNS7_ILi1EEESI_SI_EEESC_SE_Li256ELb0ELb1ELb0ELb0EEENS1_19SingleTileSchedulerILb0ELb0ELb1ELi128EEEEEEEEEvNT_6ParamsE,"ax",@progbits
	.sectioninfo	@"SHI_REGISTERS=255"
	.align	128
.text._ZN7cutlass13device_kernelIN5flash19enable_sm80_to_sm89INS1_16FlashAttnFwdSm80INS1_25CollectiveMainloopFwdSm80ILi8ELi2ELb1EN4cute5tupleIJNS5_1CILi128EEENS7_ILi96EEENS7_ILi192EEEEEELi192ENS_6half_tEfNS_4arch4Sm80ELb0ELb0ELb1ELb0ELb0ELb0ELb1ELb0EEENS1_21CollectiveEpilogueFwdINS6_IJS8_SA_S9_EEENS6_IJNS7_ILi1EEESI_SI_EEESC_SE_Li256ELb0ELb1ELb0ELb0EEENS1_19SingleTileSchedulerILb0ELb0ELb1ELi128EEEEEEEEEvNT_6ParamsE:
        .type           _ZN7cutlass13device_kernelIN5flash19enable_sm80_to_sm89INS1_16FlashAttnFwdSm80INS1_25CollectiveMainloopFwdSm80ILi8ELi2ELb1EN4cute5tupleIJNS5_1CILi128EEENS7_ILi96EEENS7_ILi192EEEEEELi192ENS_6half_tEfNS_4arch4Sm80ELb0ELb0ELb1ELb0ELb0ELb0ELb1ELb0EEENS1_21CollectiveEpilogueFwdINS6_IJS8_SA_S9_EEENS6_IJNS7_ILi1EEESI_SI_EEESC_SE_Li256ELb0ELb1ELb0ELb0EEENS1_19SingleTileSchedulerILb0ELb0ELb1ELi128EEEEEEEEEvNT_6ParamsE,@function
        .size           _ZN7cutlass13device_kernelIN5flash19enable_sm80_to_sm89INS1_16FlashAttnFwdSm80INS1_25CollectiveMainloopFwdSm80ILi8ELi2ELb1EN4cute5tupleIJNS5_1CILi128EEENS7_ILi96EEENS7_ILi192EEEEEELi192ENS_6half_tEfNS_4arch4Sm80ELb0ELb0ELb1ELb0ELb0ELb0ELb1ELb0EEENS1_21CollectiveEpilogueFwdINS6_IJS8_SA_S9_EEENS6_IJNS7_ILi1EEESI_SI_EEESC_SE_Li256ELb0ELb1ELb0ELb0EEENS1_19SingleTileSchedulerILb0ELb0ELb1ELi128EEEEEEEEEvNT_6ParamsE,(.L_x_1294 - _ZN7cutlass13device_kernelIN5flash19enable_sm80_to_sm89INS1_16FlashAttnFwdSm80INS1_25CollectiveMainloopFwdSm80ILi8ELi2ELb1EN4cute5tupleIJNS5_1CILi128EEENS7_ILi96EEENS7_ILi192EEEEEELi192ENS_6half_tEfNS_4arch4Sm80ELb0ELb0ELb1ELb0ELb0ELb0ELb1ELb0EEENS1_21CollectiveEpilogueFwdINS6_IJS8_SA_S9_EEENS6_IJNS7_ILi1EEESI_SI_EEESC_SE_Li256ELb0ELb1ELb0ELb0EEENS1_19SingleTileSchedulerILb0ELb0ELb1ELi128EEEEEEEEEvNT_6ParamsE)
        .other          _ZN7cutlass13device_kernelIN5flash19enable_sm80_to_sm89INS1_16FlashAttnFwdSm80INS1_25CollectiveMainloopFwdSm80ILi8ELi2ELb1EN4cute5tupleIJNS5_1CILi128EEENS7_ILi96EEENS7_ILi192EEEEEELi192ENS_6half_tEfNS_4arch4Sm80ELb0ELb0ELb1ELb0ELb0ELb0ELb1ELb0EEENS1_21CollectiveEpilogueFwdINS6_IJS8_SA_S9_EEENS6_IJNS7_ILi1EEESI_SI_EEESC_SE_Li256ELb0ELb1ELb0ELb0EEENS1_19SingleTileSchedulerILb0ELb0ELb1ELi128EEEEEEEEEvNT_6ParamsE,@"STO_CUDA_ENTRY STV_DEFAULT"
_ZN7cutlass13device_kernelIN5flash19enable_sm80_to_sm89INS1_16FlashAttnFwdSm80INS1_25CollectiveMainloopFwdSm80ILi8ELi2ELb1EN4cute5tupleIJNS5_1CILi128EEENS7_ILi96EEENS7_ILi192EEEEEELi192ENS_6half_tEfNS_4arch4Sm80ELb0ELb0ELb1ELb0ELb0ELb0ELb1ELb0EEENS1_21CollectiveEpilogueFwdINS6_IJS8_SA_S9_EEENS6_IJNS7_ILi1EEESI_SI_EEESC_SE_Li256ELb0ELb1ELb0ELb0EEENS1_19SingleTileSchedulerILb0ELb0ELb1ELi128EEEEEEEEEvNT_6ParamsE:
[----:B------:R-:W-:-:S03]  /*0000*/  MOV R1, c[0x0][0x28] ;  /* 0x00000a0000017a02 */ /* 0x000fc60000000f00 */
[----:B------:R-:W1:Y:S01]  /*0010*/  S2R R17, SR_CTAID.Z ;  /* 0x0000000000117919 */ /* 0x000e620000002700 */
[----:B------:R-:W-:Y:S02]  /*0020*/  IADD3 R1, R1, -0x50, RZ ;  /* 0xffffffb001017810 */ /* 0x000fe40007ffe0ff */
[----:B-1----:R-:W-:-:S13]  /*0030*/  ISETP.GE.AND P0, PT, R17, RZ, PT ;  /* 0x000000ff1100720c */ /* 0x002fda0003f06270 */
[----:B------:R-:W-:Y:S05]  /*0040*/  @!P0 EXIT ;  /* 0x000000000000894d */ /* 0x000fea0003800000 */
[----:B------:R-:W-:Y:S01]  /*0050*/  ISETP.NE.U32.AND P4, PT, RZ, c[0x0][0x340], PT ;  /* 0x0000d000ff007a0c */ /* 0x000fe20003f85070 */
[----:B------:R-:W-:Y:S01]  /*0060*/  ULDC.64 UR20, c[0x0][0x118] ;  /* 0x0000460000147ab9 */ /* 0x000fe20000000a00 */
[----:B------:R-:W1:Y:S04]  /*0070*/  S2R R33, SR_TID.X ;  /* 0x0000000000217919 */ /* 0x000e680000002100 */
[----:B------:R-:W2:Y:S01]  /*0080*/  S2R R24, SR_CTAID.Y ;  /* 0x0000000000187919 */ /* 0x000ea20000002600 */
[----:B------:R-:W-:-:S03]  /*0090*/  ISETP.NE.AND.EX P4, PT, RZ, c[0x0][0x344], PT, P4 ;  /* 0x0000d100ff007a0c */ /* 0x000fc60003f85340 */
[----:B------:R-:W3:Y:S01]  /*00a0*/  S2R R8, SR_CTAID.X ;  /* 0x0000000000087919 */ /* 0x000ee20000002500 */
[----:B------:R-:W-:Y:S01]  /*00b0*/  IMAD.MOV.U32 R9, RZ, RZ, c[0x0][0x2c4] ;  /* 0x0000b100ff097624 */ /* 0x000fe200078e00ff */
[----:B------:R-:W-:Y:S02]  /*00c0*/  UMOV UR6, 0x60 ;  /* 0x0000006000067882 */ /* 0x000fe40000000000 */
[----:B------:R-:W-:Y:S01]  /*00d0*/  ULDC.64 UR4, c[0x0][0x1e0] ;  /* 0x0000780000047ab9 */ /* 0x000fe20000000a00 */
[----:B------:R-:W-:Y:S01]  /*00e0*/  SHF.R.S32.HI R18, RZ, 0x1f, R17 ;  /* 0x0000001fff127819 */ /* 0x000fe20000011411 */
[----:B------:R-:W-:Y:S01]  /*00f0*/  IMAD.MOV.U32 R36, RZ, RZ, c[0x0][0x1e0] ;  /* 0x00007800ff247624 */ /* 0x000fe200078e00ff */
[----:B------:R-:W-:-:S03]  /*0100*/  ULDC.64 UR10, c[0x0][0x208] ;  /* 0x00008200000a7ab9 */ /* 0x000fc60000000a00 */
[----:B------:R-:W-:-:S04]  /*0110*/  @P4 IMAD.MOV.U32 R2, RZ, RZ, 0x4 ;  /* 0x00000004ff024424 */ /* 0x000fc800078e00ff */
[----:B------:R-:W-:-:S05]  /*0120*/  @P4 IMAD.WIDE R2, R17, R2, c[0x0][0x340] ;  /* 0x0000d00011024625 */ /* 0x000fca00078e0202 */
[----:B------:R4:W5:Y:S01]  /*0130*/  @P4 LDG.E R16, [R2.64] ;  /* 0x0000001402104981 */ /* 0x000962000c1e1900 */
[----:B-1----:R-:W-:Y:S01]  /*0140*/  SHF.R.S32.HI R32, RZ, 0x1f, R33 ;  /* 0x0000001fff207819 */ /* 0x002fe20000011421 */
[----:B------:R-:W-:Y:S01]  /*0150*/  UIMAD.WIDE.U32 UR18, UR6, UR4, URZ ;  /* 0x00000004061272a5 */ /* 0x000fe2000f8e003f */
[----:B------:R-:W-:Y:S01]  /*0160*/  ISETP.NE.AND P0, PT, R9, 0x1, PT ;  /* 0x000000010900780c */ /* 0x000fe20003f05270 */
[----:B--2---:R-:W-:Y:S01]  /*0170*/  IMAD.WIDE.U32 R6, R24, c[0x0][0x1b8], RZ ;  /* 0x00006e0018067a25 */ /* 0x004fe200078e00ff */
[CC--:B------:R-:W-:Y:S01]  /*0180*/  LEA.HI R31, R32.reuse, R33.reuse, RZ, 0x3 ;  /* 0x00000021201f7211 */ /* 0x0c0fe200078f18ff */
[----:B------:R-:W-:Y:S01]  /*0190*/  ULDC UR4, c[0x0][0x1d0] ;  /* 0x0000740000047ab9 */ /* 0x000fe20000000800 */
[----:B------:R-:W-:Y:S01]  /*01a0*/  SHF.R.S32.HI R27, RZ, 0x1f, R24 ;  /* 0x0000001fff1b7819 */ /* 0x000fe20000011418 */
[----:B------:R-:W-:Y:S01]  /*01b0*/  IMAD.U32 R4, RZ, RZ, UR18 ;  /* 0x00000012ff047e24 */ /* 0x000fe2000f8e00ff */
[----:B------:R-:W-:Y:S01]  /*01c0*/  LOP3.LUT R0, R31, 0xfffffff8, RZ, 0xc0, !PT ;  /* 0xfffffff81f007812 */ /* 0x000fe200078ec0ff */
[----:B------:R-:W-:Y:S01]  /*01d0*/  IMAD.U32 R5, RZ, RZ, UR19 ;  /* 0x00000013ff057e24 */ /* 0x000fe2000f8e00ff */
[----:B------:R-:W-:Y:S01]  /*01e0*/  SHF.R.S32.HI R22, RZ, 0x3, R31 ;  /* 0x00000003ff167819 */ /* 0x000fe2000001141f */
[----:B------:R-:W-:Y:S01]  /*01f0*/  IMAD.MOV.U32 R30, RZ, RZ, R4 ;  /* 0x000000ffff1e7224 */ /* 0x000fe200078e0004 */
[----:B------:R-:W-:Y:S01]  /*0200*/  LEA.HI R12, R32, R33, RZ, 0x4 ;  /* 0x00000021200c7211 */ /* 0x000fe200078f20ff */
[----:B------:R-:W-:Y:S01]  /*0210*/  IMAD.IADD R26, R33, 0x1, -R0 ;  /* 0x00000001211a7824 */ /* 0x000fe200078e0a00 */
[----:B------:R-:W-:Y:S01]  /*0220*/  UIADD3 UR7, UR4, 0x5f, URZ ;  /* 0x0000005f04077890 */ /* 0x000fe2000fffe03f */
[----:B------:R-:W-:Y:S01]  /*0230*/  IMAD R4, R18, c[0x0][0x1c0], RZ ;  /* 0x0000700012047a24 */ /* 0x000fe200078e02ff */
[----:B------:R-:W-:Y:S01]  /*0240*/  SHF.R.S32.HI R11, RZ, 0x4, R12 ;  /* 0x00000004ff0b7819 */ /* 0x000fe2000001140c */
[----:B------:R-:W-:Y:S01]  /*0250*/  IMAD R0, R26, 0x20, R22 ;  /* 0x000000201a007824 */ /* 0x000fe200078e0216 */
[----:B------:R-:W-:Y:S01]  /*0260*/  UIMAD.WIDE UR8, UR7, 0x2aaaaaab, URZ ;  /* 0x2aaaaaab070878a5 */ /* 0x000fe2000f8e023f */
[----:B------:R-:W-:Y:S01]  /*0270*/  IMAD R4, R17, c[0x0][0x1c4], R4 ;  /* 0x0000710011047a24 */ /* 0x000fe200078e0204 */
[----:B------:R-:W-:Y:S01]  /*0280*/  UIMAD UR5, UR6, UR5, URZ ;  /* 0x00000005060572a4 */ /* 0x000fe2000f8e023f */
[C---:B---3--:R-:W-:Y:S01]  /*0290*/  IMAD R13, R8.reuse, 0x80, R0 ;  /* 0x00000080080d7824 */ /* 0x048fe200078e0200 */
[----:B------:R-:W-:Y:S01]  /*02a0*/  UIMAD.WIDE.U32 UR14, UR6, UR10, URZ ;  /* 0x0000000a060e72a5 */ /* 0x000fe2000f8e003f */
[----:B------:R-:W-:Y:S01]  /*02b0*/  IMAD R10, R8, 0x80, R22 ;  /* 0x00000080080a7824 */ /* 0x000fe200078e0216 */
[----:B------:R-:W-:Y:S01]  /*02c0*/  UIADD3 UR5, UR19, UR5, URZ ;  /* 0x0000000513057290 */ /* 0x000fe2000fffe03f */
[----:B----4-:R-:W-:Y:S01]  /*02d0*/  IMAD R2, R27, c[0x0][0x1b8], RZ ;  /* 0x00006e001b027a24 */ /* 0x010fe200078e02ff */
[----:B------:R-:W-:Y:S01]  /*02e0*/  STL [R1+0x40], R13 ;  /* 0x0000400d01007387 */ /* 0x000fe20000100800 */
[----:B------:R-:W-:Y:S01]  /*02f0*/  @P0 IMAD.HI.U32 R5, R13, c[0x0][0x2c8], RZ ;  /* 0x0000b2000d050a27 */ /* 0x000fe200078e00ff */
[----:B------:R-:W-:-:S02]  /*0300*/  UMOV UR7, UR9 ;  /* 0x0000000900077c82 */ /* 0x000fc40008000000 */
[----:B------:R1:W-:Y:S01]  /*0310*/  STL [R1+0x44], R10 ;  /* 0x0000440a01007387 */ /* 0x0003e20000100800 */
[----:B------:R-:W-:Y:S01]  /*0320*/  IMAD R2, R24, c[0x0][0x1bc], R2 ;  /* 0x00006f0018027a24 */ /* 0x000fe200078e0202 */
[----:B------:R-:W-:Y:S01]  /*0330*/  USHF.R.U32.HI UR16, URZ, 0x1f, UR7 ;  /* 0x0000001f3f107899 */ /* 0x000fe20008011607 */
[----:B------:R-:W-:Y:S01]  /*0340*/  IMAD.MOV.U32 R0, RZ, RZ, R13 ;  /* 0x000000ffff007224 */ /* 0x000fe200078e000d */
[----:B------:R-:W-:Y:S01]  /*0350*/  @P0 SHF.R.U32.HI R0, RZ, c[0x0][0x2cc], R5 ;  /* 0x0000b300ff000a19 */ /* 0x000fe20000011605 */
[----:B------:R-:W-:Y:S01]  /*0360*/  IMAD.IADD R3, R7, 0x1, R2 ;  /* 0x0000000107037824 */ /* 0x000fe200078e0202 */
[C---:B------:R-:W-:Y:S01]  /*0370*/  IADD3 R7, R10.reuse, 0x20, RZ ;  /* 0x000000200a077810 */ /* 0x040fe20007ffe0ff */
[----:B------:R-:W-:Y:S01]  /*0380*/  IMAD.MOV.U32 R2, RZ, RZ, R6 ;  /* 0x000000ffff027224 */ /* 0x000fe200078e0006 */
[----:B------:R-:W-:Y:S01]  /*0390*/  SHF.R.S32.HI R5, RZ, 0x1f, R0 ;  /* 0x0000001fff057819 */ /* 0x000fe20000011400 */
[----:B------:R-:W-:Y:S01]  /*03a0*/  IMAD R8, R9, c[0x0][0x168], RZ ;  /* 0x00005a0009087a24 */ /* 0x000fe200078e02ff */
[----:B------:R-:W-:Y:S01]  /*03b0*/  IADD3 R6, R10, 0x40, RZ ;  /* 0x000000400a067810 */ /* 0x000fe20007ffe0ff */
[----:B------:R-:W-:Y:S01]  /*03c0*/  IMAD.WIDE.U32 R2, R17, c[0x0][0x1c0], R2 ;  /* 0x0000700011027a25 */ /* 0x000fe200078e0002 */
[----:B------:R-:W-:-:S02]  /*03d0*/  ULEA.HI.SX32 UR16, UR7, UR16, 0x1c ;  /* 0x0000001007107291 */ /* 0x000fc4000f8fe23f */
[-C--:B------:R-:W-:Y:S01]  /*03e0*/  ISETP.GE.AND P1, PT, R6, R8.reuse, PT ;  /* 0x000000080600720c */ /* 0x080fe20003f26270 */
[----:B------:R-:W-:Y:S01]  /*03f0*/  IMAD.IADD R3, R3, 0x1, R4 ;  /* 0x0000000103037824 */ /* 0x000fe200078e0204 */
[-C--:B------:R-:W-:Y:S01]  /*0400*/  ISETP.GE.AND P5, PT, R7, R8.reuse, PT ;  /* 0x000000080700720c */ /* 0x080fe20003fa6270 */
[----:B------:R-:W-:Y:S01]  /*0410*/  IMAD.SHL.U32 R4, R22, 0x40, RZ ;  /* 0x0000004016047824 */ /* 0x000fe200078e00ff */
[C---:B------:R-:W-:Y:S01]  /*0420*/  IADD3 R7, R10.reuse, 0x60, RZ ;  /* 0x000000600a077810 */ /* 0x040fe20007ffe0ff */
[----:B------:R-:W-:Y:S01]  /*0430*/  IMAD R5, R5, c[0x0][0x1b0], RZ ;  /* 0x00006c0005057a24 */ /* 0x000fe200078e02ff */
[-C--:B------:R-:W-:Y:S01]  /*0440*/  ISETP.GE.AND P0, PT, R10, R8.reuse, PT ;  /* 0x000000080a00720c */ /* 0x080fe20003f06270 */
[----:B------:R-:W-:Y:S01]  /*0450*/  IMAD.SHL.U32 R42, R26, 0x8, RZ ;  /* 0x000000081a2a7824 */ /* 0x000fe200078e00ff */
[----:B------:R-:W-:Y:S01]  /*0460*/  LOP3.LUT R4, R4, 0x1c0, RZ, 0xc0, !PT ;  /* 0x000001c004047812 */ /* 0x000fe200078ec0ff */
[----:B------:R-:W-:Y:S01]  /*0470*/  IMAD.WIDE.U32 R2, R0, c[0x0][0x1b0], R2 ;  /* 0x00006c0000027a25 */ /* 0x000fe200078e0002 */
[----:B------:R-:W-:Y:S01]  /*0480*/  ISETP.GE.AND P2, PT, R7, R8, PT ;  /* 0x000000080700720c */ /* 0x000fe20003f46270 */
[----:B------:R-:W-:Y:S01]  /*0490*/  UIMAD UR7, UR16, -0x60, UR6 ;  /* 0xffffffa0100778a4 */ /* 0x000fe2000f8e0206 */
[----:B------:R-:W-:Y:S01]  /*04a0*/  LOP3.LUT R6, R4, 0x38, R42, 0xf8, !PT ;  /* 0x0000003804067812 */ /* 0x000fe200078ef82a */
[----:B------:R-:W-:Y:S01]  /*04b0*/  IMAD R5, R0, c[0x0][0x1b4], R5 ;  /* 0x00006d0000057a24 */ /* 0x000fe200078e0205 */
[----:B------:R-:W-:Y:S01]  /*04c0*/  SHF.R.U32.HI R4, RZ, 0x3, R4 ;  /* 0x00000003ff047819 */ /* 0x000fe20000011604 */
[----:B------:R-:W-:Y:S01]  /*04d0*/  IMAD.MOV R0, RZ, RZ, -R0 ;  /* 0x000000ffff007224 */ /* 0x000fe200078e0a00 */
[----:B------:R-:W-:Y:S01]  /*04e0*/  SHF.R.S32.HI R43, RZ, 0x1f, R42 ;  /* 0x0000001fff2b7819 */ /* 0x000fe2000001142a */
[----:B------:R-:W-:Y:S01]  /*04f0*/  IMAD.IADD R3, R3, 0x1, R5 ;  /* 0x0000000103037824 */ /* 0x000fe200078e0205 */
[----:B-1----:R-:W-:Y:S01]  /*0500*/  LOP3.LUT R10, R6, R4, RZ, 0x3c, !PT ;  /* 0x00000004060a7212 */ /* 0x002fe200078e3cff */
[----:B------:R-:W-:Y:S01]  /*0510*/  IMAD R0, R0, c[0x0][0x2c4], R13 ;  /* 0x0000b10000007a24 */ /* 0x000fe200078e020d */
[----:B------:R-:W-:Y:S01]  /*0520*/  LEA.HI R6, R32, R33, RZ, 0x6 ;  /* 0x0000002120067211 */ /* 0x000fe200078f30ff */
[----:B------:R-:W-:Y:S01]  /*0530*/  STL.64 [R1+0x10], R42 ;  /* 0x0000102a01007387 */ /* 0x000fe20000100a00 */
[----:B------:R-:W-:Y:S01]  /*0540*/  LEA.HI R5, R12, R11, RZ, 0x1 ;  /* 0x0000000b0c057211 */ /* 0x000fe200078f08ff */
[----:B------:R-:W-:Y:S01]  /*0550*/  IMAD.WIDE.U32 R2, R0, c[0x0][0x1a8], R2 ;  /* 0x00006a0000027a25 */ /* 0x000fe200078e0002 */
[----:B------:R-:W-:Y:S01]  /*0560*/  SHF.R.S32.HI R4, RZ, 0x1f, R0 ;  /* 0x0000001fff047819 */ /* 0x000fe20000011400 */
[----:B------:R-:W-:Y:S01]  /*0570*/  UIADD3 UR9, UR16, -0x1, URZ ;  /* 0xffffffff10097890 */ /* 0x000fe2000fffe03f */
[----:B------:R-:W-:Y:S01]  /*0580*/  LOP3.LUT R8, R5, 0xfffffffe, RZ, 0xc0, !PT ;  /* 0xfffffffe05087812 */ /* 0x000fe200078ec0ff */
[----:B------:R-:W-:Y:S01]  /*0590*/  IMAD.SHL.U32 R9, R6, 0x8, RZ ;  /* 0x0000000806097824 */ /* 0x000fe200078e00ff */
[----:B------:R-:W-:Y:S01]  /*05a0*/  LEA R14, P3, R2, c[0x0][0x160], 0x1 ;  /* 0x00005800020e7a11 */ /* 0x000fe200078608ff */
[----:B------:R-:W-:Y:S01]  /*05b0*/  IMAD R6, R4, c[0x0][0x1a8], RZ ;  /* 0x00006a0004067a24 */ /* 0x000fe200078e02ff */
[----:B------:R-:W-:Y:S01]  /*05c0*/  SHF.R.S32.HI R13, RZ, 0x1f, R22 ;  /* 0x0000001fff0d7819 */ /* 0x000fe20000011416 */
[----:B------:R-:W-:Y:S01]  /*05d0*/  IMAD.IADD R29, R11, 0x1, -R8 ;  /* 0x000000010b1d7824 */ /* 0x000fe200078e0a08 */
[----:B------:R-:W-:Y:S01]  /*05e0*/  LOP3.LUT R19, R10, 0xfffffe00, R9, 0xf8, !PT ;  /* 0xfffffe000a137812 */ /* 0x000fe200078ef809 */
[----:B------:R-:W-:Y:S01]  /*05f0*/  IMAD R6, R0, c[0x0][0x1ac], R6 ;  /* 0x00006b0000067a24 */ /* 0x000fe200078e0206 */
[----:B------:R-:W-:Y:S01]  /*0600*/  LOP3.LUT R10, R12, 0xfffffff0, RZ, 0xc0, !PT ;  /* 0xfffffff00c0a7812 */ /* 0x000fe200078ec0ff */
[----:B------:R-:W1:Y:S01]  /*0610*/  SHFL.IDX PT, R8, R14, RZ, 0x181f ;  /* 0x00181fff0e087589 */ /* 0x000e6200000e0000 */
[----:B------:R-:W-:Y:S01]  /*0620*/  IMAD R7, R13, c[0x0][0x1e0], RZ ;  /* 0x000078000d077a24 */ /* 0x000fe200078e02ff */
[C---:B------:R-:W-:Y:S01]  /*0630*/  IADD3 R41, R42.reuse, 0x40, RZ ;  /* 0x000000402a297810 */ /* 0x040fe20007ffe0ff */
[----:B------:R-:W-:Y:S01]  /*0640*/  IMAD.IADD R0, R3, 0x1, R6 ;  /* 0x0000000103007824 */ /* 0x000fe200078e0206 */
[C---:B------:R-:W-:Y:S01]  /*0650*/  IADD3 R40, R42.reuse, 0x80, RZ ;  /* 0x000000802a287810 */ /* 0x040fe20007ffe0ff */
[----:B------:R-:W-:Y:S01]  /*0660*/  IMAD.IADD R10, R33, 0x1, -R10 ;  /* 0x00000001210a7824 */ /* 0x000fe200078e0a0a */
[----:B------:R-:W-:Y:S01]  /*0670*/  ISETP.GE.AND P6, PT, R42, c[0x0][0x198], PT ;  /* 0x000066002a007a0c */ /* 0x000fe20003fc6270 */
[----:B------:R-:W-:Y:S01]  /*0680*/  IMAD R7, R22, c[0x0][0x1e4], R7 ;  /* 0x0000790016077a24 */ /* 0x000fe200078e0207 */
[----:B------:R-:W-:Y:S01]  /*0690*/  LEA.HI.X R15, R2, c[0x0][0x164], R0, 0x1, P3 ;  /* 0x00005900020f7a11 */ /* 0x000fe200018f0c00 */
[----:B------:R-:W-:Y:S01]  /*06a0*/  IMAD.WIDE.U32 R4, R22, c[0x0][0x1e0], R42 ;  /* 0x0000780016047a25 */ /* 0x000fe200078e002a */
[----:B------:R-:W-:Y:S01]  /*06b0*/  SHF.R.S32.HI R2, RZ, 0x1f, R10 ;  /* 0x0000001fff027819 */ /* 0x000fe2000001140a */
[----:B------:R-:W-:Y:S01]  /*06c0*/  STL [R1+0x24], R19 ;  /* 0x0000241301007387 */ /* 0x000fe20000100800 */
[----:B------:R-:W-:Y:S01]  /*06d0*/  USHF.R.S32.HI UR12, URZ, 0x1f, UR9 ;  /* 0x0000001f3f0c7899 */ /* 0x000fe20008011409 */
[----:B------:R-:W-:Y:S01]  /*06e0*/  IMAD R3, R27, c[0x0][0x1e8], RZ ;  /* 0x00007a001b037a24 */ /* 0x000fe200078e02ff */
[----:B------:R-:W-:Y:S01]  /*06f0*/  LEA.HI R28, R2, R10, RZ, 0x3 ;  /* 0x0000000a021c7211 */ /* 0x000fe200078f18ff */
[----:B------:R-:W2:Y:S01]  /*0700*/  SHFL.IDX PT, R9, R15, RZ, 0x181f ;  /* 0x00181fff0f097589 */ /* 0x000ea200000e0000 */
[----:B------:R-:W-:Y:S01]  /*0710*/  IMAD R0, R13, c[0x0][0x208], RZ ;  /* 0x000082000d007a24 */ /* 0x000fe200078e02ff */
[----:B------:R-:W-:Y:S01]  /*0720*/  UIMAD UR8, UR5, UR9, URZ ;  /* 0x00000009050872a4 */ /* 0x000fe2000f8e023f */
[----:B------:R-:W-:Y:S01]  /*0730*/  IMAD.IADD R5, R5, 0x1, R7 ;  /* 0x0000000105057824 */ /* 0x000fe200078e0207 */
[----:B------:R-:W-:Y:S01]  /*0740*/  LOP3.LUT R12, R28, 0xfffffff8, RZ, 0xc0, !PT ;  /* 0xfffffff81c0c7812 */ /* 0x000fe200078ec0ff */
[----:B------:R-:W-:Y:S01]  /*0750*/  IMAD R13, R24, c[0x0][0x1ec], R3 ;  /* 0x00007b00180d7a24 */ /* 0x000fe200078e0203 */
[----:B------:R-:W-:Y:S01]  /*0760*/  UIMAD UR8, UR12, UR18, UR8 ;  /* 0x000000120c0872a4 */ /* 0x000fe2000f8e0208 */
[C---:B------:R-:W-:Y:S01]  /*0770*/  IMAD R0, R22.reuse, c[0x0][0x20c], R0 ;  /* 0x0000830016007a24 */ /* 0x040fe200078e0200 */
[----:B------:R-:W-:Y:S01]  /*0780*/  UIMAD UR6, UR6, UR11, URZ ;  /* 0x0000000b060672a4 */ /* 0x000fe2000f8e023f */
[----:B------:R-:W-:Y:S01]  /*0790*/  IMAD.WIDE.U32 R2, R22, c[0x0][0x208], R42 ;  /* 0x0000820016027a25 */ /* 0x000fe200078e002a */
[----:B------:R-:W-:Y:S01]  /*07a0*/  STL [R1+0x20], R41 ;  /* 0x0000202901007387 */ /* 0x000fe20000100800 */
[----:B------:R-:W-:-:S02]  /*07b0*/  UISETP.GE.AND UP1, UPT, UR4, 0x61, UPT ;  /* 0x000000610400788c */ /* 0x000fc4000bf26270 */
[C---:B------:R-:W-:Y:S01]  /*07c0*/  IMAD.WIDE.U32 R6, R24.reuse, c[0x0][0x1e8], R4 ;  /* 0x00007a0018067a25 */ /* 0x040fe200078e0004 */
[----:B------:R-:W-:Y:S01]  /*07d0*/  UIADD3 UR6, UR15, UR6, URZ ;  /* 0x000000060f067290 */ /* 0x000fe2000fffe03f */
[----:B------:R-:W-:Y:S02]  /*07e0*/  STL [R1+0x8], R40 ;  /* 0x0000082801007387 */ /* 0x000fe40000100800 */
[----:B------:R-:W-:Y:S02]  /*07f0*/  IMAD R27, R27, c[0x0][0x210], RZ ;  /* 0x000084001b1b7a24 */ /* 0x000fe400078e02ff */
[----:B------:R-:W-:Y:S01]  /*0800*/  IMAD.IADD R5, R3, 0x1, R0 ;  /* 0x0000000103057824 */ /* 0x000fe200078e0200 */
[----:B------:R-:W-:Y:S01]  /*0810*/  @!P0 SHF.R.S32.HI R0, RZ, 0x1f, R40 ;  /* 0x0000001fff008819 */ /* 0x000fe20000011428 */
[----:B------:R-:W-:Y:S02]  /*0820*/  IMAD.MOV.U32 R4, RZ, RZ, R2 ;  /* 0x000000ffff047224 */ /* 0x000fe400078e0002 */
[----:B------:R-:W-:Y:S01]  /*0830*/  IMAD R27, R24, c[0x0][0x214], R27 ;  /* 0x00008500181b7a24 */ /* 0x000fe200078e021b */
[----:B------:R-:W-:Y:S01]  /*0840*/  @!P0 LEA.HI R0, R0, R40, RZ, 0x3 ;  /* 0x0000002800008211 */ /* 0x000fe200078f18ff */
[----:B------:R-:W-:-:S02]  /*0850*/  IMAD.U32 R11, RZ, RZ, UR7 ;  /* 0x00000007ff0b7e24 */ /* 0x000fc4000f8e00ff */
[----:B------:R-:W-:Y:S01]  /*0860*/  IMAD.WIDE.U32 R24, R24, c[0x0][0x210], R4 ;  /* 0x0000840018187a25 */ /* 0x000fe200078e0004 */
[----:B------:R-:W-:Y:S01]  /*0870*/  @!P0 SHF.R.S32.HI R4, RZ, 0x1f, R41 ;  /* 0x0000001fff048819 */ /* 0x000fe20000011429 */
[----:B------:R-:W-:Y:S01]  /*0880*/  SHFL.IDX PT, R5, R15, 0x2, 0x181f ;  /* 0x00581f000f057f89 */ /* 0x000fe200000e0000 */
[----:B------:R-:W-:Y:S01]  /*0890*/  IADD3 R22, R11, c[0x0][0x1d0], -R22 ;  /* 0x000074000b167a10 */ /* 0x000fe20007ffe816 */
[----:B------:R-:W-:Y:S01]  /*08a0*/  IMAD.IADD R23, R10, 0x1, -R12 ;  /* 0x000000010a177824 */ /* 0x000fe200078e0a0c */
[----:B-1----:R-:W-:Y:S01]  /*08b0*/  @!P0 LEA R10, P3, R42, R8, 0x1 ;  /* 0x000000082a0a8211 */ /* 0x002fe200078608ff */
[----:B------:R-:W-:Y:S01]  /*08c0*/  IMAD.IADD R21, R7, 0x1, R13 ;  /* 0x0000000107157824 */ /* 0x000fe200078e020d */
[----:B------:R-:W-:Y:S01]  /*08d0*/  @!P0 LEA.HI R4, R4, R41, RZ, 0x3 ;  /* 0x0000002904048211 */ /* 0x000fe200078f18ff */
[----:B------:R-:W-:Y:S01]  /*08e0*/  IMAD.SHL.U32 R243, R19, 0x2, RZ ;  /* 0x0000000213f37824 */ /* 0x000fe200078e00ff */
[----:B--2---:R-:W-:Y:S01]  /*08f0*/  @!P0 LEA.HI.X R11, R42, R9, R43, 0x1, P3 ;  /* 0x000000092a0b8211 */ /* 0x004fe200018f0c2b */
[----:B------:R-:W-:Y:S01]  /*0900*/  BAR.SYNC.DEFER_BLOCKING 0x0 ;  /* 0x0000000000007b1d */ /* 0x000fe20000010000 */
[----:B------:R-:W-:Y:S01]  /*0910*/  ISETP.GE.AND P3, PT, R40, c[0x0][0x198], PT ;  /* 0x0000660028007a0c */ /* 0x000fe20003f66270 */
[----:B------:R-:W-:Y:S01]  /*0920*/  IMAD.MOV.U32 R20, RZ, RZ, R6 ;  /* 0x000000ffff147224 */ /* 0x000fe200078e0006 */
[----:B------:R-:W-:Y:S01]  /*0930*/  @!P0 LOP3.LUT R4, R4, 0xfffffff8, RZ, 0xc0, !PT ;  /* 0xfffffff804048812 */ /* 0x000fe200078ec0ff */
[----:B------:R-:W-:Y:S01]  /*0940*/  IMAD.MOV.U32 R37, RZ, RZ, c[0x0][0x1e4] ;  /* 0x00007900ff257624 */ /* 0x000fe200078e00ff */
[----:B------:R-:W-:Y:S01]  /*0950*/  @!P0 LOP3.LUT R0, R0, 0xfffffff8, RZ, 0xc0, !PT ;  /* 0xfffffff800008812 */ /* 0x000fe200078ec0ff */
[----:B------:R-:W-:Y:S01]  /*0960*/  SHFL.IDX PT, R6, R14, 0x1, 0x181f ;  /* 0x00381f000e067f89 */ /* 0x000fe200000e0000 */
[----:B------:R-:W-:-:S02]  /*0970*/  IMAD.MOV.U32 R237, RZ, RZ, 0x20 ;  /* 0x00000020ffed7424 */ /* 0x000fc400078e00ff */
[--C-:B------:R-:W-:Y:S01]  /*0980*/  @!P0 IMAD.WIDE R12, R4, 0x2, R8.reuse ;  /* 0x00000002040c8825 */ /* 0x100fe200078e0208 */
[----:B------:R-:W1:Y:S03]  /*0990*/  SHFL.IDX PT, R7, R15, 0x1, 0x181f ;  /* 0x00381f000f077f89 */ /* 0x000e6600000e0000 */
[----:B------:R-:W-:Y:S01]  /*09a0*/  @!P0 IMAD.WIDE R8, R0, 0x2, R8 ;  /* 0x0000000200088825 */ /* 0x000fe200078e0208 */
[----:B------:R-:W2:Y:S01]  /*09b0*/  SHFL.IDX PT, R4, R14, 0x2, 0x181f ;  /* 0x00581f000e047f89 */ /* 0x000ea200000e0000 */
[----:B------:R-:W-:-:S04]  /*09c0*/  @!P1 SHF.R.S32.HI R0, RZ, 0x1f, R40 ;  /* 0x0000001fff009819 */ /* 0x000fc80000011428 */
[----:B------:R-:W-:Y:S01]  /*09d0*/  @!P1 LEA.HI R0, R0, R40, RZ, 0x3 ;  /* 0x0000002800009211 */ /* 0x000fe200078f18ff */
[----:B------:R3:W-:Y:S02]  /*09e0*/  @!P0 LDGSTS.E.BYPASS.LTC128B.128 [R243+0x100], [R10.64], !P6 ;  /* 0x001000000af38fae */ /* 0x0007e4000f101d54 */
[----:B---3--:R-:W-:-:S04]  /*09f0*/  @!P5 SHF.R.S32.HI R10, RZ, 0x1f, R41 ;  /* 0x0000001fff0ad819 */ /* 0x008fc80000011429 */
[----:B------:R-:W-:Y:S02]  /*0a00*/  @!P5 LEA.HI R10, R10, R41, RZ, 0x3 ;  /* 0x000000290a0ad211 */ /* 0x000fe400078f18ff */
[--C-:B-----5:R-:W-:Y:S01]  /*0a10*/  @P4 SHF.R.S32.HI R3, RZ, 0x1f, R16.reuse ;  /* 0x0000001fff034819 */ /* 0x120fe20000011410 */
[----:B------:R-:W-:Y:S01]  /*0a20*/  @P4 IMAD.MOV.U32 R2, RZ, RZ, R16 ;  /* 0x000000ffff024224 */ /* 0x000fe200078e0010 */
[----:B------:R-:W-:Y:S01]  /*0a30*/  @!P5 LOP3.LUT R16, R10, 0xfffffff8, RZ, 0xc0, !PT ;  /* 0xfffffff80a10d812 */ /* 0x000fe200078ec0ff */
[----:B------:R-:W-:Y:S02]  /*0a40*/  @!P4 IMAD.MOV.U32 R2, RZ, RZ, R17 ;  /* 0x000000ffff02c224 */ /* 0x000fe400078e0011 */
[----:B------:R-:W-:Y:S01]  /*0a50*/  @!P4 IMAD.MOV.U32 R3, RZ, RZ, R18 ;  /* 0x000000ffff03c224 */ /* 0x000fe200078e0012 */
[----:B------:R-:W-:Y:S01]  /*0a60*/  ISETP.GE.AND P4, PT, R41, c[0x0][0x198], PT ;  /* 0x0000660029007a0c */ /* 0x000fe20003f86270 */
[----:B-1----:R-:W-:Y:S01]  /*0a70*/  @!P5 IMAD.WIDE R16, R16, 0x2, R6 ;  /* 0x000000021010d825 */ /* 0x002fe200078e0206 */
[----:B------:R-:W-:-:S03]  /*0a80*/  @!P1 LOP3.LUT R18, R0, 0xfffffff8, RZ, 0xc0, !PT ;  /* 0xfffffff800129812 */ /* 0x000fc600078ec0ff */
[----:B------:R-:W-:Y:S02]  /*0a90*/  IMAD R0, R3, c[0x0][0x1f0], RZ ;  /* 0x00007c0003007a24 */ /* 0x000fe400078e02ff */
[----:B--2---:R-:W-:-:S04]  /*0aa0*/  @!P1 IMAD.WIDE R18, R18, 0x2, R4 ;  /* 0x0000000212129825 */ /* 0x004fc800078e0204 */
[C---:B------:R-:W-:Y:S02]  /*0ab0*/  IMAD R0, R2.reuse, c[0x0][0x1f4], R0 ;  /* 0x00007d0002007a24 */ /* 0x040fe400078e0200 */
[----:B------:R1:W-:Y:S01]  /*0ac0*/  @!P0 LDGSTS.E.BYPASS.LTC128B.128 [R243+0x4100], [R12.64], !P4 ;  /* 0x041000000cf38fae */ /* 0x0003e2000e101d54 */
[----:B------:R-:W-:-:S03]  /*0ad0*/  IMAD.WIDE.U32 R20, R2, c[0x0][0x1f0], R20 ;  /* 0x00007c0002147a25 */ /* 0x000fc600078e0014 */
[----:B------:R2:W-:Y:S01]  /*0ae0*/  @!P0 LDGSTS.E.BYPASS.LTC128B.128 [R243+0x8100], [R8.64], !P3 ;  /* 0x0810000008f38fae */ /* 0x0005e2000d901d54 */
[C---:B------:R-:W-:Y:S01]  /*0af0*/  @!P5 LEA R10, P0, R42.reuse, R6, 0x1 ;  /* 0x000000062a0ad211 */ /* 0x040fe200078008ff */
[----:B------:R-:W-:Y:S02]  /*0b00*/  IMAD.IADD R39, R21, 0x1, R0 ;  /* 0x0000000115277824 */ /* 0x000fe400078e0200 */
[----:B------:R-:W-:Y:S01]  /*0b10*/  IMAD.MOV.U32 R38, RZ, RZ, R20 ;  /* 0x000000ffff267224 */ /* 0x000fe200078e0014 */
[----:B------:R-:W-:Y:S01]  /*0b20*/  @!P5 LEA.HI.X R11, R42, R7, R43, 0x1, P0 ;  /* 0x000000072a0bd211 */ /* 0x000fe200000f0c2b */
[----:B------:R-:W-:Y:S01]  /*0b30*/  IMAD R3, R3, c[0x0][0x218], RZ ;  /* 0x0000860003037a24 */ /* 0x000fe200078e02ff */
[----:B------:R-:W-:Y:S04]  /*0b40*/  STL.64 [R1+0x38], R20 ;  /* 0x0000381401007387 */ /* 0x000fe80000100a00 */
[----:B------:R3:W-:Y:S04]  /*0b50*/  @!P5 LDGSTS.E.BYPASS.LTC128B.128 [R243+0x1100], [R10.64], !P6 ;  /* 0x011000000af3dfae */ /* 0x0007e8000f101d54 */
[----:B------:R4:W-:Y:S04]  /*0b60*/  @!P5 LDGSTS.E.BYPASS.LTC128B.128 [R243+0x5100], [R16.64], !P4 ;  /* 0x0510000010f3dfae */ /* 0x0009e8000e101d54 */
[----:B------:R-:W-:Y:S01]  /*0b70*/  STL.64 [R1+0x18], R38 ;  /* 0x0000182601007387 */ /* 0x000fe20000100a00 */
[----:B--2---:R-:W-:-:S02]  /*0b80*/  @!P5 SHF.R.S32.HI R9, RZ, 0x1f, R40 ;  /* 0x0000001fff09d819 */ /* 0x004fc40000011428 */
[----:B------:R-:W-:Y:S02]  /*0b90*/  @!P1 SHF.R.S32.HI R8, RZ, 0x1f, R41 ;  /* 0x0000001fff089819 */ /* 0x000fe40000011429 */
[----:B------:R-:W-:Y:S02]  /*0ba0*/  @!P5 LEA.HI R9, R9, R40, RZ, 0x3 ;  /* 0x000000280909d211 */ /* 0x000fe400078f18ff */
[----:B-1----:R-:W-:Y:S02]  /*0bb0*/  @!P1 LEA.HI R12, R8, R41, RZ, 0x3 ;  /* 0x00000029080c9211 */ /* 0x002fe400078f18ff */
[----:B------:R1:W2:Y:S02]  /*0bc0*/  SHFL.IDX PT, R8, R14, 0x3, 0x181f ;  /* 0x00781f000e087f89 */ /* 0x0002a400000e0000 */
[----:B------:R-:W-:-:S05]  /*0bd0*/  @!P1 LOP3.LUT R12, R12, 0xfffffff8, RZ, 0xc0, !PT ;  /* 0xfffffff80c0c9812 */ /* 0x000fca00078ec0ff */
[----:B------:R-:W-:-:S04]  /*0be0*/  @!P1 IMAD.WIDE R12, R12, 0x2, R4 ;  /* 0x000000020c0c9825 */ /* 0x000fc800078e0204 */
[----:B----4-:R-:W-:Y:S01]  /*0bf0*/  IMAD.WIDE.U32 R16, R36, 0x40, RZ ;  /* 0x0000004024107825 */ /* 0x010fe200078e00ff */
[----:B-1----:R-:W-:Y:S02]  /*0c00*/  @!P5 LOP3.LUT R14, R9, 0xfffffff8, RZ, 0xc0, !PT ;  /* 0xfffffff8090ed812 */ /* 0x002fe400078ec0ff */
[----:B------:R1:W4:Y:S03]  /*0c10*/  SHFL.IDX PT, R9, R15, 0x3, 0x181f ;  /* 0x00781f000f097f89 */ /* 0x00032600000e0000 */
[----:B-1----:R-:W-:Y:S01]  /*0c20*/  @!P5 IMAD.WIDE R14, R14, 0x2, R6 ;  /* 0x000000020e0ed825 */ /* 0x002fe200078e0206 */
[----:B------:R-:W-:-:S04]  /*0c30*/  @!P1 LEA R6, P0, R42, R4, 0x1 ;  /* 0x000000042a069211 */ /* 0x000fc800078008ff */
[C-C-:B------:R-:W-:Y:S01]  /*0c40*/  @!P1 LEA.HI.X R7, R42.reuse, R5, R43.reuse, 0x1, P0 ;  /* 0x000000052a079211 */ /* 0x140fe200000f0c2b */
[----:B------:R1:W-:Y:S01]  /*0c50*/  @!P5 LDGSTS.E.BYPASS.LTC128B.128 [R243+0x9100], [R14.64], !P3 ;  /* 0x091000000ef3dfae */ /* 0x0003e2000d901d54 */
[----:B--2---:R-:W-:Y:S02]  /*0c60*/  @!P2 LEA R4, P0, R42, R8, 0x1 ;  /* 0x000000082a04a211 */ /* 0x004fe400078008ff */
[----:B------:R-:W-:Y:S01]  /*0c70*/  ISETP.GE.AND P5, PT, R22, 0x21, PT ;  /* 0x000000211600780c */ /* 0x000fe20003fa6270 */
[----:B------:R2:W-:Y:S01]  /*0c80*/  @!P1 LDGSTS.E.BYPASS.LTC128B.128 [R243+0x2100], [R6.64], !P6 ;  /* 0x0210000006f39fae */ /* 0x0005e2000f101d54 */
[----:B----4-:R-:W-:-:S03]  /*0c90*/  @!P2 LEA.HI.X R5, R42, R9, R43, 0x1, P0 ;  /* 0x000000092a05a211 */ /* 0x010fc600000f0c2b */
[----:B------:R4:W-:Y:S04]  /*0ca0*/  @!P1 LDGSTS.E.BYPASS.LTC128B.128 [R243+0x6100], [R12.64], !P4 ;  /* 0x061000000cf39fae */ /* 0x0009e8000e101d54 */
[----:B------:R5:W-:Y:S01]  /*0cb0*/  @!P1 LDGSTS.E.BYPASS.LTC128B.128 [R243+0xa100], [R18.64], !P3 ;  /* 0x0a10000012f39fae */ /* 0x000be2000d901d54 */
[----:B------:R-:W-:-:S03]  /*0cc0*/  ISETP.GE.AND P1, PT, R22, 0x41, PT ;  /* 0x000000411600780c */ /* 0x000fc60003f26270 */
[----:B------:R1:W-:Y:S01]  /*0cd0*/  @!P2 LDGSTS.E.BYPASS.LTC128B.128 [R243+0x3100], [R4.64], !P6 ;  /* 0x0310000004f3afae */ /* 0x0003e2000f101d54 */
[----:B------:R-:W-:Y:S02]  /*0ce0*/  ISETP.GE.AND P6, PT, R22, 0x1, PT ;  /* 0x000000011600780c */ /* 0x000fe40003fc6270 */
[----:B--2---:R-:W-:Y:S02]  /*0cf0*/  @!P2 SHF.R.S32.HI R7, RZ, 0x1f, R41 ;  /* 0x0000001fff07a819 */ /* 0x004fe40000011429 */
[----:B------:R-:W-:Y:S01]  /*0d00*/  @!P2 SHF.R.S32.HI R6, RZ, 0x1f, R40 ;  /* 0x0000001fff06a819 */ /* 0x000fe20000011428 */
[----:B----4-:R-:W-:-:S03]  /*0d10*/  IMAD.IADD R13, R25, 0x1, R27 ;  /* 0x00000001190d7824 */ /* 0x010fc600078e021b */
[----:B------:R-:W-:Y:S01]  /*0d20*/  @!P2 LEA.HI R6, R6, R40, RZ, 0x3 ;  /* 0x000000280606a211 */ /* 0x000fe200078f18ff */
[----:B------:R-:W-:-:S03]  /*0d30*/  IMAD.MOV.U32 R12, RZ, RZ, R24 ;  /* 0x000000ffff0c7224 */ /* 0x000fc600078e0018 */
[----:B------:R-:W-:Y:S01]  /*0d40*/  @!P2 LOP3.LUT R6, R6, 0xfffffff8, RZ, 0xc0, !PT ;  /* 0xfffffff80606a812 */ /* 0x000fe200078ec0ff */
[----:B-----5:R-:W-:-:S04]  /*0d50*/  IMAD.WIDE.U32 R18, R2, c[0x0][0x218], R12 ;  /* 0x0000860002127a25 */ /* 0x020fc800078e000c */
[----:B-1----:R-:W-:Y:S01]  /*0d60*/  IMAD.WIDE.U32 R4, R30, UR9, R38 ;  /* 0x000000091e047c25 */ /* 0x002fe2000f8e0026 */
[----:B------:R1:W-:Y:S03]  /*0d70*/  STL.64 [R1+0x30], R18 ;  /* 0x0000301201007387 */ /* 0x0003e60000100a00 */
[----:B------:R-:W-:Y:S01]  /*0d80*/  IMAD.MOV.U32 R34, RZ, RZ, R18 ;  /* 0x000000ffff227224 */ /* 0x000fe200078e0012 */
[----:B------:R-:W-:Y:S01]  /*0d90*/  IADD3 R0, R5, UR8, RZ ;  /* 0x0000000805007c10 */ /* 0x000fe2000fffe0ff */
[----:B------:R-:W-:Y:S01]  /*0da0*/  UIMAD UR8, UR6, UR9, URZ ;  /* 0x00000009060872a4 */ /* 0x000fe2000f8e023f */
[C---:B---3--:R-:W-:Y:S02]  /*0db0*/  @P6 LEA R10, P0, R4.reuse, c[0x0][0x1c8], 0x1 ;  /* 0x00007200040a6a11 */ /* 0x048fe400078008ff */
[----:B------:R-:W-:Y:S01]  /*0dc0*/  @!P2 LEA.HI R5, R7, R41, RZ, 0x3 ;  /* 0x000000290705a211 */ /* 0x000fe200078f18ff */
[----:B------:R-:W-:Y:S01]  /*0dd0*/  UIMAD UR8, UR12, UR14, UR8 ;  /* 0x0000000e0c0872a4 */ /* 0x000fe2000f8e0208 */
[----:B------:R-:W-:Y:S01]  /*0de0*/  @P6 LEA.HI.X R11, R4, c[0x0][0x1cc], R0, 0x1, P0 ;  /* 0x00007300040b6a11 */ /* 0x000fe200000f0c00 */
[----:B------:R-:W-:Y:S01]  /*0df0*/  USHF.L.U32 UR12, UR10, 0x6, URZ ;  /* 0x000000060a0c7899 */ /* 0x000fe2000800063f */
[----:B------:R-:W-:-:S02]  /*0e00*/  @P5 LEA R7, P0, R36, R4, 0x5 ;  /* 0x0000000424075211 */ /* 0x000fc400078028ff */
[----:B------:R-:W-:Y:S02]  /*0e10*/  @!P2 LOP3.LUT R5, R5, 0xfffffff8, RZ, 0xc0, !PT ;  /* 0xfffffff80505a812 */ /* 0x000fe400078ec0ff */
[----:B------:R-:W-:Y:S02]  /*0e20*/  @P5 LEA.HI.X R15, R36, R0, R37, 0x5, P0 ;  /* 0x00000000240f5211 */ /* 0x000fe400000f2c25 */
[----:B------:R-:W-:Y:S01]  /*0e30*/  @P1 IADD3 R14, P0, R4, R16, RZ ;  /* 0x00000010040e1210 */ /* 0x000fe20007f1e0ff */
[----:B------:R-:W-:-:S04]  /*0e40*/  @!P2 IMAD.WIDE R4, R5, 0x2, R8 ;  /* 0x000000020504a825 */ /* 0x000fc800078e0208 */
[----:B------:R-:W-:Y:S01]  /*0e50*/  @!P2 IMAD.WIDE R8, R6, 0x2, R8 ;  /* 0x000000020608a825 */ /* 0x000fe200078e0208 */
[----:B------:R2:W-:Y:S01]  /*0e60*/  @!P2 LDGSTS.E.BYPASS.LTC128B.128 [R243+0x7100], [R4.64], !P4 ;  /* 0x0710000004f3afae */ /* 0x0005e2000e101d54 */
[----:B------:R-:W-:Y:S02]  /*0e70*/  ISETP.GE.AND P4, PT, R42, c[0x0][0x1d4], PT ;  /* 0x000075002a007a0c */ /* 0x000fe40003f86270 */
[----:B------:R-:W-:Y:S01]  /*0e80*/  IMAD.SHL.U32 R16, R37, 0x40, RZ ;  /* 0x0000004025107824 */ /* 0x000fe200078e00ff */
[----:B------:R3:W-:Y:S01]  /*0e90*/  @!P2 LDGSTS.E.BYPASS.LTC128B.128 [R243+0xb100], [R8.64], !P3 ;  /* 0x0b10000008f3afae */ /* 0x0007e2000d901d54 */
[----:B------:R-:W-:Y:S02]  /*0ea0*/  ISETP.GE.AND P3, PT, R41, c[0x0][0x1d4], PT ;  /* 0x0000750029007a0c */ /* 0x000fe40003f66270 */
[----:B------:R-:W-:Y:S01]  /*0eb0*/  ISETP.GE.AND P2, PT, R40, c[0x0][0x1d4], PT ;  /* 0x0000750028007a0c */ /* 0x000fe20003f46270 */
[----:B------:R-:W0:Y:S01]  /*0ec0*/  LDGDEPBAR ;  /* 0x00000000000079af */ /* 0x000e220000000000 */
[----:B------:R-:W-:Y:S01]  /*0ed0*/  @P1 IADD3.X R17, R0, R17, R16, P0, !PT ;  /* 0x0000001100111210 */ /* 0x000fe200007fe410 */
[----:B------:R-:W-:Y:S01]  /*0ee0*/  IMAD.SHL.U32 R0, R23, 0x40, RZ ;  /* 0x0000004017007824 */ /* 0x000fe200078e00ff */
[----:B------:R-:W-:Y:S01]  /*0ef0*/  @P5 LEA R6, P0, R7, c[0x0][0x1c8], 0x1 ;  /* 0x0000720007065a11 */ /* 0x000fe200078008ff */
[----:B------:R-:W-:-:S02]  /*0f00*/  IMAD R16, R2, c[0x0][0x21c], R3 ;  /* 0x0000870002107a24 */ /* 0x000fc400078e0203 */
[----:B------:R4:W-:Y:S01]  /*0f10*/  @P6 LDGSTS.E.BYPASS.LTC128B.128 [R243+0x12100], [R10.64], !P4 ;  /* 0x121000000af36fae */ /* 0x0009e2000e101d54 */
[----:B------:R-:W-:Y:S01]  /*0f20*/  @P5 LEA.HI.X R7, R7, c[0x0][0x1cc], R15, 0x1, P0 ;  /* 0x0000730007075a11 */ /* 0x000fe200000f0c0f */
[----:B------:R-:W-:Y:S01]  /*0f30*/  IMAD.SHL.U32 R2, R29, 0x8, RZ ;  /* 0x000000081d027824 */ /* 0x000fe200078e00ff */
[----:B------:R-:W-:Y:S01]  /*0f40*/  LOP3.LUT R0, R0, 0x1c0, RZ, 0xc0, !PT ;  /* 0x000001c000007812 */ /* 0x000fe200078ec0ff */
[----:B------:R4:W-:Y:S01]  /*0f50*/  @P6 LDGSTS.E.BYPASS.LTC128B.128 [R243+0x15100], [R10.64+0x80], !P3 ;  /* 0x151000800af36fae */ /* 0x0009e2000d901d54 */
[----:B------:R-:W-:Y:S02]  /*0f60*/  IMAD.IADD R35, R19, 0x1, R16 ;  /* 0x0000000113237824 */ /* 0x000fe400078e0210 */
[----:B------:R-:W-:Y:S01]  /*0f70*/  LOP3.LUT R2, R0, 0x8, R2, 0xf8, !PT ;  /* 0x0000000800027812 */ /* 0x000fe200078ef802 */
[----:B------:R4:W-:Y:S01]  /*0f80*/  @P6 LDGSTS.E.BYPASS.LTC128B.128 [R243+0x18100], [R10.64+0x100], !P2 ;  /* 0x181001000af36fae */ /* 0x0009e2000d101d54 */
[----:B------:R-:W-:Y:S02]  /*0f90*/  SHF.R.U32.HI R0, RZ, 0x3, R0 ;  /* 0x00000003ff007819 */ /* 0x000fe40000011600 */
[----:B------:R-:W-:Y:S01]  /*0fa0*/  LOP3.LUT P6, RZ, R23, 0x4, RZ, 0xc0, !PT ;  /* 0x0000000417ff7812 */ /* 0x000fe200078cc0ff */
[----:B------:R5:W-:Y:S01]  /*0fb0*/  @P5 LDGSTS.E.BYPASS.LTC128B.128 [R243+0x13100], [R6.64], !P4 ;  /* 0x1310000006f35fae */ /* 0x000be2000e101d54 */
[----:B--2---:R-:W-:-:S02]  /*0fc0*/  @P1 LEA R4, P0, R14, c[0x0][0x1c8], 0x1 ;  /* 0x000072000e041a11 */ /* 0x004fc400078008ff */
[----:B------:R-:W-:Y:S01]  /*0fd0*/  LOP3.LUT R3, R2, R0, RZ, 0x3c, !PT ;  /* 0x0000000002037212 */ /* 0x000fe200078e3cff */
[----:B------:R5:W-:Y:S01]  /*0fe0*/  @P5 LDGSTS.E.BYPASS.LTC128B.128 [R243+0x16100], [R6.64+0x80], !P3 ;  /* 0x1610008006f35fae */ /* 0x000be2000d901d54 */
[----:B------:R-:W-:Y:S01]  /*0ff0*/  @P1 LEA.HI.X R5, R14, c[0x0][0x1cc], R17, 0x1, P0 ;  /* 0x000073000e051a11 */ /* 0x000fe200000f0c11 */
[----:B---3--:R-:W-:Y:S01]  /*1000*/  IMAD.U32 R8, RZ, RZ, UR14 ;  /* 0x0000000eff087e24 */ /* 0x008fe2000f8e00ff */
[----:B------:R-:W-:Y:S01]  /*1010*/  LEA.HI R14, R32, R33, RZ, 0x5 ;  /* 0x00000021200e7211 */ /* 0x000fe200078f28ff */
[----:B------:R5:W-:Y:S01]  /*1020*/  @P5 LDGSTS.E.BYPASS.LTC128B.128 [R243+0x19100], [R6.64+0x100], !P2 ;  /* 0x1910010006f35fae */ /* 0x000be2000d101d54 */
[----:B------:R-:W-:Y:S01]  /*1030*/  IMAD.U32 R9, RZ, RZ, UR15 ;  /* 0x0000000fff097e24 */ /* 0x000fe2000f8e00ff */
[----:B------:R-:W-:Y:S01]  /*1040*/  LOP3.LUT P5, RZ, R23, 0x2, RZ, 0xc0, !PT ;  /* 0x0000000217ff7812 */ /* 0x000fe200078ac0ff */
[----:B------:R-:W-:Y:S01]  /*1050*/  IMAD.MOV.U32 R15, RZ, RZ, R8 ;  /* 0x000000ffff0f7224 */ /* 0x000fe200078e0008 */
[----:B------:R2:W-:Y:S01]  /*1060*/  @P1 LDGSTS.E.BYPASS.LTC128B.128 [R243+0x14100], [R4.64], !P4 ;  /* 0x1410000004f31fae */ /* 0x0005e2000e101d54 */
[----:B------:R-:W-:Y:S01]  /*1070*/  IMAD.SHL.U32 R2, R28, 0x40, RZ ;  /* 0x000000401c027824 */ /* 0x000fe200078e00ff */
[----:B------:R-:W-:Y:S01]  /*1080*/  SHF.R.S32.HI R212, RZ, 0x5, R14 ;  /* 0x00000005ffd47819 */ /* 0x000fe2000001140e */
[----:B------:R-:W-:Y:S01]  /*1090*/  IMAD.WIDE.U32 R8, R15, UR9, R34 ;  /* 0x000000090f087c25 */ /* 0x000fe2000f8e0022 */
[----:B------:R2:W-:Y:S02]  /*10a0*/  @P1 LDGSTS.E.BYPASS.LTC128B.128 [R243+0x17100], [R4.64+0x80], !P3 ;  /* 0x1710008004f31fae */ /* 0x0005e4000d901d54 */
[----:B------:R-:W-:Y:S01]  /*10b0*/  LOP3.LUT R2, R3, 0xfffffe00, R2, 0xf8, !PT ;  /* 0xfffffe0003027812 */ /* 0x000fe200078ef802 */
[----:B------:R-:W-:Y:S01]  /*10c0*/  IMAD.MOV.U32 R3, RZ, RZ, 0x10 ;  /* 0x00000010ff037424 */ /* 0x000fe200078e00ff */
[----:B------:R2:W-:Y:S01]  /*10d0*/  @P1 LDGSTS.E.BYPASS.LTC128B.128 [R243+0x1a100], [R4.64+0x100], !P2 ;  /* 0x1a10010004f31fae */ /* 0x0005e2000d101d54 */
[----:B------:R-:W-:Y:S01]  /*10e0*/  IADD3 R0, R9, UR8, RZ ;  /* 0x0000000809007c10 */ /* 0x000fe2000fffe0ff */
[----:B------:R-:W-:Y:S01]  /*10f0*/  UMOV UR8, 0x6 ;  /* 0x0000000600087882 */ /* 0x000fe20000000000 */
[----:B------:R-:W-:Y:S01]  /*1100*/  IMAD R212, R212, 0x400, R2 ;  /* 0x00000400d4d47824 */ /* 0x000fe200078e0202 */
[----:B------:R-:W0:Y:S01]  /*1110*/  LDGDEPBAR ;  /* 0x00000000000079af */ /* 0x000e220000000000 */
[----:B------:R-:W-:-:S03]  /*1120*/  USHF.L.U64.HI UR11, UR10, UR8, UR11 ;  /* 0x000000080a0b7299 */ /* 0x000fc6000801020b */
[C---:B------:R-:W-:Y:S01]  /*1130*/  LEA R220, R212.reuse, 0x100, 0x1 ;  /* 0x00000100d4dc7811 */ /* 0x040fe200078e08ff */
[----:B------:R-:W-:Y:S01]  /*1140*/  IMAD.SHL.U32 R212, R212, 0x2, RZ ;  /* 0x00000002d4d47824 */ /* 0x000fe200078e00ff */
[----:B------:R1:W-:Y:S01]  /*1150*/  STL.64 [R1+0x28], R34 ;  /* 0x0000282201007387 */ /* 0x0003e20000100a00 */
[----:B-----5:R-:W-:-:S04]  /*1160*/  LEA R6, P0, R8, c[0x0][0x1f8], 0x1 ;  /* 0x00007e0008067a11 */ /* 0x020fc800078008ff */
[----:B------:R-:W-:Y:S01]  /*1170*/  LEA.HI.X R7, R8, c[0x0][0x1fc], R0, 0x1, P0 ;  /* 0x00007f0008077a11 */ /* 0x000fe200000f0c00 */
[----:B------:R-:W-:-:S05]  /*1180*/  IMAD.U32 R0, RZ, RZ, UR12 ;  /* 0x0000000cff007e24 */ /* 0x000fca000f8e00ff */
[----:B------:R-:W-:Y:S01]  /*1190*/  IADD3 R12, P1, P0, R0, 0x80, R6 ;  /* 0x00000080000c7810 */ /* 0x000fe2000783e006 */
[----:B------:R-:W-:-:S04]  /*11a0*/  DEPBAR.LE SB0, 0x1 ;  /* 0x000080400000791a */ /* 0x000fc80000000000 */
[----:B------:R-:W-:Y:S01]  /*11b0*/  IADD3.X R13, RZ, UR11, R7, P1, P0 ;  /* 0x0000000bff0d7c10 */ /* 0x000fe20008fe0407 */
[----:B------:R-:W-:Y:S01]  /*11c0*/  BAR.SYNC.DEFER_BLOCKING 0x0 ;  /* 0x0000000000007b1d */ /* 0x000fe20000010000 */
[----:B------:R-:W-:-:S04]  /*11d0*/  IADD3 R8, P0, R6, UR12, RZ ;  /* 0x0000000c06087c10 */ /* 0x000fc8000ff1e0ff */
[----:B------:R-:W-:Y:S02]  /*11e0*/  IADD3.X R9, R7, UR11, RZ, P0, !PT ;  /* 0x0000000b07097c10 */ /* 0x000fe400087fe4ff */
[----:B----4-:R-:W-:Y:S02]  /*11f0*/  IADD3 R10, P1, P0, R0, 0x100, R6 ;  /* 0x00000100000a7810 */ /* 0x010fe4000783e006 */
[----:B------:R-:W-:Y:S01]  /*1200*/  SEL R0, R3, 0xfffffff0, !P5 ;  /* 0xfffffff003007807 */ /* 0x000fe20006800000 */
[----:B------:R-:W-:Y:S01]  /*1210*/  IMAD.SHL.U32 R3, R26, 0x40, RZ ;  /* 0x000000401a037824 */ /* 0x000fe200078e00ff */
[----:B------:R-:W-:Y:S02]  /*1220*/  IADD3.X R11, RZ, UR11, R7, P1, P0 ;  /* 0x0000000bff0b7c10 */ /* 0x000fe40008fe0407 */
[----:B--2---:R-:W-:Y:S01]  /*1230*/  IADD3 R4, P0, R8, UR12, RZ ;  /* 0x0000000c08047c10 */ /* 0x004fe2000ff1e0ff */
[----:B------:R-:W-:Y:S01]  /*1240*/  IMAD.SHL.U32 R235, R0, 0x2, RZ ;  /* 0x0000000200eb7824 */ /* 0x000fe200078e00ff */
[----:B------:R-:W-:-:S02]  /*1250*/  SEL R0, R237, 0xffffffe0, !P6 ;  /* 0xffffffe0ed007807 */ /* 0x000fc40007000000 */
[----:B------:R-:W-:Y:S01]  /*1260*/  ISETP.GE.AND P5, PT, R42, c[0x0][0x1d4], PT ;  /* 0x000075002a007a0c */ /* 0x000fe20003fa6270 */
[----:B------:R-:W-:Y:S01]  /*1270*/  IMAD.IADD R216, R220, 0x1, R235 ;  /* 0x00000001dcd87824 */ /* 0x000fe200078e02eb */
[----:B------:R-:W-:Y:S01]  /*1280*/  IADD3.X R5, R9, UR11, RZ, P0, !PT ;  /* 0x0000000b09057c10 */ /* 0x000fe200087fe4ff */
[C---:B------:R-:W-:Y:S01]  /*1290*/  IMAD R220, R0.reuse, 0x2, R220 ;  /* 0x0000000200dc7824 */ /* 0x040fe200078e02dc */
[----:B------:R-:W-:Y:S01]  /*12a0*/  ISETP.GE.AND P1, PT, R41, c[0x0][0x1d4], PT ;  /* 0x0000750029007a0c */ /* 0x000fe20003f26270 */
[----:B------:R-:W-:Y:S01]  /*12b0*/  IMAD R224, R0, 0x2, R216 ;  /* 0x0000000200e07824 */ /* 0x000fe200078e02d8 */
[C---:B------:R-:W-:Y:S01]  /*12c0*/  ISETP.LT.OR P0, PT, R22.reuse, 0x1, P5 ;  /* 0x000000011600780c */ /* 0x040fe20002f01670 */
[----:B------:R1:W2:Y:S01]  /*12d0*/  LDSM.16.M88.4 R152, [R212+0x100] ;  /* 0x00010000d498783b */ /* 0x0002a20000000200 */
[----:B------:R-:W-:Y:S02]  /*12e0*/  ISETP.LT.OR P6, PT, R22, 0x1, P1 ;  /* 0x000000011600780c */ /* 0x000fe40000fc1670 */
[----:B------:R-:W-:Y:S01]  /*12f0*/  LOP3.LUT R3, R3, 0x1c0, RZ, 0xc0, !PT ;  /* 0x000001c003037812 */ /* 0x000fe200078ec0ff */
[----:B------:R1:W3:Y:S03]  /*1300*/  LDSM.16.M88.4 R196, [R212+0x4100] ;  /* 0x00410000d4c4783b */ /* 0x0002e60000000200 */
[----:B------:R-:W-:Y:S01]  /*1310*/  SHF.R.U32.HI R232, RZ, 0x3, R3 ;  /* 0x00000003ffe87819 */ /* 0x000fe20000011603 */
[----:B------:R1:W4:Y:S04]  /*1320*/  LDSM.16.M88.4 R156, [R216] ;  /* 0x00000000d89c783b */ /* 0x0003280000000200 */
[----:B------:R1:W1:Y:S04]  /*1330*/  LDSM.16.M88.4 R200, [R216+0x4000] ;  /* 0x00400000d8c8783b */ /* 0x0002680000000200 */
[----:B------:R1:W1:Y:S04]  /*1340*/  LDSM.16.M88.4 R184, [R220] ;  /* 0x00000000dcb8783b */ /* 0x0002680000000200 */
[----:B------:R1:W1:Y:S04]  /*1350*/  LDSM.16.M88.4 R204, [R220+0x4000] ;  /* 0x00400000dccc783b */ /* 0x0002680000000200 */
[----:B------:R1:W1:Y:S04]  /*1360*/  LDSM.16.M88.4 R192, [R224] ;  /* 0x00000000e0c0783b */ /* 0x0002680000000200 */
[----:B------:R1:W1:Y:S04]  /*1370*/  LDSM.16.M88.4 R208, [R224+0x4000] ;  /* 0x00400000e0d0783b */ /* 0x0002680000000200 */
[----:B------:R-:W1:Y:S04]  /*1380*/  LDSM.16.M88.4 R212, [R212+0x8100] ;  /* 0x00810000d4d4783b */ /* 0x000e680000000200 */
[----:B------:R-:W1:Y:S04]  /*1390*/  LDSM.16.M88.4 R216, [R216+0x8000] ;  /* 0x00800000d8d8783b */ /* 0x000e680000000200 */
[----:B------:R-:W1:Y:S04]  /*13a0*/  LDSM.16.M88.4 R220, [R220+0x8000] ;  /* 0x00800000dcdc783b */ /* 0x000e680000000200 */
[----:B------:R-:W1:Y:S04]  /*13b0*/  LDSM.16.M88.4 R224, [R224+0x8000] ;  /* 0x00800000e0e0783b */ /* 0x000e680000000200 */
[----:B------:R-:W-:Y:S06]  /*13c0*/  BAR.SYNC.DEFER_BLOCKING 0x0 ;  /* 0x0000000000007b1d */ /* 0x000fec0000010000 */
[----:B------:R-:W-:Y:S01]  /*13d0*/  @!PT LDS RZ, [RZ] ;  /* 0x00000000fffff984 */ /* 0x000fe20000000800 */
[----:B------:R-:W-:Y:S01]  /*13e0*/  @!PT LDS RZ, [RZ] ;  /* 0x00000000fffff984 */ /* 0x000fe20000000800 */
[----:B------:R-:W-:Y:S01]  /*13f0*/  @!PT LDS RZ, [RZ] ;  /* 0x00000000fffff984 */ /* 0x000fe20000000800 */
[----:B------:R1:W-:Y:S01]  /*1400*/  LDGSTS.E.BYPASS.LTC128B.128 [R243+0x100], [R6.64], !P0 ;  /* 0x0010000006f37fae */ /* 0x0003e2000c101d54 */
[----:B------:R-:W-:-:S03]  /*1410*/  ISETP.GE.AND P0, PT, R40, c[0x0][0x1d4], PT ;  /* 0x0000750028007a0c */ /* 0x000fc60003f06270 */
[----:B------:R1:W-:Y:S01]  /*1420*/  LDGSTS.E.BYPASS.LTC128B.128 [R243+0x3100], [R6.64+0x80], !P6 ;  /* 0x0310008006f37fae */ /* 0x0003e2000f101d54 */
[----:B------:R-:W-:-:S13]  /*1430*/  ISETP.LT.OR P6, PT, R22, 0x1, P0 ;  /* 0x000000011600780c */ /* 0x000fda00007c1670 */
[----:B------:R1:W-:Y:S01]  /*1440*/  LDGSTS.E.BYPASS.LTC128B.128 [R243+0x6100], [R6.64+0x100], !P6 ;  /* 0x0610010006f37fae */ /* 0x0003e2000f101d54 */
[C---:B------:R-:W-:Y:S02]  /*1450*/  ISETP.LT.OR P6, PT, R22.reuse, 0x21, P5 ;  /* 0x000000211600780c */ /* 0x040fe40002fc1670 */
[----:B------:R-:W-:-:S11]  /*1460*/  ISETP.LT.OR P5, PT, R22, 0x41, P5 ;  /* 0x000000411600780c */ /* 0x000fd60002fa1670 */
[----:B------:R1:W-:Y:S01]  /*1470*/  LDGSTS.E.BYPASS.LTC128B.128 [R243+0x1100], [R8.64], !P6 ;  /* 0x0110000008f37fae */ /* 0x0003e2000f101d54 */
[C---:B------:R-:W-:Y:S02]  /*1480*/  ISETP.LT.OR P6, PT, R22.reuse, 0x21, P1 ;  /* 0x000000211600780c */ /* 0x040fe40000fc1670 */
[----:B------:R-:W-:-:S11]  /*1490*/  ISETP.LT.OR P1, PT, R22, 0x41, P1 ;  /* 0x000000411600780c */ /* 0x000fd60000f21670 */
[----:B------:R1:W-:Y:S01]  /*14a0*/  LDGSTS.E.BYPASS.LTC128B.128 [R243+0x4100], [R12.64], !P6 ;  /* 0x041000000cf37fae */ /* 0x0003e2000f101d54 */
[C---:B------:R-:W-:Y:S02]  /*14b0*/  ISETP.LT.OR P6, PT, R22.reuse, 0x21, P0 ;  /* 0x000000211600780c */ /* 0x040fe400007c1670 */
[----:B------:R-:W-:-:S11]  /*14c0*/  ISETP.LT.OR P0, PT, R22, 0x41, P0 ;  /* 0x000000411600780c */ /* 0x000fd60000701670 */
[----:B------:R1:W-:Y:S04]  /*14d0*/  LDGSTS.E.BYPASS.LTC128B.128 [R243+0x7100], [R10.64], !P6 ;  /* 0x071000000af37fae */ /* 0x0003e8000f101d54 */
[----:B------:R5:W-:Y:S01]  /*14e0*/  LDGSTS.E.BYPASS.LTC128B.128 [R243+0x2100], [R4.64], !P5 ;  /* 0x0210000004f37fae */ /* 0x000be2000e901d54 */
[----:B------:R-:W-:-:S03]  /*14f0*/  PLOP3.LUT P5, PT, PT, PT, UP1, 0x40, 0x0 ;  /* 0x000000000000781c */ /* 0x000fc60003fae818 */
[----:B------:R5:W-:Y:S01]  /*1500*/  LDGSTS.E.BYPASS.LTC128B.128 [R243+0x5100], [R4.64+0x80], !P1 ;  /* 0x0510008004f37fae */ /* 0x000be2000c901d54 */
[----:B------:R-:W-:-:S03]  /*1510*/  LOP3.LUT P1, RZ, R26, 0x4, RZ, 0xc0, !PT ;  /* 0x000000041aff7812 */ /* 0x000fc6000782c0ff */
[----:B------:R5:W-:Y:S01]  /*1520*/  LDGSTS.E.BYPASS.LTC128B.128 [R243+0x8100], [R4.64+0x100], !P0 ;  /* 0x0810010004f37fae */ /* 0x000be2000c101d54 */
[----:B------:R-:W-:-:S03]  /*1530*/  LOP3.LUT P0, RZ, R26, 0x2, RZ, 0xc0, !PT ;  /* 0x000000021aff7812 */ /* 0x000fc6000780c0ff */
[----:B------:R-:W0:Y:S01]  /*1540*/  LDGDEPBAR ;  /* 0x00000000000079af */ /* 0x000e220000000000 */
[----:B-----5:R-:W-:Y:S02]  /*1550*/  LOP3.LUT R4, R3, 0x8, R31, 0xf8, !PT ;  /* 0x0000000803047812 */ /* 0x020fe400078ef81f */
[----:B------:R-:W-:Y:S02]  /*1560*/  LOP3.LUT R3, R14, 0xffffffe0, RZ, 0xc0, !PT ;  /* 0xffffffe00e037812 */ /* 0x000fe400078ec0ff */
[----:B------:R-:W-:-:S03]  /*1570*/  LOP3.LUT R232, R4, R232, RZ, 0x3c, !PT ;  /* 0x000000e804e87212 */ /* 0x000fc600078e3cff */
[----:B------:R-:W-:Y:S02]  /*1580*/  IMAD.IADD R124, R33, 0x1, -R3 ;  /* 0x00000001217c7824 */ /* 0x000fe400078e0a03 */
[----:B------:R-:W-:Y:S01]  /*1590*/  IMAD R232, R29, 0x200, R232 ;  /* 0x000002001de87824 */ /* 0x000fe200078e02e8 */
[----:B------:R-:W-:Y:S05]  /*15a0*/  @P5 BRA `(.L_x_636) ;  /* 0x000001b000005947 */ /* 0x000fea0003800000 */
[----:B-1234-:R-:W-:Y:S01]  /*15b0*/  UIADD3 UR9, UR16, -0x2, URZ ;  /* 0xfffffffe10097890 */ /* 0x01efe2000fffe03f */
[C---:B------:R-:W-:Y:S01]  /*15c0*/  IMAD.SHL.U32 R8, R36.reuse, 0x40, RZ ;  /* 0x0000004024087824 */ /* 0x040fe200078e00ff */
[----:B------:R-:W-:Y:S02]  /*15d0*/  SHF.L.U64.HI R9, R36, 0x6, R37 ;  /* 0x0000000624097819 */ /* 0x000fe40000010225 */
[----:B------:R-:W-:Y:S02]  /*15e0*/  USHF.R.S32.HI UR8, URZ, 0x1f, UR9 ;  /* 0x0000001f3f087899 */ /* 0x000fe40008011409 */
[----:B------:R-:W-:Y:S01]  /*15f0*/  UIMAD UR5, UR5, UR9, URZ ;  /* 0x00000009050572a4 */ /* 0x000fe2000f8e023f */
[----:B------:R-:W-:-:S03]  /*1600*/  IMAD.WIDE.U32 R6, R30, UR9, R38 ;  /* 0x000000091e067c25 */ /* 0x000fc6000f8e0026 */
[----:B------:R-:W-:Y:S02]  /*1610*/  UIMAD UR5, UR8, UR18, UR5 ;  /* 0x00000012080572a4 */ /* 0x000fe4000f8e0205 */
[----:B------:R-:W-:-:S04]  /*1620*/  LEA R4, P5, R6, c[0x0][0x1c8], 0x1 ;  /* 0x0000720006047a11 */ /* 0x000fc800078a08ff */
[----:B------:R-:W-:-:S04]  /*1630*/  IADD3 R3, R7, UR5, RZ ;  /* 0x0000000507037c10 */ /* 0x000fc8000fffe0ff */
[----:B------:R-:W-:Y:S02]  /*1640*/  LEA.HI.X R5, R6, c[0x0][0x1cc], R3, 0x1, P5 ;  /* 0x0000730006057a11 */ /* 0x000fe400028f0c03 */
[----:B------:R-:W-:-:S03]  /*1650*/  IADD3 R12, P6, P5, R8, 0x80, R4 ;  /* 0x00000080080c7810 */ /* 0x000fc60007dde004 */
[----:B------:R1:W-:Y:S01]  /*1660*/  LDGSTS.E.BYPASS.LTC128B.128 [R243+0x1b100], [R4.64], !P4 ;  /* 0x1b10000004f37fae */ /* 0x0003e2000e101d54 */
[C-C-:B------:R-:W-:Y:S02]  /*1670*/  IADD3.X R13, R9.reuse, RZ, R5.reuse, P6, P5 ;  /* 0x000000ff090d7210 */ /* 0x140fe400037ea405 */
[C---:B------:R-:W-:Y:S01]  /*1680*/  IADD3 R10, P6, P5, R8.reuse, 0x100, R4 ;  /* 0x00000100080a7810 */ /* 0x040fe20007dde004 */
[----:B------:R1:W-:Y:S03]  /*1690*/  LDGSTS.E.BYPASS.LTC128B.128 [R243+0x1e100], [R4.64+0x80], !P3 ;  /* 0x1e10008004f37fae */ /* 0x0003e6000d901d54 */
[----:B------:R-:W-:Y:S01]  /*16a0*/  IADD3.X R11, R9, RZ, R5, P6, P5 ;  /* 0x000000ff090b7210 */ /* 0x000fe200037ea405 */
[----:B------:R1:W-:Y:S01]  /*16b0*/  LDGSTS.E.BYPASS.LTC128B.128 [R243+0x21100], [R4.64+0x100], !P2 ;  /* 0x2110010004f37fae */ /* 0x0003e2000d101d54 */
[----:B------:R-:W-:-:S04]  /*16c0*/  IADD3 R6, P6, R8, R4, RZ ;  /* 0x0000000408067210 */ /* 0x000fc80007fde0ff */
[----:B------:R-:W-:Y:S01]  /*16d0*/  IADD3 R8, P5, R6, R8, RZ ;  /* 0x0000000806087210 */ /* 0x000fe20007fbe0ff */
[----:B------:R-:W-:-:S04]  /*16e0*/  IMAD.X R7, R9, 0x1, R5, P6 ;  /* 0x0000000109077824 */ /* 0x000fc800030e0605 */
[----:B------:R-:W-:Y:S01]  /*16f0*/  IMAD.X R9, R7, 0x1, R9, P5 ;  /* 0x0000000107097824 */ /* 0x000fe200028e0609 */
[----:B------:R1:W-:Y:S04]  /*1700*/  LDGSTS.E.BYPASS.LTC128B.128 [R243+0x1c100], [R6.64], !P4 ;  /* 0x1c10000006f37fae */ /* 0x0003e8000e101d54 */
[----:B------:R1:W-:Y:S04]  /*1710*/  LDGSTS.E.BYPASS.LTC128B.128 [R243+0x1f100], [R12.64], !P3 ;  /* 0x1f1000000cf37fae */ /* 0x0003e8000d901d54 */
[----:B------:R1:W-:Y:S04]  /*1720*/  LDGSTS.E.BYPASS.LTC128B.128 [R243+0x22100], [R10.64], !P2 ;  /* 0x221000000af37fae */ /* 0x0003e8000d101d54 */
[----:B------:R1:W-:Y:S04]  /*1730*/  LDGSTS.E.BYPASS.LTC128B.128 [R243+0x1d100], [R8.64], !P4 ;  /* 0x1d10000008f37fae */ /* 0x0003e8000e101d54 */
[----:B------:R1:W-:Y:S04]  /*1740*/  LDGSTS.E.BYPASS.LTC128B.128 [R243+0x20100], [R8.64+0x80], !P3 ;  /* 0x2010008008f37fae */ /* 0x0003e8000d901d54 */
[----:B------:R1:W-:Y:S02]  /*1750*/  LDGSTS.E.BYPASS.LTC128B.128 [R243+0x23100], [R8.64+0x100], !P2 ;  /* 0x2310010008f37fae */ /* 0x0003e4000d101d54 */
.L_x_636:
[----:B-1234-:R-:W0:Y:S01]  /*1760*/  LDGDEPBAR ;  /* 0x00000000000079af */ /* 0x01ee220000000000 */
[----:B------:R-:W-:Y:S01]  /*1770*/  PLOP3.LUT P5, PT, PT, PT, UP1, 0x40, 0x0 ;  /* 0x000000000000781c */ /* 0x000fe20003fae818 */
[----:B------:R-:W-:Y:S01]  /*1780*/  IMAD.SHL.U32 R232, R232, 0x2, RZ ;  /* 0x00000002e8e87824 */ /* 0x000fe200078e00ff */
[----:B------:R-:W-:-:S05]  /*1790*/  SEL R4, R237, 0xffffffe0, !P0 ;  /* 0xffffffe0ed047807 */ /* 0x000fca0004000000 */
[----:B------:R-:W-:Y:S01]  /*17a0*/  IMAD.IADD R4, R232, 0x1, R4 ;  /* 0x00000001e8047824 */ /* 0x000fe200078e0204 */
[----:B------:R-:W-:-:S04]  /*17b0*/  DEPBAR.LE SB0, 0x2 ;  /* 0x000080800000791a */ /* 0x000fc80000000000 */
[----:B------:R-:W-:Y:S06]  /*17c0*/  BAR.SYNC.DEFER_BLOCKING 0x0 ;  /* 0x0000000000007b1d */ /* 0x000fec0000010000 */
[----:B------:R1:W2:Y:S04]  /*17d0*/  LDSM.16.M88.4 R20, [R232+0x12100] ;  /* 0x01210000e814783b */ /* 0x0002a80000000200 */
[----:B------:R1:W3:Y:S04]  /*17e0*/  LDSM.16.M88.4 R16, [R232+0x12900] ;  /* 0x01290000e810783b */ /* 0x0002e80000000200 */
[----:B------:R1:W4:Y:S04]  /*17f0*/  LDSM.16.M88.4 R40, [R232+0x13100] ;  /* 0x01310000e828783b */ /* 0x0003280000000200 */
[----:B------:R1:W1:Y:S04]  /*1800*/  LDSM.16.M88.4 R44, [R232+0x13900] ;  /* 0x01390000e82c783b */ /* 0x0002680000000200 */
[----:B------:R1:W1:Y:S04]  /*1810*/  LDSM.16.M88.4 R76, [R232+0x14100] ;  /* 0x01410000e84c783b */ /* 0x0002680000000200 */
[----:B------:R1:W1:Y:S04]  /*1820*/  LDSM.16.M88.4 R88, [R232+0x14900] ;  /* 0x01490000e858783b */ /* 0x0002680000000200 */
[----:B------:R1:W1:Y:S04]  /*1830*/  LDSM.16.M88.4 R60, [R4+0x12100] ;  /* 0x01210000043c783b */ /* 0x0002680000000200 */
[----:B------:R1:W1:Y:S04]  /*1840*/  LDSM.16.M88.4 R56, [R4+0x12900] ;  /* 0x012900000438783b */ /* 0x0002680000000200 */
[----:B------:R1:W1:Y:S04]  /*1850*/  LDSM.16.M88.4 R52, [R4+0x13100] ;  /* 0x013100000434783b */ /* 0x0002680000000200 */
[----:B------:R1:W1:Y:S04]  /*1860*/  LDSM.16.M88.4 R48, [R4+0x13900] ;  /* 0x013900000430783b */ /* 0x0002680000000200 */
[----:B------:R1:W1:Y:S04]  /*1870*/  LDSM.16.M88.4 R112, [R4+0x14100] ;  /* 0x014100000470783b */ /* 0x0002680000000200 */
[----:B------:R1:W1:Y:S01]  /*1880*/  LDSM.16.M88.4 R120, [R4+0x14900] ;  /* 0x014900000478783b */ /* 0x0002620000000200 */
[----:B------:R-:W-:Y:S05]  /*1890*/  @P5 BRA `(.L_x_637) ;  /* 0x000001e000005947 */ /* 0x000fea0003800000 */
[----:B--23--:R-:W-:Y:S01]  /*18a0*/  UIADD3 UR8, UR16, -0x2, URZ ;  /* 0xfffffffe10087890 */ /* 0x00cfe2000fffe03f */
[----:B------:R-:W-:-:S03]  /*18b0*/  IMAD.U32 R5, RZ, RZ, UR12 ;  /* 0x0000000cff057e24 */ /* 0x000fc6000f8e00ff */
[----:B------:R-:W-:Y:S02]  /*18c0*/  USHF.R.S32.HI UR5, URZ, 0x1f, UR8 ;  /* 0x0000001f3f057899 */ /* 0x000fe40008011408 */
[----:B------:R-:W-:Y:S01]  /*18d0*/  UIMAD UR6, UR6, UR8, URZ ;  /* 0x00000008060672a4 */ /* 0x000fe2000f8e023f */
[----:B------:R-:W-:-:S03]  /*18e0*/  IMAD.WIDE.U32 R8, R15, UR8, R34 ;  /* 0x000000080f087c25 */ /* 0x000fc6000f8e0022 */
[----:B------:R-:W-:Y:S02]  /*18f0*/  UIMAD UR5, UR5, UR14, UR6 ;  /* 0x0000000e050572a4 */ /* 0x000fe4000f8e0206 */
[----:B------:R-:W-:-:S04]  /*1900*/  LEA R6, P5, R8, c[0x0][0x1f8], 0x1 ;  /* 0x00007e0008067a11 */ /* 0x000fc800078a08ff */
[----:B------:R-:W-:-:S04]  /*1910*/  IADD3 R3, R9, UR5, RZ ;  /* 0x0000000509037c10 */ /* 0x000fc8000fffe0ff */
[----:B------:R-:W-:Y:S01]  /*1920*/  LEA.HI.X R7, R8, c[0x0][0x1fc], R3, 0x1, P5 ;  /* 0x00007f0008077a11 */ /* 0x000fe200028f0c03 */
[----:B------:R-:W-:Y:S01]  /*1930*/  IMAD.U32 R3, RZ, RZ, UR12 ;  /* 0x0000000cff037e24 */ /* 0x000fe2000f8e00ff */
[----:B------:R-:W-:-:S03]  /*1940*/  IADD3 R14, P6, P5, R5, 0x80, R6 ;  /* 0x00000080050e7810 */ /* 0x000fc60007dde006 */
[----:B------:R-:W-:Y:S01]  /*1950*/  @!PT LDS RZ, [RZ] ;  /* 0x00000000fffff984 */ /* 0x000fe20000000800 */
[----:B------:R-:W-:Y:S01]  /*1960*/  @!PT LDS RZ, [RZ] ;  /* 0x00000000fffff984 */ /* 0x000fe20000000800 */
[----:B------:R-:W-:Y:S01]  /*1970*/  @!PT LDS RZ, [RZ] ;  /* 0x00000000fffff984 */ /* 0x000fe20000000800 */
[----:B------:R2:W-:Y:S01]  /*1980*/  LDGSTS.E.BYPASS.LTC128B.128 [R243+0x9100], [R6.64], !P4 ;  /* 0x0910000006f37fae */ /* 0x0005e2000e101d54 */
[--C-:B------:R-:W-:Y:S02]  /*1990*/  IADD3.X R15, RZ, UR11, R7.reuse, P6, P5 ;  /* 0x0000000bff0f7c10 */ /* 0x100fe4000b7ea407 */
[----:B------:R-:W-:Y:S01]  /*19a0*/  IADD3 R12, P6, P5, R3, 0x100, R6 ;  /* 0x00000100030c7810 */ /* 0x000fe20007dde006 */
[----:B------:R2:W-:Y:S03]  /*19b0*/  LDGSTS.E.BYPASS.LTC128B.128 [R243+0xc100], [R6.64+0x80], !P3 ;  /* 0x0c10008006f37fae */ /* 0x0005e6000d901d54 */
[----:B------:R-:W-:Y:S01]  /*19c0*/  IADD3.X R13, RZ, UR11, R7, P6, P5 ;  /* 0x0000000bff0d7c10 */ /* 0x000fe2000b7ea407 */
[----:B------:R2:W-:Y:S01]  /*19d0*/  LDGSTS.E.BYPASS.LTC128B.128 [R243+0xf100], [R6.64+0x100], !P2 ;  /* 0x0f10010006f37fae */ /* 0x0005e2000d101d54 */
[----:B------:R-:W-:-:S04]  /*19e0*/  IADD3 R8, P6, R6, UR12, RZ ;  /* 0x0000000c06087c10 */ /* 0x000fc8000ffde0ff */
[----:B------:R-:W-:Y:S02]  /*19f0*/  IADD3 R10, P5, R8, UR12, RZ ;  /* 0x0000000c080a7c10 */ /* 0x000fe4000ffbe0ff */
[----:B------:R-:W-:-:S04]  /*1a00*/  IADD3.X R9, R7, UR11, RZ, P6, !PT ;  /* 0x0000000b07097c10 */ /* 0x000fc8000b7fe4ff */
[----:B------:R-:W-:Y:S01]  /*1a10*/  IADD3.X R11, R9, UR11, RZ, P5, !PT ;  /* 0x0000000b090b7c10 */ /* 0x000fe2000affe4ff */
[----:B------:R2:W-:Y:S04]  /*1a20*/  LDGSTS.E.BYPASS.LTC128B.128 [R243+0xa100], [R8.64], !P4 ;  /* 0x0a10000008f37fae */ /* 0x0005e8000e101d54 */
[----:B------:R2:W-:Y:S04]  /*1a30*/  LDGSTS.E.BYPASS.LTC128B.128 [R243+0xd100], [R14.64], !P3 ;  /* 0x0d1000000ef37fae */ /* 0x0005e8000d901d54 */
[----:B------:R2:W-:Y:S04]  /*1a40*/  LDGSTS.E.BYPASS.LTC128B.128 [R243+0x10100], [R12.64], !P2 ;  /* 0x101000000cf37fae */ /* 0x0005e8000d101d54 */
[----:B------:R2:W-:Y:S04]  /*1a50*/  LDGSTS.E.BYPASS.LTC128B.128 [R243+0xb100], [R10.64], !P4 ;  /* 0x0b1000000af37fae */ /* 0x0005e8000e101d54 */
[----:B------:R2:W-:Y:S04]  /*1a60*/  LDGSTS.E.BYPASS.LTC128B.128 [R243+0xe100], [R10.64+0x80], !P3 ;  /* 0x0e1000800af37fae */ /* 0x0005e8000d901d54 */
[----:B------:R2:W-:Y:S02]  /*1a70*/  LDGSTS.E.BYPASS.LTC128B.128 [R243+0x11100], [R10.64+0x100], !P2 ;  /* 0x111001000af37fae */ /* 0x0005e4000d101d54 */
.L_x_637:
[----:B-123--:R-:W-:Y:S01]  /*1a80*/  HMMA.16816.F32 R8, R152, R46, RZ ;  /* 0x0000002e9808723c */ /* 0x00efe200000018ff */
[----:B------:R-:W-:Y:S01]  /*1a90*/  IMAD.MOV.U32 R3, RZ, RZ, 0x40 ;  /* 0x00000040ff037424 */ /* 0x000fe200078e00ff */
[----:B------:R-:W-:Y:S01]  /*1aa0*/  ULDC UR5, c[0x0][0x1d0] ;  /* 0x0000740000057ab9 */ /* 0x000fe20000000800 */
[----:B------:R-:W0:Y:S01]  /*1ab0*/  LDGDEPBAR ;  /* 0x00000000000079af */ /* 0x000e220000000000 */
[----:B------:R-:W-:-:S02]  /*1ac0*/  UIADD3 UR5, UR7, UR5, URZ ;  /* 0x0000000507057290 */ /* 0x000fc4000fffe03f */
[----:B------:R-:W-:Y:S01]  /*1ad0*/  SEL R234, R3, 0xffffffc0, !P1 ;  /* 0xffffffc003ea7807 */ /* 0x000fe20004800000 */
[----:B------:R-:W-:Y:S01]  /*1ae0*/  UISETP.GE.AND UP0, UPT, UR4, 0xc1, UPT ;  /* 0x000000c10400788c */ /* 0x000fe2000bf06270 */
[----:B------:R-:W-:Y:S02]  /*1af0*/  HMMA.16816.F32 R36, R152, R20, RZ ;  /* 0x000000149824723c */ /* 0x000fe400000018ff */
[----:B------:R-:W-:Y:S01]  /*1b00*/  IADD3 R3, R234, R4, RZ ;  /* 0x00000004ea037210 */ /* 0x000fe20007ffe0ff */
[----:B------:R-:W-:-:S04]  /*1b10*/  IMAD.IADD R5, R232, 0x1, R234 ;  /* 0x00000001e8057824 */ /* 0x000fc800078e02ea */
[----:B------:R-:W-:Y:S01]  /*1b20*/  LDSM.16.M88.4 R104, [R3+0x12100] ;  /* 0x012100000368783b */ /* 0x000fe20000000200 */
[C---:B------:R-:W-:Y:S03]  /*1b30*/  HMMA.16816.F32 R28, R152.reuse, R16, RZ ;  /* 0x00000010981c723c */ /* 0x040fe600000018ff */
[----:B------:R-:W-:Y:S04]  /*1b40*/  LDSM.16.M88.4 R108, [R3+0x12900] ;  /* 0x01290000036c783b */ /* 0x000fe80000000200 */
[----:B------:R-:W-:Y:S01]  /*1b50*/  LDSM.16.M88.4 R116, [R3+0x13100] ;  /* 0x013100000374783b */ /* 0x000fe20000000200 */
[C---:B------:R-:W-:Y:S08]  /*1b60*/  HMMA.16816.F32 R24, R152.reuse, R18, RZ ;  /* 0x000000129818723c */ /* 0x040ff000000018ff */
[C---:B------:R-:W-:Y:S08]  /*1b70*/  HMMA.16816.F32 R32, R152.reuse, R22, RZ ;  /* 0x000000169820723c */ /* 0x040ff000000018ff */
[C---:B----4-:R-:W-:Y:S08]  /*1b80*/  HMMA.16816.F32 R20, R152.reuse, R40, RZ ;  /* 0x000000289814723c */ /* 0x050ff000000018ff */
[C---:B------:R-:W-:Y:S08]  /*1b90*/  HMMA.16816.F32 R16, R152.reuse, R42, RZ ;  /* 0x0000002a9810723c */ /* 0x040ff000000018ff */
[----:B------:R-:W-:Y:S01]  /*1ba0*/  HMMA.16816.F32 R12, R152, R44, RZ ;  /* 0x0000002c980c723c */ /* 0x000fe200000018ff */
[----:B------:R-:W-:Y:S07]  /*1bb0*/  LDSM.16.M88.4 R44, [R5+0x13100] ;  /* 0x01310000052c783b */ /* 0x000fee0000000200 */
[C---:B------:R-:W-:Y:S01]  /*1bc0*/  HMMA.16816.F32 R64, R156.reuse, R50, R8 ;  /* 0x000000329c40723c */ /* 0x040fe20000001808 */
[----:B------:R-:W1:Y:S07]  /*1bd0*/  LDSM.16.M88.4 R8, [R5+0x12100] ;  /* 0x012100000508783b */ /* 0x000e6e0000000200 */
[C---:B------:R-:W-:Y:S01]  /*1be0*/  HMMA.16816.F32 R100, R156.reuse, R60, R36 ;  /* 0x0000003c9c64723c */ /* 0x040fe20000001824 */
[----:B------:R-:W2:Y:S07]  /*1bf0*/  LDSM.16.M88.4 R36, [R5+0x12900] ;  /* 0x012900000524783b */ /* 0x000eae0000000200 */
[C---:B------:R-:W-:Y:S08]  /*1c00*/  HMMA.16816.F32 R92, R156.reuse, R56, R28 ;  /* 0x000000389c5c723c */ /* 0x040ff0000000181c */
[C---:B------:R-:W-:Y:S01]  /*1c10*/  HMMA.16816.F32 R84, R156.reuse, R58, R24 ;  /* 0x0000003a9c54723c */ /* 0x040fe20000001818 */
[----:B------:R-:W3:Y:S07]  /*1c20*/  LDSM.16.M88.4 R56, [R5+0x13900] ;  /* 0x013900000538783b */ /* 0x000eee0000000200 */
[C---:B------:R-:W-:Y:S08]  /*1c30*/  HMMA.16816.F32 R80, R156.reuse, R52, R20 ;  /* 0x000000349c50723c */ /* 0x040ff00000001814 */
[C---:B------:R-:W-:Y:S08]  /*1c40*/  HMMA.16816.F32 R72, R156.reuse, R54, R16 ;  /* 0x000000369c48723c */ /* 0x040ff00000001810 */
[----:B------:R-:W-:Y:S08]  /*1c50*/  HMMA.16816.F32 R68, R156, R48, R12 ;  /* 0x000000309c44723c */ /* 0x000ff0000000180c */
[C---:B------:R-:W-:Y:S08]  /*1c60*/  HMMA.16816.F32 R24, R152.reuse, R76, RZ ;  /* 0x0000004c9818723c */ /* 0x040ff000000018ff */
[C---:B------:R-:W-:Y:S01]  /*1c70*/  HMMA.16816.F32 R20, R152.reuse, R78, RZ ;  /* 0x0000004e9814723c */ /* 0x040fe200000018ff */
[----:B------:R-:W4:Y:S07]  /*1c80*/  LDSM.16.M88.4 R76, [R5+0x14100] ;  /* 0x01410000054c783b */ /* 0x000f2e0000000200 */
[C---:B------:R-:W-:Y:S08]  /*1c90*/  HMMA.16816.F32 R16, R152.reuse, R88, RZ ;  /* 0x000000589810723c */ /* 0x040ff000000018ff */
[----:B------:R-:W-:Y:S01]  /*1ca0*/  HMMA.16816.F32 R12, R152, R90, RZ ;  /* 0x0000005a980c723c */ /* 0x000fe200000018ff */
[----:B------:R-:W5:Y:S07]  /*1cb0*/  LDSM.16.M88.4 R88, [R5+0x14900] ;  /* 0x014900000558783b */ /* 0x000f6e0000000200 */
[C---:B------:R-:W-:Y:S08]  /*1cc0*/  HMMA.16816.F32 R96, R156.reuse, R62, R32 ;  /* 0x0000003e9c60723c */ /* 0x040ff00000001820 */
[C---:B------:R-:W-:Y:S08]  /*1cd0*/  HMMA.16816.F32 R60, R156.reuse, R112, R24 ;  /* 0x000000709c3c723c */ /* 0x040ff00000001818 */
[C---:B------:R-:W-:Y:S01]  /*1ce0*/  HMMA.16816.F32 R52, R156.reuse, R114, R20 ;  /* 0x000000729c34723c */ /* 0x040fe20000001814 */
[----:B------:R-:W3:Y:S07]  /*1cf0*/  LDSM.16.M88.4 R112, [R3+0x13900] ;  /* 0x013900000370783b */ /* 0x000eee0000000200 */
[C---:B------:R-:W-:Y:S08]  /*1d00*/  HMMA.16816.F32 R48, R156.reuse, R120, R16 ;  /* 0x000000789c30723c */ /* 0x040ff00000001810 */
[----:B------:R-:W-:Y:S08]  /*1d10*/  HMMA.16816.F32 R40, R156, R122, R12 ;  /* 0x0000007a9c28723c */ /* 0x000ff0000000180c */
[C---:B-1----:R-:W-:Y:S01]  /*1d20*/  HMMA.16816.F32 R32, R184.reuse, R8, R100 ;  /* 0x00000008b820723c */ /* 0x042fe20000001864 */
[----:B------:R-:W-:Y:S07]  /*1d30*/  LDSM.16.M88.4 R100, [R5+0x16100] ;  /* 0x016100000564783b */ /* 0x000fee0000000200 */
[C---:B------:R-:W-:Y:S01]  /*1d40*/  HMMA.16816.F32 R28, R184.reuse, R10, R96 ;  /* 0x0000000ab81c723c */ /* 0x040fe20000001860 */
[----:B------:R-:W-:Y:S07]  /*1d50*/  LDSM.16.M88.4 R96, [R4+0x16100] ;  /* 0x016100000460783b */ /* 0x000fee0000000200 */
[C---:B--2---:R-:W-:Y:S01]  /*1d60*/  HMMA.16816.F32 R24, R184.reuse, R36, R92 ;  /* 0x00000024b818723c */ /* 0x044fe2000000185c */
[----:B------:R-:W-:Y:S07]  /*1d70*/  LDSM.16.M88.4 R92, [R5+0x15900] ;  /* 0x01590000055c783b */ /* 0x000fee0000000200 */
[C---:B------:R-:W-:Y:S01]  /*1d80*/  HMMA.16816.F32 R20, R184.reuse, R38, R84 ;  /* 0x00000026b814723c */ /* 0x040fe20000001854 */
[----:B------:R-:W-:Y:S07]  /*1d90*/  LDSM.16.M88.4 R84, [R3+0x14900] ;  /* 0x014900000354783b */ /* 0x000fee0000000200 */
[C---:B---3--:R-:W-:Y:S08]  /*1da0*/  HMMA.16816.F32 R8, R184.reuse, R56, R68 ;  /* 0x00000038b808723c */ /* 0x048ff00000001844 */
[C---:B------:R-:W-:Y:S01]  /*1db0*/  HMMA.16816.F32 R36, R184.reuse, R58, R64 ;  /* 0x0000003ab824723c */ /* 0x040fe20000001840 */
[----:B------:R-:W1:Y:S07]  /*1dc0*/  LDSM.16.M88.4 R56, [R3+0x14100] ;  /* 0x014100000338783b */ /* 0x000e6e0000000200 */
[C---:B------:R-:W-:Y:S08]  /*1dd0*/  HMMA.16816.F32 R16, R184.reuse, R44, R80 ;  /* 0x0000002cb810723c */ /* 0x040ff00000001850 */
[C---:B------:R-:W-:Y:S08]  /*1de0*/  HMMA.16816.F32 R12, R184.reuse, R46, R72 ;  /* 0x0000002eb80c723c */ /* 0x040ff00000001848 */
[C---:B----4-:R-:W-:Y:S08]  /*1df0*/  HMMA.16816.F32 R44, R184.reuse, R76, R60 ;  /* 0x0000004cb82c723c */ /* 0x050ff0000000183c */
[C---:B------:R-:W-:Y:S08]  /*1e00*/  HMMA.16816.F32 R52, R184.reuse, R78, R52 ;  /* 0x0000004eb834723c */ /* 0x040ff00000001834 */
[C---:B-----5:R-:W-:Y:S08]  /*1e10*/  HMMA.16816.F32 R72, R184.reuse, R88, R48 ;  /* 0x00000058b848723c */ /* 0x060ff00000001830 */
[----:B------:R-:W-:Y:S08]  /*1e20*/  HMMA.16816.F32 R88, R184, R90, R40 ;  /* 0x0000005ab858723c */ /* 0x000ff00000001828 */
[C---:B------:R-:W-:Y:S01]  /*1e30*/  HMMA.16816.F32 R80, R192.reuse, R104, R32 ;  /* 0x00000068c050723c */ /* 0x040fe20000001820 */
[----:B------:R-:W2:Y:S07]  /*1e40*/  LDSM.16.M88.4 R32, [R232+0x15100] ;  /* 0x01510000e820783b */ /* 0x000eae0000000200 */
[C---:B------:R-:W-:Y:S01]  /*1e50*/  HMMA.16816.F32 R76, R192.reuse, R106, R28 ;  /* 0x0000006ac04c723c */ /* 0x040fe2000000181c */
[----:B------:R-:W3:Y:S04]  /*1e60*/  LDSM.16.M88.4 R28, [R232+0x15900] ;  /* 0x01590000e81c783b */ /* 0x000ee80000000200 */
[----:B------:R-:W-:Y:S03]  /*1e70*/  LDSM.16.M88.4 R104, [R4+0x16900] ;  /* 0x016900000468783b */ /* 0x000fe60000000200 */
[C---:B------:R-:W-:Y:S01]  /*1e80*/  HMMA.16816.F32 R68, R192.reuse, R108, R24 ;  /* 0x0000006cc044723c */ /* 0x040fe20000001818 */
[----:B------:R-:W4:Y:S07]  /*1e90*/  LDSM.16.M88.4 R24, [R232+0x16100] ;  /* 0x01610000e818783b */ /* 0x000f2e0000000200 */
[C---:B------:R-:W-:Y:S08]  /*1ea0*/  HMMA.16816.F32 R60, R192.reuse, R116, R16 ;  /* 0x00000074c03c723c */ /* 0x040ff00000001810 */
[C---:B------:R-:W-:Y:S01]  /*1eb0*/  HMMA.16816.F32 R48, R192.reuse, R118, R12 ;  /* 0x00000076c030723c */ /* 0x040fe2000000180c */
[----:B------:R-:W-:Y:S07]  /*1ec0*/  LDSM.16.M88.4 R116, [R4+0x17900] ;  /* 0x017900000474783b */ /* 0x000fee0000000200 */
[C---:B------:R-:W-:Y:S08]  /*1ed0*/  HMMA.16816.F32 R16, R192.reuse, R112, R8 ;  /* 0x00000070c010723c */ /* 0x040ff00000001808 */
[C---:B------:R-:W-:Y:S01]  /*1ee0*/  HMMA.16816.F32 R64, R192.reuse, R110, R20 ;  /* 0x0000006ec040723c */ /* 0x040fe20000001814 */
[----:B------:R-:W5:Y:S04]  /*1ef0*/  LDSM.16.M88.4 R20, [R232+0x16900] ;  /* 0x01690000e814783b */ /* 0x000f680000000200 */
[----:B------:R-:W-:Y:S03]  /*1f00*/  LDSM.16.M88.4 R108, [R5+0x16900] ;  /* 0x01690000056c783b */ /* 0x000fe60000000200 */
[C---:B------:R-:W-:Y:S01]  /*1f10*/  HMMA.16816.F32 R12, R192.reuse, R114, R36 ;  /* 0x00000072c00c723c */ /* 0x040fe20000001824 */
[----:B------:R-:W3:Y:S04]  /*1f20*/  LDSM.16.M88.4 R36, [R232+0x17100] ;  /* 0x01710000e824783b */ /* 0x000ee80000000200 */
[----:B------:R-:W-:Y:S03]  /*1f30*/  LDSM.16.M88.4 R112, [R4+0x17100] ;  /* 0x017100000470783b */ /* 0x000fe60000000200 */
[C---:B-1----:R-:W-:Y:S08]  /*1f40*/  HMMA.16816.F32 R8, R192.reuse, R56, R44 ;  /* 0x00000038c008723c */ /* 0x042ff0000000182c */
[C---:B------:R-:W-:Y:S01]  /*1f50*/  HMMA.16816.F32 R40, R192.reuse, R58, R52 ;  /* 0x0000003ac028723c */ /* 0x040fe20000001834 */
[----:B------:R-:W-:Y:S07]  /*1f60*/  LDSM.16.M88.4 R52, [R232+0x17900] ;  /* 0x01790000e834783b */ /* 0x000fee0000000200 */
[C---:B------:R-:W-:Y:S01]  /*1f70*/  HMMA.16816.F32 R56, R192.reuse, R86, R88 ;  /* 0x00000056c038723c */ /* 0x040fe20000001858 */
[----:B------:R-:W1:Y:S07]  /*1f80*/  LDSM.16.M88.4 R88, [R4+0x15100] ;  /* 0x015100000458783b */ /* 0x000e6e0000000200 */
[----:B------:R-:W-:Y:S01]  /*1f90*/  HMMA.16816.F32 R44, R192, R84, R72 ;  /* 0x00000054c02c723c */ /* 0x000fe20000001848 */
[----:B------:R-:W1:Y:S07]  /*1fa0*/  LDSM.16.M88.4 R84, [R4+0x15900] ;  /* 0x015900000454783b */ /* 0x000e6e0000000200 */
[C---:B--2---:R-:W-:Y:S08]  /*1fb0*/  HMMA.16816.F32 R80, R196.reuse, R32, R80 ;  /* 0x00000020c450723c */ /* 0x044ff00000001850 */
[C---:B------:R-:W-:Y:S08]  /*1fc0*/  HMMA.16816.F32 R32, R196.reuse, R34, R76 ;  /* 0x00000022c420723c */ /* 0x040ff0000000184c */
[C---:B---3--:R-:W-:Y:S08]  /*1fd0*/  HMMA.16816.F32 R76, R196.reuse, R28, R68 ;  /* 0x0000001cc44c723c */ /* 0x048ff00000001844 */
[C---:B----4-:R-:W-:Y:S08]  /*1fe0*/  HMMA.16816.F32 R68, R196.reuse, R24, R60 ;  /* 0x00000018c444723c */ /* 0x050ff0000000183c */
[C---:B------:R-:W-:Y:S01]  /*1ff0*/  HMMA.16816.F32 R72, R196.reuse, R30, R64 ;  /* 0x0000001ec448723c */ /* 0x040fe20000001840 */
[----:B------:R-:W2:Y:S07]  /*2000*/  LDSM.16.M88.4 R28, [R5+0x15100] ;  /* 0x01510000051c783b */ /* 0x000eae0000000200 */
[C---:B------:R-:W-:Y:S08]  /*2010*/  HMMA.16816.F32 R48, R196.reuse, R26, R48 ;  /* 0x0000001ac430723c */ /* 0x040ff00000001830 */
[C---:B-----5:R-:W-:Y:S08]  /*2020*/  HMMA.16816.F32 R64, R196.reuse, R20, R16 ;  /* 0x00000014c440723c */ /* 0x060ff00000001810 */
[C---:B------:R-:W-:Y:S08]  /*2030*/  HMMA.16816.F32 R60, R196.reuse, R22, R12 ;  /* 0x00000016c43c723c */ /* 0x040ff0000000180c */
[C---:B------:R-:W-:Y:S08]  /*2040*/  HMMA.16816.F32 R24, R196.reuse, R36, R8 ;  /* 0x00000024c418723c */ /* 0x040ff00000001808 */
[----:B------:R-:W-:Y:S08]  /*2050*/  HMMA.16816.F32 R20, R196, R38, R40 ;  /* 0x00000026c414723c */ /* 0x000ff00000001828 */
[C---:B-1----:R-:W-:Y:S01]  /*2060*/  HMMA.16816.F32 R8, R200.reuse, R88, R80 ;  /* 0x00000058c808723c */ /* 0x042fe20000001850 */
[----:B------:R-:W-:Y:S07]  /*2070*/  LDSM.16.M88.4 R80, [R5+0x17900] ;  /* 0x017900000550783b */ /* 0x000fee0000000200 */
[----:B------:R-:W-:Y:S01]  /*2080*/  HMMA.16816.F32 R32, R200, R90, R32 ;  /* 0x0000005ac820723c */ /* 0x000fe20000001820 */
[----:B------:R-:W-:Y:S07]  /*2090*/  LDSM.16.M88.4 R88, [R3+0x15900] ;  /* 0x015900000358783b */ /* 0x000fee0000000200 */
[----:B------:R-:W-:Y:S08]  /*20a0*/  HMMA.16816.F32 R16, R196, R52, R44 ;  /* 0x00000034c410723c */ /* 0x000ff0000000182c */
[C---:B------:R-:W-:Y:S08]  /*20b0*/  HMMA.16816.F32 R44, R200.reuse, R96, R68 ;  /* 0x00000060c82c723c */ /* 0x040ff00000001844 */
[C---:B------:R-:W-:Y:S08]  /*20c0*/  HMMA.16816.F32 R36, R200.reuse, R84, R76 ;  /* 0x00000054c824723c */ /* 0x040ff0000000184c */
[C---:B------:R-:W-:Y:S01]  /*20d0*/  HMMA.16816.F32 R40, R200.reuse, R86, R72 ;  /* 0x00000056c828723c */ /* 0x040fe20000001848 */
[----:B------:R-:W1:Y:S07]  /*20e0*/  LDSM.16.M88.4 R84, [R3+0x15100] ;  /* 0x015100000354783b */ /* 0x000e6e0000000200 */
[----:B------:R-:W-:Y:S01]  /*20f0*/  HMMA.16816.F32 R48, R200, R98, R48 ;  /* 0x00000062c830723c */ /* 0x000fe20000001830 */
[----:B------:R-:W3:Y:S07]  /*2100*/  LDSM.16.M88.4 R96, [R3+0x16100] ;  /* 0x016100000360783b */ /* 0x000eee0000000200 */
[----:B------:R-:W-:Y:S08]  /*2110*/  HMMA.16816.F32 R12, R196, R54, R56 ;  /* 0x00000036c40c723c */ /* 0x000ff00000001838 */
[C---:B------:R-:W-:Y:S08]  /*2120*/  HMMA.16816.F32 R56, R200.reuse, R112, R24 ;  /* 0x00000070c838723c */ /* 0x040ff00000001818 */
[----:B------:R-:W-:Y:S08]  /*2130*/  HMMA.16816.F32 R76, R200, R114, R20 ;  /* 0x00000072c84c723c */ /* 0x000ff00000001814 */
[C---:B--2---:R-:W-:Y:S08]  /*2140*/  HMMA.16816.F32 R24, R204.reuse, R28, R8 ;  /* 0x0000001ccc18723c */ /* 0x044ff00000001808 */
[----:B------:R-:W-:Y:S08]  /*2150*/  HMMA.16816.F32 R20, R204, R30, R32 ;  /* 0x0000001ecc14723c */ /* 0x000ff00000001820 */
[----:B------:R-:W-:Y:S01]  /*2160*/  HMMA.16816.F32 R52, R200, R104, R64 ;  /* 0x00000068c834723c */ /* 0x000fe20000001840 */
[----:B------:R-:W2:Y:S07]  /*2170*/  LDSM.16.M88.4 R64, [R5+0x17100] ;  /* 0x017100000540783b */ /* 0x000eae0000000200 */
[C---:B------:R-:W-:Y:S01]  /*2180*/  HMMA.16816.F32 R8, R204.reuse, R100, R44 ;  /* 0x00000064cc08723c */ /* 0x040fe2000000182c */
[----:B------:R-:W-:Y:S07]  /*2190*/  LDSM.16.M88.4 R44, [R3+0x16900] ;  /* 0x01690000032c783b */ /* 0x000fee0000000200 */
[----:B------:R-:W-:Y:S01]  /*21a0*/  HMMA.16816.F32 R28, R204, R102, R48 ;  /* 0x00000066cc1c723c */ /* 0x000fe20000001830 */
[----:B------:R-:W4:Y:S07]  /*21b0*/  LDSM.16.M88.4 R48, [R232+0x18100] ;  /* 0x01810000e830783b */ /* 0x000f2e0000000200 */
[C---:B------:R-:W-:Y:S08]  /*21c0*/  HMMA.16816.F32 R72, R200.reuse, R116, R16 ;  /* 0x00000074c848723c */ /* 0x040ff00000001810 */
[----:B------:R-:W-:Y:S08]  /*21d0*/  HMMA.16816.F32 R68, R200, R118, R12 ;  /* 0x00000076c844723c */ /* 0x000ff0000000180c */
[C---:B------:R-:W-:Y:S08]  /*21e0*/  HMMA.16816.F32 R16, R204.reuse, R92, R36 ;  /* 0x0000005ccc10723c */ /* 0x040ff00000001824 */
[----:B------:R-:W-:Y:S08]  /*21f0*/  HMMA.16816.F32 R12, R204, R94, R40 ;  /* 0x0000005ecc0c723c */ /* 0x000ff00000001828 */
[C---:B-1----:R-:W-:Y:S01]  /*2200*/  HMMA.16816.F32 R32, R208.reuse, R84, R24 ;  /* 0x00000054d020723c */ /* 0x042fe20000001818 */
[----:B------:R-:W-:Y:S07]  /*2210*/  LDSM.16.M88.4 R24, [R3+0x17900] ;  /* 0x017900000318783b */ /* 0x000fee0000000200 */
[C---:B------:R-:W-:Y:S01]  /*2220*/  HMMA.16816.F32 R40, R208.reuse, R86, R20 ;  /* 0x00000056d028723c */ /* 0x040fe20000001814 */
[----:B------:R-:W-:Y:S07]  /*2230*/  LDSM.16.M88.4 R20, [R4+0x18100] ;  /* 0x018100000414783b */ /* 0x000fee0000000200 */
[----:B---3--:R-:W-:Y:S01]  /*2240*/  HMMA.16816.F32 R84, R208, R96, R8 ;  /* 0x00000060d054723c */ /* 0x008fe20000001808 */
[----:B------:R-:W1:Y:S07]  /*2250*/  LDSM.16.M88.4 R8, [R3+0x17100] ;  /* 0x017100000308783b */ /* 0x000e6e0000000200 */
[----:B------:R-:W-:Y:S08]  /*2260*/  HMMA.16816.F32 R36, R204, R108, R52 ;  /* 0x0000006ccc24723c */ /* 0x000ff00000001834 */
[----:B------:R-:W-:Y:S08]  /*2270*/  HMMA.16816.F32 R60, R200, R106, R60 ;  /* 0x0000006ac83c723c */ /* 0x000ff0000000183c */
[C---:B--2---:R-:W-:Y:S08]  /*2280*/  HMMA.16816.F32 R56, R204.reuse, R64, R56 ;  /* 0x00000040cc38723c */ /* 0x044ff00000001838 */
[C---:B------:R-:W-:Y:S08]  /*2290*/  HMMA.16816.F32 R52, R204.reuse, R66, R76 ;  /* 0x00000042cc34723c */ /* 0x040ff0000000184c */
[----:B------:R-:W-:Y:S08]  /*22a0*/  HMMA.16816.F32 R100, R204, R80, R72 ;  /* 0x00000050cc64723c */ /* 0x000ff00000001848 */
[C---:B------:R-:W-:Y:S08]  /*22b0*/  HMMA.16816.F32 R64, R208.reuse, R88, R16 ;  /* 0x00000058d040723c */ /* 0x040ff00000001810 */
[----:B------:R-:W-:Y:S08]  /*22c0*/  HMMA.16816.F32 R72, R208, R90, R12 ;  /* 0x0000005ad048723c */ /* 0x000ff0000000180c */
[----:B----4-:R-:W-:Y:S01]  /*22d0*/  HMMA.16816.F32 R16, R212, R48, R32 ;  /* 0x00000030d410723c */ /* 0x010fe20000001820 */
[----:B------:R-:W-:Y:S07]  /*22e0*/  LDSM.16.M88.4 R32, [R232+0x19100] ;  /* 0x01910000e820783b */ /* 0x000fee0000000200 */
[----:B------:R-:W-:Y:S08]  /*22f0*/  HMMA.16816.F32 R92, R204, R82, R68 ;  /* 0x00000052cc5c723c */ /* 0x000ff00000001844 */
[----:B------:R-:W-:Y:S01]  /*2300*/  HMMA.16816.F32 R12, R212, R50, R40 ;  /* 0x00000032d40c723c */ /* 0x000fe20000001828 */
[----:B------:R-:W-:Y:S04]  /*2310*/  LDSM.16.M88.4 R40, [R4+0x18900] ;  /* 0x018900000428783b */ /* 0x000fe80000000200 */
[----:B------:R-:W-:Y:S03]  /*2320*/  LDSM.16.M88.4 R48, [R5+0x18900] ;  /* 0x018900000530783b */ /* 0x000fe60000000200 */
[C---:B------:R-:W-:Y:S01]  /*2330*/  HMMA.16816.F32 R80, R208.reuse, R98, R28 ;  /* 0x00000062d050723c */ /* 0x040fe2000000181c */
[----:B------:R-:W2:Y:S07]  /*2340*/  LDSM.16.M88.4 R28, [R232+0x18900] ;  /* 0x01890000e81c783b */ /* 0x000eae0000000200 */
[----:B------:R-:W-:Y:S01]  /*2350*/  HMMA.16816.F32 R68, R208, R44, R36 ;  /* 0x0000002cd044723c */ /* 0x000fe20000001824 */
[----:B------:R-:W3:Y:S07]  /*2360*/  LDSM.16.M88.4 R36, [R5+0x18100] ;  /* 0x018100000524783b */ /* 0x000eee0000000200 */
[----:B------:R-:W-:Y:S08]  /*2370*/  HMMA.16816.F32 R60, R204, R110, R60 ;  /* 0x0000006ecc3c723c */ /* 0x000ff0000000183c */
[C---:B-1----:R-:W-:Y:S01]  /*2380*/  HMMA.16816.F32 R76, R208.reuse, R8, R56 ;  /* 0x00000008d04c723c */ /* 0x042fe20000001838 */
[----:B------:R-:W-:Y:S07]  /*2390*/  LDSM.16.M88.4 R56, [R3+0x18900] ;  /* 0x018900000338783b */ /* 0x000fee0000000200 */
[----:B------:R-:W-:Y:S01]  /*23a0*/  HMMA.16816.F32 R96, R208, R10, R52 ;  /* 0x0000000ad060723c */ /* 0x000fe20000001834 */
[----:B------:R-:W-:Y:S07]  /*23b0*/  LDSM.16.M88.4 R52, [R232+0x1a100] ;  /* 0x01a10000e834783b */ /* 0x000fee0000000200 */
[C---:B------:R-:W-:Y:S08]  /*23c0*/  HMMA.16816.F32 R8, R216.reuse, R20, R16 ;  /* 0x00000014d808723c */ /* 0x040ff00000001810 */
[----:B------:R-:W-:Y:S08]  /*23d0*/  HMMA.16816.F32 R16, R216, R22, R12 ;  /* 0x00000016d810723c */ /* 0x000ff0000000180c */
[----:B--2---:R-:W-:Y:S08]  /*23e0*/  HMMA.16816.F32 R12, R212, R30, R72 ;  /* 0x0000001ed40c723c */ /* 0x004ff00000001848 */
[C---:B------:R-:W-:Y:S01]  /*23f0*/  HMMA.16816.F32 R88, R208.reuse, R46, R60 ;  /* 0x0000002ed058723c */ /* 0x040fe2000000183c */
[----:B------:R-:W1:Y:S04]  /*2400*/  LDSM.16.M88.4 R60, [R3+0x18100] ;  /* 0x01810000033c783b */ /* 0x000e680000000200 */
[----:B------:R-:W-:Y:S03]  /*2410*/  LDSM.16.M88.4 R44, [R232+0x19900] ;  /* 0x01990000e82c783b */ /* 0x000fe60000000200 */
[C---:B------:R-:W-:Y:S08]  /*2420*/  HMMA.16816.F32 R100, R208.reuse, R24, R100 ;  /* 0x00000018d064723c */ /* 0x040ff00000001864 */
[----:B------:R-:W-:Y:S08]  /*2430*/  HMMA.16816.F32 R92, R208, R26, R92 ;  /* 0x0000001ad05c723c */ /* 0x000ff0000000185c */
[----:B------:R-:W-:Y:S01]  /*2440*/  HMMA.16816.F32 R24, R212, R28, R64 ;  /* 0x0000001cd418723c */ /* 0x000fe20000001840 */
[----:B------:R-:W-:Y:S07]  /*2450*/  LDSM.16.M88.4 R64, [R232+0x1a900] ;  /* 0x01a90000e840783b */ /* 0x000fee0000000200 */
[C---:B---3--:R-:W-:Y:S08]  /*2460*/  HMMA.16816.F32 R8, R220.reuse, R36, R8 ;  /* 0x00000024dc08723c */ /* 0x048ff00000001808 */
[----:B------:R-:W-:Y:S01]  /*2470*/  HMMA.16816.F32 R16, R220, R38, R16 ;  /* 0x00000026dc10723c */ /* 0x000fe20000001810 */
[----:B------:R-:W2:Y:S07]  /*2480*/  LDSM.16.M88.4 R36, [R4+0x19100] ;  /* 0x019100000424783b */ /* 0x000eae0000000200 */
[----:B------:R-:W-:Y:S08]  /*2490*/  HMMA.16816.F32 R28, R212, R32, R84 ;  /* 0x00000020d41c723c */ /* 0x000ff00000001854 */
[C---:B------:R-:W-:Y:S08]  /*24a0*/  HMMA.16816.F32 R12, R216.reuse, R42, R12 ;  /* 0x0000002ad80c723c */ /* 0x040ff0000000180c */
[----:B------:R-:W-:Y:S01]  /*24b0*/  HMMA.16816.F32 R20, R216, R40, R24 ;  /* 0x00000028d814723c */ /* 0x000fe20000001818 */
[----:B------:R-:W3:Y:S07]  /*24c0*/  LDSM.16.M88.4 R40, [R5+0x19100] ;  /* 0x019100000528783b */ /* 0x000eee0000000200 */
[----:B------:R-:W-:Y:S08]  /*24d0*/  HMMA.16816.F32 R72, R212, R34, R80 ;  /* 0x00000022d448723c */ /* 0x000ff00000001850 */
[----:B-1----:R-:W-:Y:S08]  /*24e0*/  HMMA.16816.F32 R32, R224, R60, R8 ;  /* 0x0000003ce020723c */ /* 0x002ff00000001808 */
[----:B--2---:R-:W-:Y:S08]  /*24f0*/  HMMA.16816.F32 R28, R216, R36, R28 ;  /* 0x00000024d81c723c */ /* 0x004ff0000000181c */
[C---:B------:R-:W-:Y:S08]  /*2500*/  HMMA.16816.F32 R24, R220.reuse, R50, R12 ;  /* 0x00000032dc18723c */ /* 0x040ff0000000180c */
[----:B------:R-:W-:Y:S01]  /*2510*/  HMMA.16816.F32 R8, R220, R48, R20 ;  /* 0x00000030dc08723c */ /* 0x000fe20000001814 */
[----:B------:R-:W-:Y:S01]  /*2520*/  FMUL.FTZ R6, R32, c[0x0][0x320] ;  /* 0x0000c80020067a20 */ /* 0x000fe20000410000 */
[----:B------:R-:W-:Y:S03]  /*2530*/  LDSM.16.M88.4 R48, [R4+0x1a900] ;  /* 0x01a900000430783b */ /* 0x000fe60000000200 */
[----:B------:R1:W2:Y:S03]  /*2540*/  MUFU.TANH R105, R6 ;  /* 0x0000000600697308 */ /* 0x0002a60000002400 */
[----:B------:R-:W-:Y:S08]  /*2550*/  HMMA.16816.F32 R20, R224, R62, R16 ;  /* 0x0000003ee014723c */ /* 0x000ff00000001810 */
[----:B---3--:R-:W-:Y:S01]  /*2560*/  HMMA.16816.F32 R12, R220, R40, R28 ;  /* 0x00000028dc0c723c */ /* 0x008fe2000000181c */
[----:B-1----:R-:W-:-:S07]  /*2570*/  FMUL.FTZ R6, R33, c[0x0][0x320] ;  /* 0x0000c80021067a20 */ /* 0x002fce0000410000 */
[----:B------:R-:W-:Y:S01]  /*2580*/  HMMA.16816.F32 R28, R224, R58, R24 ;  /* 0x0000003ae01c723c */ /* 0x000fe20000001818 */
[----:B------:R1:W3:Y:S07]  /*2590*/  MUFU.TANH R104, R6 ;  /* 0x0000000600687308 */ /* 0x0002ee0000002400 */
[C---:B------:R-:W-:Y:S08]  /*25a0*/  HMMA.16816.F32 R80, R212.reuse, R44, R68 ;  /* 0x0000002cd450723c */ /* 0x040ff00000001844 */
[C---:B------:R-:W-:Y:S01]  /*25b0*/  HMMA.16816.F32 R88, R212.reuse, R46, R88 ;  /* 0x0000002ed458723c */ /* 0x040fe20000001858 */
[----:B-1----:R-:W-:Y:S01]  /*25c0*/  FMUL.FTZ R6, R34, c[0x0][0x320] ;  /* 0x0000c80022067a20 */ /* 0x002fe20000410000 */
[----:B------:R-:W1:Y:S06]  /*25d0*/  LDSM.16.M88.4 R44, [R4+0x19900] ;  /* 0x01990000042c783b */ /* 0x000e6c0000000200 */
[----:B------:R-:W-:Y:S01]  /*25e0*/  HMMA.16816.F32 R68, R212, R54, R96 ;  /* 0x00000036d444723c */ /* 0x000fe20000001860 */
[----:B------:R4:W-:Y:S07]  /*25f0*/  MUFU.TANH R99, R6 ;  /* 0x0000000600637308 */ /* 0x0009ee0000002400 */
[----:B------:R-:W-:Y:S01]  /*2600*/  HMMA.16816.F32 R16, R216, R38, R72 ;  /* 0x00000026d810723c */ /* 0x000fe20000001848 */
[----:B------:R5:W2:Y:S07]  /*2610*/  LDSM.16.M88.4 R36, [R4+0x1a100] ;  /* 0x01a100000424783b */ /* 0x000aae0000000200 */
[----:B------:R-:W-:Y:S01]  /*2620*/  HMMA.16816.F32 R76, R212, R52, R76 ;  /* 0x00000034d44c723c */ /* 0x000fe2000000184c */
[----:B----4-:R-:W-:Y:S01]  /*2630*/  FMUL.FTZ R6, R35, c[0x0][0x320] ;  /* 0x0000c80023067a20 */ /* 0x010fe20000410000 */
[----:B------:R-:W4:Y:S03]  /*2640*/  LDSM.16.M88.4 R52, [R3+0x19100] ;  /* 0x019100000334783b */ /* 0x000f260000000200 */
[----:B------:R1:W-:Y:S01]  /*2650*/  MUFU.TANH R98, R6 ;  /* 0x0000000600627308 */ /* 0x0003e20000002400 */
[----:B------:R-:W2:Y:S02]  /*2660*/  LDSM.16.M88.4 R32, [R5+0x19900] ;  /* 0x019900000520783b */ /* 0x000ea40000000200 */
[----:B------:R-:W-:Y:S02]  /*2670*/  HMMA.16816.F32 R8, R224, R56, R8 ;  /* 0x00000038e008723c */ /* 0x000fe40000001808 */
[----:B------:R-:W2:Y:S01]  /*2680*/  LDSM.16.M88.4 R56, [R3+0x19900] ;  /* 0x019900000338783b */ /* 0x000ea20000000200 */
[----:B-----5:R-:W-:-:S05]  /*2690*/  FMUL.FTZ R4, R28, c[0x0][0x320] ;  /* 0x0000c8001c047a20 */ /* 0x020fca0000410000 */
[----:B------:R-:W-:Y:S01]  /*26a0*/  HMMA.16816.F32 R60, R212, R64, R100 ;  /* 0x00000040d43c723c */ /* 0x000fe20000001864 */
[----:B------:R5:W-:Y:S01]  /*26b0*/  MUFU.TANH R75, R4 ;  /* 0x00000004004b7308 */ /* 0x000be20000002400 */
[----:B-1----:R-:W-:-:S05]  /*26c0*/  FMUL.FTZ R6, R20, c[0x0][0x320] ;  /* 0x0000c80014067a20 */ /* 0x002fca0000410000 */
[----:B------:R-:W-:Y:S01]  /*26d0*/  SHF.L.U32 R103, R2, 0x1, RZ ;  /* 0x0000000102677819 */ /* 0x000fe200000006ff */
[----:B------:R-:W-:Y:S01]  /*26e0*/  HMMA.16816.F32 R24, R216, R44, R80 ;  /* 0x0000002cd818723c */ /* 0x000fe20000001850 */
[----:B------:R1:W-:Y:S03]  /*26f0*/  MUFU.TANH R97, R6 ;  /* 0x0000000600617308 */ /* 0x0003e60000002400 */
[--C-:B------:R-:W-:Y:S02]  /*2700*/  IMAD.IADD R2, R235, 0x1, R103.reuse ;  /* 0x00000001eb027824 */ /* 0x100fe400078e0267 */
[----:B------:R-:W-:Y:S02]  /*2710*/  IMAD R233, R0, 0x2, R103 ;  /* 0x0000000200e97824 */ /* 0x000fe400078e0267 */
[----:B------:R-:W-:Y:S01]  /*2720*/  HMMA.16816.F32 R64, R212, R66, R92 ;  /* 0x00000042d440723c */ /* 0x000fe2000000185c */
[----:B-----5:R-:W-:-:S02]  /*2730*/  FMUL.FTZ R4, R29, c[0x0][0x320] ;  /* 0x0000c8001d047a20 */ /* 0x020fc40000410000 */
[----:B------:R-:W-:Y:S02]  /*2740*/  IADD3 R0, R235, R233, RZ ;  /* 0x000000e9eb007210 */ /* 0x000fe40007ffe0ff */
[----:B------:R5:W-:Y:S01]  /*2750*/  MUFU.TANH R74, R4 ;  /* 0x00000004004a7308 */ /* 0x000be20000002400 */
[----:B-1----:R-:W-:-:S07]  /*2760*/  FMUL.FTZ R6, R21, c[0x0][0x320] ;  /* 0x0000c80015067a20 */ /* 0x002fce0000410000 */
[----:B------:R1:W-:Y:S01]  /*2770*/  MUFU.TANH R96, R6 ;  /* 0x0000000600607308 */ /* 0x0003e20000002400 */
[----:B-----5:R-:W-:-:S07]  /*2780*/  FMUL.FTZ R4, R30, c[0x0][0x320] ;  /* 0x0000c8001e047a20 */ /* 0x020fce0000410000 */
[----:B------:R5:W-:Y:S01]  /*2790*/  MUFU.TANH R73, R4 ;  /* 0x0000000400497308 */ /* 0x000be20000002400 */
[----:B-1----:R-:W-:-:S07]  /*27a0*/  FMUL.FTZ R6, R22, c[0x0][0x320] ;  /* 0x0000c80016067a20 */ /* 0x002fce0000410000 */
[----:B------:R1:W1:Y:S01]  /*27b0*/  MUFU.TANH R87, R6 ;  /* 0x0000000600577308 */ /* 0x0002620000002400 */
[----:B-----5:R-:W-:Y:S02]  /*27c0*/  FMUL.FTZ R4, R31, c[0x0][0x320] ;  /* 0x0000c8001f047a20 */ /* 0x020fe40000410000 */
[----:B------:R-:W5:Y:S05]  /*27d0*/  LDSM.16.M88.4 R28, [R5+0x1a100] ;  /* 0x01a10000051c783b */ /* 0x000f6a0000000200 */
[----:B------:R-:W-:Y:S01]  /*27e0*/  MUFU.TANH R72, R4 ;  /* 0x0000000400487308 */ /* 0x000fe20000002400 */
[----:B-1----:R-:W-:Y:S02]  /*27f0*/  FMUL.FTZ R6, R23, c[0x0][0x320] ;  /* 0x0000c80017067a20 */ /* 0x002fe40000410000 */
[----:B------:R-:W-:Y:S05]  /*2800*/  HMMA.16816.F32 R20, R220, R42, R16 ;  /* 0x0000002adc14723c */ /* 0x000fea0000001810 */
[----:B------:R1:W-:Y:S03]  /*2810*/  MUFU.TANH R86, R6 ;  /* 0x0000000600567308 */ /* 0x0003e60000002400 */
[C---:B------:R-:W-:Y:S08]  /*2820*/  HMMA.16816.F32 R16, R216.reuse, R46, R88 ;  /* 0x0000002ed810723c */ /* 0x040ff00000001858 */
[----:B--2---:R-:W-:Y:S01]  /*2830*/  HMMA.16816.F32 R44, R216, R36, R76 ;  /* 0x00000024d82c723c */ /* 0x004fe2000000184c */
[----:B-1----:R-:W-:-:S04]  /*2840*/  FMUL.FTZ R6, R8, c[0x0][0x320] ;  /* 0x0000c80008067a20 */ /* 0x002fc80000410000 */
[----:B------:R1:W2:Y:S03]  /*2850*/  MUFU.TANH R85, R6 ;  /* 0x0000000600557308 */ /* 0x0002a60000002400 */
[----:B----4-:R-:W-:Y:S08]  /*2860*/  HMMA.16816.F32 R20, R224, R54, R20 ;  /* 0x00000036e014723c */ /* 0x010ff00000001814 */
[----:B------:R-:W-:Y:S01]  /*2870*/  HMMA.16816.F32 R40, R216, R48, R60 ;  /* 0x00000030d828723c */ /* 0x000fe2000000183c */
[----:B-1----:R-:W-:-:S07]  /*2880*/  FMUL.FTZ R6, R9, c[0x0][0x320] ;  /* 0x0000c80009067a20 */ /* 0x002fce0000410000 */
[----:B------:R-:W-:Y:S01]  /*2890*/  HMMA.16816.F32 R16, R220, R34, R16 ;  /* 0x00000022dc10723c */ /* 0x000fe20000001810 */
[----:B------:R1:W4:Y:S07]  /*28a0*/  MUFU.TANH R84, R6 ;  /* 0x0000000600547308 */ /* 0x00032e0000002400 */
[----:B------:R-:W-:Y:S02]  /*28b0*/  FMUL.FTZ R20, R20, c[0x0][0x320] ;  /* 0x0000c80014147a20 */ /* 0x000fe40000410000 */
[----:B------:R-:W-:-:S02]  /*28c0*/  FMUL.FTZ R21, R21, c[0x0][0x320] ;  /* 0x0000c80015157a20 */ /* 0x000fc40000410000 */
[----:B------:R-:W-:Y:S01]  /*28d0*/  FMUL.FTZ R22, R22, c[0x0][0x320] ;  /* 0x0000c80016167a20 */ /* 0x000fe20000410000 */
[----:B------:R-:W-:Y:S01]  /*28e0*/  MUFU.TANH R145, R20 ;  /* 0x0000001400917308 */ /* 0x000fe20000002400 */
[----:B------:R-:W-:Y:S02]  /*28f0*/  FMUL.FTZ R23, R23, c[0x0][0x320] ;  /* 0x0000c80017177a20 */ /* 0x000fe40000410000 */
[----:B-1----:R-:W-:-:S05]  /*2900*/  FMUL.FTZ R6, R10, c[0x0][0x320] ;  /* 0x0000c8000a067a20 */ /* 0x002fca0000410000 */
[----:B------:R-:W-:Y:S08]  /*2910*/  MUFU.TANH R101, R21 ;  /* 0x0000001500657308 */ /* 0x000ff00000002400 */
[----:B------:R1:W1:Y:S08]  /*2920*/  MUFU.TANH R81, R6 ;  /* 0x0000000600517308 */ /* 0x0002700000002400 */
[----:B------:R-:W-:Y:S01]  /*2930*/  MUFU.TANH R49, R23 ;  /* 0x0000001700317308 */ /* 0x000fe20000002400 */
[----:B-1----:R-:W-:-:S02]  /*2940*/  FMUL.FTZ R6, R11, c[0x0][0x320] ;  /* 0x0000c8000b067a20 */ /* 0x002fc40000410000 */
[----:B------:R-:W-:Y:S01]  /*2950*/  HMMA.16816.F32 R8, R224, R52, R12 ;  /* 0x00000034e008723c */ /* 0x000fe2000000180c */
[----:B------:R1:W-:Y:S04]  /*2960*/  LDSM.16.M88.4 R52, [R5+0x1a900] ;  /* 0x01a900000534783b */ /* 0x0003e80000000200 */
[----:B------:R-:W1:Y:S03]  /*2970*/  MUFU.TANH R80, R6 ;  /* 0x0000000600507308 */ /* 0x000e660000002400 */
[----:B------:R-:W-:Y:S08]  /*2980*/  HMMA.16816.F32 R12, R220, R32, R24 ;  /* 0x00000020dc0c723c */ /* 0x000ff00000001818 */
[----:B------:R-:W-:Y:S01]  /*2990*/  HMMA.16816.F32 R24, R216, R38, R68 ;  /* 0x00000026d818723c */ /* 0x000fe20000001844 */
[----:B------:R-:W1:Y:S07]  /*29a0*/  LDSM.16.M88.4 R36, [R3+0x1a100] ;  /* 0x01a100000324783b */ /* 0x000e6e0000000200 */
[----:B------:R-:W-:Y:S01]  /*29b0*/  FMUL.FTZ R9, R9, c[0x0][0x320] ;  /* 0x0000c80009097a20 */ /* 0x000fe20000410000 */
[----:B------:R-:W-:Y:S01]  /*29c0*/  HMMA.16816.F32 R32, R224, R58, R16 ;  /* 0x0000003ae020723c */ /* 0x000fe20000001810 */
[----:B------:R-:W-:-:S02]  /*29d0*/  FMUL.FTZ R10, R10, c[0x0][0x320] ;  /* 0x0000c8000a0a7a20 */ /* 0x000fc40000410000 */
[----:B------:R-:W-:Y:S01]  /*29e0*/  FMUL.FTZ R11, R11, c[0x0][0x320] ;  /* 0x0000c8000b0b7a20 */ /* 0x000fe20000410000 */
[----:B------:R-:W-:Y:S01]  /*29f0*/  MUFU.TANH R102, R9 ;  /* 0x0000000900667308 */ /* 0x000fe20000002400 */
[----:B------:R-:W-:-:S07]  /*2a00*/  FMUL.FTZ R4, R8, c[0x0][0x320] ;  /* 0x0000c80008047a20 */ /* 0x000fce0000410000 */
[----:B------:R-:W-:Y:S03]  /*2a10*/  MUFU.TANH R146, R10 ;  /* 0x0000000a00927308 */ /* 0x000fe60000002400 */
[----:B-----5:R-:W-:Y:S05]  /*2a20*/  HMMA.16816.F32 R24, R220, R30, R24 ;  /* 0x0000001edc18723c */ /* 0x020fea0000001818 */
[----:B------:R5:W-:Y:S04]  /*2a30*/  MUFU.TANH R168, R11 ;  /* 0x0000000b00a87308 */ /* 0x000be80000002400 */
[----:B------:R-:W-:-:S02]  /*2a40*/  FMUL.FTZ R32, R32, c[0x0][0x320] ;  /* 0x0000c80020207a20 */ /* 0x000fc40000410000 */
[----:B------:R-:W-:Y:S02]  /*2a50*/  FMUL.FTZ R33, R33, c[0x0][0x320] ;  /* 0x0000c80021217a20 */ /* 0x000fe40000410000 */
[----:B------:R1:W1:Y:S01]  /*2a60*/  MUFU.TANH R144, R4 ;  /* 0x0000000400907308 */ /* 0x0002620000002400 */
[----:B------:R-:W-:Y:S02]  /*2a70*/  FMUL.FTZ R34, R34, c[0x0][0x320] ;  /* 0x0000c80022227a20 */ /* 0x000fe40000410000 */
[----:B------:R-:W-:Y:S01]  /*2a80*/  FMUL.FTZ R35, R35, c[0x0][0x320] ;  /* 0x0000c80023237a20 */ /* 0x000fe20000410000 */
[----:B-----5:R-:W-:Y:S01]  /*2a90*/  HMMA.16816.F32 R8, R220, R28, R44 ;  /* 0x0000001cdc08723c */ /* 0x020fe2000000182c */
[----:B------:R5:W2:Y:S03]  /*2aa0*/  LDSM.16.M88.4 R44, [R3+0x1a900] ;  /* 0x01a90000032c783b */ /* 0x000aa60000000200 */
[----:B------:R-:W-:Y:S01]  /*2ab0*/  MUFU.TANH R32, R32 ;  /* 0x0000002000207308 */ /* 0x000fe20000002400 */
[----:B------:R-:W-:-:S04]  /*2ac0*/  DEPBAR.LE SB0, 0x2 ;  /* 0x000080800000791a */ /* 0x000fc80000000000 */
[----:B-1----:R-:W-:Y:S03]  /*2ad0*/  HMMA.16816.F32 R4, R224, R56, R12 ;  /* 0x00000038e004723c */ /* 0x002fe6000000180c */
[----:B------:R-:W-:Y:S05]  /*2ae0*/  MUFU.TANH R33, R33 ;  /* 0x0000002100217308 */ /* 0x000fea0000002400 */
[----:B------:R-:W-:Y:S03]  /*2af0*/  HMMA.16816.F32 R12, R216, R50, R64 ;  /* 0x00000032d80c723c */ /* 0x000fe60000001840 */
[----:B------:R1:W1:Y:S01]  /*2b00*/  MUFU.TANH R50, R22 ;  /* 0x0000001600327308 */ /* 0x0002620000002400 */
[----:B-----5:R-:W-:-:S04]  /*2b10*/  SHF.R.S32.HI R3, RZ, 0x1f, R124 ;  /* 0x0000001fff037819 */ /* 0x020fc8000001147c */
[----:B------:R-:W-:Y:S03]  /*2b20*/  HMMA.16816.F32 R16, R224, R36, R8 ;  /* 0x00000024e010723c */ /* 0x000fe60000001808 */
[----:B------:R-:W-:Y:S01]  /*2b30*/  MUFU.TANH R34, R34 ;  /* 0x0000002200227308 */ /* 0x000fe20000002400 */
[----:B------:R-:W-:-:S04]  /*2b40*/  LEA.HI R125, R3, R124, RZ, 0x2 ;  /* 0x0000007c037d7211 */ /* 0x000fc800078f10ff */
[----:B------:R-:W-:Y:S01]  /*2b50*/  FMUL.FTZ R4, R4, c[0x0][0x320] ;  /* 0x0000c80004047a20 */ /* 0x000fe20000410000 */
[----:B------:R-:W-:Y:S01]  /*2b60*/  LOP3.LUT R3, R125, 0x7ffffffc, RZ, 0xc0, !PT ;  /* 0x7ffffffc7d037812 */ /* 0x000fe200078ec0ff */
[----:B-1----:R-:W-:Y:S01]  /*2b70*/  HMMA.16816.F32 R20, R220, R52, R40 ;  /* 0x00000034dc14723c */ /* 0x002fe20000001828 */
[----:B------:R-:W-:Y:S01]  /*2b80*/  FMUL.FTZ R6, R6, c[0x0][0x320] ;  /* 0x0000c80006067a20 */ /* 0x000fe20000410000 */
[----:B------:R1:W5:Y:S01]  /*2b90*/  MUFU.TANH R48, R4 ;  /* 0x0000000400307308 */ /* 0x0003620000002400 */
[----:B------:R-:W-:Y:S01]  /*2ba0*/  FMUL.FTZ R7, R7, c[0x0][0x320] ;  /* 0x0000c80007077a20 */ /* 0x000fe20000410000 */
[----:B------:R-:W-:Y:S01]  /*2bb0*/  STL [R1+0x48], R125 ;  /* 0x0000487d01007387 */ /* 0x000fe20000100800 */
[----:B------:R-:W-:-:S03]  /*2bc0*/  FMUL.FTZ R5, R5, c[0x0][0x320] ;  /* 0x0000c80005057a20 */ /* 0x000fc60000410000 */
[----:B------:R-:W-:Y:S02]  /*2bd0*/  HMMA.16816.F32 R28, R220, R54, R12 ;  /* 0x00000036dc1c723c */ /* 0x000fe4000000180c */
[----:B------:R3:W-:Y:S04]  /*2be0*/  MUFU.TANH R40, R6 ;  /* 0x0000000600287308 */ /* 0x0007e80000002400 */
[----:B------:R-:W-:Y:S02]  /*2bf0*/  FMUL.FTZ R16, R16, c[0x0][0x320] ;  /* 0x0000c80010107a20 */ /* 0x000fe40000410000 */
[----:B------:R-:W-:Y:S01]  /*2c00*/  HMMA.16816.F32 R12, R224, R38, R24 ;  /* 0x00000026e00c723c */ /* 0x000fe20000001818 */
[----:B------:R-:W-:Y:S01]  /*2c10*/  FMUL.FTZ R17, R17, c[0x0][0x320] ;  /* 0x0000c80011117a20 */ /* 0x000fe20000410000 */
[----:B------:R3:W-:Y:S01]  /*2c20*/  MUFU.TANH R36, R7 ;  /* 0x0000000700247308 */ /* 0x0007e20000002400 */
[----:B-1----:R-:W-:-:S02]  /*2c30*/  IMAD.IADD R4, R124, 0x1, -R3 ;  /* 0x000000017c047824 */ /* 0x002fc400078e0a03 */
[----:B------:R-:W-:Y:S02]  /*2c40*/  IMAD.U32 R3, RZ, RZ, UR5 ;  /* 0x00000005ff037e24 */ /* 0x000fe4000f8e00ff */
[----:B------:R-:W-:Y:S01]  /*2c50*/  FMUL.FTZ R18, R18, c[0x0][0x320] ;  /* 0x0000c80012127a20 */ /* 0x000fe20000410000 */
[----:B--2---:R-:W-:Y:S01]  /*2c60*/  HMMA.16816.F32 R8, R224, R44, R20 ;  /* 0x0000002ce008723c */ /* 0x004fe20000001814 */
[----:B------:R-:W-:Y:S01]  /*2c70*/  IMAD R3, R4, -0x2, R3 ;  /* 0xfffffffe04037824 */ /* 0x000fe200078e0203 */
[----:B------:R1:W2:Y:S01]  /*2c80*/  MUFU.TANH R41, R5 ;  /* 0x0000000500297308 */ /* 0x0002a20000002400 */
[----:B------:R-:W-:-:S03]  /*2c90*/  FMUL.FTZ R19, R19, c[0x0][0x320] ;  /* 0x0000c80013137a20 */ /* 0x000fc60000410000 */
[C---:B------:R-:W-:Y:S02]  /*2ca0*/  ISETP.GT.AND P6, PT, R3.reuse, RZ, PT ;  /* 0x000000ff0300720c */ /* 0x040fe40003fc4270 */
[C---:B------:R-:W-:Y:S01]  /*2cb0*/  ISETP.GT.AND P5, PT, R3.reuse, 0x1, PT ;  /* 0x000000010300780c */ /* 0x040fe20003fa4270 */
[----:B------:R-:W-:Y:S01]  /*2cc0*/  HMMA.16816.F32 R28, R224, R46, R28 ;  /* 0x0000002ee01c723c */ /* 0x000fe2000000181c */
[----:B------:R-:W-:Y:S01]  /*2cd0*/  ISETP.GT.AND P1, PT, R3, 0x8, PT ;  /* 0x000000080300780c */ /* 0x000fe20003f24270 */
[----:B------:R-:W2:Y:S01]  /*2ce0*/  MUFU.TANH R16, R16 ;  /* 0x0000001000107308 */ /* 0x000ea20000002400 */
[----:B---3--:R-:W-:Y:S02]  /*2cf0*/  FSEL R6, R105, -INF , P6 ;  /* 0xff80000069067808 */ /* 0x008fe40003000000 */
[----:B------:R-:W-:Y:S02]  /*2d00*/  FSEL R7, R104, -INF , P5 ;  /* 0xff80000068077808 */ /* 0x000fe40002800000 */
[----:B------:R-:W-:-:S02]  /*2d10*/  FMUL.FTZ R20, R15, c[0x0][0x320] ;  /* 0x0000c8000f147a20 */ /* 0x000fc40000410000 */
[----:B------:R-:W-:Y:S01]  /*2d20*/  FMNMX.FTZ R4, R6, R7, !PT ;  /* 0x0000000706047209 */ /* 0x000fe20007810000 */
[----:B-1----:R-:W-:Y:S01]  /*2d30*/  FMUL.FTZ R5, R14, c[0x0][0x320] ;  /* 0x0000c8000e057a20 */ /* 0x002fe20000410000 */
[----:B------:R-:W-:Y:S01]  /*2d40*/  FSEL R14, R87, -INF , P1 ;  /* 0xff800000570e7808 */ /* 0x000fe20000800000 */
[----:B------:R-:W-:Y:S01]  /*2d50*/  FMUL.FTZ R13, R13, c[0x0][0x320] ;  /* 0x0000c8000d0d7a20 */ /* 0x000fe20000410000 */
[----:B------:R-:W1:Y:S01]  /*2d60*/  MUFU.TANH R35, R35 ;  /* 0x0000002300237308 */ /* 0x000e620000002400 */
[----:B------:R-:W-:Y:S02]  /*2d70*/  FMUL.FTZ R12, R12, c[0x0][0x320] ;  /* 0x0000c8000c0c7a20 */ /* 0x000fe40000410000 */
[----:B------:R-:W-:Y:S01]  /*2d80*/  FMUL.FTZ R25, R10, c[0x0][0x320] ;  /* 0x0000c8000a197a20 */ /* 0x000fe20000410000 */
[----:B------:R-:W-:Y:S01]  /*2d90*/  FSEL R10, R99, -INF , P6 ;  /* 0xff800000630a7808 */ /* 0x000fe20003000000 */
[----:B------:R-:W-:Y:S01]  /*2da0*/  FMUL.FTZ R22, R8, c[0x0][0x320] ;  /* 0x0000c80008167a20 */ /* 0x000fe20000410000 */
[----:B------:R-:W-:Y:S01]  /*2db0*/  ISETP.GT.AND P6, PT, R3, 0x9, PT ;  /* 0x000000090300780c */ /* 0x000fe20003fc4270 */
[----:B------:R-:W-:Y:S01]  /*2dc0*/  FMUL.FTZ R26, R11, c[0x0][0x320] ;  /* 0x0000c8000b1a7a20 */ /* 0x000fe20000410000 */
[----:B------:R-:W-:Y:S01]  /*2dd0*/  FSEL R8, R97, -INF , P1 ;  /* 0xff80000061087808 */ /* 0x000fe20000800000 */
[----:B------:R-:W-:Y:S01]  /*2de0*/  FMUL.FTZ R23, R9, c[0x0][0x320] ;  /* 0x0000c80009177a20 */ /* 0x000fe20000410000 */
[----:B------:R-:W-:Y:S01]  /*2df0*/  FSEL R11, R98, -INF , P5 ;  /* 0xff800000620b7808 */ /* 0x000fe20002800000 */
[----:B------:R-:W-:Y:S01]  /*2e00*/  MUFU.TANH R24, R13 ;  /* 0x0000000d00187308 */ /* 0x000fe20000002400 */
[----:B------:R-:W-:Y:S01]  /*2e10*/  ISETP.GT.AND P5, PT, R3, 0x10, PT ;  /* 0x000000100300780c */ /* 0x000fe20003fa4270 */
[----:B------:R-:W-:Y:S01]  /*2e20*/  FMUL.FTZ R28, R28, c[0x0][0x320] ;  /* 0x0000c8001c1c7a20 */ /* 0x000fe20000410000 */
[----:B------:R-:W-:Y:S01]  /*2e30*/  FSEL R9, R96, -INF , P6 ;  /* 0xff80000060097808 */ /* 0x000fe20003000000 */
[----:B------:R-:W-:Y:S01]  /*2e40*/  FMUL.FTZ R29, R29, c[0x0][0x320] ;  /* 0x0000c8001d1d7a20 */ /* 0x000fe20000410000 */
[----:B------:R-:W-:Y:S01]  /*2e50*/  FMNMX.FTZ R4, R8, R4, !PT ;  /* 0x0000000408047209 */ /* 0x000fe20007810000 */
[----:B------:R-:W-:Y:S01]  /*2e60*/  FMUL.FTZ R30, R30, c[0x0][0x320] ;  /* 0x0000c8001e1e7a20 */ /* 0x000fe20000410000 */
[----:B------:R-:W-:Y:S01]  /*2e70*/  ISETP.GT.AND P1, PT, R3, 0x11, PT ;  /* 0x000000110300780c */ /* 0x000fe20003f24270 */
[----:B------:R3:W-:Y:S01]  /*2e80*/  MUFU.TANH R13, R5 ;  /* 0x00000005000d7308 */ /* 0x0007e20000002400 */
[----:B------:R-:W-:-:S02]  /*2e90*/  FSEL R44, R85, -INF , P5 ;  /* 0xff800000552c7808 */ /* 0x000fc40002800000 */
[----:B------:R-:W-:Y:S02]  /*2ea0*/  FMNMX.FTZ R4, R9, R4, !PT ;  /* 0x0000000409047209 */ /* 0x000fe40007810000 */
[----:B------:R-:W-:Y:S02]  /*2eb0*/  FSEL R15, R86, -INF , P6 ;  /* 0xff800000560f7808 */ /* 0x000fe40003000000 */
[----:B------:R-:W-:Y:S01]  /*2ec0*/  ISETP.GT.AND P6, PT, R3, 0x18, PT ;  /* 0x000000180300780c */ /* 0x000fe20003fc4270 */
[----:B------:R-:W1:Y:S01]  /*2ed0*/  MUFU.TANH R17, R17 ;  /* 0x0000001100117308 */ /* 0x000e620000002400 */
[----:B----4-:R-:W-:Y:S02]  /*2ee0*/  FSEL R45, R84, -INF , P1 ;  /* 0xff800000542d7808 */ /* 0x010fe40000800000 */
[----:B------:R-:W-:Y:S02]  /*2ef0*/  FMNMX.FTZ R4, R44, R4, !PT ;  /* 0x000000042c047209 */ /* 0x000fe40007810000 */
[----:B------:R-:W-:-:S02]  /*2f00*/  FSEL R64, R81, -INF , P5 ;  /* 0xff80000051407808 */ /* 0x000fc40002800000 */
[----:B------:R-:W-:Y:S01]  /*2f10*/  ISETP.GT.AND P5, PT, R3, 0x19, PT ;  /* 0x000000190300780c */ /* 0x000fe20003fa4270 */
[----:B------:R-:W4:Y:S01]  /*2f20*/  MUFU.TANH R18, R18 ;  /* 0x0000001200127308 */ /* 0x000f220000002400 */
[----:B------:R-:W-:Y:S02]  /*2f30*/  FSEL R46, R75, -INF , P6 ;  /* 0xff8000004b2e7808 */ /* 0x000fe40003000000 */
[----:B------:R-:W-:Y:S02]  /*2f40*/  FMNMX.FTZ R4, R45, R4, !PT ;  /* 0x000000042d047209 */ /* 0x000fe40007810000 */
[----:B------:R-:W-:Y:S02]  /*2f50*/  FSEL R66, R80, -INF , P1 ;  /* 0xff80000050427808 */ /* 0x000fe40000800000 */
[----:B------:R-:W-:Y:S01]  /*2f60*/  ISETP.GT.AND P1, PT, R3, 0x20, PT ;  /* 0x000000200300780c */ /* 0x000fe20003f24270 */
[----:B------:R-:W1:Y:S01]  /*2f70*/  MUFU.TANH R21, R12 ;  /* 0x0000000c00157308 */ /* 0x000e620000002400 */
[----:B------:R-:W-:-:S02]  /*2f80*/  FSEL R47, R74, -INF , P5 ;  /* 0xff8000004a2f7808 */ /* 0x000fc40002800000 */
[----:B------:R-:W-:Y:S02]  /*2f90*/  FMNMX.FTZ R4, R46, R4, !PT ;  /* 0x000000042e047209 */ /* 0x000fe40007810000 */
[----:B------:R-:W-:Y:S02]  /*2fa0*/  FSEL R65, R73, -INF , P6 ;  /* 0xff80000049417808 */ /* 0x000fe40003000000 */
[----:B------:R-:W-:Y:S01]  /*2fb0*/  ISETP.GT.AND P6, PT, R3, 0x21, PT ;  /* 0x000000210300780c */ /* 0x000fe20003fc4270 */
[----:B------:R-:W1:Y:S01]  /*2fc0*/  MUFU.TANH R19, R19 ;  /* 0x0000001300137308 */ /* 0x000e620000002400 */
[----:B------:R-:W-:Y:S02]  /*2fd0*/  FSEL R144, R144, -INF , P1 ;  /* 0xff80000090907808 */ /* 0x000fe40000800000 */
[----:B------:R-:W-:Y:S02]  /*2fe0*/  FMNMX.FTZ R4, R47, R4, !PT ;  /* 0x000000042f047209 */ /* 0x000fe40007810000 */
[----:B---3--:R-:W-:-:S02]  /*2ff0*/  FMNMX.FTZ R5, R10, R11, !PT ;  /* 0x0000000b0a057209 */ /* 0x008fc40007810000 */
[----:B------:R-:W-:Y:S01]  /*3000*/  FSEL R67, R72, -INF , P5 ;  /* 0xff80000048437808 */ /* 0x000fe20002800000 */
[----:B------:R-:W3:Y:S01]  /*3010*/  MUFU.TANH R20, R20 ;  /* 0x0000001400147308 */ /* 0x000ee20000002400 */
[----:B------:R-:W-:Y:S02]  /*3020*/  ISETP.GT.AND P5, PT, R3, 0x28, PT ;  /* 0x000000280300780c */ /* 0x000fe40003fa4270 */
[----:B------:R-:W-:Y:S02]  /*3030*/  FSEL R102, R102, -INF , P6 ;  /* 0xff80000066667808 */ /* 0x000fe40003000000 */
[----:B------:R-:W-:Y:S02]  /*3040*/  FMNMX.FTZ R4, R144, R4, !PT ;  /* 0x0000000490047209 */ /* 0x000fe40007810000 */
[----:B------:R-:W-:Y:S01]  /*3050*/  FMNMX.FTZ R5, R14, R5, !PT ;  /* 0x000000050e057209 */ /* 0x000fe20007810000 */
[----:B------:R-:W-:Y:S01]  /*3060*/  MUFU.TANH R22, R22 ;  /* 0x0000001600167308 */ /* 0x000fe20000002400 */
[----:B------:R-:W-:-:S02]  /*3070*/  FSEL R146, R146, -INF , P1 ;  /* 0xff80000092927808 */ /* 0x000fc40000800000 */
[----:B------:R-:W-:Y:S02]  /*3080*/  ISETP.GT.AND P1, PT, R3, 0x29, PT ;  /* 0x000000290300780c */ /* 0x000fe40003f24270 */
[----:B------:R-:W-:Y:S02]  /*3090*/  FSEL R145, R145, -INF , P5 ;  /* 0xff80000091917808 */ /* 0x000fe40002800000 */
[----:B------:R-:W-:Y:S01]  /*30a0*/  FMNMX.FTZ R4, R102, R4, !PT ;  /* 0x0000000466047209 */ /* 0x000fe20007810000 */
[----:B------:R-:W1:Y:S01]  /*30b0*/  MUFU.TANH R12, R25 ;  /* 0x00000019000c7308 */ /* 0x000e620000002400 */
[----:B------:R-:W-:Y:S02]  /*30c0*/  FMNMX.FTZ R5, R15, R5, !PT ;  /* 0x000000050f057209 */ /* 0x000fe40007810000 */
[----:B------:R-:W-:Y:S02]  /*30d0*/  FSEL R168, R168, -INF , P6 ;  /* 0xff800000a8a87808 */ /* 0x000fe40003000000 */
[----:B------:R-:W-:-:S02]  /*30e0*/  ISETP.GT.AND P6, PT, R3, 0x30, PT ;  /* 0x000000300300780c */ /* 0x000fc40003fc4270 */
[----:B------:R-:W-:Y:S01]  /*30f0*/  FSEL R101, R101, -INF , P1 ;  /* 0xff80000065657808 */ /* 0x000fe20000800000 */
[----:B------:R-:W-:Y:S01]  /*3100*/  MUFU.TANH R28, R28 ;  /* 0x0000001c001c7308 */ /* 0x000fe20000002400 */
[----:B------:R-:W-:Y:S02]  /*3110*/  FMNMX.FTZ R4, R145, R4, !PT ;  /* 0x0000000491047209 */ /* 0x000fe40007810000 */
[----:B------:R-:W-:Y:S02]  /*3120*/  FMNMX.FTZ R5, R64, R5, !PT ;  /* 0x0000000540057209 */ /* 0x000fe40007810000 */
[----:B------:R-:W-:Y:S01]  /*3130*/  FSEL R147, R50, -INF , P5 ;  /* 0xff80000032937808 */ /* 0x000fe20002800000 */
[----:B------:R-:W-:Y:S01]  /*3140*/  BAR.SYNC.DEFER_BLOCKING 0x0 ;  /* 0x0000000000007b1d */ /* 0x000fe20000010000 */
[----:B------:R-:W-:Y:S02]  /*3150*/  ISETP.GT.AND P5, PT, R3, 0x31, PT ;  /* 0x000000310300780c */ /* 0x000fe40003fa4270 */
[----:B-----5:R-:W-:-:S02]  /*3160*/  FSEL R191, R48, -INF , P6 ;  /* 0xff80000030bf7808 */ /* 0x020fc40003000000 */
[----:B------:R-:W-:Y:S01]  /*3170*/  FMNMX.FTZ R4, R101, R4, !PT ;  /* 0x0000000465047209 */ /* 0x000fe20007810000 */
[----:B------:R-:W-:Y:S01]  /*3180*/  MUFU.TANH R30, R30 ;  /* 0x0000001e001e7308 */ /* 0x000fe20000002400 */
[----:B------:R-:W-:Y:S02]  /*3190*/  FMNMX.FTZ R5, R66, R5, !PT ;  /* 0x0000000542057209 */ /* 0x000fe40007810000 */
[----:B------:R-:W-:Y:S02]  /*31a0*/  FSEL R169, R49, -INF , P1 ;  /* 0xff80000031a97808 */ /* 0x000fe40000800000 */
[----:B------:R-:W-:Y:S02]  /*31b0*/  ISETP.GT.AND P1, PT, R3, 0x38, PT ;  /* 0x000000380300780c */ /* 0x000fe40003f24270 */
[----:B--2---:R-:W-:Y:S02]  /*31c0*/  FSEL R188, R41, -INF , P5 ;  /* 0xff80000029bc7808 */ /* 0x004fe40002800000 */
[----:B------:R-:W-:-:S02]  /*31d0*/  FMNMX.FTZ R4, R191, R4, !PT ;  /* 0x00000004bf047209 */ /* 0x000fc40007810000 */
[----:B------:R-:W-:Y:S02]  /*31e0*/  FMNMX.FTZ R5, R65, R5, !PT ;  /* 0x0000000541057209 */ /* 0x000fe40007810000 */
[----:B------:R-:W-:Y:S02]  /*31f0*/  FSEL R229, R40, -INF , P6 ;  /* 0xff80000028e57808 */ /* 0x000fe40003000000 */
[----:B------:R-:W-:Y:S02]  /*3200*/  ISETP.GT.AND P6, PT, R3, 0x39, PT ;  /* 0x000000390300780c */ /* 0x000fe40003fc4270 */
[----:B------:R-:W-:Y:S01]  /*3210*/  FSEL R190, R32, -INF , P1 ;  /* 0xff80000020be7808 */ /* 0x000fe20000800000 */
[----:B------:R-:W-:Y:S01]  /*3220*/  LDSM.16.MT88.4 R40, [R233+0x3100] ;  /* 0x00310000e928783b */ /* 0x000fe20000004200 */
        /* <DEDUP_REMOVED lines=11> */
[----:B------:R-:W-:Y:S01]  /*32e0*/  FMNMX.FTZ R100, R189, R4, !PT ;  /* 0x00000004bd647209 */ /* 0x000fe20007810000 */
[----:B------:R2:W5:Y:S01]  /*32f0*/  MUFU.TANH R16, R23 ;  /* 0x0000001700107308 */ /* 0x0005620000002400 */
[----:B------:R-:W-:Y:S02]  /*3300*/  FMNMX.FTZ R5, R168, R5, !PT ;  /* 0x00000005a8057209 */ /* 0x000fe40007810000 */
[----:B-1----:R-:W-:Y:S02]  /*3310*/  FSEL R230, R35, -INF , P6 ;  /* 0xff80000023e67808 */ /* 0x002fe40003000000 */
[----:B------:R-:W-:Y:S01]  /*3320*/  ISETP.GT.AND P6, PT, R3, 0x48, PT ;  /* 0x000000480300780c */ /* 0x000fe20003fc4270 */
[----:B------:R-:W-:Y:S01]  /*3330*/  LDSM.16.MT88.4 R32, [R103+0x3100] ;  /* 0x003100006720783b */ /* 0x000fe20000004200 */
[----:B------:R-:W-:-:S02]  /*3340*/  FSEL R244, R17, -INF , P1 ;  /* 0xff80000011f47808 */ /* 0x000fc40000800000 */
[----:B------:R-:W-:Y:S02]  /*3350*/  FMNMX.FTZ R100, R246, R100, !PT ;  /* 0x00000064f6647209 */ /* 0x000fe40007810000 */
[----:B------:R-:W-:Y:S02]  /*3360*/  FMNMX.FTZ R4, R147, R5, !PT ;  /* 0x0000000593047209 */ /* 0x000fe40007810000 */
[----:B----4-:R-:W-:Y:S01]  /*3370*/  FSEL R249, R18, -INF , P5 ;  /* 0xff80000012f97808 */ /* 0x010fe20002800000 */
[----:B------:R-:W1:Y:S01]  /*3380*/  MUFU.TANH R5, R29 ;  /* 0x0000001d00057308 */ /* 0x000e620000002400 */
        /* <DEDUP_REMOVED lines=10> */
[----:B---3--:R-:W-:Y:S02]  /*3430*/  FSEL R245, R20, -INF , P5 ;  /* 0xff80000014f57808 */ /* 0x008fe40002800000 */
[----:B------:R-:W-:Y:S02]  /*3440*/  FSEL R161, R12, -INF , P1 ;  /* 0xff8000000ca17808 */ /* 0x000fe40000800000 */
[----:B------:R-:W-:Y:S01]  /*3450*/  FSEL R240, R22, -INF , P1 ;  /* 0xff80000016f07808 */ /* 0x000fe20000800000 */
[----:B------:R3:W4:Y:S01]  /*3460*/  MUFU.TANH R12, R26 ;  /* 0x0000001a000c7308 */ /* 0x0007220000002400 */
[C---:B------:R-:W-:Y:S01]  /*3470*/  ISETP.GT.AND P6, PT, R3.reuse, 0x51, PT ;  /* 0x000000510300780c */ /* 0x040fe20003fc4270 */
[----:B--2---:R-:W-:Y:S01]  /*3480*/  LDSM.16.MT88.4 R20, [R2+0x100] ;  /* 0x000100000214783b */ /* 0x004fe20000004200 */
[----:B------:R-:W-:-:S02]  /*3490*/  ISETP.GT.AND P5, PT, R3, 0x58, PT ;  /* 0x000000580300780c */ /* 0x000fc40003fa4270 */
[----:B------:R-:W-:Y:S02]  /*34a0*/  ISETP.GT.AND P1, PT, R3, 0x59, PT ;  /* 0x000000590300780c */ /* 0x000fe40003f24270 */
[----:B------:R-:W-:Y:S02]  /*34b0*/  FMNMX.FTZ R100, R241, R100, !PT ;  /* 0x00000064f1647209 */ /* 0x000fe40007810000 */
[----:B------:R-:W-:Y:S02]  /*34c0*/  FMNMX.FTZ R3, R228, R4, !PT ;  /* 0x00000004e4037209 */ /* 0x000fe40007810000 */
[----:B-----5:R-:W-:Y:S02]  /*34d0*/  FSEL R162, R16, -INF , P6 ;  /* 0xff80000010a27808 */ /* 0x020fe40003000000 */
[----:B------:R-:W-:Y:S01]  /*34e0*/  FMNMX.FTZ R100, R240, R100, !PT ;  /* 0x00000064f0647209 */ /* 0x000fe20007810000 */
[----:B------:R-:W-:Y:S01]  /*34f0*/  LDSM.16.MT88.4 R16, [R2+0x3100] ;  /* 0x003100000210783b */ /* 0x000fe20000004200 */
[----:B------:R-:W-:-:S02]  /*3500*/  FMNMX.FTZ R3, R231, R3, !PT ;  /* 0x00000003e7037209 */ /* 0x000fc40007810000 */
[----:B------:R-:W-:Y:S01]  /*3510*/  FSEL R178, R28, -INF , P5 ;  /* 0xff8000001cb27808 */ /* 0x000fe20002800000 */
[----:B---3--:R-:W-:Y:S01]  /*3520*/  LDSM.16.MT88.4 R24, [R0+0x100] ;  /* 0x000100000018783b */ /* 0x008fe20000004200 */
[----:B------:R-:W-:Y:S02]  /*3530*/  FMNMX.FTZ R100, R162, R100, !PT ;  /* 0x00000064a2647209 */ /* 0x000fe40007810000 */
[----:B------:R-:W-:Y:S02]  /*3540*/  FMNMX.FTZ R3, R230, R3, !PT ;  /* 0x00000003e6037209 */ /* 0x000fe40007810000 */
[----:B-1----:R-:W-:Y:S01]  /*3550*/  FSEL R236, R5, -INF , P1 ;  /* 0xff80000005ec7808 */ /* 0x002fe20000800000 */
[----:B------:R-:W-:Y:S01]  /*3560*/  FMUL.FTZ R5, R31, c[0x0][0x320] ;  /* 0x0000c8001f057a20 */ /* 0x000fe20000410000 */
[----:B------:R-:W-:Y:S02]  /*3570*/  FMNMX.FTZ R100, R178, R100, !PT ;  /* 0x00000064b2647209 */ /* 0x000fe40007810000 */
[----:B------:R-:W-:-:S02]  /*3580*/  FMNMX.FTZ R3, R249, R3, !PT ;  /* 0x00000003f9037209 */ /* 0x000fc40007810000 */
[----:B------:R-:W-:Y:S01]  /*3590*/  FMNMX.FTZ R100, R236, R100, !PT ;  /* 0x00000064ec647209 */ /* 0x000fe20007810000 */
[----:B------:R-:W1:Y:S01]  /*35a0*/  MUFU.TANH R5, R5 ;  /* 0x0000000500057308 */ /* 0x000e620000002400 */
[----:B------:R-:W-:Y:S02]  /*35b0*/  FMNMX.FTZ R3, R248, R3, !PT ;  /* 0x00000003f8037209 */ /* 0x000fe40007810000 */
[----:B----4-:R-:W-:Y:S01]  /*35c0*/  FSEL R179, R12, -INF , P6 ;  /* 0xff8000000cb37808 */ /* 0x010fe20003000000 */
[----:B------:R-:W2:Y:S01]  /*35d0*/  SHFL.BFLY PT, R4, R100, 0x2, 0x1f ;  /* 0x0c401f0064047f89 */ /* 0x000ea200000e0000 */
[----:B------:R-:W-:Y:S02]  /*35e0*/  FMNMX.FTZ R3, R247, R3, !PT ;  /* 0x00000003f7037209 */ /* 0x000fe40007810000 */
[----:B------:R-:W-:Y:S02]  /*35f0*/  FSEL R170, R30, -INF , P5 ;  /* 0xff8000001eaa7808 */ /* 0x000fe40002800000 */
[----:B------:R-:W-:Y:S01]  /*3600*/  FMNMX.FTZ R3, R245, R3, !PT ;  /* 0x00000003f5037209 */ /* 0x000fe20007810000 */
[----:B------:R-:W-:Y:S03]  /*3610*/  LDSM.16.MT88.4 R28, [R233+0x100] ;  /* 0x00010000e91c783b */ /* 0x000fe60000004200 */
[----:B------:R-:W-:-:S02]  /*3620*/  FMNMX.FTZ R3, R161, R3, !PT ;  /* 0x00000003a1037209 */ /* 0x000fc40007810000 */
[----:B-1----:R-:W-:Y:S02]  /*3630*/  FSEL R252, R5, -INF , P1 ;  /* 0xff80000005fc7808 */ /* 0x002fe40000800000 */
[----:B------:R-:W-:-:S04]  /*3640*/  FMNMX.FTZ R3, R179, R3, !PT ;  /* 0x00000003b3037209 */ /* 0x000fc80007810000 */
[----:B------:R-:W-:-:S04]  /*3650*/  FMNMX.FTZ R3, R170, R3, !PT ;  /* 0x00000003aa037209 */ /* 0x000fc80007810000 */
[----:B------:R-:W-:Y:S02]  /*3660*/  FMNMX.FTZ R3, R252, R3, !PT ;  /* 0x00000003fc037209 */ /* 0x000fe40007810000 */
[----:B--2---:R-:W-:-:S03]  /*3670*/  FMNMX.FTZ R100, R100, R4, !PT ;  /* 0x0000000464647209 */ /* 0x004fc60007810000 */
        /* <DEDUP_REMOVED lines=16> */
[----:B------:R1:W-:Y:S02]  /*3780*/  MUFU.EX2 R171, R4 ;  /* 0x0000000400ab7308 */ /* 0x0003e40000000800 */
[----:B-1----:R-:W-:-:S06]  /*3790*/  FFMA.FTZ R4, R8, c[0x0][0x2d0], -R13 ;  /* 0x0000b40008047a23 */ /* 0x002fcc000001080d */
[----:B------:R1:W-:Y:S02]  /*37a0*/  MUFU.EX2 R176, R4 ;  /* 0x0000000400b07308 */ /* 0x0003e40000000800 */
[----:B-1----:R-:W-:-:S06]  /*37b0*/  FFMA.FTZ R4, R9, c[0x0][0x2d0], -R13 ;  /* 0x0000b40009047a23 */ /* 0x002fcc000001080d */
[----:B------:R1:W2:Y:S02]  /*37c0*/  MUFU.EX2 R239, R4 ;  /* 0x0000000400ef7308 */ /* 0x0002a40000000800 */
[----:B-1----:R-:W-:Y:S01]  /*37d0*/  FFMA.FTZ R4, R10, c[0x0][0x2d0], -R12 ;  /* 0x0000b4000a047a23 */ /* 0x002fe2000001080c */
[----:B--2---:R-:W-:-:S05]  /*37e0*/  F2FP.PACK_AB R6, R239, R176 ;  /* 0x000000b0ef06723e */ /* 0x004fca00000000ff */
[----:B------:R1:W-:Y:S02]  /*37f0*/  MUFU.EX2 R163, R4 ;  /* 0x0000000400a37308 */ /* 0x0003e40000000800 */
[--C-:B-1----:R-:W-:Y:S02]  /*3800*/  FFMA.FTZ R4, R11, c[0x0][0x2d0], -R12.reuse ;  /* 0x0000b4000b047a23 */ /* 0x102fe4000001080c */
[----:B------:R-:W1:Y:S04]  /*3810*/  LDSM.16.MT88.4 R8, [R2+0x6100] ;  /* 0x006100000208783b */ /* 0x000e680000004200 */
[----:B------:R2:W3:Y:S02]  /*3820*/  MUFU.EX2 R177, R4 ;  /* 0x0000000400b17308 */ /* 0x0004e40000000800 */
[----:B--2---:R-:W-:Y:S01]  /*3830*/  FFMA.FTZ R4, R14, c[0x0][0x2d0], -R12 ;  /* 0x0000b4000e047a23 */ /* 0x004fe2000001080c */
[----:B---3--:R-:W-:-:S05]  /*3840*/  F2FP.PACK_AB R5, R177, R163 ;  /* 0x000000a3b105723e */ /* 0x008fca00000000ff */
[----:B------:R2:W-:Y:S02]  /*3850*/  MUFU.EX2 R172, R4 ;  /* 0x0000000400ac7308 */ /* 0x0005e40000000800 */
[----:B--2---:R-:W-:-:S06]  /*3860*/  FFMA.FTZ R4, R15, c[0x0][0x2d0], -R12 ;  /* 0x0000b4000f047a23 */ /* 0x004fcc000001080c */
[----:B------:R2:W3:Y:S02]  /*3870*/  MUFU.EX2 R14, R4 ;  /* 0x00000004000e7308 */ /* 0x0004e40000000800 */
[----:B--2---:R-:W-:Y:S02]  /*3880*/  F2FP.PACK_AB R4, R171, R238 ;  /* 0x000000eeab04723e */ /* 0x004fe400000000ff */
[----:B---3--:R-:W-:-:S07]  /*3890*/  F2FP.PACK_AB R7, R14, R172 ;  /* 0x000000ac0e07723e */ /* 0x008fce00000000ff */
[C---:B------:R-:W-:Y:S08]  /*38a0*/  HMMA.16816.F32 R92, R4.reuse, R16, RZ ;  /* 0x00000010045c723c */ /* 0x040ff000000018ff */
[C---:B------:R-:W-:Y:S01]  /*38b0*/  HMMA.16816.F32 R76, R4.reuse, R18, RZ ;  /* 0x00000012044c723c */ /* 0x040fe200000018ff */
[----:B------:R-:W2:Y:S07]  /*38c0*/  LDSM.16.MT88.4 R16, [R0+0x3100] ;  /* 0x003100000010783b */ /* 0x000eae0000004200 */
[C---:B-1----:R-:W-:Y:S07]  /*38d0*/  HMMA.16816.F32 R56, R4.reuse, R8, RZ ;  /* 0x000000080438723c */ /* 0x042fee00000018ff */
[--C-:B------:R-:W-:Y:S01]  /*38e0*/  FFMA.FTZ R8, R44, c[0x0][0x2d0], -R13.reuse ;  /* 0x0000b4002c087a23 */ /* 0x100fe2000001080d */
[C---:B------:R-:W-:Y:S03]  /*38f0*/  HMMA.16816.F32 R104, R4.reuse, R28, RZ ;  /* 0x0000001c0468723c */ /* 0x040fe600000018ff */
[----:B------:R1:W-:Y:S05]  /*3900*/  MUFU.EX2 R15, R8 ;  /* 0x00000008000f7308 */ /* 0x0003ea0000000800 */
[C---:B------:R-:W-:Y:S01]  /*3910*/  HMMA.16816.F32 R80, R4.reuse, R30, RZ ;  /* 0x0000001e0450723c */ /* 0x040fe200000018ff */
[----:B------:R-:W3:Y:S07]  /*3920*/  LDSM.16.MT88.4 R28, [R233+0x6100] ;  /* 0x00610000e91c783b */ /* 0x000eee0000004200 */
[----:B------:R-:W-:Y:S01]  /*3930*/  HMMA.16816.F32 R96, R4, R32, RZ ;  /* 0x000000200460723c */ /* 0x000fe200000018ff */
[----:B-1----:R-:W-:-:S04]  /*3940*/  FFMA.FTZ R8, R45, c[0x0][0x2d0], -R13 ;  /* 0x0000b4002d087a23 */ /* 0x002fc8000001080d */
[----:B------:R1:W4:Y:S03]  /*3950*/  MUFU.EX2 R160, R8 ;  /* 0x0000000800a07308 */ /* 0x0003260000000800 */
[C---:B------:R-:W-:Y:S01]  /*3960*/  HMMA.16816.F32 R68, R4.reuse, R34, RZ ;  /* 0x000000220444723c */ /* 0x040fe200000018ff */
[----:B------:R-:W5:Y:S07]  /*3970*/  LDSM.16.MT88.4 R32, [R0+0x6100] ;  /* 0x006100000020783b */ /* 0x000f6e0000004200 */
[----:B------:R-:W-:Y:S01]  /*3980*/  HMMA.16816.F32 R108, R4, R20, RZ ;  /* 0x00000014046c723c */ /* 0x000fe200000018ff */
[----:B-1----:R-:W-:-:S07]  /*3990*/  FFMA.FTZ R8, R46, c[0x0][0x2d0], -R13 ;  /* 0x0000b4002e087a23 */ /* 0x002fce000001080d */
[C---:B------:R-:W-:Y:S01]  /*39a0*/  HMMA.16816.F32 R84, R4.reuse, R22, RZ ;  /* 0x000000160454723c */ /* 0x040fe200000018ff */
[----:B------:R-:W1:Y:S01]  /*39b0*/  LDSM.16.MT88.4 R20, [R103+0x6100] ;  /* 0x006100006714783b */ /* 0x000e620000004200 */
[----:B------:R2:W-:Y:S06]  /*39c0*/  MUFU.EX2 R174, R8 ;  /* 0x0000000800ae7308 */ /* 0x0005ec0000000800 */
[C---:B------:R-:W-:Y:S08]  /*39d0*/  HMMA.16816.F32 R112, R4.reuse, R36, RZ ;  /* 0x000000240470723c */ /* 0x040ff000000018ff */
[----:B------:R-:W-:Y:S01]  /*39e0*/  HMMA.16816.F32 R88, R4, R38, RZ ;  /* 0x000000260458723c */ /* 0x000fe200000018ff */
[----:B--2---:R-:W-:-:S04]  /*39f0*/  FFMA.FTZ R8, R47, c[0x0][0x2d0], -R13 ;  /* 0x0000b4002f087a23 */ /* 0x004fc8000001080d */
[----:B------:R2:W-:Y:S03]  /*3a00*/  MUFU.EX2 R180, R8 ;  /* 0x0000000800b47308 */ /* 0x0005e60000000800 */
[C---:B------:R-:W-:Y:S08]  /*3a10*/  HMMA.16816.F32 R36, R4.reuse, R16, RZ ;  /* 0x000000100424723c */ /* 0x040ff000000018ff */
[----:B------:R-:W-:Y:S01]  /*3a20*/  HMMA.16816.F32 R120, R4, R18, RZ ;  /* 0x000000120478723c */ /* 0x000fe200000018ff */
[----:B------:R-:W1:Y:S01]  /*3a30*/  LDSM.16.MT88.4 R16, [R2+0x3900] ;  /* 0x003900000210783b */ /* 0x000e620000004200 */
[----:B--2---:R-:W-:-:S06]  /*3a40*/  FFMA.FTZ R8, R64, c[0x0][0x2d0], -R12 ;  /* 0x0000b40040087a23 */ /* 0x004fcc000001080c */
[C---:B------:R-:W-:Y:S01]  /*3a50*/  HMMA.16816.F32 R72, R4.reuse, R24, RZ ;  /* 0x000000180448723c */ /* 0x040fe200000018ff */
[----:B------:R2:W-:Y:S07]  /*3a60*/  MUFU.EX2 R251, R8 ;  /* 0x0000000800fb7308 */ /* 0x0005ee0000000800 */
[C---:B------:R-:W-:Y:S01]  /*3a70*/  HMMA.16816.F32 R52, R4.reuse, R26, RZ ;  /* 0x0000001a0434723c */ /* 0x040fe200000018ff */
[----:B------:R-:W1:Y:S07]  /*3a80*/  LDSM.16.MT88.4 R24, [R2+0x900] ;  /* 0x000900000218783b */ /* 0x000e6e0000004200 */
[----:B------:R-:W-:Y:S01]  /*3a90*/  HMMA.16816.F32 R48, R4, R10, RZ ;  /* 0x0000000a0430723c */ /* 0x000fe200000018ff */
[----:B--2---:R-:W-:-:S04]  /*3aa0*/  FFMA.FTZ R8, R66, c[0x0][0x2d0], -R12 ;  /* 0x0000b40042087a23 */ /* 0x004fc8000001080c */
[----:B------:R2:W1:Y:S03]  /*3ab0*/  MUFU.EX2 R173, R8 ;  /* 0x0000000800ad7308 */ /* 0x0004660000000800 */
[C---:B------:R-:W-:Y:S08]  /*3ac0*/  HMMA.16816.F32 R60, R4.reuse, R40, RZ ;  /* 0x00000028043c723c */ /* 0x040ff000000018ff */
[----:B---3--:R-:W-:Y:S01]  /*3ad0*/  HMMA.16816.F32 R124, R4, R28, RZ ;  /* 0x0000001c047c723c */ /* 0x008fe200000018ff */
[----:B--2---:R-:W-:-:S07]  /*3ae0*/  FFMA.FTZ R8, R65, c[0x0][0x2d0], -R12 ;  /* 0x0000b40041087a23 */ /* 0x004fce000001080c */
[C---:B-----5:R-:W-:Y:S01]  /*3af0*/  HMMA.16816.F32 R128, R4.reuse, R32, RZ ;  /* 0x000000200480723c */ /* 0x060fe200000018ff */
[----:B------:R2:W-:Y:S07]  /*3b00*/  MUFU.EX2 R175, R8 ;  /* 0x0000000800af7308 */ /* 0x0005ee0000000800 */
[C---:B------:R-:W-:Y:S08]  /*3b10*/  HMMA.16816.F32 R40, R4.reuse, R42, RZ ;  /* 0x0000002a0428723c */ /* 0x040ff000000018ff */
[----:B-1----:R-:W-:Y:S01]  /*3b20*/  HMMA.16816.F32 R116, R4, R20, RZ ;  /* 0x000000140474723c */ /* 0x002fe200000018ff */
[----:B--2---:R-:W-:-:S04]  /*3b30*/  FFMA.FTZ R8, R67, c[0x0][0x2d0], -R12 ;  /* 0x0000b40043087a23 */ /* 0x004fc8000001080c */
[----:B------:R1:W2:Y:S03]  /*3b40*/  MUFU.EX2 R250, R8 ;  /* 0x0000000800fa7308 */ /* 0x0002a60000000800 */
[C---:B------:R-:W-:Y:S01]  /*3b50*/  HMMA.16816.F32 R44, R4.reuse, R22, RZ ;  /* 0x00000016042c723c */ /* 0x040fe200000018ff */
[----:B------:R-:W-:Y:S07]  /*3b60*/  LDSM.16.MT88.4 R20, [R103+0x900] ;  /* 0x000900006714783b */ /* 0x000fee0000004200 */
[C---:B------:R-:W-:Y:S01]  /*3b70*/  HMMA.16816.F32 R28, R4.reuse, R30, RZ ;  /* 0x0000001e041c723c */ /* 0x040fe200000018ff */
[----:B-1----:R-:W1:Y:S07]  /*3b80*/  LDSM.16.MT88.4 R8, [R2+0x6900] ;  /* 0x006900000208783b */ /* 0x002e6e0000004200 */
[----:B------:R-:W-:Y:S07]  /*3b90*/  HMMA.16816.F32 R32, R4, R34, RZ ;  /* 0x000000220420723c */ /* 0x000fee00000018ff */
[----:B----4-:R-:W-:-:S02]  /*3ba0*/  F2FP.PACK_AB R4, R160, R15 ;  /* 0x0000000fa004723e */ /* 0x010fc400000000ff */
[----:B------:R-:W-:Y:S02]  /*3bb0*/  F2FP.PACK_AB R5, R173, R251 ;  /* 0x000000fbad05723e */ /* 0x000fe400000000ff */
[----:B------:R-:W-:Y:S02]  /*3bc0*/  F2FP.PACK_AB R6, R180, R174 ;  /* 0x000000aeb406723e */ /* 0x000fe400000000ff */
[----:B--2---:R-:W-:-:S07]  /*3bd0*/  F2FP.PACK_AB R7, R250, R175 ;  /* 0x000000affa07723e */ /* 0x004fce00000000ff */
[C---:B------:R-:W-:Y:S08]  /*3be0*/  HMMA.16816.F32 R148, R4.reuse, R16, R92 ;  /* 0x000000100494723c */ /* 0x040ff0000000185c */
[C---:B------:R-:W-:Y:S01]  /*3bf0*/  HMMA.16816.F32 R136, R4.reuse, R18, R76 ;  /* 0x000000120488723c */ /* 0x040fe2000000184c */
[----:B------:R-:W2:Y:S07]  /*3c00*/  LDSM.16.MT88.4 R16, [R233+0x900] ;  /* 0x00090000e910783b */ /* 0x000eae0000004200 */
[C---:B------:R-:W-:Y:S08]  /*3c10*/  HMMA.16816.F32 R164, R4.reuse, R24, R108 ;  /* 0x0000001804a4723c */ /* 0x040ff0000000186c */
[C---:B-1----:R-:W-:Y:S07]  /*3c20*/  HMMA.16816.F32 R132, R4.reuse, R8, R56 ;  /* 0x000000080484723c */ /* 0x042fee0000001838 */
[----:B------:R-:W-:Y:S01]  /*3c30*/  IMAD.MOV.U32 R59, RZ, RZ, R179 ;  /* 0x000000ffff3b7224 */ /* 0x000fe200078e00b3 */
[----:B------:R-:W-:Y:S01]  /*3c40*/  HMMA.16816.F32 R108, R4, R10, R48 ;  /* 0x0000000a046c723c */ /* 0x000fe20000001830 */
[----:B------:R-:W1:Y:S01]  /*3c50*/  LDSM.16.MT88.4 R8, [R0+0x900] ;  /* 0x000900000008783b */ /* 0x000e620000004200 */
[----:B------:R-:W-:Y:S01]  /*3c60*/  IMAD.MOV.U32 R58, RZ, RZ, R178 ;  /* 0x000000ffff3a7224 */ /* 0x000fe200078e00b2 */
[----:B------:R-:W-:Y:S01]  /*3c70*/  MOV R56, R177 ;  /* 0x000000b100387202 */ /* 0x000fe20000000f00 */
[----:B------:R-:W-:-:S04]  /*3c80*/  IMAD.MOV.U32 R57, RZ, RZ, R176 ;  /* 0x000000ffff397224 */ /* 0x000fc800078e00b0 */
[C---:B------:R-:W-:Y:S07]  /*3c90*/  HMMA.16816.F32 R176, R4.reuse, R20, R112 ;  /* 0x0000001404b0723c */ /* 0x040fee0000001870 */
[----:B------:R-:W-:Y:S01]  /*3ca0*/  IMAD.MOV.U32 R115, RZ, RZ, R180 ;  /* 0x000000ffff737224 */ /* 0x000fe200078e00b4 */
[----:B------:R-:W-:Y:S01]  /*3cb0*/  MOV R114, R175 ;  /* 0x000000af00727202 */ /* 0x000fe20000000f00 */
[----:B------:R-:W-:Y:S01]  /*3cc0*/  HMMA.16816.F32 R180, R4, R22, R88 ;  /* 0x0000001604b4723c */ /* 0x000fe20000001858 */
[----:B------:R-:W3:Y:S01]  /*3cd0*/  LDSM.16.MT88.4 R20, [R233+0x3900] ;  /* 0x00390000e914783b */ /* 0x000ee20000004200 */
[----:B------:R-:W-:-:S02]  /*3ce0*/  IMAD.MOV.U32 R113, RZ, RZ, R174 ;  /* 0x000000ffff717224 */ /* 0x000fc400078e00ae */
[----:B------:R-:W-:-:S03]  /*3cf0*/  IMAD.MOV.U32 R112, RZ, RZ, R173 ;  /* 0x000000ffff707224 */ /* 0x000fc600078e00ad */
[----:B------:R-:W-:Y:S01]  /*3d00*/  MOV R91, R172 ;  /* 0x000000ac005b7202 */ /* 0x000fe20000000f00 */
[C---:B------:R-:W-:Y:S01]  /*3d10*/  HMMA.16816.F32 R140, R4.reuse, R26, R84 ;  /* 0x0000001a048c723c */ /* 0x040fe20000001854 */
[----:B------:R-:W-:Y:S01]  /*3d20*/  IMAD.MOV.U32 R90, RZ, RZ, R163 ;  /* 0x000000ffff5a7224 */ /* 0x000fe200078e00a3 */
[----:B------:R-:W-:Y:S01]  /*3d30*/  MOV R88, R161 ;  /* 0x000000a100587202 */ /* 0x000fe20000000f00 */
[----:B------:R-:W-:Y:S01]  /*3d40*/  IMAD.MOV.U32 R89, RZ, RZ, R162 ;  /* 0x000000ffff597224 */ /* 0x000fe200078e00a2 */
[----:B------:R-:W4:Y:S04]  /*3d50*/  LDSM.16.MT88.4 R24, [R103+0x3900] ;  /* 0x003900006718783b */ /* 0x000f280000004200 */
[C---:B--2---:R-:W-:Y:S08]  /*3d60*/  HMMA.16816.F32 R172, R4.reuse, R16, R104 ;  /* 0x0000001004ac723c */ /* 0x044ff00000001868 */
[C---:B------:R-:W-:Y:S01]  /*3d70*/  HMMA.16816.F32 R104, R4.reuse, R18, R80 ;  /* 0x000000120468723c */ /* 0x040fe20000001850 */
[----:B------:R-:W2:Y:S06]  /*3d80*/  LDSM.16.MT88.4 R16, [R0+0x3900] ;  /* 0x003900000010783b */ /* 0x000eac0000004200 */
[----:B------:R-:W-:Y:S01]  /*3d90*/  IMAD.MOV.U32 R83, RZ, RZ, R160 ;  /* 0x000000ffff537224 */ /* 0x000fe200078e00a0 */
[----:B-1----:R-:W-:Y:S01]  /*3da0*/  HMMA.16816.F32 R92, R4, R10, R52 ;  /* 0x0000000a045c723c */ /* 0x002fe20000001834 */
[----:B------:R-:W-:Y:S01]  /*3db0*/  MOV R82, R91 ;  /* 0x0000005b00527202 */ /* 0x000fe20000000f00 */
[----:B------:R-:W-:Y:S01]  /*3dc0*/  IMAD.MOV.U32 R91, RZ, RZ, R252 ;  /* 0x000000ffff5b7224 */ /* 0x000fe200078e00fc */
[----:B------:R-:W-:Y:S01]  /*3dd0*/  MOV R80, R89 ;  /* 0x0000005900507202 */ /* 0x000fe20000000f00 */
[----:B------:R-:W-:Y:S01]  /*3de0*/  IMAD.MOV.U32 R81, RZ, RZ, R90 ;  /* 0x000000ffff517224 */ /* 0x000fe200078e005a */
[----:B------:R-:W-:Y:S01]  /*3df0*/  MOV R90, R115 ;  /* 0x00000073005a7202 */ /* 0x000fe20000000f00 */
[----:B------:R-:W-:-:S02]  /*3e00*/  IMAD.MOV.U32 R89, RZ, RZ, R114 ;  /* 0x000000ffff597224 */ /* 0x000fc400078e0072 */
[C---:B------:R-:W-:Y:S01]  /*3e10*/  HMMA.16816.F32 R160, R4.reuse, R8, R72 ;  /* 0x0000000804a0723c */ /* 0x040fe20000001848 */
[----:B------:R-:W1:Y:S07]  /*3e20*/  LDSM.16.MT88.4 R8, [R103+0x6900] ;  /* 0x006900006708783b */ /* 0x000e6e0000004200 */
[C---:B---3--:R-:W-:Y:S08]  /*3e30*/  HMMA.16816.F32 R76, R4.reuse, R20, R60 ;  /* 0x00000014044c723c */ /* 0x048ff0000000183c */
[C---:B------:R-:W-:Y:S01]  /*3e40*/  HMMA.16816.F32 R64, R4.reuse, R22, R40 ;  /* 0x000000160440723c */ /* 0x040fe20000001828 */
[----:B------:R-:W3:Y:S07]  /*3e50*/  LDSM.16.MT88.4 R20, [R233+0x6900] ;  /* 0x00690000e914783b */ /* 0x000eee0000004200 */
[C---:B----4-:R-:W-:Y:S08]  /*3e60*/  HMMA.16816.F32 R84, R4.reuse, R26, R68 ;  /* 0x0000001a0454723c */ /* 0x050ff00000001844 */
[C---:B--2---:R-:W-:Y:S07]  /*3e70*/  HMMA.16816.F32 R60, R4.reuse, R18, R120 ;  /* 0x00000012043c723c */ /* 0x044fee0000001878 */
[----:B------:R-:W-:Y:S01]  /*3e80*/  MOV R120, R56 ;  /* 0x0000003800787202 */ /* 0x000fe20000000f00 */
[C---:B------:R-:W-:Y:S01]  /*3e90*/  HMMA.16816.F32 R52, R4.reuse, R16, R36 ;  /* 0x000000100434723c */ /* 0x040fe20000001824 */
[----:B------:R-:W2:Y:S07]  /*3ea0*/  LDSM.16.MT88.4 R16, [R0+0x6900] ;  /* 0x006900000010783b */ /* 0x000eae0000004200 */
[C---:B-1----:R-:W-:Y:S07]  /*3eb0*/  HMMA.16816.F32 R68, R4.reuse, R8, R116 ;  /* 0x000000080444723c */ /* 0x042fee0000001874 */
[----:B------:R-:W-:Y:S01]  /*3ec0*/  FFMA.FTZ R8, R144, c[0x0][0x2d0], -R13 ;  /* 0x0000b40090087a23 */ /* 0x000fe2000001080d */
[----:B------:R-:W-:Y:S01]  /*3ed0*/  MOV R116, R171 ;  /* 0x000000ab00747202 */ /* 0x000fe20000000f00 */
[----:B------:R-:W-:Y:S01]  /*3ee0*/  IMAD.MOV.U32 R119, RZ, RZ, R57 ;  /* 0x000000ffff777224 */ /* 0x000fe200078e0039 */
[----:B------:R-:W-:Y:S01]  /*3ef0*/  MOV R118, R58 ;  /* 0x0000003a00767202 */ /* 0x000fe20000000f00 */
[----:B------:R1:W4:Y:S01]  /*3f00*/  MUFU.EX2 R9, R8 ;  /* 0x0000000800097308 */ /* 0x0003220000000800 */
[----:B------:R-:W-:Y:S01]  /*3f10*/  IMAD.MOV.U32 R117, RZ, RZ, R59 ;  /* 0x000000ffff757224 */ /* 0x000fe200078e003b */
[C---:B---3--:R-:W-:Y:S08]  /*3f20*/  HMMA.16816.F32 R48, R4.reuse, R20, R124 ;  /* 0x000000140430723c */ /* 0x048ff0000000187c */
[----:B------:R-:W-:Y:S01]  /*3f30*/  HMMA.16816.F32 R56, R4, R10, R44 ;  /* 0x0000000a0438723c */ /* 0x000fe2000000182c */
[----:B-1----:R-:W-:-:S07]  /*3f40*/  FFMA.FTZ R8, R102, c[0x0][0x2d0], -R13 ;  /* 0x0000b40066087a23 */ /* 0x002fce000001080d */
[----:B------:R-:W-:Y:S01]  /*3f50*/  HMMA.16816.F32 R44, R4, R22, R28 ;  /* 0x00000016042c723c */ /* 0x000fe2000000181c */
[----:B------:R-:W1:Y:S01]  /*3f60*/  LDSM.16.MT88.4 R20, [R2+0x1100] ;  /* 0x001100000214783b */ /* 0x000e620000004200 */
[----:B------:R3:W5:Y:S01]  /*3f70*/  MUFU.EX2 R123, R8 ;  /* 0x00000008007b7308 */ /* 0x0007620000000800 */
[----:B------:R-:W-:-:S04]  /*3f80*/  IMAD.MOV.U32 R102, RZ, RZ, R91 ;  /* 0x000000ffff667224 */ /* 0x000fc800078e005b */
[----:B------:R-:W-:Y:S01]  /*3f90*/  MOV R31, R251 ;  /* 0x000000fb001f7202 */ /* 0x000fe20000000f00 */
[----:B------:R-:W-:Y:S01]  /*3fa0*/  IMAD.MOV.U32 R30, RZ, RZ, R250 ;  /* 0x000000ffff1e7224 */ /* 0x000fe200078e00fa */
[----:B--2---:R-:W-:Y:S01]  /*3fb0*/  HMMA.16816.F32 R40, R4, R16, R128 ;  /* 0x000000100428723c */ /* 0x004fe20000001880 */
[----:B----4-:R-:W-:-:S07]  /*3fc0*/  IMAD.MOV.U32 R29, RZ, RZ, R9 ;  /* 0x000000ffff1d7224 */ /* 0x010fce00078e0009 */
[C---:B------:R-:W-:Y:S01]  /*3fd0*/  HMMA.16816.F32 R36, R4.reuse, R18, R32 ;  /* 0x000000120424723c */ /* 0x040fe20000001820 */
[----:B---3--:R-:W-:Y:S01]  /*3fe0*/  FFMA.FTZ R8, R145, c[0x0][0x2d0], -R13 ;  /* 0x0000b40091087a23 */ /* 0x008fe2000001080d */
[----:B------:R-:W2:Y:S03]  /*3ff0*/  LDSM.16.MT88.4 R16, [R2+0x4100] ;  /* 0x004100000210783b */ /* 0x000ea60000004200 */
[----:B------:R3:W-:Y:S01]  /*4000*/  MUFU.EX2 R122, R8 ;  /* 0x00000008007a7308 */ /* 0x0007e20000000800 */
[----:B------:R-:W-:Y:S02]  /*4010*/  LDSM.16.MT88.4 R32, [R103+0x1100] ;  /* 0x001100006720783b */ /* 0x000fe40000004200 */
[----:B------:R-:W-:Y:S07]  /*4020*/  HMMA.16816.F32 R96, R4, R24, R96 ;  /* 0x000000180460723c */ /* 0x000fee0000001860 */
[----:B-----5:R-:W-:Y:S01]  /*4030*/  F2FP.PACK_AB R4, R123, R29 ;  /* 0x0000001d7b04723e */ /* 0x020fe200000000ff */
[----:B------:R-:W-:Y:S01]  /*4040*/  IMAD.MOV.U32 R25, RZ, RZ, R88 ;  /* 0x000000ffff197224 */ /* 0x000fe200078e0058 */
[----:B------:R-:W-:-:S02]  /*4050*/  MOV R88, R113 ;  /* 0x0000007100587202 */ /* 0x000fc40000000f00 */
[----:B------:R-:W-:Y:S01]  /*4060*/  MOV R24, R83 ;  /* 0x0000005300187202 */ /* 0x000fe20000000f00 */
[----:B------:R-:W-:Y:S02]  /*4070*/  IMAD.MOV.U32 R83, RZ, RZ, R112 ;  /* 0x000000ffff537224 */ /* 0x000fe400078e0070 */
[----:B---3--:R-:W-:Y:S01]  /*4080*/  FFMA.FTZ R8, R101, c[0x0][0x2d0], -R13 ;  /* 0x0000b40065087a23 */ /* 0x008fe2000001080d */
[----:B------:R-:W-:-:S03]  /*4090*/  MOV R101, R80 ;  /* 0x0000005000657202 */ /* 0x000fc60000000f00 */
[----:B------:R3:W4:Y:S02]  /*40a0*/  MUFU.EX2 R121, R8 ;  /* 0x0000000800797308 */ /* 0x0007240000000800 */
[----:B---3--:R-:W-:Y:S01]  /*40b0*/  FFMA.FTZ R8, R146, c[0x0][0x2d0], -R12 ;  /* 0x0000b40092087a23 */ /* 0x008fe2000001080c */
[----:B----4-:R-:W-:-:S05]  /*40c0*/  F2FP.PACK_AB R6, R121, R122 ;  /* 0x0000007a7906723e */ /* 0x010fca00000000ff */
[----:B------:R3:W-:Y:S02]  /*40d0*/  MUFU.EX2 R171, R8 ;  /* 0x0000000800ab7308 */ /* 0x0007e40000000800 */
[----:B---3--:R-:W-:-:S06]  /*40e0*/  FFMA.FTZ R8, R168, c[0x0][0x2d0], -R12 ;  /* 0x0000b400a8087a23 */ /* 0x008fcc000001080c */
[----:B------:R3:W4:Y:S02]  /*40f0*/  MUFU.EX2 R252, R8 ;  /* 0x0000000800fc7308 */ /* 0x0007240000000800 */
[----:B---3--:R-:W-:Y:S01]  /*4100*/  FFMA.FTZ R8, R147, c[0x0][0x2d0], -R12 ;  /* 0x0000b40093087a23 */ /* 0x008fe2000001080c */
[----:B----4-:R-:W-:-:S05]  /*4110*/  F2FP.PACK_AB R5, R252, R171 ;  /* 0x000000abfc05723e */ /* 0x010fca00000000ff */
[----:B------:R3:W-:Y:S02]  /*4120*/  MUFU.EX2 R251, R8 ;  /* 0x0000000800fb7308 */ /* 0x0007e40000000800 */
[----:B---3--:R-:W-:-:S06]  /*4130*/  FFMA.FTZ R8, R169, c[0x0][0x2d0], -R12 ;  /* 0x0000b400a9087a23 */ /* 0x008fcc000001080c */
[----:B------:R3:W4:Y:S02]  /*4140*/  MUFU.EX2 R250, R8 ;  /* 0x0000000800fa7308 */ /* 0x0007240000000800 */
[----:B---3--:R-:W3:Y:S01]  /*4150*/  LDSM.16.MT88.4 R8, [R2+0x7100] ;  /* 0x007100000208783b */ /* 0x008ee20000004200 */
[----:B----4-:R-:W-:-:S07]  /*4160*/  F2FP.PACK_AB R7, R250, R251 ;  /* 0x000000fbfa07723e */ /* 0x010fce00000000ff */
[C---:B-1----:R-:W-:Y:S07]  /*4170*/  HMMA.16816.F32 R112, R4.reuse, R20, R164 ;  /* 0x000000140470723c */ /* 0x042fee00000018a4 */
[----:B------:R-:W-:Y:S01]  /*4180*/  MOV R166, R88 ;  /* 0x0000005800a67202 */ /* 0x000fe20000000f00 */
[----:B------:R-:W-:Y:S01]  /*4190*/  IMAD.MOV.U32 R165, RZ, RZ, R89 ;  /* 0x000000ffffa57224 */ /* 0x000fe200078e0059 */
[----:B------:R-:W-:Y:S01]  /*41a0*/  MOV R164, R90 ;  /* 0x0000005a00a47202 */ /* 0x000fe20000000f00 */
[----:B--2---:R-:W-:Y:S01]  /*41b0*/  HMMA.16816.F32 R144, R4, R16, R148 ;  /* 0x000000100490723c */ /* 0x004fe20000001894 */
[----:B------:R-:W-:-:S06]  /*41c0*/  IMAD.MOV.U32 R167, RZ, RZ, R83 ;  /* 0x000000ffffa77224 */ /* 0x000fcc00078e0053 */
[----:B------:R-:W-:Y:S01]  /*41d0*/  IMAD.MOV.U32 R149, RZ, RZ, R81 ;  /* 0x000000ffff957224 */ /* 0x000fe200078e0051 */
[----:B------:R-:W-:Y:S01]  /*41e0*/  MOV R148, R82 ;  /* 0x0000005200947202 */ /* 0x000fe20000000f00 */
[C---:B------:R-:W-:Y:S01]  /*41f0*/  HMMA.16816.F32 R72, R4.reuse, R22, R140 ;  /* 0x000000160448723c */ /* 0x040fe2000000188c */
[----:B------:R-:W-:Y:S01]  /*4200*/  LDSM.16.MT88.4 R20, [R0+0x1100] ;  /* 0x001100000014783b */ /* 0x000fe20000004200 */
[----:B------:R-:W-:Y:S01]  /*4210*/  MOV R151, R24 ;  /* 0x0000001800977202 */ /* 0x000fe20000000f00 */
[----:B------:R-:W-:Y:S02]  /*4220*/  IMAD.MOV.U32 R150, RZ, RZ, R25 ;  /* 0x000000ffff967224 */ /* 0x000fe400078e0019 */
[----:B------:R-:W-:Y:S03]  /*4230*/  LDSM.16.MT88.4 R24, [R233+0x1100] ;  /* 0x00110000e918783b */ /* 0x000fe60000004200 */
[C---:B------:R-:W-:Y:S01]  /*4240*/  HMMA.16816.F32 R80, R4.reuse, R18, R136 ;  /* 0x000000120450723c */ /* 0x040fe20000001888 */
[----:B------:R-:W1:Y:S07]  /*4250*/  LDSM.16.MT88.4 R16, [R103+0x4100] ;  /* 0x004100006710783b */ /* 0x000e6e0000004200 */
[C---:B---3--:R-:W-:Y:S08]  /*4260*/  HMMA.16816.F32 R88, R4.reuse, R8, R132 ;  /* 0x000000080458723c */ /* 0x048ff00000001884 */
[C---:B------:R-:W-:Y:S01]  /*4270*/  HMMA.16816.F32 R108, R4.reuse, R10, R108 ;  /* 0x0000000a046c723c */ /* 0x040fe2000000186c */
[----:B------:R-:W2:Y:S07]  /*4280*/  LDSM.16.MT88.4 R8, [R233+0x4100] ;  /* 0x00410000e908783b */ /* 0x000eae0000004200 */
[C---:B------:R-:W-:Y:S07]  /*4290*/  HMMA.16816.F32 R124, R4.reuse, R32, R176 ;  /* 0x00000020047c723c */ /* 0x040fee00000018b0 */
[----:B------:R-:W-:Y:S01]  /*42a0*/  MOV R32, R29 ;  /* 0x0000001d00207202 */ /* 0x000fe20000000f00 */
[C---:B------:R-:W-:Y:S01]  /*42b0*/  HMMA.16816.F32 R128, R4.reuse, R34, R180 ;  /* 0x000000220480723c */ /* 0x040fe200000018b4 */
[----:B------:R-:W-:Y:S01]  /*42c0*/  IMAD.MOV.U32 R33, RZ, RZ, R30 ;  /* 0x000000ffff217224 */ /* 0x000fe200078e001e */
[----:B------:R-:W-:Y:S01]  /*42d0*/  MOV R178, R117 ;  /* 0x0000007500b27202 */ /* 0x000fe20000000f00 */
[----:B------:R-:W-:Y:S01]  /*42e0*/  IMAD.MOV.U32 R177, RZ, RZ, R116 ;  /* 0x000000ffffb17224 */ /* 0x000fe200078e0074 */
[----:B------:R-:W-:Y:S01]  /*42f0*/  MOV R176, R31 ;  /* 0x0000001f00b07202 */ /* 0x000fe20000000f00 */
[----:B------:R-:W-:Y:S01]  /*4300*/  IMAD.MOV.U32 R179, RZ, RZ, R118 ;  /* 0x000000ffffb37224 */ /* 0x000fe200078e0076 */
[----:B------:R-:W3:Y:S01]  /*4310*/  LDSM.16.MT88.4 R28, [R0+0x4100] ;  /* 0x00410000001c783b */ /* 0x000ee20000004200 */
[----:B------:R-:W-:Y:S01]  /*4320*/  MOV R34, R119 ;  /* 0x0000007700227202 */ /* 0x000fe20000000f00 */
[----:B------:R-:W-:Y:S01]  /*4330*/  IMAD.MOV.U32 R35, RZ, RZ, R171 ;  /* 0x000000ffff237224 */ /* 0x000fe200078e00ab */
[----:B------:R-:W-:Y:S01]  /*4340*/  MOV R182, R121 ;  /* 0x0000007900b67202 */ /* 0x000fe20000000f00 */
[----:B------:R-:W-:Y:S01]  /*4350*/  IMAD.MOV.U32 R183, RZ, RZ, R120 ;  /* 0x000000ffffb77224 */ /* 0x000fe200078e0078 */
[----:B------:R-:W-:Y:S01]  /*4360*/  MOV R180, R123 ;  /* 0x0000007b00b47202 */ /* 0x000fe20000000f00 */
[----:B------:R-:W-:Y:S01]  /*4370*/  IMAD.MOV.U32 R181, RZ, RZ, R122 ;  /* 0x000000ffffb57224 */ /* 0x000fe200078e007a */
[C---:B-1----:R-:W-:Y:S08]  /*4380*/  HMMA.16816.F32 R132, R4.reuse, R16, R96 ;  /* 0x000000100484723c */ /* 0x042ff00000001860 */
[C---:B------:R-:W-:Y:S01]  /*4390*/  HMMA.16816.F32 R120, R4.reuse, R18, R84 ;  /* 0x000000120478723c */ /* 0x040fe20000001854 */
[----:B------:R-:W-:Y:S07]  /*43a0*/  LDSM.16.MT88.4 R16, [R233+0x7100] ;  /* 0x00710000e910783b */ /* 0x000fee0000004200 */
[C---:B--2---:R-:W-:Y:S07]  /*43b0*/  HMMA.16816.F32 R116, R4.reuse, R8, R76 ;  /* 0x000000080474723c */ /* 0x044fee000000184c */
[----:B------:R-:W-:Y:S01]  /*43c0*/  IMAD.MOV.U32 R79, RZ, RZ, R34 ;  /* 0x000000ffff4f7224 */ /* 0x000fe200078e0022 */
[----:B------:R-:W-:Y:S01]  /*43d0*/  MOV R78, R35 ;  /* 0x00000023004e7202 */ /* 0x000fe20000000f00 */
[----:B------:R-:W-:Y:S01]  /*43e0*/  IMAD.MOV.U32 R77, RZ, RZ, R32 ;  /* 0x000000ffff4d7224 */ /* 0x000fe200078e0020 */
[----:B------:R-:W-:Y:S01]  /*43f0*/  MOV R76, R33 ;  /* 0x00000021004c7202 */ /* 0x000fe20000000f00 */
[C---:B------:R-:W-:Y:S08]  /*4400*/  HMMA.16816.F32 R160, R4.reuse, R20, R160 ;  /* 0x0000001404a0723c */ /* 0x040ff000000018a0 */
[C---:B------:R-:W-:Y:S01]  /*4410*/  HMMA.16816.F32 R32, R4.reuse, R10, R64 ;  /* 0x0000000a0420723c */ /* 0x040fe20000001840 */
[----:B------:R-:W1:Y:S06]  /*4420*/  LDSM.16.MT88.4 R8, [R103+0x7100] ;  /* 0x007100006708783b */ /* 0x000e6c0000004200 */
[----:B------:R-:W-:Y:S01]  /*4430*/  IMAD.MOV.U32 R67, RZ, RZ, R164 ;  /* 0x000000ffff437224 */ /* 0x000fe200078e00a4 */
[----:B------:R-:W-:Y:S01]  /*4440*/  HMMA.16816.F32 R140, R4, R22, R92 ;  /* 0x00000016048c723c */ /* 0x000fe2000000185c */
[----:B------:R-:W2:Y:S01]  /*4450*/  LDSM.16.MT88.4 R20, [R0+0x7100] ;  /* 0x007100000014783b */ /* 0x000ea20000004200 */
[----:B------:R-:W-:Y:S01]  /*4460*/  MOV R66, R165 ;  /* 0x000000a500427202 */ /* 0x000fe20000000f00 */
[----:B------:R-:W-:Y:S01]  /*4470*/  IMAD.MOV.U32 R65, RZ, RZ, R166 ;  /* 0x000000ffff417224 */ /* 0x000fe200078e00a6 */
[----:B------:R-:W-:-:S04]  /*4480*/  MOV R64, R167 ;  /* 0x000000a700407202 */ /* 0x000fc80000000f00 */
[C---:B------:R-:W-:Y:S07]  /*4490*/  HMMA.16816.F32 R136, R4.reuse, R24, R172 ;  /* 0x000000180488723c */ /* 0x040fee00000018ac */
[----:B------:R-:W-:Y:S01]  /*44a0*/  MOV R175, R170 ;  /* 0x000000aa00af7202 */ /* 0x000fe20000000f00 */
[----:B---3--:R-:W-:Y:S01]  /*44b0*/  HMMA.16816.F32 R164, R4, R28, R52 ;  /* 0x0000001c04a4723c */ /* 0x008fe20000001834 */
[----:B------:R-:W-:Y:S01]  /*44c0*/  IMAD.MOV.U32 R24, RZ, RZ, R149 ;  /* 0x000000ffff187224 */ /* 0x000fe200078e0095 */
[----:B------:R-:W-:-:S05]  /*44d0*/  MOV R25, R150 ;  /* 0x0000009600197202 */ /* 0x000fca0000000f00 */
[----:B------:R-:W-:Y:S01]  /*44e0*/  IMAD.MOV.U32 R55, RZ, RZ, R175 ;  /* 0x000000ffff377224 */ /* 0x000fe200078e00af */
[----:B------:R-:W-:Y:S01]  /*44f0*/  HMMA.16816.F32 R168, R4, R26, R104 ;  /* 0x0000001a04a8723c */ /* 0x000fe20000001868 */
[----:B------:R-:W-:Y:S01]  /*4500*/  MOV R54, R176 ;  /* 0x000000b000367202 */ /* 0x000fe20000000f00 */
[----:B------:R-:W-:Y:S01]  /*4510*/  IMAD.MOV.U32 R53, RZ, RZ, R177 ;  /* 0x000000ffff357224 */ /* 0x000fe200078e00b1 */
[----:B------:R-:W-:-:S04]  /*4520*/  MOV R52, R178 ;  /* 0x000000b200347202 */ /* 0x000fc80000000f00 */
[----:B------:R-:W-:Y:S01]  /*4530*/  MOV R27, R148 ;  /* 0x00000094001b7202 */ /* 0x000fe20000000f00 */
[----:B------:R-:W-:Y:S01]  /*4540*/  HMMA.16816.F32 R104, R4, R30, R60 ;  /* 0x0000001e0468723c */ /* 0x000fe2000000183c */
[----:B------:R-:W3:Y:S01]  /*4550*/  LDSM.16.MT88.4 R28, [R2+0x1900] ;  /* 0x00190000021c783b */ /* 0x000ee20000004200 */
[----:B------:R-:W-:-:S05]  /*4560*/  IMAD.MOV.U32 R26, RZ, RZ, R179 ;  /* 0x000000ffff1a7224 */ /* 0x000fca00078e00b3 */
[----:B------:R-:W-:Y:S01]  /*4570*/  MOV R61, R239 ;  /* 0x000000ef003d7202 */ /* 0x000fe20000000f00 */
[----:B-1----:R-:W-:Y:S01]  /*4580*/  HMMA.16816.F32 R96, R4, R8, R68 ;  /* 0x000000080460723c */ /* 0x002fe20000001844 */
[----:B------:R-:W-:Y:S01]  /*4590*/  MOV R63, R238 ;  /* 0x000000ee003f7202 */ /* 0x000fe20000000f00 */
[----:B------:R-:W-:-:S05]  /*45a0*/  IMAD.MOV.U32 R62, RZ, RZ, R151 ;  /* 0x000000ffff3e7224 */ /* 0x000fca00078e0097 */
[--C-:B------:R-:W-:Y:S01]  /*45b0*/  FFMA.FTZ R8, R191, c[0x0][0x2d0], -R13.reuse ;  /* 0x0000b400bf087a23 */ /* 0x100fe2000001080d */
[C---:B------:R-:W-:Y:S03]  /*45c0*/  HMMA.16816.F32 R172, R4.reuse, R16, R48 ;  /* 0x0000001004ac723c */ /* 0x040fe60000001830 */
[----:B------:R1:W-:Y:S05]  /*45d0*/  MUFU.EX2 R239, R8 ;  /* 0x0000000800ef7308 */ /* 0x0003ea0000000800 */
[C---:B------:R-:W-:Y:S01]  /*45e0*/  HMMA.16816.F32 R148, R4.reuse, R18, R44 ;  /* 0x000000120494723c */ /* 0x040fe2000000182c */
[----:B------:R-:W4:Y:S07]  /*45f0*/  LDSM.16.MT88.4 R16, [R2+0x4900] ;  /* 0x004900000210783b */ /* 0x000f2e0000004200 */
[----:B------:R-:W-:Y:S01]  /*4600*/  HMMA.16816.F32 R176, R4, R10, R56 ;  /* 0x0000000a04b0723c */ /* 0x000fe20000001838 */
[----:B-1----:R-:W-:-:S02]  /*4610*/  FFMA.FTZ R8, R188, c[0x0][0x2d0], -R13 ;  /* 0x0000b400bc087a23 */ /* 0x002fc4000001080d */
[----:B------:R-:W-:Y:S02]  /*4620*/  IMAD.MOV.U32 R188, RZ, RZ, R240 ;  /* 0x000000ffffbc7224 */ /* 0x000fe400078e00f0 */
[----:B------:R1:W-:Y:S03]  /*4630*/  MUFU.EX2 R240, R8 ;  /* 0x0000000800f07308 */ /* 0x0003e60000000800 */
[C---:B--2---:R-:W-:Y:S08]  /*4640*/  HMMA.16816.F32 R92, R4.reuse, R20, R40 ;  /* 0x00000014045c723c */ /* 0x044ff00000001828 */
[----:B------:R-:W-:Y:S01]  /*4650*/  HMMA.16816.F32 R84, R4, R22, R36 ;  /* 0x000000160454723c */ /* 0x000fe20000001824 */
[----:B------:R-:W-:Y:S01]  /*4660*/  LDSM.16.MT88.4 R20, [R233+0x1900] ;  /* 0x00190000e914783b */ /* 0x000fe20000004200 */
[----:B-1----:R-:W-:-:S05]  /*4670*/  FFMA.FTZ R8, R190, c[0x0][0x2d0], -R13 ;  /* 0x0000b400be087a23 */ /* 0x002fca000001080d */
[----:B------:R-:W-:Y:S01]  /*4680*/  MOV R38, R26 ;  /* 0x0000001a00267202 */ /* 0x000fe20000000f00 */
[----:B------:R-:W-:Y:S01]  /*4690*/  FFMA.FTZ R4, R231, c[0x0][0x2d0], -R12 ;  /* 0x0000b400e7047a23 */ /* 0x000fe2000001080c */
[----:B------:R-:W-:Y:S01]  /*46a0*/  MOV R37, R24 ;  /* 0x0000001800257202 */ /* 0x000fe20000000f00 */
[----:B------:R1:W-:Y:S01]  /*46b0*/  MUFU.EX2 R238, R8 ;  /* 0x0000000800ee7308 */ /* 0x0003e20000000800 */
[----:B------:R-:W-:Y:S01]  /*46c0*/  IMAD.MOV.U32 R36, RZ, RZ, R27 ;  /* 0x000000ffff247224 */ /* 0x000fe200078e001b */
[----:B------:R-:W-:Y:S01]  /*46d0*/  MOV R231, R61 ;  /* 0x0000003d00e77202 */ /* 0x000fe20000000f00 */
[----:B------:R-:W-:Y:S02]  /*46e0*/  IMAD.MOV.U32 R39, RZ, RZ, R25 ;  /* 0x000000ffff277224 */ /* 0x000fe400078e0019 */
[----:B------:R-:W2:Y:S03]  /*46f0*/  LDSM.16.MT88.4 R24, [R2+0x7900] ;  /* 0x007900000218783b */ /* 0x000ea60000004200 */
[----:B------:R5:W-:Y:S01]  /*4700*/  MUFU.EX2 R191, R4 ;  /* 0x0000000400bf7308 */ /* 0x000be20000000800 */
[----:B-1----:R-:W-:-:S02]  /*4710*/  FFMA.FTZ R8, R189, c[0x0][0x2d0], -R13 ;  /* 0x0000b400bd087a23 */ /* 0x002fc4000001080d */
[----:B------:R-:W-:-:S05]  /*4720*/  IMAD.MOV.U32 R189, RZ, RZ, R236 ;  /* 0x000000ffffbd7224 */ /* 0x000fca00078e00ec */
[----:B------:R1:W1:Y:S01]  /*4730*/  MUFU.EX2 R236, R8 ;  /* 0x0000000800ec7308 */ /* 0x0002620000000800 */
[----:B-----5:R-:W-:Y:S02]  /*4740*/  FFMA.FTZ R4, R230, c[0x0][0x2d0], -R12 ;  /* 0x0000b400e6047a23 */ /* 0x020fe4000001080c */
[----:B------:R-:W-:Y:S02]  /*4750*/  IMAD.MOV.U32 R230, RZ, RZ, R62 ;  /* 0x000000ffffe67224 */ /* 0x000fe400078e003e */
[----:B-1----:R-:W-:Y:S01]  /*4760*/  FFMA.FTZ R8, R229, c[0x0][0x2d0], -R12 ;  /* 0x0000b400e5087a23 */ /* 0x002fe2000001080c */
[----:B------:R-:W-:-:S03]  /*4770*/  F2FP.PACK_AB R6, R236, R238 ;  /* 0x000000eeec06723e */ /* 0x000fc600000000ff */
[----:B------:R1:W-:Y:S02]  /*4780*/  MUFU.EX2 R229, R8 ;  /* 0x0000000800e57308 */ /* 0x0003e40000000800 */
[----:B-1----:R-:W-:-:S06]  /*4790*/  FFMA.FTZ R8, R228, c[0x0][0x2d0], -R12 ;  /* 0x0000b400e4087a23 */ /* 0x002fcc000001080c */
[----:B------:R1:W5:Y:S08]  /*47a0*/  MUFU.EX2 R228, R4 ;  /* 0x0000000400e47308 */ /* 0x0003700000000800 */
[----:B------:R-:W2:Y:S01]  /*47b0*/  MUFU.EX2 R190, R8 ;  /* 0x0000000800be7308 */ /* 0x000ea20000000800 */
[----:B-1----:R-:W-:Y:S02]  /*47c0*/  F2FP.PACK_AB R4, R240, R239 ;  /* 0x000000eff004723e */ /* 0x002fe400000000ff */
[----:B-----5:R-:W-:-:S02]  /*47d0*/  F2FP.PACK_AB R7, R228, R191 ;  /* 0x000000bfe407723e */ /* 0x020fc400000000ff */
[----:B--2---:R-:W-:Y:S01]  /*47e0*/  F2FP.PACK_AB R5, R190, R229 ;  /* 0x000000e5be05723e */ /* 0x004fe200000000ff */
[----:B------:R-:W-:Y:S06]  /*47f0*/  LDSM.16.MT88.4 R8, [R103+0x4900] ;  /* 0x004900006708783b */ /* 0x000fec0000004200 */
[C---:B---3--:R-:W-:Y:S08]  /*4800*/  HMMA.16816.F32 R112, R4.reuse, R28, R112 ;  /* 0x0000001c0470723c */ /* 0x048ff00000001870 */
[C---:B------:R-:W-:Y:S01]  /*4810*/  HMMA.16816.F32 R40, R4.reuse, R30, R72 ;  /* 0x0000001e0428723c */ /* 0x040fe20000001848 */
[----:B------:R-:W1:Y:S06]  /*4820*/  LDSM.16.MT88.4 R28, [R103+0x1900] ;  /* 0x00190000671c783b */ /* 0x000e6c0000004200 */
[----:B------:R-:W-:Y:S01]  /*4830*/  MOV R75, R63 ;  /* 0x0000003f004b7202 */ /* 0x000fe20000000f00 */
[C---:B----4-:R-:W-:Y:S08]  /*4840*/  HMMA.16816.F32 R144, R4.reuse, R16, R144 ;  /* 0x000000100490723c */ /* 0x050ff00000001890 */
[C---:B------:R-:W-:Y:S01]  /*4850*/  HMMA.16816.F32 R44, R4.reuse, R18, R80 ;  /* 0x00000012042c723c */ /* 0x040fe20000001850 */
[----:B------:R-:W2:Y:S07]  /*4860*/  LDSM.16.MT88.4 R16, [R0+0x1900] ;  /* 0x001900000010783b */ /* 0x000eae0000004200 */
[C---:B------:R-:W-:Y:S07]  /*4870*/  HMMA.16816.F32 R48, R4.reuse, R24, R88 ;  /* 0x000000180430723c */ /* 0x040fee0000001858 */
[----:B------:R-:W-:Y:S01]  /*4880*/  IMAD.MOV.U32 R88, RZ, RZ, R55 ;  /* 0x000000ffff587224 */ /* 0x000fe200078e0037 */
[----:B------:R-:W-:Y:S01]  /*4890*/  HMMA.16816.F32 R56, R4, R26, R108 ;  /* 0x0000001a0438723c */ /* 0x000fe2000000186c */
[----:B------:R-:W3:Y:S01]  /*48a0*/  LDSM.16.MT88.4 R24, [R233+0x4900] ;  /* 0x00490000e918783b */ /* 0x000ee20000004200 */
[----:B------:R-:W-:Y:S01]  /*48b0*/  MOV R89, R64 ;  /* 0x0000004000597202 */ /* 0x000fe20000000f00 */
[----:B------:R-:W-:Y:S01]  /*48c0*/  IMAD.MOV.U32 R90, RZ, RZ, R65 ;  /* 0x000000ffff5a7224 */ /* 0x000fe200078e0041 */
[----:B------:R-:W-:-:S03]  /*48d0*/  MOV R91, R66 ;  /* 0x00000042005b7202 */ /* 0x000fc60000000f00 */
[----:B------:R-:W-:Y:S01]  /*48e0*/  IMAD.MOV.U32 R108, RZ, RZ, R37 ;  /* 0x000000ffff6c7224 */ /* 0x000fe200078e0025 */
[----:B------:R-:W-:Y:S01]  /*48f0*/  MOV R111, R52 ;  /* 0x00000034006f7202 */ /* 0x000fe20000000f00 */
[C---:B-1----:R-:W-:Y:S01]  /*4900*/  HMMA.16816.F32 R60, R4.reuse, R30, R128 ;  /* 0x0000001e043c723c */ /* 0x042fe20000001880 */
[----:B------:R-:W-:Y:S01]  /*4910*/  IMAD.MOV.U32 R110, RZ, RZ, R53 ;  /* 0x000000ffff6e7224 */ /* 0x000fe200078e0035 */
[----:B------:R-:W-:Y:S02]  /*4920*/  MOV R109, R54 ;  /* 0x00000036006d7202 */ /* 0x000fe40000000f00 */
[----:B------:R-:W-:Y:S01]  /*4930*/  MOV R37, R189 ;  /* 0x000000bd00257202 */ /* 0x000fe20000000f00 */
[----:B------:R-:W-:Y:S02]  /*4940*/  IMAD.MOV.U32 R189, RZ, RZ, R77 ;  /* 0x000000ffffbd7224 */ /* 0x000fe400078e004d */
[----:B------:R-:W-:Y:S01]  /*4950*/  MOV R128, R36 ;  /* 0x0000002400807202 */ /* 0x000fe20000000f00 */
[----:B------:R-:W-:Y:S01]  /*4960*/  IMAD.MOV.U32 R129, RZ, RZ, R231 ;  /* 0x000000ffff817224 */ /* 0x000fe200078e00e7 */
[----:B------:R-:W-:Y:S01]  /*4970*/  HMMA.16816.F32 R52, R4, R20, R136 ;  /* 0x000000140434723c */ /* 0x000fe20000001888 */
[----:B------:R-:W-:Y:S01]  /*4980*/  IMAD.MOV.U32 R36, RZ, RZ, R188 ;  /* 0x000000ffff247224 */ /* 0x000fe200078e00bc */
[----:B------:R-:W-:Y:S01]  /*4990*/  MOV R231, R76 ;  /* 0x0000004c00e77202 */ /* 0x000fe20000000f00 */
[----:B------:R-:W-:Y:S01]  /*49a0*/  IMAD.MOV.U32 R131, RZ, RZ, R75 ;  /* 0x000000ffff837224 */ /* 0x000fe200078e004b */
[----:B------:R-:W-:-:S02]  /*49b0*/  MOV R188, R78 ;  /* 0x0000004e00bc7202 */ /* 0x000fc40000000f00 */
[----:B------:R-:W-:Y:S01]  /*49c0*/  MOV R30, R91 ;  /* 0x0000005b001e7202 */ /* 0x000fe20000000f00 */
[----:B------:R-:W-:Y:S01]  /*49d0*/  IMAD.MOV.U32 R136, RZ, RZ, R79 ;  /* 0x000000ffff887224 */ /* 0x000fe200078e004f */
[----:B--2---:R-:W-:Y:S01]  /*49e0*/  HMMA.16816.F32 R72, R4, R18, R140 ;  /* 0x000000120448723c */ /* 0x004fe2000000188c */
[----:B------:R-:W-:Y:S01]  /*49f0*/  MOV R138, R89 ;  /* 0x00000059008a7202 */ /* 0x000fe20000000f00 */
[----:B------:R-:W-:Y:S01]  /*4a00*/  IMAD.MOV.U32 R139, RZ, RZ, R90 ;  /* 0x000000ffff8b7224 */ /* 0x000fe200078e005a */
[----:B------:R-:W-:Y:S01]  /*4a10*/  MOV R130, R230 ;  /* 0x000000e600827202 */ /* 0x000fe20000000f00 */
[----:B------:R-:W-:-:S04]  /*4a20*/  IMAD.MOV.U32 R230, RZ, RZ, R67 ;  /* 0x000000ffffe67224 */ /* 0x000fc800078e0043 */
[----:B------:R-:W-:Y:S01]  /*4a30*/  HMMA.16816.F32 R76, R4, R16, R160 ;  /* 0x00000010044c723c */ /* 0x000fe200000018a0 */
[----:B------:R-:W1:Y:S01]  /*4a40*/  LDSM.16.MT88.4 R16, [R0+0x4900] ;  /* 0x004900000010783b */ /* 0x000e620000004200 */
[----:B------:R-:W-:Y:S01]  /*4a50*/  IMAD.MOV.U32 R31, RZ, RZ, R230 ;  /* 0x000000ffff1f7224 */ /* 0x000fe200078e00e6 */
[----:B------:R-:W-:-:S05]  /*4a60*/  MOV R230, R181 ;  /* 0x000000b500e67202 */ /* 0x000fca0000000f00 */
[C---:B---3--:R-:W-:Y:S07]  /*4a70*/  HMMA.16816.F32 R80, R4.reuse, R24, R116 ;  /* 0x000000180450723c */ /* 0x048fee0000001874 */
[----:B------:R-:W-:Y:S01]  /*4a80*/  MOV R116, R108 ;  /* 0x0000006c00747202 */ /* 0x000fe20000000f00 */
[----:B------:R-:W-:Y:S01]  /*4a90*/  IMAD.MOV.U32 R108, RZ, RZ, R88 ;  /* 0x000000ffff6c7224 */ /* 0x000fe200078e0058 */
[----:B------:R-:W-:Y:S01]  /*4aa0*/  HMMA.16816.F32 R132, R4, R8, R132 ;  /* 0x000000080484723c */ /* 0x000fe20000001884 */
[----:B------:R-:W-:-:S02]  /*4ab0*/  IMAD.MOV.U32 R119, RZ, RZ, R111 ;  /* 0x000000ffff777224 */ /* 0x000fc400078e006f */
[----:B------:R-:W-:Y:S02]  /*4ac0*/  IMAD.MOV.U32 R117, RZ, RZ, R37 ;  /* 0x000000ffff757224 */ /* 0x000fe400078e0025 */
[----:B------:R-:W-:Y:S02]  /*4ad0*/  IMAD.MOV.U32 R118, RZ, RZ, R39 ;  /* 0x000000ffff767224 */ /* 0x000fe400078e0027 */
[----:B------:R-:W-:Y:S01]  /*4ae0*/  FFMA.FTZ R8, R246, c[0x0][0x2d0], -R13 ;  /* 0x0000b400f6087a23 */ /* 0x000fe2000001080d */
[C---:B------:R-:W-:Y:S01]  /*4af0*/  HMMA.16816.F32 R88, R4.reuse, R26, R32 ;  /* 0x0000001a0458723c */ /* 0x040fe20000001820 */
[----:B------:R-:W2:Y:S04]  /*4b00*/  LDSM.16.MT88.4 R32, [R103+0x7900] ;  /* 0x007900006720783b */ /* 0x000ea80000004200 */
[----:B------:R-:W-:Y:S03]  /*4b10*/  LDSM.16.MT88.4 R24, [R233+0x7900] ;  /* 0x00790000e918783b */ /* 0x000fe60000004200 */
[C---:B------:R-:W-:Y:S07]  /*4b20*/  HMMA.16816.F32 R68, R4.reuse, R28, R124 ;  /* 0x0000001c0444723c */ /* 0x040fee000000187c */
[----:B------:R-:W-:Y:S01]  /*4b30*/  MOV R28, R231 ;  /* 0x000000e7001c7202 */ /* 0x000fe20000000f00 */
[----:B------:R-:W-:Y:S01]  /*4b40*/  IMAD.MOV.U32 R231, RZ, RZ, R182 ;  /* 0x000000ffffe77224 */ /* 0x000fe200078e00b6 */
[----:B------:R-:W-:Y:S01]  /*4b50*/  MOV R127, R183 ;  /* 0x000000b7007f7202 */ /* 0x000fe20000000f00 */
[----:B------:R3:W-:Y:S01]  /*4b60*/  MUFU.EX2 R182, R8 ;  /* 0x0000000800b67308 */ /* 0x0007e20000000800 */
[----:B------:R-:W-:Y:S01]  /*4b70*/  MOV R124, R188 ;  /* 0x000000bc007c7202 */ /* 0x000fe20000000f00 */
[----:B------:R-:W-:Y:S01]  /*4b80*/  IMAD.MOV.U32 R29, RZ, RZ, R189 ;  /* 0x000000ffff1d7224 */ /* 0x000fe200078e00bd */
[----:B------:R-:W-:Y:S01]  /*4b90*/  HMMA.16816.F32 R64, R4, R22, R168 ;  /* 0x000000160440723c */ /* 0x000fe200000018a8 */
[----:B------:R-:W4:Y:S01]  /*4ba0*/  LDSM.16.MT88.4 R20, [R0+0x7900] ;  /* 0x007900000014783b */ /* 0x000f220000004200 */
[----:B------:R-:W-:-:S02]  /*4bb0*/  IMAD.MOV.U32 R125, RZ, RZ, R180 ;  /* 0x000000ffff7d7224 */ /* 0x000fc400078e00b4 */
[----:B------:R-:W-:Y:S02]  /*4bc0*/  IMAD.MOV.U32 R126, RZ, RZ, R102 ;  /* 0x000000ffff7e7224 */ /* 0x000fe400078e0066 */
[----:B------:R-:W-:Y:S02]  /*4bd0*/  IMAD.MOV.U32 R246, RZ, RZ, R125 ;  /* 0x000000fffff67224 */ /* 0x000fe400078e007d */
[----:B-1----:R-:W-:Y:S01]  /*4be0*/  HMMA.16816.F32 R168, R4, R16, R164 ;  /* 0x0000001004a8723c */ /* 0x002fe200000018a4 */
[----:B------:R-:W-:Y:S02]  /*4bf0*/  IMAD.MOV.U32 R137, RZ, RZ, R127 ;  /* 0x000000ffff897224 */ /* 0x000fe400078e007f */
[----:B---3--:R-:W-:Y:S01]  /*4c00*/  FFMA.FTZ R8, R244, c[0x0][0x2d0], -R13 ;  /* 0x0000b400f4087a23 */ /* 0x008fe2000001080d */
[----:B------:R-:W-:-:S04]  /*4c10*/  MOV R244, R124 ;  /* 0x0000007c00f47202 */ /* 0x000fc80000000f00 */
[C---:B------:R-:W-:Y:S01]  /*4c20*/  HMMA.16816.F32 R164, R4.reuse, R18, R104 ;  /* 0x0000001204a4723c */ /* 0x040fe20000001868 */
[----:B------:R1:W-:Y:S01]  /*4c30*/  MUFU.EX2 R183, R8 ;  /* 0x0000000800b77308 */ /* 0x0003e20000000800 */
[----:B------:R-:W3:Y:S06]  /*4c40*/  LDSM.16.MT88.4 R16, [R2+0x5100] ;  /* 0x005100000210783b */ /* 0x000eec0000004200 */
[C---:B--2---:R-:W-:Y:S07]  /*4c50*/  HMMA.16816.F32 R140, R4.reuse, R32, R96 ;  /* 0x00000020048c723c */ /* 0x044fee0000001860 */
[----:B------:R-:W-:Y:S01]  /*4c60*/  MOV R96, R101 ;  /* 0x0000006500607202 */ /* 0x000fe20000000f00 */
[----:B------:R-:W-:Y:S01]  /*4c70*/  HMMA.16816.F32 R120, R4, R10, R120 ;  /* 0x0000000a0478723c */ /* 0x000fe20000001878 */
[----:B-1----:R-:W-:Y:S01]  /*4c80*/  FFMA.FTZ R8, R242, c[0x0][0x2d0], -R13 ;  /* 0x0000b400f2087a23 */ /* 0x002fe2000001080d */
[----:B------:R-:W-:Y:S01]  /*4c90*/  MOV R99, R126 ;  /* 0x0000007e00637202 */ /* 0x000fe20000000f00 */
[----:B------:R-:W-:Y:S01]  /*4ca0*/  IMAD.MOV.U32 R242, RZ, RZ, R29 ;  /* 0x000000fffff27224 */ /* 0x000fe200078e001d */
[----:B------:R-:W-:Y:S01]  /*4cb0*/  MOV R98, R108 ;  /* 0x0000006c00627202 */ /* 0x000fe20000000f00 */
[----:B------:R1:W-:Y:S01]  /*4cc0*/  MUFU.EX2 R188, R8 ;  /* 0x0000000800bc7308 */ /* 0x0003e20000000800 */
[----:B------:R-:W-:-:S02]  /*4cd0*/  MOV R33, R36 ;  /* 0x0000002400217202 */ /* 0x000fc40000000f00 */
[C---:B------:R-:W-:Y:S01]  /*4ce0*/  HMMA.16816.F32 R176, R4.reuse, R34, R176 ;  /* 0x0000002204b0723c */ /* 0x040fe200000018b0 */
[----:B------:R-:W-:Y:S02]  /*4cf0*/  MOV R97, R38 ;  /* 0x0000002600617202 */ /* 0x000fe40000000f00 */
[----:B------:R-:W-:Y:S05]  /*4d00*/  LDSM.16.MT88.4 R36, [R2+0x8100] ;  /* 0x008100000224783b */ /* 0x000fea0000004200 */
[----:B----4-:R-:W-:Y:S01]  /*4d10*/  HMMA.16816.F32 R104, R4, R22, R84 ;  /* 0x000000160468723c */ /* 0x010fe20000001854 */
[----:B-1----:R-:W-:Y:S01]  /*4d20*/  FFMA.FTZ R8, R241, c[0x0][0x2d0], -R13 ;  /* 0x0000b400f1087a23 */ /* 0x002fe2000001080d */
[----:B------:R-:W-:-:S06]  /*4d30*/  MOV R241, R28 ;  /* 0x0000001c00f17202 */ /* 0x000fcc0000000f00 */
[C---:B------:R-:W-:Y:S01]  /*4d40*/  HMMA.16816.F32 R160, R4.reuse, R24, R172 ;  /* 0x0000001804a0723c */ /* 0x040fe200000018ac */
[----:B------:R1:W2:Y:S06]  /*4d50*/  MUFU.EX2 R189, R8 ;  /* 0x0000000800bd7308 */ /* 0x0002ac0000000800 */
[----:B------:R-:W-:Y:S01]  /*4d60*/  IMAD.MOV.U32 R173, RZ, RZ, R98 ;  /* 0x000000ffffad7224 */ /* 0x000fe200078e0062 */
[----:B------:R-:W-:Y:S01]  /*4d70*/  HMMA.16816.F32 R124, R4, R26, R148 ;  /* 0x0000001a047c723c */ /* 0x000fe20000001894 */
[----:B------:R-:W-:Y:S01]  /*4d80*/  MOV R174, R99 ;  /* 0x0000006300ae7202 */ /* 0x000fe20000000f00 */
[----:B------:R-:W-:Y:S01]  /*4d90*/  IMAD.MOV.U32 R175, RZ, RZ, R116 ;  /* 0x000000ffffaf7224 */ /* 0x000fe200078e0074 */
[----:B------:R-:W-:Y:S01]  /*4da0*/  MOV R98, R129 ;  /* 0x0000008100627202 */ /* 0x000fe20000000f00 */
[----:B------:R-:W-:Y:S01]  /*4db0*/  IMAD.MOV.U32 R172, RZ, RZ, R14 ;  /* 0x000000ffffac7224 */ /* 0x000fe200078e000e */
[----:B------:R-:W-:Y:S01]  /*4dc0*/  LDSM.16.MT88.4 R24, [R103+0x5100] ;  /* 0x005100006718783b */ /* 0x000fe20000004200 */
[----:B------:R-:W-:-:S02]  /*4dd0*/  IMAD.MOV.U32 R99, RZ, RZ, R130 ;  /* 0x000000ffff637224 */ /* 0x000fc400078e0082 */
[--C-:B-1----:R-:W-:Y:S01]  /*4de0*/  FFMA.FTZ R8, R249, c[0x0][0x2d0], -R12.reuse ;  /* 0x0000b400f9087a23 */ /* 0x102fe2000001080c */
[----:B--2---:R-:W-:Y:S01]  /*4df0*/  F2FP.PACK_AB R10, R189, R188 ;  /* 0x000000bcbd0a723e */ /* 0x004fe200000000ff */
[----:B------:R-:W-:Y:S01]  /*4e00*/  IMAD.MOV.U32 R249, RZ, RZ, R31 ;  /* 0x000000fffff97224 */ /* 0x000fe200078e001f */
[----:B------:R-:W-:Y:S01]  /*4e10*/  LDSM.16.MT88.4 R148, [R2+0x5900] ;  /* 0x005900000294783b */ /* 0x000fe20000004200 */
[----:B------:R1:W-:Y:S02]  /*4e20*/  MUFU.EX2 R181, R8 ;  /* 0x0000000800b57308 */ /* 0x0003e40000000800 */
[--C-:B-1----:R-:W-:Y:S01]  /*4e30*/  FFMA.FTZ R8, R248, c[0x0][0x2d0], -R12.reuse ;  /* 0x0000b400f8087a23 */ /* 0x102fe2000001080c */
[----:B------:R-:W-:Y:S02]  /*4e40*/  MOV R248, R30 ;  /* 0x0000001e00f87202 */ /* 0x000fe40000000f00 */
[----:B------:R-:W1:Y:S03]  /*4e50*/  LDSM.16.MT88.4 R28, [R2+0x2100] ;  /* 0x00210000021c783b */ /* 0x000e660000004200 */
[----:B------:R2:W4:Y:S02]  /*4e60*/  MUFU.EX2 R180, R8 ;  /* 0x0000000800b47308 */ /* 0x0005240000000800 */
[----:B--2---:R-:W-:Y:S01]  /*4e70*/  FFMA.FTZ R8, R247, c[0x0][0x2d0], -R12 ;  /* 0x0000b400f7087a23 */ /* 0x004fe2000001080c */
[----:B----4-:R-:W-:Y:S01]  /*4e80*/  F2FP.PACK_AB R9, R180, R181 ;  /* 0x000000b5b409723e */ /* 0x010fe200000000ff */
[----:B------:R-:W-:Y:S01]  /*4e90*/  IMAD.MOV.U32 R247, RZ, RZ, R139 ;  /* 0x000000fffff77224 */ /* 0x000fe200078e008b */
[----:B------:R-:W-:-:S03]  /*4ea0*/  MOV R139, R110 ;  /* 0x0000006e008b7202 */ /* 0x000fc60000000f00 */
[----:B------:R2:W-:Y:S02]  /*4eb0*/  MUFU.EX2 R102, R8 ;  /* 0x0000000800667308 */ /* 0x0005e40000000800 */
[----:B--2---:R-:W-:Y:S01]  /*4ec0*/  FFMA.FTZ R8, R245, c[0x0][0x2d0], -R12 ;  /* 0x0000b400f5087a23 */ /* 0x004fe2000001080c */
[----:B------:R-:W-:Y:S01]  /*4ed0*/  MOV R245, R138 ;  /* 0x0000008a00f57202 */ /* 0x000fe20000000f00 */
[----:B------:R-:W-:-:S04]  /*4ee0*/  IMAD.MOV.U32 R138, RZ, RZ, R109 ;  /* 0x000000ffff8a7224 */ /* 0x000fc800078e006d */
[----:B------:R2:W4:Y:S01]  /*4ef0*/  MUFU.EX2 R101, R8 ;  /* 0x0000000800657308 */ /* 0x0005220000000800 */
[----:B------:R-:W-:Y:S01]  /*4f00*/  HMMA.16816.F32 R108, R4, R20, R92 ;  /* 0x00000014046c723c */ /* 0x000fe2000000185c */
[----:B------:R-:W5:Y:S04]  /*4f10*/  LDSM.16.MT88.4 R4, [R103+0x2100] ;  /* 0x002100006704783b */ /* 0x000f680000004200 */
[----:B------:R-:W-:Y:S01]  /*4f20*/  LDSM.16.MT88.4 R20, [R0+0x2100] ;  /* 0x002100000014783b */ /* 0x000fe20000004200 */
[----:B--2---:R-:W-:Y:S02]  /*4f30*/  F2FP.PACK_AB R8, R183, R182 ;  /* 0x000000b6b708723e */ /* 0x004fe400000000ff */
[----:B----4-:R-:W-:-:S07]  /*4f40*/  F2FP.PACK_AB R11, R101, R102 ;  /* 0x00000066650b723e */ /* 0x010fce00000000ff */
[C---:B---3--:R-:W-:Y:S08]  /*4f50*/  HMMA.16816.F32 R144, R8.reuse, R16, R144 ;  /* 0x000000100890723c */ /* 0x048ff00000001890 */
[C---:B------:R-:W-:Y:S01]  /*4f60*/  HMMA.16816.F32 R84, R8.reuse, R18, R44 ;  /* 0x000000120854723c */ /* 0x040fe2000000182c */
[----:B------:R-:W2:Y:S07]  /*4f70*/  LDSM.16.MT88.4 R16, [R233+0x2100] ;  /* 0x00210000e910783b */ /* 0x000eae0000004200 */
[C---:B-1----:R-:W-:Y:S08]  /*4f80*/  HMMA.16816.F32 R112, R8.reuse, R28, R112 ;  /* 0x0000001c0870723c */ /* 0x042ff00000001870 */
[C---:B-----5:R-:W-:Y:S07]  /*4f90*/  HMMA.16816.F32 R68, R8.reuse, R4, R68 ;  /* 0x000000040844723c */ /* 0x060fee0000001844 */
[--C-:B------:R-:W-:Y:S01]  /*4fa0*/  FFMA.FTZ R4, R33, c[0x0][0x2d0], -R13.reuse ;  /* 0x0000b40021047a23 */ /* 0x100fe2000001080d */
[C---:B------:R-:W-:Y:S03]  /*4fb0*/  HMMA.16816.F32 R28, R8.reuse, R30, R40 ;  /* 0x0000001e081c723c */ /* 0x040fe60000001828 */
[----:B------:R1:W-:Y:S05]  /*4fc0*/  MUFU.EX2 R43, R4 ;  /* 0x00000004002b7308 */ /* 0x0003ea0000000800 */
[C---:B------:R-:W-:Y:S08]  /*4fd0*/  HMMA.16816.F32 R48, R8.reuse, R36, R48 ;  /* 0x000000240830723c */ /* 0x040ff00000001830 */
[----:B------:R-:W-:Y:S01]  /*4fe0*/  HMMA.16816.F32 R56, R8, R38, R56 ;  /* 0x000000260838723c */ /* 0x000fe20000001838 */
[----:B-1----:R-:W-:Y:S01]  /*4ff0*/  FFMA.FTZ R4, R96, c[0x0][0x2d0], -R13 ;  /* 0x0000b40060047a23 */ /* 0x002fe2000001080d */
[----:B------:R-:W-:-:S02]  /*5000*/  MOV R96, R136 ;  /* 0x0000008800607202 */ /* 0x000fc40000000f00 */
[----:B------:R-:W-:Y:S01]  /*5010*/  MOV R136, R131 ;  /* 0x0000008300887202 */ /* 0x000fe20000000f00 */
[----:B------:R1:W3:Y:S03]  /*5020*/  MUFU.EX2 R42, R4 ;  /* 0x00000004002a7308 */ /* 0x0002e60000000800 */
[C---:B--2---:R-:W-:Y:S08]  /*5030*/  HMMA.16816.F32 R52, R8.reuse, R16, R52 ;  /* 0x000000100834723c */ /* 0x044ff00000001834 */
[----:B------:R-:W-:Y:S01]  /*5040*/  HMMA.16816.F32 R64, R8, R18, R64 ;  /* 0x000000120840723c */ /* 0x000fe20000001840 */
[----:B------:R-:W2:Y:S01]  /*5050*/  LDSM.16.MT88.4 R16, [R233+0x5100] ;  /* 0x00510000e910783b */ /* 0x000ea20000004200 */
[----:B-1----:R-:W-:-:S06]  /*5060*/  FFMA.FTZ R4, R97, c[0x0][0x2d0], -R13 ;  /* 0x0000b40061047a23 */ /* 0x002fcc000001080d */
[C---:B------:R-:W-:Y:S01]  /*5070*/  HMMA.16816.F32 R60, R8.reuse, R6, R60 ;  /* 0x00000006083c723c */ /* 0x040fe2000000183c */
[----:B------:R-:W-:Y:S01]  /*5080*/  IMAD.MOV.U32 R97, RZ, RZ, R128 ;  /* 0x000000ffff617224 */ /* 0x000fe200078e0080 */
[----:B------:R1:W-:Y:S06]  /*5090*/  MUFU.EX2 R41, R4 ;  /* 0x0000000400297308 */ /* 0x0003ec0000000800 */
[C---:B------:R-:W-:Y:S07]  /*50a0*/  HMMA.16816.F32 R32, R8.reuse, R22, R72 ;  /* 0x000000160820723c */ /* 0x040fee0000001848 */
[----:B------:R-:W-:Y:S01]  /*50b0*/  IMAD.MOV.U32 R73, RZ, RZ, R175 ;  /* 0x000000ffff497224 */ /* 0x000fe200078e00af */
[C---:B------:R-:W-:Y:S01]  /*50c0*/  HMMA.16816.F32 R128, R8.reuse, R20, R76 ;  /* 0x000000140880723c */ /* 0x040fe2000000184c */
[----:B------:R-:W-:Y:S01]  /*50d0*/  MOV R74, R96 ;  /* 0x00000060004a7202 */ /* 0x000fe20000000f00 */
[----:B------:R-:W-:Y:S01]  /*50e0*/  IMAD.MOV.U32 R75, RZ, RZ, R97 ;  /* 0x000000ffff4b7224 */ /* 0x000fe200078e0061 */
[----:B---3--:R-:W-:Y:S01]  /*50f0*/  F2FP.PACK_AB R96, R42, R43 ;  /* 0x0000002b2a60723e */ /* 0x008fe200000000ff */
[----:B-1----:R-:W-:Y:S01]  /*5100*/  FFMA.FTZ R4, R117, c[0x0][0x2d0], -R13 ;  /* 0x0000b40075047a23 */ /* 0x002fe2000001080d */
[----:B------:R-:W-:Y:S01]  /*5110*/  LDSM.16.MT88.4 R20, [R0+0x8100] ;  /* 0x008100000014783b */ /* 0x000fe20000004200 */
[----:B------:R-:W-:Y:S01]  /*5120*/  IMAD.MOV.U32 R175, RZ, RZ, R99 ;  /* 0x000000ffffaf7224 */ /* 0x000fe200078e0063 */
[----:B------:R-:W-:Y:S01]  /*5130*/  MOV R76, R98 ;  /* 0x00000062004c7202 */ /* 0x000fe20000000f00 */
[----:B------:R1:W3:Y:S01]  /*5140*/  MUFU.EX2 R40, R4 ;  /* 0x0000000400287308 */ /* 0x0002e20000000800 */
[----:B------:R-:W-:Y:S01]  /*5150*/  IMAD.MOV.U32 R79, RZ, RZ, R139 ;  /* 0x000000ffff4f7224 */ /* 0x000fe200078e008b */
[----:B------:R-:W-:Y:S01]  /*5160*/  MOV R77, R136 ;  /* 0x00000088004d7202 */ /* 0x000fe20000000f00 */
[----:B------:R-:W-:Y:S01]  /*5170*/  IMAD.MOV.U32 R78, RZ, RZ, R137 ;  /* 0x000000ffff4e7224 */ /* 0x000fe200078e0089 */
[----:B--2---:R-:W-:Y:S01]  /*5180*/  HMMA.16816.F32 R44, R8, R16, R80 ;  /* 0x00000010082c723c */ /* 0x004fe20000001850 */
[----:B------:R-:W-:Y:S01]  /*5190*/  LDSM.16.MT88.4 R80, [R2+0x8900] ;  /* 0x008900000250783b */ /* 0x000fe20000004200 */
[----:B-1----:R-:W-:-:S06]  /*51a0*/  FFMA.FTZ R4, R118, c[0x0][0x2d0], -R12 ;  /* 0x0000b40076047a23 */ /* 0x002fcc000001080c */
[----:B------:R-:W-:Y:S01]  /*51b0*/  HMMA.16816.F32 R88, R8, R18, R88 ;  /* 0x000000120858723c */ /* 0x000fe20000001858 */
[----:B------:R-:W-:Y:S01]  /*51c0*/  LDSM.16.MT88.4 R16, [R0+0x5100] ;  /* 0x005100000010783b */ /* 0x000fe20000004200 */
[----:B---3--:R-:W-:Y:S01]  /*51d0*/  F2FP.PACK_AB R98, R40, R41 ;  /* 0x000000292862723e */ /* 0x008fe200000000ff */
[----:B------:R1:W-:Y:S02]  /*51e0*/  MUFU.EX2 R37, R4 ;  /* 0x0000000400257308 */ /* 0x0003e40000000800 */
[--C-:B-1----:R-:W-:Y:S02]  /*51f0*/  FFMA.FTZ R4, R119, c[0x0][0x2d0], -R12.reuse ;  /* 0x0000b40077047a23 */ /* 0x102fe4000001080c */
[----:B------:R-:W1:Y:S04]  /*5200*/  LDSM.16.MT88.4 R116, [R2+0x2900] ;  /* 0x002900000274783b */ /* 0x000e680000004200 */
[----:B------:R2:W3:Y:S02]  /*5210*/  MUFU.EX2 R38, R4 ;  /* 0x0000000400267308 */ /* 0x0004e40000000800 */
[----:B--2---:R-:W-:Y:S01]  /*5220*/  FFMA.FTZ R4, R173, c[0x0][0x2d0], -R12 ;  /* 0x0000b400ad047a23 */ /* 0x004fe2000001080c */
[----:B------:R-:W-:-:S02]  /*5230*/  MOV R173, R15 ;  /* 0x0000000f00ad7202 */ /* 0x000fc40000000f00 */
[----:B---3--:R-:W-:-:S03]  /*5240*/  F2FP.PACK_AB R97, R38, R37 ;  /* 0x000000252661723e */ /* 0x008fc600000000ff */
[----:B------:R2:W-:Y:S02]  /*5250*/  MUFU.EX2 R39, R4 ;  /* 0x0000000400277308 */ /* 0x0005e40000000800 */
[----:B--2---:R-:W-:Y:S01]  /*5260*/  FFMA.FTZ R4, R174, c[0x0][0x2d0], -R12 ;  /* 0x0000b400ae047a23 */ /* 0x004fe2000001080c */
[----:B------:R-:W-:Y:S01]  /*5270*/  MOV R174, R138 ;  /* 0x0000008a00ae7202 */ /* 0x000fe20000000f00 */
[----:B------:R-:W-:Y:S01]  /*5280*/  LDSM.16.MT88.4 R12, [R103+0x8100] ;  /* 0x00810000670c783b */ /* 0x000fe20000004200 */
[C---:B------:R-:W-:Y:S03]  /*5290*/  HMMA.16816.F32 R136, R8.reuse, R24, R132 ;  /* 0x000000180888723c */ /* 0x040fe60000001884 */
[----:B------:R2:W3:Y:S01]  /*52a0*/  MUFU.EX2 R36, R4 ;  /* 0x0000000400247308 */ /* 0x0004e20000000800 */
[----:B------:R-:W-:Y:S04]  /*52b0*/  LDSM.16.MT88.4 R132, [R0+0x2900] ;  /* 0x002900000084783b */ /* 0x000fe80000004200 */
[----:B------:R-:W-:Y:S01]  /*52c0*/  HMMA.16816.F32 R24, R8, R26, R120 ;  /* 0x0000001a0818723c */ /* 0x000fe20000001878 */
[----:B--2---:R-:W2:Y:S01]  /*52d0*/  LDSM.16.MT88.4 R4, [R233+0x8100] ;  /* 0x00810000e904783b */ /* 0x004ea20000004200 */
[----:B---3--:R-:W-:-:S07]  /*52e0*/  F2FP.PACK_AB R99, R36, R39 ;  /* 0x000000272463723e */ /* 0x008fce00000000ff */
[C---:B-1----:R-:W-:Y:S08]  /*52f0*/  HMMA.16816.F32 R112, R96.reuse, R116, R112 ;  /* 0x000000746070723c */ /* 0x042ff00000001870 */
[----:B------:R-:W-:Y:S08]  /*5300*/  HMMA.16816.F32 R116, R96, R118, R28 ;  /* 0x000000766074723c */ /* 0x000ff0000000181c */
[C---:B------:R-:W-:Y:S08]  /*5310*/  HMMA.16816.F32 R28, R8.reuse, R16, R168 ;  /* 0x00000010081c723c */ /* 0x040ff000000018a8 */
[C---:B------:R-:W-:Y:S08]  /*5320*/  HMMA.16816.F32 R16, R8.reuse, R18, R164 ;  /* 0x000000120810723c */ /* 0x040ff000000018a4 */
[C---:B--2---:R-:W-:Y:S01]  /*5330*/  HMMA.16816.F32 R164, R8.reuse, R6, R124 ;  /* 0x0000000608a4723c */ /* 0x044fe2000000187c */
[----:B------:R-:W1:Y:S06]  /*5340*/  LDSM.16.MT88.4 R124, [R233+0x2900] ;  /* 0x00290000e97c783b */ /* 0x000e6c0000004200 */
[----:B------:R-:W-:Y:S01]  /*5350*/  MOV R7, R79 ;  /* 0x0000004f00077202 */ /* 0x000fe20000000f00 */
[C---:B------:R-:W-:Y:S01]  /*5360*/  HMMA.16816.F32 R92, R8.reuse, R12, R140 ;  /* 0x0000000c085c723c */ /* 0x040fe2000000188c */
[----:B------:R-:W-:Y:S07]  /*5370*/  LDSM.16.MT88.4 R140, [R103+0x5900] ;  /* 0x00590000678c783b */ /* 0x000fee0000004200 */
[C---:B------:R-:W-:Y:S07]  /*5380*/  HMMA.16816.F32 R160, R8.reuse, R4, R160 ;  /* 0x0000000408a0723c */ /* 0x040fee00000018a0 */
[----:B------:R-:W-:Y:S01]  /*5390*/  MOV R4, R77 ;  /* 0x0000004d00047202 */ /* 0x000fe20000000f00 */
[----:B------:R-:W-:Y:S01]  /*53a0*/  HMMA.16816.F32 R12, R8, R14, R176 ;  /* 0x0000000e080c723c */ /* 0x000fe200000018b0 */
[----:B------:R-:W-:-:S03]  /*53b0*/  IMAD.MOV.U32 R5, RZ, RZ, R78 ;  /* 0x000000ffff057224 */ /* 0x000fc600078e004e */
[----:B------:R-:W-:-:S03]  /*53c0*/  FADD.FTZ R4, R4, R7 ;  /* 0x0000000704047221 */ /* 0x000fc60000010000 */
[----:B------:R-:W-:Y:S01]  /*53d0*/  MOV R176, R73 ;  /* 0x0000004900b07202 */ /* 0x000fe20000000f00 */
[----:B------:R-:W-:Y:S01]  /*53e0*/  IMAD.MOV.U32 R177, RZ, RZ, R74 ;  /* 0x000000ffffb17224 */ /* 0x000fe200078e004a */
[----:B------:R-:W-:Y:S01]  /*53f0*/  MOV R178, R75 ;  /* 0x0000004b00b27202 */ /* 0x000fe20000000f00 */
[----:B------:R-:W-:Y:S01]  /*5400*/  IMAD.MOV.U32 R179, RZ, RZ, R76 ;  /* 0x000000ffffb37224 */ /* 0x000fe200078e004c */
[----:B------:R-:W-:Y:S01]  /*5410*/  HMMA.16816.F32 R168, R8, R20, R108 ;  /* 0x0000001408a8723c */ /* 0x000fe2000000186c */
[----:B------:R-:W-:Y:S01]  /*5420*/  FADD.FTZ R2, R176, R5 ;  /* 0x00000005b0027221 */ /* 0x000fe20000010000 */
[----:B------:R-:W2:Y:S01]  /*5430*/  LDSM.16.MT88.4 R108, [R103+0x2900] ;  /* 0x00290000676c783b */ /* 0x000ea20000004200 */
[----:B------:R-:W-:Y:S02]  /*5440*/  FADD.FTZ R4, R177, R4 ;  /* 0x00000004b1047221 */ /* 0x000fe40000010000 */
[----:B------:R-:W-:Y:S01]  /*5450*/  FADD.FTZ R2, R178, R2 ;  /* 0x00000002b2027221 */ /* 0x000fe20000010000 */
[----:B------:R-:W-:Y:S01]  /*5460*/  LDSM.16.MT88.4 R72, [R103+0x8900] ;  /* 0x008900006748783b */ /* 0x000fe20000004200 */
[----:B------:R-:W-:Y:S01]  /*5470*/  FADD.FTZ R4, R179, R4 ;  /* 0x00000004b3047221 */ /* 0x000fe20000010000 */
[----:B-1----:R-:W-:Y:S01]  /*5480*/  HMMA.16816.F32 R120, R96, R124, R52 ;  /* 0x0000007c6078723c */ /* 0x002fe20000001834 */
[----:B------:R-:W-:-:S02]  /*5490*/  FADD.FTZ R2, R172, R2 ;  /* 0x00000002ac027221 */ /* 0x000fc40000010000 */
[----:B------:R-:W-:Y:S02]  /*54a0*/  FADD.FTZ R4, R173, R4 ;  /* 0x00000004ad047221 */ /* 0x000fe40000010000 */
[----:B------:R-:W-:Y:S02]  /*54b0*/  FADD.FTZ R2, R174, R2 ;  /* 0x00000002ae027221 */ /* 0x000fe40000010000 */
[----:B------:R-:W-:Y:S01]  /*54c0*/  FADD.FTZ R4, R175, R4 ;  /* 0x00000004af047221 */ /* 0x000fe20000010000 */
[----:B------:R-:W-:Y:S01]  /*54d0*/  HMMA.16816.F32 R20, R8, R22, R104 ;  /* 0x000000160814723c */ /* 0x000fe20000001868 */
[----:B------:R-:W-:Y:S01]  /*54e0*/  FADD.FTZ R2, R245, R2 ;  /* 0x00000002f5027221 */ /* 0x000fe20000010000 */
[----:B------:R-:W-:Y:S01]  /*54f0*/  LDSM.16.MT88.4 R8, [R0+0x8900] ;  /* 0x008900000008783b */ /* 0x000fe20000004200 */
[----:B------:R-:W-:Y:S02]  /*5500*/  FADD.FTZ R5, R247, R4 ;  /* 0x00000004f7057221 */ /* 0x000fe40000010000 */
[----:B------:R-:W-:-:S02]  /*5510*/  FADD.FTZ R4, R248, R2 ;  /* 0x00000002f8047221 */ /* 0x000fc40000010000 */
[----:B------:R-:W-:Y:S01]  /*5520*/  FADD.FTZ R2, R249, R5 ;  /* 0x00000005f9027221 */ /* 0x000fe20000010000 */
[----:B------:R-:W-:Y:S01]  /*5530*/  HMMA.16816.F32 R124, R96, R126, R64 ;  /* 0x0000007e607c723c */ /* 0x000fe20000001840 */
[----:B------:R1:W-:Y:S02]  /*5540*/  LDSM.16.MT88.4 R64, [R0+0x5900] ;  /* 0x005900000040783b */ /* 0x0003e40000004200 */
[----:B------:R-:W-:-:S04]  /*5550*/  FADD.FTZ R2, R242, R2 ;  /* 0x00000002f2027221 */ /* 0x000fc80000010000 */
[----:B------:R-:W-:Y:S01]  /*5560*/  FADD.FTZ R2, R246, R2 ;  /* 0x00000002f6027221 */ /* 0x000fe20000010000 */
[----:B------:R-:W-:Y:S03]  /*5570*/  HMMA.16816.F32 R76, R96, R80, R48 ;  /* 0x00000050604c723c */ /* 0x000fe60000001830 */
[----:B------:R-:W-:-:S04]  /*5580*/  FADD.FTZ R2, R230, R2 ;  /* 0x00000002e6027221 */ /* 0x000fc80000010000 */
[----:B------:R-:W-:Y:S01]  /*5590*/  FADD.FTZ R2, R231, R2 ;  /* 0x00000002e7027221 */ /* 0x000fe20000010000 */
[----:B------:R-:W-:Y:S01]  /*55a0*/  HMMA.16816.F32 R80, R96, R82, R56 ;  /* 0x000000526050723c */ /* 0x000fe20000001838 */
[----:B------:R-:W3:Y:S02]  /*55b0*/  LDSM.16.MT88.4 R56, [R233+0x5900] ;  /* 0x00590000e938783b */ /* 0x000ee40000004200 */
[----:B------:R-:W-:-:S04]  /*55c0*/  FADD.FTZ R2, R239, R2 ;  /* 0x00000002ef027221 */ /* 0x000fc80000010000 */
[----:B------:R-:W-:Y:S01]  /*55d0*/  FADD.FTZ R2, R240, R2 ;  /* 0x00000002f0027221 */ /* 0x000fe20000010000 */
[C---:B------:R-:W-:Y:S01]  /*55e0*/  HMMA.16816.F32 R144, R96.reuse, R148, R144 ;  /* 0x000000946090723c */ /* 0x040fe20000001890 */
[----:B-1----:R-:W-:Y:S02]  /*55f0*/  FADD.FTZ R0, R241, R4 ;  /* 0x00000004f1007221 */ /* 0x002fe40000010000 */
[----:B------:R-:W-:Y:S02]  /*5600*/  FADD.FTZ R2, R238, R2 ;  /* 0x00000002ee027221 */ /* 0x000fe40000010000 */
[----:B------:R-:W-:Y:S02]  /*5610*/  FADD.FTZ R0, R244, R0 ;  /* 0x00000000f4007221 */ /* 0x000fe40000010000 */
[----:B------:R-:W-:Y:S01]  /*5620*/  FADD.FTZ R2, R236, R2 ;  /* 0x00000002ec027221 */ /* 0x000fe20000010000 */
[----:B--2---:R-:W-:Y:S01]  /*5630*/  HMMA.16816.F32 R104, R96, R108, R68 ;  /* 0x0000006c6068723c */ /* 0x004fe20000001844 */
[----:B------:R-:W-:-:S02]  /*5640*/  FADD.FTZ R0, R252, R0 ;  /* 0x00000000fc007221 */ /* 0x000fc40000010000 */
[----:B------:R-:W-:Y:S02]  /*5650*/  FADD.FTZ R2, R182, R2 ;  /* 0x00000002b6027221 */ /* 0x000fe40000010000 */
[----:B------:R-:W-:Y:S02]  /*5660*/  FADD.FTZ R0, R251, R0 ;  /* 0x00000000fb007221 */ /* 0x000fe40000010000 */
[----:B------:R-:W-:Y:S01]  /*5670*/  FADD.FTZ R2, R183, R2 ;  /* 0x00000002b7027221 */ /* 0x000fe20000010000 */
[----:B------:R-:W-:Y:S01]  /*5680*/  HMMA.16816.F32 R148, R96, R150, R84 ;  /* 0x000000966094723c */ /* 0x000fe20000001854 */
[----:B------:R-:W-:Y:S02]  /*5690*/  FADD.FTZ R0, R250, R0 ;  /* 0x00000000fa007221 */ /* 0x000fe40000010000 */
[----:B------:R-:W-:Y:S02]  /*56a0*/  FADD.FTZ R4, R188, R2 ;  /* 0x00000002bc047221 */ /* 0x000fe40000010000 */
[----:B------:R-:W-:-:S03]  /*56b0*/  FADD.FTZ R0, R229, R0 ;  /* 0x00000000e5007221 */ /* 0x000fc60000010000 */
[----:B------:R-:W-:Y:S01]  /*56c0*/  HMMA.16816.F32 R108, R96, R110, R60 ;  /* 0x0000006e606c723c */ /* 0x000fe2000000183c */
[----:B------:R-:W-:-:S04]  /*56d0*/  FADD.FTZ R0, R190, R0 ;  /* 0x00000000be007221 */ /* 0x000fc80000010000 */
[----:B------:R-:W-:-:S03]  /*56e0*/  FADD.FTZ R0, R191, R0 ;  /* 0x00000000bf007221 */ /* 0x000fc60000010000 */
[----:B------:R-:W-:Y:S01]  /*56f0*/  HMMA.16816.F32 R128, R96, R132, R128 ;  /* 0x000000846080723c */ /* 0x000fe20000001880 */
[----:B------:R-:W-:-:S04]  /*5700*/  FADD.FTZ R0, R228, R0 ;  /* 0x00000000e4007221 */ /* 0x000fc80000010000 */
[----:B------:R-:W-:-:S03]  /*5710*/  FADD.FTZ R0, R181, R0 ;  /* 0x00000000b5007221 */ /* 0x000fc60000010000 */
[----:B---3--:R-:W-:Y:S01]  /*5720*/  HMMA.16816.F32 R52, R96, R56, R44 ;  /* 0x000000386034723c */ /* 0x008fe2000000182c */
[----:B------:R-:W-:-:S04]  /*5730*/  FADD.FTZ R0, R180, R0 ;  /* 0x00000000b4007221 */ /* 0x000fc80000010000 */
[----:B------:R-:W-:Y:S02]  /*5740*/  FADD.FTZ R2, R102, R0 ;  /* 0x0000000066027221 */ /* 0x000fe40000010000 */
[----:B------:R-:W-:Y:S01]  /*5750*/  FADD.FTZ R0, R189, R4 ;  /* 0x00000004bd007221 */ /* 0x000fe20000010000 */
[C---:B------:R-:W-:Y:S01]  /*5760*/  HMMA.16816.F32 R56, R96.reuse, R58, R88 ;  /* 0x0000003a6038723c */ /* 0x040fe20000001858 */
[----:B------:R-:W1:Y:S01]  /*5770*/  LDSM.16.MT88.4 R88, [R233+0x8900] ;  /* 0x00890000e958783b */ /* 0x000e620000004200 */
        /* <DEDUP_REMOVED lines=9> */
[----:B------:R-:W-:Y:S01]  /*5810*/  HMMA.16816.F32 R60, R96, R64, R28 ;  /* 0x00000040603c723c */ /* 0x000fe2000000181c */
[----:B------:R-:W-:-:S05]  /*5820*/  FADD.FTZ R0, R36, R2 ;  /* 0x0000000224007221 */ /* 0x000fca0000010000 */
[----:B------:R2:W-:Y:S02]  /*5830*/  STL [R1+0x4], R0 ;  /* 0x0000040001007387 */ /* 0x0005e40000100800 */
[C---:B------:R-:W-:Y:S02]  /*5840*/  HMMA.16816.F32 R68, R96.reuse, R72, R92 ;  /* 0x000000486044723c */ /* 0x040fe4000000185c */
[----:B------:R2:W-:Y:S06]  /*5850*/  STL [R1], R4 ;  /* 0x0000000401007387 */ /* 0x0005ec0000100800 */
[C---:B------:R-:W-:Y:S08]  /*5860*/  HMMA.16816.F32 R132, R96.reuse, R134, R32 ;  /* 0x000000866084723c */ /* 0x040ff00000001820 */
[C---:B-1----:R-:W-:Y:S08]  /*5870*/  HMMA.16816.F32 R84, R96.reuse, R88, R160 ;  /* 0x000000586054723c */ /* 0x042ff000000018a0 */
[C---:B------:R-:W-:Y:S08]  /*5880*/  HMMA.16816.F32 R140, R96.reuse, R142, R24 ;  /* 0x0000008e608c723c */ /* 0x040ff00000001818 */
[C---:B------:R-:W-:Y:S08]  /*5890*/  HMMA.16816.F32 R64, R96.reuse, R66, R16 ;  /* 0x000000426040723c */ /* 0x040ff00000001810 */
[C---:B------:R-:W-:Y:S08]  /*58a0*/  HMMA.16816.F32 R72, R96.reuse, R74, R12 ;  /* 0x0000004a6048723c */ /* 0x040ff0000000180c */
[C---:B------:R-:W-:Y:S08]  /*58b0*/  HMMA.16816.F32 R88, R96.reuse, R90, R164 ;  /* 0x0000005a6058723c */ /* 0x040ff000000018a4 */
[C---:B------:R-:W-:Y:S08]  /*58c0*/  HMMA.16816.F32 R92, R96.reuse, R8, R168 ;  /* 0x00000008605c723c */ /* 0x040ff000000018a8 */
[----:B------:R-:W-:Y:S01]  /*58d0*/  HMMA.16816.F32 R96, R96, R10, R20 ;  /* 0x0000000a6060723c */ /* 0x000fe20000001814 */
[----:B------:R-:W-:Y:S07]  /*58e0*/  @!P1 BRA `(.L_x_638) ;  /* 0x0000024000009947 */ /* 0x000fee0003800000 */
[----:B--2---:R-:W2:Y:S01]  /*58f0*/  LDL.64 R248, [R1+0x18] ;  /* 0x0000180001f87983 */ /* 0x004ea20000100a00 */
[----:B------:R-:W-:Y:S01]  /*5900*/  IMAD.MOV.U32 R230, RZ, RZ, c[0x0][0x1e4] ;  /* 0x00007900ffe67624 */ /* 0x000fe200078e00ff */
[----:B------:R-:W-:Y:S01]  /*5910*/  UIADD3 UR5, UR16, -0x3, URZ ;  /* 0xfffffffd10057890 */ /* 0x000fe2000fffe03f */
[----:B------:R-:W-:-:S02]  /*5920*/  IMAD.MOV.U32 R231, RZ, RZ, c[0x0][0x1e0] ;  /* 0x00007800ffe77624 */ /* 0x000fc400078e00ff */
[----:B------:R-:W-:Y:S01]  /*5930*/  IMAD R0, R230, 0x60, RZ ;  /* 0x00000060e6007824 */ /* 0x000fe200078e02ff */
[----:B------:R-:W-:Y:S01]  /*5940*/  USHF.R.S32.HI UR4, URZ, 0x1f, UR5 ;  /* 0x0000001f3f047899 */ /* 0x000fe20008011405 */
[C---:B------:R-:W-:Y:S01]  /*5950*/  IMAD.WIDE.U32 R4, R231.reuse, 0x60, RZ ;  /* 0x00000060e7047825 */ /* 0x040fe200078e00ff */
[----:B------:R-:W-:-:S03]  /*5960*/  SHF.L.U64.HI R2, R231, 0x6, R230 ;  /* 0x00000006e7027819 */ /* 0x000fc600000102e6 */
[----:B------:R-:W-:Y:S01]  /*5970*/  IMAD.SHL.U32 R8, R231, 0x40, RZ ;  /* 0x00000040e7087824 */ /* 0x000fe200078e00ff */
[----:B------:R-:W-:-:S05]  /*5980*/  IADD3 R0, R5, R0, RZ ;  /* 0x0000000005007210 */ /* 0x000fca0007ffe0ff */
[----:B------:R-:W-:-:S04]  /*5990*/  IMAD R0, R0, UR5, RZ ;  /* 0x0000000500007c24 */ /* 0x000fc8000f8e02ff */
[C---:B------:R-:W-:Y:S02]  /*59a0*/  IMAD R0, R4.reuse, UR4, R0 ;  /* 0x0000000404007c24 */ /* 0x040fe4000f8e0200 */
[----:B--2---:R-:W-:-:S05]  /*59b0*/  IMAD.WIDE.U32 R6, R4, UR5, R248 ;  /* 0x0000000504067c25 */ /* 0x004fca000f8e00f8 */
[----:B------:R-:W-:Y:S02]  /*59c0*/  LEA R4, P1, R6, c[0x0][0x1c8], 0x1 ;  /* 0x0000720006047a11 */ /* 0x000fe400078208ff */
[----:B------:R-:W-:Y:S02]  /*59d0*/  IADD3 R0, R7, R0, RZ ;  /* 0x0000000007007210 */ /* 0x000fe40007ffe0ff */
[----:B------:R-:W-:Y:S02]  /*59e0*/  IADD3 R12, P6, P5, R8, 0x80, R4 ;  /* 0x00000080080c7810 */ /* 0x000fe40007dde004 */
[----:B------:R-:W-:Y:S02]  /*59f0*/  LEA.HI.X R5, R6, c[0x0][0x1cc], R0, 0x1, P1 ;  /* 0x0000730006057a11 */ /* 0x000fe400008f0c00 */
[-C--:B------:R-:W-:Y:S02]  /*5a00*/  IADD3 R6, P1, R4, R8.reuse, RZ ;  /* 0x0000000804067210 */ /* 0x080fe40007f3e0ff */
[--C-:B------:R-:W-:Y:S01]  /*5a10*/  IADD3.X R13, R2, RZ, R5.reuse, P6, P5 ;  /* 0x000000ff020d7210 */ /* 0x100fe200037ea405 */
[----:B------:R-:W-:Y:S01]  /*5a20*/  @!PT LDS RZ, [RZ] ;  /* 0x00000000fffff984 */ /* 0x000fe20000000800 */
[----:B------:R-:W-:Y:S01]  /*5a30*/  @!PT LDS RZ, [RZ] ;  /* 0x00000000fffff984 */ /* 0x000fe20000000800 */
[----:B------:R-:W-:Y:S01]  /*5a40*/  @!PT LDS RZ, [RZ] ;  /* 0x00000000fffff984 */ /* 0x000fe20000000800 */
[----:B------:R1:W-:Y:S01]  /*5a50*/  LDGSTS.E.BYPASS.LTC128B.128 [R243+0x12100], [R4.64], !P4 ;  /* 0x1210000004f37fae */ /* 0x0003e2000e101d54 */
[----:B------:R-:W-:Y:S01]  /*5a60*/  IADD3 R10, P6, P5, R8, 0x100, R4 ;  /* 0x00000100080a7810 */ /* 0x000fe20007dde004 */
[----:B------:R-:W-:Y:S01]  /*5a70*/  IMAD.X R7, R5, 0x1, R2, P1 ;  /* 0x0000000105077824 */ /* 0x000fe200008e0602 */
[----:B------:R-:W-:Y:S01]  /*5a80*/  IADD3 R8, P1, R6, R8, RZ ;  /* 0x0000000806087210 */ /* 0x000fe20007f3e0ff */
[----:B------:R1:W-:Y:S01]  /*5a90*/  LDGSTS.E.BYPASS.LTC128B.128 [R243+0x15100], [R4.64+0x80], !P3 ;  /* 0x1510008004f37fae */ /* 0x0003e2000d901d54 */
[----:B------:R-:W-:-:S02]  /*5aa0*/  IADD3.X R11, R2, RZ, R5, P6, P5 ;  /* 0x000000ff020b7210 */ /* 0x000fc400037ea405 */
[----:B------:R-:W-:Y:S01]  /*5ab0*/  IADD3.X R9, R7, R2, RZ, P1, !PT ;  /* 0x0000000207097210 */ /* 0x000fe20000ffe4ff */
[----:B------:R1:W-:Y:S04]  /*5ac0*/  LDGSTS.E.BYPASS.LTC128B.128 [R243+0x18100], [R4.64+0x100], !P2 ;  /* 0x1810010004f37fae */ /* 0x0003e8000d101d54 */
[----:B------:R1:W-:Y:S04]  /*5ad0*/  LDGSTS.E.BYPASS.LTC128B.128 [R243+0x13100], [R6.64], !P4 ;  /* 0x1310000006f37fae */ /* 0x0003e8000e101d54 */
[----:B------:R1:W-:Y:S04]  /*5ae0*/  LDGSTS.E.BYPASS.LTC128B.128 [R243+0x16100], [R12.64], !P3 ;  /* 0x161000000cf37fae */ /* 0x0003e8000d901d54 */
[----:B------:R1:W-:Y:S04]  /*5af0*/  LDGSTS.E.BYPASS.LTC128B.128 [R243+0x19100], [R10.64], !P2 ;  /* 0x191000000af37fae */ /* 0x0003e8000d101d54 */
[----:B------:R1:W-:Y:S04]  /*5b00*/  LDGSTS.E.BYPASS.LTC128B.128 [R243+0x14100], [R8.64], !P4 ;  /* 0x1410000008f37fae */ /* 0x0003e8000e101d54 */
[----:B------:R1:W-:Y:S04]  /*5b10*/  LDGSTS.E.BYPASS.LTC128B.128 [R243+0x17100], [R8.64+0x80], !P3 ;  /* 0x1710008008f37fae */ /* 0x0003e8000d901d54 */
[----:B------:R1:W-:Y:S02]  /*5b20*/  LDGSTS.E.BYPASS.LTC128B.128 [R243+0x1a100], [R8.64+0x100], !P2 ;  /* 0x1a10010008f37fae */ /* 0x0003e4000d101d54 */
.L_x_638:
[----:B--2---:R-:W-:Y:S01]  /*5b30*/  PLOP3.LUT P1, PT, PT, PT, UP1, 0x40, 0x0 ;  /* 0x000000000000781c */ /* 0x004fe20003f2e818 */
[----:B------:R-:W0:-:S12]  /*5b40*/  LDGDEPBAR ;  /* 0x00000000000079af */ /* 0x000e180000000000 */
[----:B------:R-:W-:Y:S05]  /*5b50*/  @P1 BRA `(.L_x_639) ;  /* 0x0000407000001947 */ /* 0x000fea0003800000 */
[----:B------:R-:W-:Y:S01]  /*5b60*/  IMAD.MOV.U32 R101, RZ, RZ, R3 ;  /* 0x000000ffff657224 */ /* 0x000fe200078e0003 */
[----:B------:R-:W-:Y:S01]  /*5b70*/  MOV R0, R100 ;  /* 0x0000006400007202 */ /* 0x000fe20000000f00 */
[----:B------:R-:W-:Y:S01]  /*5b80*/  UIADD3 UR16, UR16, -0x2, URZ ;  /* 0xfffffffe10107890 */ /* 0x000fe2000fffe03f */
[----:B------:R-:W-:Y:S01]  /*5b90*/  SEL R236, R237, 0xffffffe0, !P0 ;  /* 0xffffffe0edec7807 */ /* 0x000fe20004000000 */
[----:B------:R-:W-:Y:S02]  /*5ba0*/  UMOV UR15, URZ ;  /* 0x0000003f000f7c82 */ /* 0x000fe40008000000 */
[----:B------:R-:W-:Y:S02]  /*5bb0*/  UMOV UR5, 0x1 ;  /* 0x0000000100057882 */ /* 0x000fe40000000000 */
[----:B------:R-:W-:Y:S02]  /*5bc0*/  ULDC.64 UR8, c[0x0][0x208] ;  /* 0x0000820000087ab9 */ /* 0x000fe40000000a00 */
[----:B------:R-:W-:-:S02]  /*5bd0*/  ULDC.64 UR6, c[0x0][0x1e0] ;  /* 0x0000780000067ab9 */ /* 0x000fc40000000a00 */
.L_x_640:
[----:B------:R-:W2:Y:S01]  /*5be0*/  LDL.64 R30, [R1+0x28] ;  /* 0x00002800011e7983 */ /* 0x000ea20000100a00 */
[----:B------:R-:W-:Y:S04]  /*5bf0*/  DEPBAR.LE SB0, 0x2 ;  /* 0x000080800000791a */ /* 0x000fe80000000000 */
[----:B------:R-:W-:Y:S01]  /*5c00*/  UIMAD UR4, UR5, 0x9000, URZ ;  /* 0x00009000050478a4 */ /* 0x000fe2000f8e023f */
[----:B------:R-:W3:Y:S01]  /*5c10*/  LDL.64 R28, [R1+0x30] ;  /* 0x00003000011c7983 */ /* 0x000ee20000100a00 */
[----:B------:R-:W-:Y:S01]  /*5c20*/  UISETP.NE.AND UP0, UPT, UR16, URZ, UPT ;  /* 0x0000003f1000728c */ /* 0x000fe2000bf05270 */
[----:B------:R-:W-:Y:S01]  /*5c30*/  MOV R102, UR15 ;  /* 0x0000000f00667c02 */ /* 0x000fe20008000f00 */
[----:B------:R-:W-:Y:S02]  /*5c40*/  UIADD3 UR14, UR16, -0x1, URZ ;  /* 0xffffffff100e7890 */ /* 0x000fe4000fffe03f */
[----:B------:R-:W-:Y:S01]  /*5c50*/  IADD3 R100, R232, UR4, RZ ;  /* 0x00000004e8647c10 */ /* 0x000fe2000fffe0ff */
[----:B------:R-:W-:Y:S01]  /*5c60*/  BAR.SYNC.DEFER_BLOCKING 0x0 ;  /* 0x0000000000007b1d */ /* 0x000fe20000010000 */
[----:B------:R-:W-:Y:S01]  /*5c70*/  PLOP3.LUT P0, PT, PT, PT, UP0, 0x80, 0x0 ;  /* 0x000000000000781c */ /* 0x000fe20003f0f008 */
[----:B------:R-:W-:Y:S04]  /*5c80*/  UISETP.GE.AND UP1, UPT, UR15, 0x1, UPT ;  /* 0x000000010f00788c */ /* 0x000fe8000bf26270 */
[----:B------:R-:W-:Y:S02]  /*5c90*/  @UP0 USHF.R.S32.HI UR10, URZ, 0x1f, UR14 ;  /* 0x0000001f3f0a0899 */ /* 0x000fe4000801140e */
[----:B------:R-:W-:Y:S02]  /*5ca0*/  @UP0 UIMAD.WIDE.U32 UR18, UR14, UR8, URZ ;  /* 0x000000080e1202a5 */ /* 0x000fe4000f8e003f */
[----:B------:R-:W-:Y:S04]  /*5cb0*/  @UP0 UIMAD UR10, UR10, UR8, URZ ;  /* 0x000000080a0a02a4 */ /* 0x000fe8000f8e023f */
[----:B------:R-:W-:Y:S01]  /*5cc0*/  @UP0 UIMAD UR10, UR14, UR9, UR10 ;  /* 0x000000090e0a02a4 */ /* 0x000fe2000f8e020a */
[----:B-1----:R-:W-:Y:S01]  /*5cd0*/  MOV R2, UR18 ;  /* 0x0000001200027c02 */ /* 0x002fe20008000f00 */
[----:B------:R-:W-:Y:S02]  /*5ce0*/  @P0 IMAD R102, R102, 0x9000, R243 ;  /* 0x0000900066660824 */ /* 0x000fe400078e02f3 */
[----:B------:R-:W-:Y:S04]  /*5cf0*/  @UP0 UIADD3 UR10, UR19, UR10, URZ ;  /* 0x0000000a130a0290 */ /* 0x000fe8000fffe03f */
[----:B------:R-:W-:Y:S01]  /*5d00*/  @UP0 UIMAD UR10, UR10, 0x60, URZ ;  /* 0x000000600a0a08a4 */ /* 0x000fe2000f8e023f */
[----:B-1----:R-:W1:Y:S01]  /*5d10*/  LDSM.16.M88.4 R8, [R232+UR4+0x12100] ;  /* 0x01210004e808783b */ /* 0x002e620008000200 */
[----:B------:R-:W-:Y:S07]  /*5d20*/  UISETP.GE.AND UP0, UPT, UR16, 0x2, UPT ;  /* 0x000000021000788c */ /* 0x000fee000bf06270 */
[----:B------:R-:W4:Y:S04]  /*5d30*/  LDSM.16.M88.4 R16, [R232+UR4+0x12900] ;  /* 0x01290004e810783b */ /* 0x000f280008000200 */
[----:B------:R-:W-:Y:S04]  /*5d40*/  @UP0 UIADD3 UR13, UR16, -0x2, URZ ;  /* 0xfffffffe100d0890 */ /* 0x000fe8000fffe03f */
[----:B------:R-:W5:Y:S01]  /*5d50*/  LDSM.16.M88.4 R24, [R232+UR4+0x13100] ;  /* 0x01310004e818783b */ /* 0x000f620008000200 */
[----:B------:R-:W-:Y:S07]  /*5d60*/  @UP0 UIMAD.WIDE.U32 UR18, UR13, UR6, URZ ;  /* 0x000000060d1202a5 */ /* 0x000fee000f8e003f */
[----:B------:R-:W2:Y:S08]  /*5d70*/  LDSM.16.M88.4 R32, [R232+UR4+0x13900] ;  /* 0x01390004e820783b */ /* 0x000eb00008000200 */
[----:B------:R-:W2:Y:S01]  /*5d80*/  LDSM.16.M88.4 R40, [R232+UR4+0x14100] ;  /* 0x01410004e828783b */ /* 0x000ea20008000200 */
[C---:B-1----:R-:W-:Y:S07]  /*5d90*/  HMMA.16816.F32 R4, R152.reuse, R8, RZ ;  /* 0x000000089804723c */ /* 0x042fee00000018ff */
[----:B------:R-:W1:Y:S01]  /*5da0*/  LDSM.16.M88.4 R48, [R232+UR4+0x14900] ;  /* 0x01490004e830783b */ /* 0x000e620008000200 */
[C---:B------:R-:W-:Y:S08]  /*5db0*/  HMMA.16816.F32 R8, R152.reuse, R10, RZ ;  /* 0x0000000a9808723c */ /* 0x040ff000000018ff */
[C---:B----4-:R-:W-:Y:S08]  /*5dc0*/  HMMA.16816.F32 R12, R152.reuse, R16, RZ ;  /* 0x00000010980c723c */ /* 0x050ff000000018ff */
[C---:B------:R-:W-:Y:S08]  /*5dd0*/  HMMA.16816.F32 R16, R152.reuse, R18, RZ ;  /* 0x000000129810723c */ /* 0x040ff000000018ff */
[C---:B-----5:R-:W-:Y:S08]  /*5de0*/  HMMA.16816.F32 R20, R152.reuse, R24, RZ ;  /* 0x000000189814723c */ /* 0x060ff000000018ff */
[C---:B------:R-:W-:Y:S01]  /*5df0*/  HMMA.16816.F32 R24, R152.reuse, R26, RZ ;  /* 0x0000001a9818723c */ /* 0x040fe200000018ff */
[----:B--2---:R-:W-:Y:S03]  /*5e00*/  @P0 MOV R37, R31 ;  /* 0x0000001f00250202 */ /* 0x004fe60000000f00 */
[----:B---3--:R-:W-:Y:S04]  /*5e10*/  @P0 MOV R36, R28 ;  /* 0x0000001c00240202 */ /* 0x008fe80000000f00 */
[C---:B------:R-:W-:Y:S01]  /*5e20*/  HMMA.16816.F32 R28, R152.reuse, R32, RZ ;  /* 0x00000020981c723c */ /* 0x040fe200000018ff */
[----:B------:R-:W-:Y:S03]  /*5e30*/  @P0 IMAD.WIDE.U32 R36, R2, 0x60, R36 ;  /* 0x0000006002240825 */ /* 0x000fe600078e0024 */
[-C--:B------:R-:W-:Y:S04]  /*5e40*/  IADD3 R2, R236, R100.reuse, RZ ;  /* 0x00000064ec027210 */ /* 0x080fe80007ffe0ff */
[C---:B------:R-:W-:Y:S01]  /*5e50*/  HMMA.16816.F32 R32, R152.reuse, R34, RZ ;  /* 0x000000229820723c */ /* 0x040fe200000018ff */
[----:B------:R-:W-:Y:S01]  /*5e60*/  @P0 IADD3 R46, R37, UR10, RZ ;  /* 0x0000000a252e0c10 */ /* 0x000fe2000fffe0ff */
[----:B------:R-:W2:Y:S01]  /*5e70*/  LDSM.16.M88.4 R160, [R2+0x12100] ;  /* 0x0121000002a0783b */ /* 0x000ea20000000200 */
[----:B------:R-:W-:Y:S01]  /*5e80*/  @UP0 USHF.R.S32.HI UR10, URZ, 0x1f, UR13 ;  /* 0x0000001f3f0a0899 */ /* 0x000fe2000801140d */
[C---:B------:R-:W-:Y:S02]  /*5e90*/  @P0 SHF.L.U32 R3, R36.reuse, 0x1, RZ ;  /* 0x0000000124030819 */ /* 0x040fe400000006ff */
[----:B------:R-:W-:Y:S01]  /*5ea0*/  @P0 SHF.L.U64.HI R46, R36, 0x1, R46 ;  /* 0x00000001242e0819 */ /* 0x000fe2000001022e */
[----:B------:R-:W-:Y:S01]  /*5eb0*/  @UP0 UIMAD UR10, UR10, UR6, URZ ;  /* 0x000000060a0a02a4 */ /* 0x000fe2000f8e023f */
[C---:B------:R-:W-:Y:S01]  /*5ec0*/  HMMA.16816.F32 R36, R152.reuse, R40, RZ ;  /* 0x000000289824723c */ /* 0x040fe200000018ff */
[C---:B------:R-:W-:Y:S01]  /*5ed0*/  @P0 IADD3 R44, P1, R3.reuse, c[0x0][0x1f8], RZ ;  /* 0x00007e00032c0a10 */ /* 0x040fe20007f3e0ff */
[----:B------:R-:W3:Y:S01]  /*5ee0*/  LDSM.16.M88.4 R164, [R2+0x12900] ;  /* 0x0129000002a4783b */ /* 0x000ee20000000200 */
[----:B------:R-:W-:Y:S01]  /*5ef0*/  @UP0 UIMAD UR10, UR13, UR7, UR10 ;  /* 0x000000070d0a02a4 */ /* 0x000fe2000f8e020a */
[C---:B------:R-:W-:Y:S01]  /*5f00*/  @P0 IADD3 R190, P5, R3.reuse, 0x80, RZ ;  /* 0x0000008003be0810 */ /* 0x040fe20007fbe0ff */
[----:B------:R-:W-:Y:S01]  /*5f10*/  UIADD3 UR13, UR15, 0x1, URZ ;  /* 0x000000010f0d7890 */ /* 0x000fe2000fffe03f */
[----:B------:R-:W-:Y:S01]  /*5f20*/  @P0 IADD3.X R45, R46, c[0x0][0x1fc], RZ, P1, !PT ;  /* 0x00007f002e2d0a10 */ /* 0x000fe20000ffe4ff */
[----:B------:R-:W-:Y:S01]  /*5f30*/  @UP0 UIADD3 UR10, UR19, UR10, URZ ;  /* 0x0000000a130a0290 */ /* 0x000fe2000fffe03f */
[C---:B------:R-:W-:Y:S01]  /*5f40*/  HMMA.16816.F32 R40, R152.reuse, R42, RZ ;  /* 0x0000002a9828723c */ /* 0x040fe200000018ff */
[----:B------:R-:W-:Y:S01]  /*5f50*/  @P0 IADD3 R190, P1, R190, c[0x0][0x1f8], RZ ;  /* 0x00007e00bebe0a10 */ /* 0x000fe20007f3e0ff */
[----:B------:R-:W4:Y:S01]  /*5f60*/  LDSM.16.M88.4 R168, [R2+0x13100] ;  /* 0x0131000002a8783b */ /* 0x000f220000000200 */
[----:B------:R-:W-:Y:S01]  /*5f70*/  @UP0 UIMAD UR10, UR10, 0x60, URZ ;  /* 0x000000600a0a08a4 */ /* 0x000fe2000f8e023f */
[----:B------:R-:W-:Y:S01]  /*5f80*/  @P0 IADD3 R3, P6, R3, 0x100, RZ ;  /* 0x0000010003030810 */ /* 0x000fe20007fde0ff */
[----:B------:R-:W-:Y:S01]  /*5f90*/  USEL UR15, UR13, URZ, !UP1 ;  /* 0x0000003f0d0f7287 */ /* 0x000fe2000c800000 */
[--C-:B------:R-:W-:Y:S02]  /*5fa0*/  @P0 IADD3.X R191, RZ, c[0x0][0x1fc], R46.reuse, P1, P5 ;  /* 0x00007f00ffbf0a10 */ /* 0x100fe40000fea42e */
[----:B------:R-:W-:Y:S01]  /*5fb0*/  @P0 IADD3 R228, P5, R3, c[0x0][0x1f8], RZ ;  /* 0x00007e0003e40a10 */ /* 0x000fe20007fbe0ff */
[----:B------:R-:W-:Y:S01]  /*5fc0*/  @UP0 UMOV UR13, 0x6 ;  /* 0x00000006000d0882 */ /* 0x000fe20000000000 */
[----:B------:R-:W5:Y:S01]  /*5fd0*/  LDSM.16.M88.4 R172, [R2+0x13900] ;  /* 0x0139000002ac783b */ /* 0x000f620000000200 */
[----:B------:R-:W-:Y:S01]  /*5fe0*/  @UP0 USHF.L.U64.HI UR13, UR6, UR13, UR7 ;  /* 0x0000000d060d0299 */ /* 0x000fe20008010207 */
[----:B------:R-:W-:Y:S02]  /*5ff0*/  @P0 IADD3.X R229, RZ, c[0x0][0x1fc], R46, P5, P6 ;  /* 0x00007f00ffe50a10 */ /* 0x000fe40002fec42e */
[----:B------:R-:W-:Y:S02]  /*6000*/  @P0 IADD3 R188, P1, R44, UR12, RZ ;  /* 0x0000000c2cbc0c10 */ /* 0x000fe4000ff3e0ff */
[-C--:B------:R-:W-:Y:S02]  /*6010*/  IADD3 R3, R234, R100.reuse, RZ ;  /* 0x00000064ea037210 */ /* 0x080fe40007ffe0ff */
[----:B------:R-:W1:Y:S01]  /*6020*/  LDSM.16.M88.4 R176, [R2+0x14100] ;  /* 0x0141000002b0783b */ /* 0x000e620000000200 */
[----:B------:R-:W-:Y:S02]  /*6030*/  @P0 IADD3.X R189, R45, UR11, RZ, P1, !PT ;  /* 0x0000000b2dbd0c10 */ /* 0x000fe40008ffe4ff */
[----:B------:R-:W-:Y:S05]  /*6040*/  IADD3 R100, R236, R100, R234 ;  /* 0x00000064ec647210 */ /* 0x000fea0007ffe0ea */
[----:B------:R-:W2:Y:S08]  /*6050*/  LDSM.16.M88.4 R180, [R2+0x14900] ;  /* 0x0149000002b4783b */ /* 0x000eb00000000200 */
[----:B------:R-:W-:Y:S01]  /*6060*/  @!PT LDS RZ, [RZ] ;  /* 0x00000000fffff984 */ /* 0x000fe20000000800 */
[----:B------:R-:W-:Y:S01]  /*6070*/  @!PT LDS RZ, [RZ] ;  /* 0x00000000fffff984 */ /* 0x000fe20000000800 */
[----:B------:R-:W-:Y:S01]  /*6080*/  @!PT LDS RZ, [RZ] ;  /* 0x00000000fffff984 */ /* 0x000fe20000000800 */
[----:B------:R1:W-:Y:S08]  /*6090*/  @P0 LDGSTS.E.BYPASS.LTC128B.128 [R102+0x100], [R44.64], !P4 ;  /* 0x001000002c660fae */ /* 0x0003f0000e101d54 */
[----:B------:R2:W-:Y:S08]  /*60a0*/  @P0 LDGSTS.E.BYPASS.LTC128B.128 [R102+0x3100], [R190.64], !P3 ;  /* 0x03100000be660fae */ /* 0x0005f0000d901d54 */
[----:B------:R3:W-:Y:S08]  /*60b0*/  @P0 LDGSTS.E.BYPASS.LTC128B.128 [R102+0x6100], [R228.64], !P2 ;  /* 0x06100000e4660fae */ /* 0x0007f0000d101d54 */
[----:B------:R4:W-:Y:S01]  /*60c0*/  @P0 LDGSTS.E.BYPASS.LTC128B.128 [R102+0x1100], [R188.64], !P4 ;  /* 0x01100000bc660fae */ /* 0x0009e2000e101d54 */
[C---:B-1----:R-:W-:Y:S07]  /*60d0*/  HMMA.16816.F32 R44, R152.reuse, R48, RZ ;  /* 0x00000030982c723c */ /* 0x042fee00000018ff */
[----:B------:R1:W-:Y:S01]  /*60e0*/  @P0 LDGSTS.E.BYPASS.LTC128B.128 [R102+0x4100], [R188.64+0x80], !P3 ;  /* 0x04100080bc660fae */ /* 0x0003e2000d901d54 */
[----:B------:R-:W-:Y:S01]  /*60f0*/  HMMA.16816.F32 R48, R152, R50, RZ ;  /* 0x000000329830723c */ /* 0x000fe200000018ff */
[----:B--2---:R-:W-:Y:S06]  /*6100*/  @P0 IADD3 R190, P1, R188, UR12, RZ ;  /* 0x0000000cbcbe0c10 */ /* 0x004fec000ff3e0ff */
[----:B------:R1:W-:Y:S01]  /*6110*/  @P0 LDGSTS.E.BYPASS.LTC128B.128 [R102+0x7100], [R188.64+0x100], !P2 ;  /* 0x07100100bc660fae */ /* 0x0003e2000d101d54 */
[----:B------:R-:W-:Y:S01]  /*6120*/  @P0 IADD3.X R191, R189, UR11, RZ, P1, !PT ;  /* 0x0000000bbdbf0c10 */ /* 0x000fe20008ffe4ff */
[C---:B------:R-:W-:Y:S06]  /*6130*/  HMMA.16816.F32 R4, R156.reuse, R160, R4 ;  /* 0x000000a09c04723c */ /* 0x040fec0000001804 */
[----:B------:R1:W-:Y:S01]  /*6140*/  @P0 LDGSTS.E.BYPASS.LTC128B.128 [R102+0x2100], [R190.64], !P4 ;  /* 0x02100000be660fae */ /* 0x0003e2000e101d54 */
[----:B---3--:R-:W-:Y:S01]  /*6150*/  IADD3 R228, R234, R2, RZ ;  /* 0x00000002eae47210 */ /* 0x008fe20007ffe0ff */
[C---:B------:R-:W-:Y:S06]  /*6160*/  HMMA.16816.F32 R8, R156.reuse, R162, R8 ;  /* 0x000000a29c08723c */ /* 0x040fec0000001808 */
[----:B------:R1:W-:Y:S02]  /*6170*/  @P0 LDGSTS.E.BYPASS.LTC128B.128 [R102+0x5100], [R190.64+0x80], !P3 ;  /* 0x05100080be660fae */ /* 0x0003e4000d901d54 */
[C---:B------:R-:W-:Y:S06]  /*6180*/  HMMA.16816.F32 R12, R156.reuse, R164, R12 ;  /* 0x000000a49c0c723c */ /* 0x040fec000000180c */
[----:B------:R1:W-:Y:S01]  /*6190*/  @P0 LDGSTS.E.BYPASS.LTC128B.128 [R102+0x8100], [R190.64+0x100], !P2 ;  /* 0x08100100be660fae */ /* 0x0003e2000d101d54 */
[----:B------:R-:W-:Y:S01]  /*61a0*/  PLOP3.LUT P0, PT, PT, PT, UP0, 0x80, 0x0 ;  /* 0x000000000000781c */ /* 0x000fe20003f0f008 */
[C---:B------:R-:W-:Y:S06]  /*61b0*/  HMMA.16816.F32 R16, R156.reuse, R166, R16 ;  /* 0x000000a69c10723c */ /* 0x040fec0000001810 */
[----:B------:R-:W-:Y:S02]  /*61c0*/  LDSM.16.M88.4 R160, [R3+0x12900] ;  /* 0x0129000003a0783b */ /* 0x000fe40000000200 */
[C---:B----4-:R-:W-:Y:S06]  /*61d0*/  HMMA.16816.F32 R20, R156.reuse, R168, R20 ;  /* 0x000000a89c14723c */ /* 0x050fec0000001814 */
[----:B------:R-:W0:Y:S02]  /*61e0*/  LDGDEPBAR ;  /* 0x00000000000079af */ /* 0x000e240000000000 */
[C---:B------:R-:W-:Y:S06]  /*61f0*/  HMMA.16816.F32 R24, R156.reuse, R170, R24 ;  /* 0x000000aa9c18723c */ /* 0x040fec0000001818 */
[----:B------:R-:W-:Y:S02]  /*6200*/  LDSM.16.M88.4 R164, [R3+0x13100] ;  /* 0x0131000003a4783b */ /* 0x000fe40000000200 */
[C---:B-----5:R-:W-:Y:S06]  /*6210*/  HMMA.16816.F32 R28, R156.reuse, R172, R28 ;  /* 0x000000ac9c1c723c */ /* 0x060fec000000181c */
[----:B-1----:R-:W1:Y:S02]  /*6220*/  LDSM.16.M88.4 R188, [R3+0x12100] ;  /* 0x0121000003bc783b */ /* 0x002e640000000200 */
[C---:B------:R-:W-:Y:S06]  /*6230*/  HMMA.16816.F32 R32, R156.reuse, R174, R32 ;  /* 0x000000ae9c20723c */ /* 0x040fec0000001820 */
[----:B------:R-:W2:Y:S02]  /*6240*/  LDSM.16.M88.4 R168, [R3+0x13900] ;  /* 0x0139000003a8783b */ /* 0x000ea40000000200 */
[C---:B------:R-:W-:Y:S06]  /*6250*/  HMMA.16816.F32 R36, R156.reuse, R176, R36 ;  /* 0x000000b09c24723c */ /* 0x040fec0000001824 */
[----:B------:R-:W3:Y:S02]  /*6260*/  LDSM.16.M88.4 R172, [R3+0x14100] ;  /* 0x0141000003ac783b */ /* 0x000ee40000000200 */
[C---:B------:R-:W-:Y:S06]  /*6270*/  HMMA.16816.F32 R40, R156.reuse, R178, R40 ;  /* 0x000000b29c28723c */ /* 0x040fec0000001828 */
[----:B------:R-:W4:Y:S02]  /*6280*/  LDSM.16.M88.4 R176, [R3+0x14900] ;  /* 0x0149000003b0783b */ /* 0x000f240000000200 */
[C---:B------:R-:W-:Y:S08]  /*6290*/  HMMA.16816.F32 R44, R156.reuse, R180, R44 ;  /* 0x000000b49c2c723c */ /* 0x040ff0000000182c */
[----:B------:R-:W-:Y:S01]  /*62a0*/  HMMA.16816.F32 R48, R156, R182, R48 ;  /* 0x000000b69c30723c */ /* 0x000fe20000001830 */
[----:B------:R-:W5:Y:S07]  /*62b0*/  LDSM.16.M88.4 R180, [R228+0x12100] ;  /* 0x01210000e4b4783b */ /* 0x000f6e0000000200 */
        /* <DEDUP_REMOVED lines=17> */
[----:B------:R-:W4:Y:S07]  /*63d0*/  LDSM.16.M88.4 R176, [R232+UR4+0x15100] ;  /* 0x01510004e8b0783b */ /* 0x000f2e0008000200 */
[C---:B-----5:R-:W-:Y:S08]  /*63e0*/  HMMA.16816.F32 R4, R192.reuse, R180, R4 ;  /* 0x000000b4c004723c */ /* 0x060ff00000001804 */
[C---:B------:R-:W-:Y:S01]  /*63f0*/  HMMA.16816.F32 R8, R192.reuse, R182, R8 ;  /* 0x000000b6c008723c */ /* 0x040fe20000001808 */
[----:B------:R-:W5:Y:S07]  /*6400*/  LDSM.16.M88.4 R180, [R232+UR4+0x15900] ;  /* 0x01590004e8b4783b */ /* 0x000f6e0008000200 */
[C---:B-1----:R-:W-:Y:S08]  /*6410*/  HMMA.16816.F32 R12, R192.reuse, R188, R12 ;  /* 0x000000bcc00c723c */ /* 0x042ff0000000180c */
[C---:B------:R-:W-:Y:S01]  /*6420*/  HMMA.16816.F32 R16, R192.reuse, R190, R16 ;  /* 0x000000bec010723c */ /* 0x040fe20000001810 */
[----:B------:R-:W1:Y:S07]  /*6430*/  LDSM.16.M88.4 R188, [R232+UR4+0x16100] ;  /* 0x01610004e8bc783b */ /* 0x000e6e0008000200 */
[C---:B------:R-:W-:Y:S08]  /*6440*/  HMMA.16816.F32 R20, R192.reuse, R160, R20 ;  /* 0x000000a0c014723c */ /* 0x040ff00000001814 */
[C---:B------:R-:W-:Y:S01]  /*6450*/  HMMA.16816.F32 R24, R192.reuse, R162, R24 ;  /* 0x000000a2c018723c */ /* 0x040fe20000001818 */
[----:B------:R-:W1:Y:S07]  /*6460*/  LDSM.16.M88.4 R160, [R232+UR4+0x16900] ;  /* 0x01690004e8a0783b */ /* 0x000e6e0008000200 */
[C---:B------:R-:W-:Y:S08]  /*6470*/  HMMA.16816.F32 R28, R192.reuse, R164, R28 ;  /* 0x000000a4c01c723c */ /* 0x040ff0000000181c */
[C---:B------:R-:W-:Y:S01]  /*6480*/  HMMA.16816.F32 R32, R192.reuse, R166, R32 ;  /* 0x000000a6c020723c */ /* 0x040fe20000001820 */
[----:B------:R-:W1:Y:S07]  /*6490*/  LDSM.16.M88.4 R164, [R232+UR4+0x17100] ;  /* 0x01710004e8a4783b */ /* 0x000e6e0008000200 */
[C---:B--2---:R-:W-:Y:S08]  /*64a0*/  HMMA.16816.F32 R36, R192.reuse, R168, R36 ;  /* 0x000000a8c024723c */ /* 0x044ff00000001824 */
[C---:B------:R-:W-:Y:S01]  /*64b0*/  HMMA.16816.F32 R40, R192.reuse, R170, R40 ;  /* 0x000000aac028723c */ /* 0x040fe20000001828 */
[----:B------:R-:W2:Y:S07]  /*64c0*/  LDSM.16.M88.4 R168, [R232+UR4+0x17900] ;  /* 0x01790004e8a8783b */ /* 0x000eae0008000200 */
[C---:B---3--:R-:W-:Y:S08]  /*64d0*/  HMMA.16816.F32 R44, R192.reuse, R172, R44 ;  /* 0x000000acc02c723c */ /* 0x048ff0000000182c */
[----:B------:R-:W-:Y:S01]  /*64e0*/  HMMA.16816.F32 R48, R192, R174, R48 ;  /* 0x000000aec030723c */ /* 0x000fe20000001830 */
[----:B------:R-:W3:Y:S07]  /*64f0*/  LDSM.16.M88.4 R172, [R2+0x15100] ;  /* 0x0151000002ac783b */ /* 0x000eee0000000200 */
[C---:B----4-:R-:W-:Y:S08]  /*6500*/  HMMA.16816.F32 R4, R196.reuse, R176, R4 ;  /* 0x000000b0c404723c */ /* 0x050ff00000001804 */
[C---:B------:R-:W-:Y:S01]  /*6510*/  HMMA.16816.F32 R8, R196.reuse, R178, R8 ;  /* 0x000000b2c408723c */ /* 0x040fe20000001808 */
[----:B------:R-:W4:Y:S07]  /*6520*/  LDSM.16.M88.4 R176, [R2+0x15900] ;  /* 0x0159000002b0783b */ /* 0x000f2e0000000200 */
[C---:B-----5:R-:W-:Y:S08]  /*6530*/  HMMA.16816.F32 R12, R196.reuse, R180, R12 ;  /* 0x000000b4c40c723c */ /* 0x060ff0000000180c */
[C---:B------:R-:W-:Y:S01]  /*6540*/  HMMA.16816.F32 R16, R196.reuse, R182, R16 ;  /* 0x000000b6c410723c */ /* 0x040fe20000001810 */
        /* <DEDUP_REMOVED lines=24> */
[----:B------:R-:W-:Y:S07]  /*66d0*/  LDSM.16.M88.4 R188, [R228+0x15100] ;  /* 0x01510000e4bc783b */ /* 0x000fee0000000200 */
[C---:B------:R-:W-:Y:S01]  /*66e0*/  HMMA.16816.F32 R36, R200.reuse, R160, R36 ;  /* 0x000000a0c824723c */ /* 0x040fe20000001824 */
[----:B------:R-:W-:Y:S07]  /*66f0*/  LDSM.16.M88.4 R228, [R228+0x18100] ;  /* 0x01810000e4e4783b */ /* 0x000fee0000000200 */
[C---:B------:R-:W-:Y:S01]  /*6700*/  HMMA.16816.F32 R40, R200.reuse, R162, R40 ;  /* 0x000000a2c828723c */ /* 0x040fe20000001828 */
[----:B------:R-:W1:Y:S07]  /*6710*/  LDSM.16.M88.4 R160, [R3+0x17100] ;  /* 0x0171000003a0783b */ /* 0x000e6e0000000200 */
[C---:B------:R-:W-:Y:S08]  /*6720*/  HMMA.16816.F32 R44, R200.reuse, R164, R44 ;  /* 0x000000a4c82c723c */ /* 0x040ff0000000182c */
[----:B------:R-:W-:Y:S01]  /*6730*/  HMMA.16816.F32 R48, R200, R166, R48 ;  /* 0x000000a6c830723c */ /* 0x000fe20000001830 */
        /* <DEDUP_REMOVED lines=9> */
[----:B------:R-:W-:Y:S07]  /*67d0*/  LDSM.16.M88.4 R176, [R100+0x17900] ;  /* 0x0179000064b0783b */ /* 0x000fee0000000200 */
[C---:B-----5:R-:W-:Y:S08]  /*67e0*/  HMMA.16816.F32 R28, R204.reuse, R180, R28 ;  /* 0x000000b4cc1c723c */ /* 0x060ff0000000181c */
[C---:B------:R-:W-:Y:S01]  /*67f0*/  HMMA.16816.F32 R32, R204.reuse, R182, R32 ;  /* 0x000000b6cc20723c */ /* 0x040fe20000001820 */
[----:B------:R-:W-:Y:S07]  /*6800*/  LDSM.16.M88.4 R180, [R232+UR4+0x18100] ;  /* 0x01810004e8b4783b */ /* 0x000fee0008000200 */
[C---:B-1----:R-:W-:Y:S08]  /*6810*/  HMMA.16816.F32 R36, R204.reuse, R160, R36 ;  /* 0x000000a0cc24723c */ /* 0x042ff00000001824 */
[C---:B------:R-:W-:Y:S01]  /*6820*/  HMMA.16816.F32 R40, R204.reuse, R162, R40 ;  /* 0x000000a2cc28723c */ /* 0x040fe20000001828 */
[----:B------:R-:W1:Y:S07]  /*6830*/  LDSM.16.M88.4 R160, [R100+0x16900] ;  /* 0x0169000064a0783b */ /* 0x000e6e0000000200 */
[C---:B------:R-:W-:Y:S08]  /*6840*/  HMMA.16816.F32 R44, R204.reuse, R164, R44 ;  /* 0x000000a4cc2c723c */ /* 0x040ff0000000182c */
[----:B------:R-:W-:Y:S01]  /*6850*/  HMMA.16816.F32 R48, R204, R166, R48 ;  /* 0x000000a6cc30723c */ /* 0x000fe20000001830 */
[----:B------:R-:W4:Y:S07]  /*6860*/  LDSM.16.M88.4 R164, [R100+0x17100] ;  /* 0x0171000064a4783b */ /* 0x000f2e0000000200 */
[C---:B------:R-:W-:Y:S08]  /*6870*/  HMMA.16816.F32 R4, R208.reuse, R188, R4 ;  /* 0x000000bcd004723c */ /* 0x040ff00000001804 */
[C---:B------:R-:W-:Y:S01]  /*6880*/  HMMA.16816.F32 R8, R208.reuse, R190, R8 ;  /* 0x000000bed008723c */ /* 0x040fe20000001808 */
[----:B------:R-:W5:Y:S07]  /*6890*/  LDSM.16.M88.4 R188, [R232+UR4+0x18900] ;  /* 0x01890004e8bc783b */ /* 0x000f6e0008000200 */
[C---:B--2---:R-:W-:Y:S08]  /*68a0*/  HMMA.16816.F32 R12, R208.reuse, R168, R12 ;  /* 0x000000a8d00c723c */ /* 0x044ff0000000180c */
[C---:B------:R-:W-:Y:S01]  /*68b0*/  HMMA.16816.F32 R16, R208.reuse, R170, R16 ;  /* 0x000000aad010723c */ /* 0x040fe20000001810 */
[----:B------:R-:W2:Y:S07]  /*68c0*/  LDSM.16.M88.4 R168, [R232+UR4+0x19100] ;  /* 0x01910004e8a8783b */ /* 0x000eae0008000200 */
[C---:B---3--:R-:W-:Y:S08]  /*68d0*/  HMMA.16816.F32 R20, R208.reuse, R172, R20 ;  /* 0x000000acd014723c */ /* 0x048ff00000001814 */
[C---:B------:R-:W-:Y:S01]  /*68e0*/  HMMA.16816.F32 R24, R208.reuse, R174, R24 ;  /* 0x000000aed018723c */ /* 0x040fe20000001818 */
[----:B------:R-:W3:Y:S07]  /*68f0*/  LDSM.16.M88.4 R172, [R232+UR4+0x19900] ;  /* 0x01990004e8ac783b */ /* 0x000eee0008000200 */
[C---:B-1----:R-:W-:Y:S08]  /*6900*/  HMMA.16816.F32 R28, R208.reuse, R160, R28 ;  /* 0x000000a0d01c723c */ /* 0x042ff0000000181c */
[C---:B------:R-:W-:Y:S01]  /*6910*/  HMMA.16816.F32 R32, R208.reuse, R162, R32 ;  /* 0x000000a2d020723c */ /* 0x040fe20000001820 */
[----:B------:R-:W1:Y:S07]  /*6920*/  LDSM.16.M88.4 R160, [R232+UR4+0x1a100] ;  /* 0x01a10004e8a0783b */ /* 0x000e6e0008000200 */
[C---:B----4-:R-:W-:Y:S08]  /*6930*/  HMMA.16816.F32 R36, R208.reuse, R164, R36 ;  /* 0x000000a4d024723c */ /* 0x050ff00000001824 */
[C---:B------:R-:W-:Y:S01]  /*6940*/  HMMA.16816.F32 R40, R208.reuse, R166, R40 ;  /* 0x000000a6d028723c */ /* 0x040fe20000001828 */
[----:B------:R-:W4:Y:S07]  /*6950*/  LDSM.16.M88.4 R164, [R232+UR4+0x1a900] ;  /* 0x01a90004e8a4783b */ /* 0x000f2e0008000200 */
[C---:B------:R-:W-:Y:S08]  /*6960*/  HMMA.16816.F32 R44, R208.reuse, R176, R44 ;  /* 0x000000b0d02c723c */ /* 0x040ff0000000182c */
[----:B------:R-:W-:Y:S01]  /*6970*/  HMMA.16816.F32 R48, R208, R178, R48 ;  /* 0x000000b2d030723c */ /* 0x000fe20000001830 */
[----:B------:R-:W1:Y:S07]  /*6980*/  LDSM.16.M88.4 R176, [R2+0x18100] ;  /* 0x0181000002b0783b */ /* 0x000e6e0000000200 */
[C---:B------:R-:W-:Y:S08]  /*6990*/  HMMA.16816.F32 R4, R212.reuse, R180, R4 ;  /* 0x000000b4d404723c */ /* 0x040ff00000001804 */
[C---:B------:R-:W-:Y:S01]  /*69a0*/  HMMA.16816.F32 R8, R212.reuse, R182, R8 ;  /* 0x000000b6d408723c */ /* 0x040fe20000001808 */
[----:B------:R-:W1:Y:S07]  /*69b0*/  LDSM.16.M88.4 R180, [R2+0x18900] ;  /* 0x0189000002b4783b */ /* 0x000e6e0000000200 */
[C---:B-----5:R-:W-:Y:S08]  /*69c0*/  HMMA.16816.F32 R12, R212.reuse, R188, R12 ;  /* 0x000000bcd40c723c */ /* 0x060ff0000000180c */
[C---:B------:R-:W-:Y:S01]  /*69d0*/  HMMA.16816.F32 R16, R212.reuse, R190, R16 ;  /* 0x000000bed410723c */ /* 0x040fe20000001810 */
[----:B------:R-:W-:Y:S07]  /*69e0*/  LDSM.16.M88.4 R188, [R2+0x19900] ;  /* 0x0199000002bc783b */ /* 0x000fee0000000200 */
[C---:B--2---:R-:W-:Y:S08]  /*69f0*/  HMMA.16816.F32 R20, R212.reuse, R168, R20 ;  /* 0x000000a8d414723c */ /* 0x044ff00000001814 */
[C---:B------:R-:W-:Y:S01]  /*6a00*/  HMMA.16816.F32 R24, R212.reuse, R170, R24 ;  /* 0x000000aad418723c */ /* 0x040fe20000001818 */
[----:B------:R-:W2:Y:S07]  /*6a10*/  LDSM.16.M88.4 R168, [R2+0x19100] ;  /* 0x0191000002a8783b */ /* 0x000eae0000000200 */
[C---:B---3--:R-:W-:Y:S08]  /*6a20*/  HMMA.16816.F32 R28, R212.reuse, R172, R28 ;  /* 0x000000acd41c723c */ /* 0x048ff0000000181c */
[C---:B------:R-:W-:Y:S01]  /*6a30*/  HMMA.16816.F32 R32, R212.reuse, R174, R32 ;  /* 0x000000aed420723c */ /* 0x040fe20000001820 */
[----:B------:R-:W3:Y:S07]  /*6a40*/  LDSM.16.M88.4 R172, [R2+0x1a100] ;  /* 0x01a1000002ac783b */ /* 0x000eee0000000200 */
[C---:B-1----:R-:W-:Y:S08]  /*6a50*/  HMMA.16816.F32 R36, R212.reuse, R160, R36 ;  /* 0x000000a0d424723c */ /* 0x042ff00000001824 */
[C---:B------:R-:W-:Y:S01]  /*6a60*/  HMMA.16816.F32 R40, R212.reuse, R162, R40 ;  /* 0x000000a2d428723c */ /* 0x040fe20000001828 */
[----:B------:R-:W1:Y:S07]  /*6a70*/  LDSM.16.M88.4 R160, [R2+0x1a900] ;  /* 0x01a9000002a0783b */ /* 0x000e6e0000000200 */
[C---:B----4-:R-:W-:Y:S08]  /*6a80*/  HMMA.16816.F32 R44, R212.reuse, R164, R44 ;  /* 0x000000a4d42c723c */ /* 0x050ff0000000182c */
[----:B------:R-:W-:Y:S01]  /*6a90*/  HMMA.16816.F32 R48, R212, R166, R48 ;  /* 0x000000a6d430723c */ /* 0x000fe20000001830 */
[----:B------:R-:W4:Y:S07]  /*6aa0*/  LDSM.16.M88.4 R164, [R3+0x18100] ;  /* 0x0181000003a4783b */ /* 0x000f2e0000000200 */
[C---:B------:R-:W-:Y:S08]  /*6ab0*/  HMMA.16816.F32 R4, R216.reuse, R176, R4 ;  /* 0x000000b0d804723c */ /* 0x040ff00000001804 */
[C---:B------:R-:W-:Y:S01]  /*6ac0*/  HMMA.16816.F32 R8, R216.reuse, R178, R8 ;  /* 0x000000b2d808723c */ /* 0x040fe20000001808 */
[----:B------:R-:W-:Y:S07]  /*6ad0*/  LDSM.16.M88.4 R176, [R3+0x19900] ;  /* 0x0199000003b0783b */ /* 0x000fee0000000200 */
        /* <DEDUP_REMOVED lines=9> */
[C---:B---3--:R-:W-:Y:S08]  /*6b70*/  HMMA.16816.F32 R36, R216.reuse, R172, R36 ;  /* 0x000000acd824723c */ /* 0x048ff00000001824 */
[C---:B------:R-:W-:Y:S01]  /*6b80*/  HMMA.16816.F32 R40, R216.reuse, R174, R40 ;  /* 0x000000aed828723c */ /* 0x040fe20000001828 */
[----:B------:R-:W3:Y:S07]  /*6b90*/  LDSM.16.M88.4 R172, [R3+0x19100] ;  /* 0x0191000003ac783b */ /* 0x000eee0000000200 */
[C---:B-1----:R-:W-:Y:S08]  /*6ba0*/  HMMA.16816.F32 R44, R216.reuse, R160, R44 ;  /* 0x000000a0d82c723c */ /* 0x042ff0000000182c */
[----:B------:R-:W-:Y:S01]  /*6bb0*/  HMMA.16816.F32 R48, R216, R162, R48 ;  /* 0x000000a2d830723c */ /* 0x000fe20000001830 */
[----:B------:R-:W1:Y:S07]  /*6bc0*/  LDSM.16.M88.4 R160, [R100+0x18900] ;  /* 0x0189000064a0783b */ /* 0x000e6e0000000200 */
[C---:B----4-:R-:W-:Y:S08]  /*6bd0*/  HMMA.16816.F32 R4, R220.reuse, R164, R4 ;  /* 0x000000a4dc04723c */ /* 0x050ff00000001804 */
[C---:B------:R-:W-:Y:S08]  /*6be0*/  HMMA.16816.F32 R8, R220.reuse, R166, R8 ;  /* 0x000000a6dc08723c */ /* 0x040ff00000001808 */
[C---:B--2---:R-:W-:Y:S08]  /*6bf0*/  HMMA.16816.F32 R12, R220.reuse, R168, R12 ;  /* 0x000000a8dc0c723c */ /* 0x044ff0000000180c */
[C---:B------:R-:W-:Y:S08]  /*6c00*/  HMMA.16816.F32 R16, R220.reuse, R170, R16 ;  /* 0x000000aadc10723c */ /* 0x040ff00000001810 */
[C---:B---3--:R-:W-:Y:S08]  /*6c10*/  HMMA.16816.F32 R20, R220.reuse, R172, R20 ;  /* 0x000000acdc14723c */ /* 0x048ff00000001814 */
[C---:B------:R-:W-:Y:S08]  /*6c20*/  HMMA.16816.F32 R24, R220.reuse, R174, R24 ;  /* 0x000000aedc18723c */ /* 0x040ff00000001818 */
[C---:B------:R-:W-:Y:S08]  /*6c30*/  HMMA.16816.F32 R28, R220.reuse, R176, R28 ;  /* 0x000000b0dc1c723c */ /* 0x040ff0000000181c */
[C---:B------:R-:W-:Y:S08]  /*6c40*/  HMMA.16816.F32 R32, R220.reuse, R178, R32 ;  /* 0x000000b2dc20723c */ /* 0x040ff00000001820 */
[C---:B------:R-:W-:Y:S08]  /*6c50*/  HMMA.16816.F32 R36, R220.reuse, R180, R36 ;  /* 0x000000b4dc24723c */ /* 0x040ff00000001824 */
        /* <DEDUP_REMOVED lines=34> */
[----:B------:R-:W-:Y:S01]  /*6e80*/  MUFU.TANH R164, R10 ;  /* 0x0000000a00a47308 */ /* 0x000fe20000002400 */
[----:B--2---:R-:W-:Y:S09]  /*6e90*/  FMNMX.FTZ R2, R166, R2, !PT ;  /* 0x00000002a6027209 */ /* 0x004ff20007810000 */
[----:B------:R2:W-:Y:S10]  /*6ea0*/  MUFU.TANH R165, R11 ;  /* 0x0000000b00a57308 */ /* 0x0005f40000002400 */
[----:B------:R-:W4:Y:S10]  /*6eb0*/  MUFU.TANH R162, R12 ;  /* 0x0000000c00a27308 */ /* 0x000f340000002400 */
[----:B------:R-:W5:Y:S01]  /*6ec0*/  MUFU.TANH R163, R13 ;  /* 0x0000000d00a37308 */ /* 0x000f620000002400 */
[C---:B-1----:R-:W-:Y:S01]  /*6ed0*/  HMMA.16816.F32 R20, R224.reuse, R4, R20 ;  /* 0x00000004e014723c */ /* 0x042fe20000001814 */
[----:B--2---:R-:W1:Y:S08]  /*6ee0*/  LDSM.16.M88.4 R8, [R100+0x19900] ;  /* 0x019900006408783b */ /* 0x004e700000000200 */
[----:B------:R-:W2:Y:S01]  /*6ef0*/  MUFU.TANH R171, R16 ;  /* 0x0000001000ab7308 */ /* 0x000ea20000002400 */
[C---:B------:R-:W-:Y:S01]  /*6f00*/  HMMA.16816.F32 R24, R224.reuse, R6, R24 ;  /* 0x00000006e018723c */ /* 0x040fe20000001818 */
[----:B------:R-:W2:Y:S08]  /*6f10*/  LDSM.16.M88.4 R4, [R100+0x1a100] ;  /* 0x01a100006404783b */ /* 0x000eb00000000200 */
[----:B------:R-:W1:Y:S05]  /*6f20*/  MUFU.TANH R172, R17 ;  /* 0x0000001100ac7308 */ /* 0x000e6a0000002400 */
[----:B------:R-:W-:Y:S02]  /*6f30*/  FMUL.FTZ R20, R20, c[0x0][0x320] ;  /* 0x0000c80014147a20 */ /* 0x000fe40000410000 */
[----:B------:R-:W-:Y:S03]  /*6f40*/  FMUL.FTZ R21, R21, c[0x0][0x320] ;  /* 0x0000c80015157a20 */ /* 0x000fe60000410000 */
[----:B------:R-:W-:Y:S01]  /*6f50*/  MUFU.TANH R175, R15 ;  /* 0x0000000f00af7308 */ /* 0x000fe20000002400 */
        /* <DEDUP_REMOVED lines=10> */
[----:B------:R3:W1:Y:S01]  /*7000*/  LDSM.16.M88.4 R8, [R100+0x1a900] ;  /* 0x01a900006408783b */ /* 0x0006620000000200 */
[----:B------:R-:W-:Y:S06]  /*7010*/  DEPBAR.LE SB0, 0x2 ;  /* 0x000080800000791a */ /* 0x000fec0000000000 */
[C---:B--2---:R-:W-:Y:S01]  /*7020*/  HMMA.16816.F32 R36, R224.reuse, R4, R36 ;  /* 0x00000004e024723c */ /* 0x044fe20000001824 */
[----:B------:R-:W2:Y:S01]  /*7030*/  MUFU.TANH R179, R24 ;  /* 0x0000001800b37308 */ /* 0x000ea20000002400 */
[----:B------:R-:W-:Y:S06]  /*7040*/  BAR.SYNC.DEFER_BLOCKING 0x0 ;  /* 0x0000000000007b1d */ /* 0x000fec0000010000 */
[C---:B------:R-:W-:Y:S04]  /*7050*/  HMMA.16816.F32 R40, R224.reuse, R6, R40 ;  /* 0x00000006e028723c */ /* 0x040fe80000001828 */
[----:B------:R-:W-:Y:S02]  /*7060*/  FMUL.FTZ R28, R28, c[0x0][0x320] ;  /* 0x0000c8001c1c7a20 */ /* 0x000fe40000410000 */
[----:B------:R-:W-:Y:S01]  /*7070*/  FMUL.FTZ R29, R29, c[0x0][0x320] ;  /* 0x0000c8001d1d7a20 */ /* 0x000fe20000410000 */
[----:B---3--:R-:W-:Y:S01]  /*7080*/  FMNMX.FTZ R100, R102, R2, !PT ;  /* 0x0000000266647209 */ /* 0x008fe20007810000 */
[----:B------:R-:W-:Y:S04]  /*7090*/  FMUL.FTZ R30, R30, c[0x0][0x320] ;  /* 0x0000c8001e1e7a20 */ /* 0x000fe80000410000 */
[----:B----4-:R-:W-:Y:S01]  /*70a0*/  FMNMX.FTZ R100, R162, R100, !PT ;  /* 0x00000064a2647209 */ /* 0x010fe20007810000 */
[----:B------:R-:W-:Y:S01]  /*70b0*/  FMUL.FTZ R31, R31, c[0x0][0x320] ;  /* 0x0000c8001f1f7a20 */ /* 0x000fe20000410000 */
[----:B------:R-:W-:Y:S01]  /*70c0*/  FMNMX.FTZ R2, R164, R3, !PT ;  /* 0x00000003a4027209 */ /* 0x000fe20007810000 */
[----:B------:R-:W-:Y:S01]  /*70d0*/  FMUL.FTZ R32, R32, c[0x0][0x320] ;  /* 0x0000c80020207a20 */ /* 0x000fe20000410000 */
[----:B-----5:R-:W-:Y:S01]  /*70e0*/  FMNMX.FTZ R100, R163, R100, !PT ;  /* 0x00000064a3647209 */ /* 0x020fe20007810000 */
[----:B------:R-:W-:Y:S01]  /*70f0*/  FMUL.FTZ R36, R36, c[0x0][0x320] ;  /* 0x0000c80024247a20 */ /* 0x000fe20000410000 */
[----:B------:R-:W3:Y:S01]  /*7100*/  MUFU.TANH R178, R25 ;  /* 0x0000001900b27308 */ /* 0x000ee20000002400 */
[----:B------:R-:W-:Y:S01]  /*7110*/  FMUL.FTZ R37, R37, c[0x0][0x320] ;  /* 0x0000c80025257a20 */ /* 0x000fe20000410000 */
[----:B------:R-:W-:Y:S01]  /*7120*/  FMNMX.FTZ R100, R171, R100, !PT ;  /* 0x00000064ab647209 */ /* 0x000fe20007810000 */
[----:B------:R-:W-:Y:S01]  /*7130*/  FMUL.FTZ R38, R38, c[0x0][0x320] ;  /* 0x0000c80026267a20 */ /* 0x000fe20000410000 */
[----:B------:R-:W-:Y:S01]  /*7140*/  FMNMX.FTZ R2, R165, R2, !PT ;  /* 0x00000002a5027209 */ /* 0x000fe20007810000 */
[----:B------:R-:W-:Y:S01]  /*7150*/  FMUL.FTZ R39, R39, c[0x0][0x320] ;  /* 0x0000c80027277a20 */ /* 0x000fe20000410000 */
[----:B------:R-:W-:Y:S01]  /*7160*/  FMNMX.FTZ R100, R172, R100, !PT ;  /* 0x00000064ac647209 */ /* 0x000fe20007810000 */
[C---:B-1----:R-:W-:Y:S03]  /*7170*/  HMMA.16816.F32 R44, R224.reuse, R8, R44 ;  /* 0x00000008e02c723c */ /* 0x042fe6000000182c */
[----:B------:R-:W1:Y:S01]  /*7180*/  MUFU.TANH R189, R28 ;  /* 0x0000001c00bd7308 */ /* 0x000e620000002400 */
[----:B------:R-:W-:Y:S01]  /*7190*/  FMNMX.FTZ R100, R177, R100, !PT ;  /* 0x00000064b1647209 */ /* 0x000fe20007810000 */
[----:B------:R-:W-:Y:S02]  /*71a0*/  FMUL.FTZ R33, R33, c[0x0][0x320] ;  /* 0x0000c80021217a20 */ /* 0x000fe40000410000 */
[----:B------:R-:W-:Y:S01]  /*71b0*/  FMUL.FTZ R40, R40, c[0x0][0x320] ;  /* 0x0000c80028287a20 */ /* 0x000fe20000410000 */
[----:B------:R-:W-:Y:S04]  /*71c0*/  HMMA.16816.F32 R48, R224, R10, R48 ;  /* 0x0000000ae030723c */ /* 0x000fe80000001830 */
[----:B------:R-:W-:Y:S01]  /*71d0*/  FMNMX.FTZ R100, R180, R100, !PT ;  /* 0x00000064b4647209 */ /* 0x000fe20007810000 */
[----:B------:R-:W4:Y:S01]  /*71e0*/  MUFU.TANH R191, R29 ;  /* 0x0000001d00bf7308 */ /* 0x000f220000002400 */
[----:B------:R-:W-:Y:S02]  /*71f0*/  FMUL.FTZ R41, R41, c[0x0][0x320] ;  /* 0x0000c80029297a20 */ /* 0x000fe40000410000 */
[----:B--2---:R-:W-:Y:S01]  /*7200*/  FMNMX.FTZ R100, R179, R100, !PT ;  /* 0x00000064b3647209 */ /* 0x004fe20007810000 */
[----:B------:R-:W-:Y:S03]  /*7210*/  FMUL.FTZ R34, R34, c[0x0][0x320] ;  /* 0x0000c80022227a20 */ /* 0x000fe60000410000 */
[----:B---3--:R-:W-:Y:S01]  /*7220*/  FMNMX.FTZ R100, R178, R100, !PT ;  /* 0x00000064b2647209 */ /* 0x008fe20007810000 */
[----:B------:R-:W-:Y:S02]  /*7230*/  FMUL.FTZ R35, R35, c[0x0][0x320] ;  /* 0x0000c80023237a20 */ /* 0x000fe40000410000 */
[----:B------:R-:W2:Y:S01]  /*7240*/  MUFU.TANH R190, R32 ;  /* 0x0000002000be7308 */ /* 0x000ea20000002400 */
[----:B------:R-:W-:Y:S02]  /*7250*/  FMUL.FTZ R44, R44, c[0x0][0x320] ;  /* 0x0000c8002c2c7a20 */ /* 0x000fe40000410000 */
[----:B------:R-:W-:Y:S01]  /*7260*/  FMUL.FTZ R45, R45, c[0x0][0x320] ;  /* 0x0000c8002d2d7a20 */ /* 0x000fe20000410000 */
[----:B-1----:R-:W-:Y:S01]  /*7270*/  FMNMX.FTZ R100, R189, R100, !PT ;  /* 0x00000064bd647209 */ /* 0x002fe20007810000 */
[----:B------:R-:W-:Y:S02]  /*7280*/  FMUL.FTZ R42, R42, c[0x0][0x320] ;  /* 0x0000c8002a2a7a20 */ /* 0x000fe40000410000 */
[----:B------:R-:W-:Y:S02]  /*7290*/  FMUL.FTZ R43, R43, c[0x0][0x320] ;  /* 0x0000c8002b2b7a20 */ /* 0x000fe40000410000 */
[----:B------:R-:W-:Y:S01]  /*72a0*/  FMUL.FTZ R48, R48, c[0x0][0x320] ;  /* 0x0000c80030307a20 */ /* 0x000fe20000410000 */
[----:B------:R-:W1:Y:S01]  /*72b0*/  MUFU.TANH R238, R33 ;  /* 0x0000002100ee7308 */ /* 0x000e620000002400 */
[----:B------:R-:W-:Y:S02]  /*72c0*/  FMUL.FTZ R49, R49, c[0x0][0x320] ;  /* 0x0000c80031317a20 */ /* 0x000fe40000410000 */
[----:B------:R-:W-:Y:S01]  /*72d0*/  FMUL.FTZ R46, R46, c[0x0][0x320] ;  /* 0x0000c8002e2e7a20 */ /* 0x000fe20000410000 */
[----:B----4-:R-:W-:Y:S01]  /*72e0*/  FMNMX.FTZ R100, R191, R100, !PT ;  /* 0x00000064bf647209 */ /* 0x010fe20007810000 */
[----:B------:R-:W-:Y:S02]  /*72f0*/  FMUL.FTZ R47, R47, c[0x0][0x320] ;  /* 0x0000c8002f2f7a20 */ /* 0x000fe40000410000 */
[----:B------:R-:W-:Y:S02]  /*7300*/  FMUL.FTZ R50, R50, c[0x0][0x320] ;  /* 0x0000c80032327a20 */ /* 0x000fe40000410000 */
[----:B------:R-:W-:Y:S01]  /*7310*/  FMUL.FTZ R51, R51, c[0x0][0x320] ;  /* 0x0000c80033337a20 */ /* 0x000fe20000410000 */
        /* <DEDUP_REMOVED lines=9> */
[----:B-1----:R-:W-:Y:S04]  /*73b0*/  FMNMX.FTZ R2, R173, R2, !PT ;  /* 0x00000002ad027209 */ /* 0x002fe80007810000 */
[----:B------:R-:W-:Y:S05]  /*73c0*/  FMNMX.FTZ R2, R175, R2, !PT ;  /* 0x00000002af027209 */ /* 0x000fea0007810000 */
        /* <DEDUP_REMOVED lines=11> */
[----:B-1----:R-:W-:Y:S05]  /*7480*/  FMNMX.FTZ R100, R248, R100, !PT ;  /* 0x00000064f8647209 */ /* 0x002fea0007810000 */
[----:B------:R-:W1:Y:S04]  /*7490*/  SHFL.BFLY PT, R4, R100, 0x2, 0x1f ;  /* 0x0c401f0064047f89 */ /* 0x000e6800000e0000 */
[----:B------:R-:W4:Y:S01]  /*74a0*/  MUFU.TANH R182, R22 ;  /* 0x0000001600b67308 */ /* 0x000f220000002400 */
[----:B---3--:R-:W-:Y:S09]  /*74b0*/  FMNMX.FTZ R2, R174, R2, !PT ;  /* 0x00000002ae027209 */ /* 0x008ff20007810000 */
[----:B------:R-:W3:Y:S01]  /*74c0*/  MUFU.TANH R183, R23 ;  /* 0x0000001700b77308 */ /* 0x000ee20000002400 */
[----:B--2---:R-:W-:Y:S09]  /*74d0*/  FMNMX.FTZ R2, R176, R2, !PT ;  /* 0x00000002b0027209 */ /* 0x004ff20007810000 */
[----:B------:R-:W2:Y:S01]  /*74e0*/  MUFU.TANH R181, R26 ;  /* 0x0000001a00b57308 */ /* 0x000ea20000002400 */
[----:B-1----:R-:W-:Y:S02]  /*74f0*/  FMNMX.FTZ R100, R100, R4, !PT ;  /* 0x0000000464647209 */ /* 0x002fe40007810000 */
[----:B----4-:R-:W-:Y:S03]  /*7500*/  FMNMX.FTZ R2, R182, R2, !PT ;  /* 0x00000002b6027209 */ /* 0x010fe60007810000 */
        /* <DEDUP_REMOVED lines=8> */
[C---:B------:R-:W-:Y:S02]  /*7590*/  FMUL.FTZ R160, R100.reuse, c[0x0][0x2d0] ;  /* 0x0000b40064a07a20 */ /* 0x040fe40000410000 */
[----:B------:R-:W-:Y:S02]  /*75a0*/  FADD.FTZ R0, -R100, R0 ;  /* 0x0000000064007221 */ /* 0x000fe40000010100 */
[----:B------:R-:W1:Y:S01]  /*75b0*/  MUFU.TANH R249, R34 ;  /* 0x0000002200f97308 */ /* 0x000e620000002400 */
[--C-:B------:R-:W-:Y:S01]  /*75c0*/  FFMA.FTZ R4, R169, c[0x0][0x2d0], -R160.reuse ;  /* 0x0000b400a9047a23 */ /* 0x100fe200000108a0 */
[----:B------:R-:W-:Y:S01]  /*75d0*/  MOV R169, R14 ;  /* 0x0000000e00a97202 */ /* 0x000fe20000000f00 */
[----:B------:R-:W-:Y:S01]  /*75e0*/  FMUL.FTZ R0, R0, c[0x0][0x2d0] ;  /* 0x0000b40000007a20 */ /* 0x000fe20000410000 */
[----:B---3--:R-:W-:Y:S06]  /*75f0*/  FMNMX.FTZ R2, R25, R2, !PT ;  /* 0x0000000219027209 */ /* 0x008fec0007810000 */
[----:B------:R-:W3:Y:S01]  /*7600*/  MUFU.TANH R241, R35 ;  /* 0x0000002300f17308 */ /* 0x000ee20000002400 */
[----:B--2---:R-:W-:Y:S01]  /*7610*/  FMNMX.FTZ R2, R24, R2, !PT ;  /* 0x0000000218027209 */ /* 0x004fe20007810000 */
[----:B------:R-:W-:Y:S08]  /*7620*/  LDSM.16.MT88.4 R28, [R233+UR4+0x100] ;  /* 0x00010004e91c783b */ /* 0x000ff00008004200 */
[----:B------:R-:W2:Y:S01]  /*7630*/  MUFU.TANH R251, R38 ;  /* 0x0000002600fb7308 */ /* 0x000ea20000002400 */
[----:B-1----:R-:W-:Y:S04]  /*7640*/  MOV R49, R249 ;  /* 0x000000f900317202 */ /* 0x002fe80000000f00 */
[----:B------:R-:W-:Y:S05]  /*7650*/  FMNMX.FTZ R2, R49, R2, !PT ;  /* 0x0000000231027209 */ /* 0x000fea0007810000 */
[----:B------:R-:W1:Y:S01]  /*7660*/  MUFU.TANH R242, R39 ;  /* 0x0000002700f27308 */ /* 0x000e620000002400 */
[----:B---3--:R-:W-:Y:S09]  /*7670*/  FMNMX.FTZ R2, R241, R2, !PT ;  /* 0x00000002f1027209 */ /* 0x008ff20007810000 */
[----:B------:R-:W3:Y:S01]  /*7680*/  MUFU.TANH R240, R42 ;  /* 0x0000002a00f07308 */ /* 0x000ee20000002400 */
[----:B--2---:R-:W-:Y:S09]  /*7690*/  FMNMX.FTZ R2, R251, R2, !PT ;  /* 0x00000002fb027209 */ /* 0x004ff20007810000 */
[----:B------:R2:W-:Y:S01]  /*76a0*/  MUFU.EX2 R5, R4 ;  /* 0x0000000400057308 */ /* 0x0005e20000000800 */
[----:B-1----:R-:W-:Y:S09]  /*76b0*/  FMNMX.FTZ R2, R242, R2, !PT ;  /* 0x00000002f2027209 */ /* 0x002ff20007810000 */
[----:B------:R-:W1:Y:S01]  /*76c0*/  MUFU.TANH R230, R43 ;  /* 0x0000002b00e67308 */ /* 0x000e620000002400 */
[----:B---3--:R-:W-:Y:S09]  /*76d0*/  FMNMX.FTZ R2, R240, R2, !PT ;  /* 0x00000002f0027209 */ /* 0x008ff20007810000 */
[----:B------:R-:W3:Y:S01]  /*76e0*/  MUFU.TANH R245, R46 ;  /* 0x0000002e00f57308 */ /* 0x000ee20000002400 */
[--C-:B--2---:R-:W-:Y:S01]  /*76f0*/  FFMA.FTZ R4, R167, c[0x0][0x2d0], -R160.reuse ;  /* 0x0000b400a7047a23 */ /* 0x104fe200000108a0 */
[----:B------:R-:W-:Y:S08]  /*7700*/  MOV R167, R13 ;  /* 0x0000000d00a77202 */ /* 0x000ff00000000f00 */
[----:B------:R-:W2:Y:S01]  /*7710*/  MUFU.TANH R246, R47 ;  /* 0x0000002f00f67308 */ /* 0x000ea20000002400 */
[----:B-1----:R-:W-:Y:S09]  /*7720*/  FMNMX.FTZ R2, R230, R2, !PT ;  /* 0x00000002e6027209 */ /* 0x002ff20007810000 */
[----:B------:R-:W1:Y:S01]  /*7730*/  MUFU.TANH R229, R50 ;  /* 0x0000003200e57308 */ /* 0x000e620000002400 */
[----:B---3--:R-:W-:Y:S09]  /*7740*/  FMNMX.FTZ R2, R245, R2, !PT ;  /* 0x00000002f5027209 */ /* 0x008ff20007810000 */
[----:B------:R-:W3:Y:S01]  /*7750*/  MUFU.TANH R228, R51 ;  /* 0x0000003300e47308 */ /* 0x000ee20000002400 */
[----:B--2---:R-:W-:Y:S01]  /*7760*/  FMNMX.FTZ R2, R246, R2, !PT ;  /* 0x00000002f6027209 */ /* 0x004fe20007810000 */
[----:B------:R-:W-:Y:S08]  /*7770*/  LDSM.16.MT88.4 R44, [R103+UR4+0x3100] ;  /* 0x00310004672c783b */ /* 0x000ff00008004200 */
[----:B------:R2:W-:Y:S01]  /*7780*/  MUFU.EX2 R250, R4 ;  /* 0x0000000400fa7308 */ /* 0x0005e20000000800 */
[----:B-1----:R-:W-:Y:S02]  /*7790*/  FMNMX.FTZ R2, R229, R2, !PT ;  /* 0x00000002e5027209 */ /* 0x002fe40007810000 */
[----:B------:R-:W-:Y:S02]  /*77a0*/  MOV R50, R24 ;  /* 0x0000001800327202 */ /* 0x000fe40000000f00 */
[----:B---3--:R-:W-:Y:S02]  /*77b0*/  FMNMX.FTZ R2, R228, R2, !PT ;  /* 0x00000002e4027209 */ /* 0x008fe40007810000 */
[----:B------:R-:W-:Y:S03]  /*77c0*/  MOV R51, R15 ;  /* 0x0000000f00337202 */ /* 0x000fe60000000f00 */
[----:B------:R-:W1:Y:S01]  /*77d0*/  SHFL.BFLY PT, R3, R2, 0x2, 0x1f ;  /* 0x0c401f0002037f89 */ /* 0x000e6200000e0000 */
[--C-:B--2---:R-:W-:Y:S04]  /*77e0*/  FFMA.FTZ R4, R166, c[0x0][0x2d0], -R160.reuse ;  /* 0x0000b400a6047a23 */ /* 0x104fe800000108a0 */
[----:B------:R2:W-:Y:S01]  /*77f0*/  MUFU.EX2 R166, R4 ;  /* 0x0000000400a67308 */ /* 0x0005e20000000800 */
[----:B-1----:R-:W-:Y:S05]  /*7800*/  FMNMX.FTZ R2, R2, R3, !PT ;  /* 0x0000000302027209 */ /* 0x002fea0007810000 */
[----:B------:R-:W1:Y:S01]  /*7810*/  SHFL.BFLY PT, R3, R2, 0x1, 0x1f ;  /* 0x0c201f0002037f89 */ /* 0x000e6200000e0000 */
[--C-:B--2---:R-:W-:Y:S01]  /*7820*/  FFMA.FTZ R4, R102, c[0x0][0x2d0], -R160.reuse ;  /* 0x0000b40066047a23 */ /* 0x104fe200000108a0 */
[----:B------:R-:W-:Y:S03]  /*7830*/  IADD3 R102, R103, UR4, RZ ;  /* 0x0000000467667c10 */ /* 0x000fe6000fffe0ff */
[----:B------:R2:W-:Y:S01]  /*7840*/  MUFU.EX2 R249, R4 ;  /* 0x0000000400f97308 */ /* 0x0005e20000000800 */
[----:B------:R-:W-:Y:S05]  /*7850*/  IADD3 R102, R235, R102, RZ ;  /* 0x00000066eb667210 */ /* 0x000fea0007ffe0ff */
[----:B------:R-:W-:Y:S01]  /*7860*/  LDSM.16.MT88.4 R20, [R102+0x100] ;  /* 0x000100006614783b */ /* 0x000fe20000004200 */
[----:B-1----:R-:W-:Y:S03]  /*7870*/  FMNMX.FTZ R3, R2, R3, !PT ;  /* 0x0000000302037209 */ /* 0x002fe60007810000 */
[----:B------:R1:W3:Y:S02]  /*7880*/  MUFU.EX2 R2, R0 ;  /* 0x0000000000027308 */ /* 0x0002e40000000800 */
[C---:B------:R-:W-:Y:S04]  /*7890*/  FMUL.FTZ R161, R3.reuse, c[0x0][0x2d0] ;  /* 0x0000b40003a17a20 */ /* 0x040fe80000410000 */
[----:B--2---:R-:W-:Y:S01]  /*78a0*/  FFMA.FTZ R4, R170, c[0x0][0x2d0], -R161 ;  /* 0x0000b400aa047a23 */ /* 0x004fe200000108a1 */
[----:B------:R-:W-:Y:S02]  /*78b0*/  MOV R170, R12 ;  /* 0x0000000c00aa7202 */ /* 0x000fe40000000f00 */
[----:B------:R-:W2:Y:S01]  /*78c0*/  LDSM.16.MT88.4 R12, [R103+UR4+0x100] ;  /* 0x00010004670c783b */ /* 0x000ea20008004200 */
[----:B------:R4:W5:Y:S01]  /*78d0*/  MUFU.EX2 R231, R4 ;  /* 0x0000000400e77308 */ /* 0x0009620000000800 */
[----:B-1----:R-:W-:Y:S01]  /*78e0*/  FADD.FTZ R0, -R3, R101 ;  /* 0x0000006503007221 */ /* 0x002fe20000010100 */
[----:B------:R-:W-:Y:S01]  /*78f0*/  IADD3 R101, R233, UR4, RZ ;  /* 0x00000004e9657c10 */ /* 0x000fe2000fffe0ff */
[----:B---3--:R-:W-:Y:S02]  /*7900*/  FMUL.FTZ R8, R2, R108 ;  /* 0x0000006c02087220 */ /* 0x008fe40000410000 */
[----:B------:R-:W-:Y:S01]  /*7910*/  FMUL.FTZ R0, R0, c[0x0][0x2d0] ;  /* 0x0000b40000007a20 */ /* 0x000fe20000410000 */
[----:B------:R-:W-:Y:S01]  /*7920*/  IADD3 R101, R235, R101, RZ ;  /* 0x00000065eb657210 */ /* 0x000fe20007ffe0ff */
[C---:B------:R-:W-:Y:S02]  /*7930*/  FMUL.FTZ R9, R2.reuse, R109 ;  /* 0x0000006d02097220 */ /* 0x040fe40000410000 */
[----:B------:R-:W-:Y:S02]  /*7940*/  FMUL.FTZ R16, R2, R116 ;  /* 0x0000007402107220 */ /* 0x000fe40000410000 */
[----:B------:R-:W1:Y:S01]  /*7950*/  MUFU.EX2 R0, R0 ;  /* 0x0000000000007308 */ /* 0x000e620000000800 */
[--C-:B----4-:R-:W-:Y:S01]  /*7960*/  FFMA.FTZ R4, R168, c[0x0][0x2d0], -R161.reuse ;  /* 0x0000b400a8047a23 */ /* 0x110fe200000108a1 */
[----:B------:R-:W-:Y:S01]  /*7970*/  MOV R168, R251 ;  /* 0x000000fb00a87202 */ /* 0x000fe20000000f00 */
[C---:B------:R-:W-:Y:S01]  /*7980*/  FMUL.FTZ R17, R2.reuse, R117 ;  /* 0x0000007502117220 */ /* 0x040fe20000410000 */
[----:B------:R-:W3:Y:S01]  /*7990*/  LDSM.16.MT88.4 R36, [R101+0x100] ;  /* 0x000100006524783b */ /* 0x000ee20000004200 */
[C---:B------:R-:W-:Y:S02]  /*79a0*/  FMUL.FTZ R24, R2.reuse, R124 ;  /* 0x0000007c02187220 */ /* 0x040fe40000410000 */
[C---:B------:R-:W-:Y:S01]  /*79b0*/  FMUL.FTZ R32, R2.reuse, R132 ;  /* 0x0000008402207220 */ /* 0x040fe20000410000 */
[----:B-----5:R-:W-:Y:S01]  /*79c0*/  MOV R132, R231 ;  /* 0x000000e700847202 */ /* 0x020fe20000000f00 */
[C---:B------:R-:W-:Y:S01]  /*79d0*/  FMUL.FTZ R33, R2.reuse, R133 ;  /* 0x0000008502217220 */ /* 0x040fe20000410000 */
[----:B------:R4:W5:Y:S01]  /*79e0*/  MUFU.EX2 R252, R4 ;  /* 0x0000000400fc7308 */ /* 0x0009620000000800 */
        /* <DEDUP_REMOVED lines=12> */
[----:B------:R-:W-:Y:S02]  /*7ab0*/  FMUL.FTZ R56, R2, R56 ;  /* 0x0000003802387220 */ /* 0x000fe40000410000 */
[C---:B-1----:R-:W-:Y:S01]  /*7ac0*/  FMUL.FTZ R6, R0.reuse, R106 ;  /* 0x0000006a00067220 */ /* 0x042fe20000410000 */
[----:B------:R-:W-:Y:S01]  /*7ad0*/  F2FP.PACK_AB R106, R249, R166 ;  /* 0x000000a6f96a723e */ /* 0x000fe200000000ff */
[C---:B------:R-:W-:Y:S02]  /*7ae0*/  FMUL.FTZ R7, R0.reuse, R107 ;  /* 0x0000006b00077220 */ /* 0x040fe40000410000 */
[C---:B------:R-:W-:Y:S02]  /*7af0*/  FMUL.FTZ R10, R0.reuse, R110 ;  /* 0x0000006e000a7220 */ /* 0x040fe40000410000 */
[C---:B------:R-:W-:Y:S02]  /*7b00*/  FMUL.FTZ R11, R0.reuse, R111 ;  /* 0x0000006f000b7220 */ /* 0x040fe40000410000 */
[----:B------:R-:W-:Y:S01]  /*7b10*/  FMUL.FTZ R18, R0, R118 ;  /* 0x0000007600127220 */ /* 0x000fe20000410000 */
[----:B------:R-:W1:Y:S01]  /*7b20*/  LDSM.16.MT88.4 R108, [R102+0x3100] ;  /* 0x00310000666c783b */ /* 0x000e620000004200 */
[--C-:B----4-:R-:W-:Y:S01]  /*7b30*/  FFMA.FTZ R4, R164, c[0x0][0x2d0], -R161.reuse ;  /* 0x0000b400a4047a23 */ /* 0x110fe200000108a1 */
[----:B------:R-:W-:Y:S01]  /*7b40*/  MOV R164, R5 ;  /* 0x0000000500a47202 */ /* 0x000fe20000000f00 */
[----:B------:R-:W-:Y:S01]  /*7b50*/  FMUL.FTZ R5, R2, R105 ;  /* 0x0000006902057220 */ /* 0x000fe20000410000 */
[----:B-----5:R-:W-:Y:S01]  /*7b60*/  F2FP.PACK_AB R105, R252, R231 ;  /* 0x000000e7fc69723e */ /* 0x020fe200000000ff */
[----:B------:R4:W-:Y:S01]  /*7b70*/  MUFU.EX2 R251, R4 ;  /* 0x0000000400fb7308 */ /* 0x0009e20000000800 */
[C---:B------:R-:W-:Y:S02]  /*7b80*/  FMUL.FTZ R19, R0.reuse, R119 ;  /* 0x0000007700137220 */ /* 0x040fe40000410000 */
[C---:B------:R-:W-:Y:S01]  /*7b90*/  FMUL.FTZ R26, R0.reuse, R126 ;  /* 0x0000007e001a7220 */ /* 0x040fe20000410000 */
[----:B------:R-:W-:Y:S01]  /*7ba0*/  LDSM.16.MT88.4 R116, [R101+0x3100] ;  /* 0x003100006574783b */ /* 0x000fe20000004200 */
[C---:B------:R-:W-:Y:S02]  /*7bb0*/  FMUL.FTZ R27, R0.reuse, R127 ;  /* 0x0000007f001b7220 */ /* 0x040fe40000410000 */
        /* <DEDUP_REMOVED lines=11> */
[----:B------:R-:W-:Y:S02]  /*7c70*/  FMUL.FTZ R55, R0, R55 ;  /* 0x0000003700377220 */ /* 0x000fe40000410000 */
[----:B------:R-:W-:Y:S02]  /*7c80*/  FMUL.FTZ R57, R2, R57 ;  /* 0x0000003902397220 */ /* 0x000fe40000410000 */
[C---:B------:R-:W-:Y:S02]  /*7c90*/  FMUL.FTZ R58, R0.reuse, R58 ;  /* 0x0000003a003a7220 */ /* 0x040fe40000410000 */
[--C-:B----4-:R-:W-:Y:S02]  /*7ca0*/  FFMA.FTZ R4, R165, c[0x0][0x2d0], -R161.reuse ;  /* 0x0000b400a5047a23 */ /* 0x110fe400000108a1 */
[----:B------:R-:W-:Y:S02]  /*7cb0*/  FMUL.FTZ R59, R0, R59 ;  /* 0x0000003b003b7220 */ /* 0x000fe40000410000 */
[----:B------:R-:W4:Y:S01]  /*7cc0*/  MUFU.EX2 R165, R4 ;  /* 0x0000000400a57308 */ /* 0x000f220000000800 */
[C---:B------:R-:W-:Y:S02]  /*7cd0*/  FMUL.FTZ R60, R2.reuse, R60 ;  /* 0x0000003c023c7220 */ /* 0x040fe40000410000 */
[----:B------:R-:W-:Y:S02]  /*7ce0*/  FMUL.FTZ R61, R2, R61 ;  /* 0x0000003d023d7220 */ /* 0x000fe40000410000 */
        /* <DEDUP_REMOVED lines=9> */
[----:B------:R-:W-:Y:S01]  /*7d80*/  FMUL.FTZ R71, R0, R71 ;  /* 0x0000004700477220 */ /* 0x000fe20000410000 */
[----:B----4-:R-:W-:Y:S01]  /*7d90*/  F2FP.PACK_AB R107, R165, R251 ;  /* 0x000000fba56b723e */ /* 0x010fe200000000ff */
[----:B------:R-:W-:Y:S01]  /*7da0*/  FMUL.FTZ R4, R2, R104 ;  /* 0x0000006802047220 */ /* 0x000fe20000410000 */
[----:B------:R-:W-:Y:S01]  /*7db0*/  F2FP.PACK_AB R104, R250, R164 ;  /* 0x000000a4fa68723e */ /* 0x000fe200000000ff */
[C---:B------:R-:W-:Y:S02]  /*7dc0*/  FMUL.FTZ R72, R2.reuse, R72 ;  /* 0x0000004802487220 */ /* 0x040fe40000410000 */
[----:B------:R-:W-:Y:S02]  /*7dd0*/  FMUL.FTZ R73, R2, R73 ;  /* 0x0000004902497220 */ /* 0x000fe40000410000 */
[C---:B------:R-:W-:Y:S02]  /*7de0*/  FMUL.FTZ R74, R0.reuse, R74 ;  /* 0x0000004a004a7220 */ /* 0x040fe40000410000 */
[C---:B--2---:R-:W-:Y:S05]  /*7df0*/  HMMA.16816.F32 R4, R104.reuse, R12, R4 ;  /* 0x0000000c6804723c */ /* 0x044fea0000001804 */
[----:B------:R-:W-:Y:S02]  /*7e00*/  FMUL.FTZ R75, R0, R75 ;  /* 0x0000004b004b7220 */ /* 0x000fe40000410000 */
[C---:B------:R-:W-:Y:S01]  /*7e10*/  FMUL.FTZ R12, R2.reuse, R112 ;  /* 0x00000070020c7220 */ /* 0x040fe20000410000 */
[C---:B------:R-:W-:Y:S04]  /*7e20*/  HMMA.16816.F32 R8, R104.reuse, R14, R8 ;  /* 0x0000000e6808723c */ /* 0x040fe80000001808 */
[C---:B------:R-:W-:Y:S02]  /*7e30*/  FMUL.FTZ R13, R2.reuse, R113 ;  /* 0x00000071020d7220 */ /* 0x040fe40000410000 */
[----:B------:R-:W-:Y:S02]  /*7e40*/  FMUL.FTZ R76, R2, R76 ;  /* 0x0000004c024c7220 */ /* 0x000fe40000410000 */
[C---:B------:R-:W-:Y:S04]  /*7e50*/  FMUL.FTZ R14, R0.reuse, R114 ;  /* 0x00000072000e7220 */ /* 0x040fe80000410000 */
[----:B------:R-:W-:Y:S02]  /*7e60*/  FMUL.FTZ R15, R0, R115 ;  /* 0x00000073000f7220 */ /* 0x000fe40000410000 */
[----:B------:R-:W2:Y:S01]  /*7e70*/  LDSM.16.MT88.4 R112, [R233+UR4+0x3100] ;  /* 0x00310004e970783b */ /* 0x000ea20008004200 */
[----:B------:R-:W-:Y:S02]  /*7e80*/  FMUL.FTZ R77, R2, R77 ;  /* 0x0000004d024d7220 */ /* 0x000fe40000410000 */
[C---:B------:R-:W-:Y:S02]  /*7e90*/  FMUL.FTZ R78, R0.reuse, R78 ;  /* 0x0000004e004e7220 */ /* 0x040fe40000410000 */
[C---:B------:R-:W-:Y:S03]  /*7ea0*/  HMMA.16816.F32 R12, R104.reuse, R20, R12 ;  /* 0x00000014680c723c */ /* 0x040fe6000000180c */
[----:B------:R-:W-:Y:S02]  /*7eb0*/  FMUL.FTZ R79, R0, R79 ;  /* 0x0000004f004f7220 */ /* 0x000fe40000410000 */
[C---:B------:R-:W-:Y:S02]  /*7ec0*/  FMUL.FTZ R80, R2.reuse, R80 ;  /* 0x0000005002507220 */ /* 0x040fe40000410000 */
[C---:B------:R-:W-:Y:S01]  /*7ed0*/  FMUL.FTZ R21, R2.reuse, R121 ;  /* 0x0000007902157220 */ /* 0x040fe20000410000 */
[C---:B------:R-:W-:Y:S04]  /*7ee0*/  HMMA.16816.F32 R16, R104.reuse, R22, R16 ;  /* 0x000000166810723c */ /* 0x040fe80000001810 */
[C---:B------:R-:W-:Y:S01]  /*7ef0*/  FMUL.FTZ R20, R2.reuse, R120 ;  /* 0x0000007802147220 */ /* 0x040fe20000410000 */
[----:B------:R-:W-:Y:S01]  /*7f00*/  MOV R120, R25 ;  /* 0x0000001900787202 */ /* 0x000fe20000000f00 */
[----:B------:R-:W-:Y:S02]  /*7f10*/  FMUL.FTZ R25, R2, R125 ;  /* 0x0000007d02197220 */ /* 0x000fe40000410000 */
[C---:B------:R-:W-:Y:S01]  /*7f20*/  FMUL.FTZ R22, R0.reuse, R122 ;  /* 0x0000007a00167220 */ /* 0x040fe20000410000 */
[----:B------:R-:W-:Y:S01]  /*7f30*/  MOV R150, R120 ;  /* 0x0000007800967202 */ /* 0x000fe20000000f00 */
[----:B------:R-:W-:Y:S02]  /*7f40*/  LDSM.16.MT88.4 R124, [R101+0x900] ;  /* 0x00090000657c783b */ /* 0x000fe40000004200 */
[----:B------:R-:W-:Y:S02]  /*7f50*/  FMUL.FTZ R23, R0, R123 ;  /* 0x0000007b00177220 */ /* 0x000fe40000410000 */
[----:B------:R-:W-:Y:S02]  /*7f60*/  FMUL.FTZ R81, R2, R81 ;  /* 0x0000005102517220 */ /* 0x000fe40000410000 */
[C---:B------:R-:W-:Y:S02]  /*7f70*/  FMUL.FTZ R82, R0.reuse, R82 ;  /* 0x0000005200527220 */ /* 0x040fe40000410000 */
[----:B------:R-:W-:Y:S01]  /*7f80*/  LDSM.16.MT88.4 R120, [R102+0x900] ;  /* 0x000900006678783b */ /* 0x000fe20000004200 */
[C---:B------:R-:W-:Y:S03]  /*7f90*/  HMMA.16816.F32 R20, R104.reuse, R28, R20 ;  /* 0x0000001c6814723c */ /* 0x040fe60000001814 */
[----:B------:R-:W-:Y:S02]  /*7fa0*/  FMUL.FTZ R83, R0, R83 ;  /* 0x0000005300537220 */ /* 0x000fe40000410000 */
[C---:B------:R-:W-:Y:S02]  /*7fb0*/  FMUL.FTZ R84, R2.reuse, R84 ;  /* 0x0000005402547220 */ /* 0x040fe40000410000 */
[C---:B------:R-:W-:Y:S01]  /*7fc0*/  FMUL.FTZ R28, R2.reuse, R128 ;  /* 0x00000080021c7220 */ /* 0x040fe20000410000 */
[C---:B------:R-:W-:Y:S04]  /*7fd0*/  HMMA.16816.F32 R24, R104.reuse, R30, R24 ;  /* 0x0000001e6818723c */ /* 0x040fe80000001818 */
[C---:B------:R-:W-:Y:S02]  /*7fe0*/  FMUL.FTZ R29, R2.reuse, R129 ;  /* 0x00000081021d7220 */ /* 0x040fe40000410000 */
[----:B------:R-:W-:Y:S02]  /*7ff0*/  FMUL.FTZ R85, R2, R85 ;  /* 0x0000005502557220 */ /* 0x000fe40000410000 */
[C---:B------:R-:W-:Y:S04]  /*8000*/  FMUL.FTZ R30, R0.reuse, R130 ;  /* 0x00000082001e7220 */ /* 0x040fe80000410000 */
[C---:B------:R-:W-:Y:S02]  /*8010*/  FMUL.FTZ R31, R0.reuse, R131 ;  /* 0x00000083001f7220 */ /* 0x040fe40000410000 */
[----:B------:R-:W-:Y:S01]  /*8020*/  LDSM.16.MT88.4 R128, [R103+UR4+0x3900] ;  /* 0x003900046780783b */ /* 0x000fe20008004200 */
[C---:B------:R-:W-:Y:S02]  /*8030*/  FMUL.FTZ R86, R0.reuse, R86 ;  /* 0x0000005600567220 */ /* 0x040fe40000410000 */
[----:B------:R-:W-:Y:S02]  /*8040*/  FMUL.FTZ R87, R0, R87 ;  /* 0x0000005700577220 */ /* 0x000fe40000410000 */
[C---:B---3--:R-:W-:Y:S03]  /*8050*/  HMMA.16816.F32 R28, R104.reuse, R36, R28 ;  /* 0x00000024681c723c */ /* 0x048fe6000000181c */
[C---:B------:R-:W-:Y:S02]  /*8060*/  FMUL.FTZ R88, R2.reuse, R88 ;  /* 0x0000005802587220 */ /* 0x040fe40000410000 */
[----:B------:R-:W-:Y:S02]  /*8070*/  FMUL.FTZ R89, R2, R89 ;  /* 0x0000005902597220 */ /* 0x000fe40000410000 */
[----:B------:R-:W-:Y:S01]  /*8080*/  FMUL.FTZ R90, R0, R90 ;  /* 0x0000005a005a7220 */ /* 0x000fe20000410000 */
[C---:B------:R-:W-:Y:S04]  /*8090*/  HMMA.16816.F32 R32, R104.reuse, R38, R32 ;  /* 0x000000266820723c */ /* 0x040fe80000001820 */
[C---:B------:R-:W-:Y:S01]  /*80a0*/  FMUL.FTZ R36, R2.reuse, R136 ;  /* 0x0000008802247220 */ /* 0x040fe20000410000 */
[----:B------:R-:W-:Y:S01]  /*80b0*/  MOV R136, R249 ;  /* 0x000000f900887202 */ /* 0x000fe20000000f00 */
[----:B------:R-:W-:Y:S01]  /*80c0*/  FMUL.FTZ R37, R2, R137 ;  /* 0x0000008902257220 */ /* 0x000fe20000410000 */
[----:B------:R-:W-:Y:S01]  /*80d0*/  MOV R137, R248 ;  /* 0x000000f800897202 */ /* 0x000fe20000000f00 */
[C---:B------:R-:W-:Y:S01]  /*80e0*/  FMUL.FTZ R38, R0.reuse, R138 ;  /* 0x0000008a00267220 */ /* 0x040fe20000410000 */
[----:B------:R-:W-:Y:S03]  /*80f0*/  MOV R138, R170 ;  /* 0x000000aa008a7202 */ /* 0x000fe60000000f00 */
[C---:B------:R-:W-:Y:S01]  /*8100*/  FMUL.FTZ R39, R0.reuse, R139 ;  /* 0x0000008b00277220 */ /* 0x040fe20000410000 */
[----:B------:R-:W-:Y:S01]  /*8110*/  MOV R170, R244 ;  /* 0x000000f400aa7202 */ /* 0x000fe20000000f00 */
[----:B------:R-:W-:Y:S01]  /*8120*/  FMUL.FTZ R91, R0, R91 ;  /* 0x0000005b005b7220 */ /* 0x000fe20000410000 */
[----:B------:R-:W-:Y:S01]  /*8130*/  MOV R139, R230 ;  /* 0x000000e6008b7202 */ /* 0x000fe20000000f00 */
[C---:B------:R-:W-:Y:S02]  /*8140*/  FMUL.FTZ R92, R2.reuse, R92 ;  /* 0x0000005c025c7220 */ /* 0x040fe40000410000 */
[----:B------:R-:W-:Y:S01]  /*8150*/  FMUL.FTZ R93, R2, R93 ;  /* 0x0000005d025d7220 */ /* 0x000fe20000410000 */
[C---:B------:R-:W-:Y:S03]  /*8160*/  HMMA.16816.F32 R36, R104.reuse, R44, R36 ;  /* 0x0000002c6824723c */ /* 0x040fe60000001824 */
[C---:B------:R-:W-:Y:S02]  /*8170*/  FMUL.FTZ R94, R0.reuse, R94 ;  /* 0x0000005e005e7220 */ /* 0x040fe40000410000 */
[----:B------:R-:W-:Y:S02]  /*8180*/  FMUL.FTZ R95, R0, R95 ;  /* 0x0000005f005f7220 */ /* 0x000fe40000410000 */
        /* <DEDUP_REMOVED lines=12> */
[----:B------:R-:W-:Y:S01]  /*8250*/  FMUL.FTZ R97, R2, R97 ;  /* 0x0000006102617220 */ /* 0x000fe20000410000 */
[----:B------:R-:W-:Y:S01]  /*8260*/  MOV R145, R239 ;  /* 0x000000ef00917202 */ /* 0x000fe20000000f00 */
[C---:B------:R-:W-:Y:S01]  /*8270*/  FMUL.FTZ R98, R0.reuse, R98 ;  /* 0x0000006200627220 */ /* 0x040fe20000410000 */
[C---:B-1----:R-:W-:Y:S03]  /*8280*/  HMMA.16816.F32 R44, R104.reuse, R108, R44 ;  /* 0x0000006c682c723c */ /* 0x042fe6000000182c */
[----:B------:R-:W-:Y:S05]  /*8290*/  FMUL.FTZ R99, R0, R99 ;  /* 0x0000006300637220 */ /* 0x000fea0000410000 */
[C---:B------:R-:W-:Y:S01]  /*82a0*/  HMMA.16816.F32 R48, R104.reuse, R110, R48 ;  /* 0x0000006e6830723c */ /* 0x040fe20000001830 */
[----:B------:R-:W1:Y:S07]  /*82b0*/  LDSM.16.MT88.4 R108, [R103+UR4+0x6100] ;  /* 0x00610004676c783b */ /* 0x000e6e0008004200 */
[C---:B--2---:R-:W-:Y:S07]  /*82c0*/  HMMA.16816.F32 R52, R104.reuse, R112, R52 ;  /* 0x000000706834723c */ /* 0x044fee0000001834 */
[--C-:B------:R-:W-:Y:S01]  /*82d0*/  FFMA.FTZ R112, R162, c[0x0][0x2d0], -R160.reuse ;  /* 0x0000b400a2707a23 */ /* 0x100fe200000108a0 */
[C---:B------:R-:W-:Y:S03]  /*82e0*/  HMMA.16816.F32 R56, R104.reuse, R114, R56 ;  /* 0x000000726838723c */ /* 0x040fe60000001838 */
[----:B------:R2:W-:Y:S05]  /*82f0*/  MUFU.EX2 R250, R112 ;  /* 0x0000007000fa7308 */ /* 0x0005ea0000000800 */
[C---:B------:R-:W-:Y:S07]  /*8300*/  HMMA.16816.F32 R60, R104.reuse, R116, R60 ;  /* 0x00000074683c723c */ /* 0x040fee000000183c */
[--C-:B------:R-:W-:Y:S01]  /*8310*/  FFMA.FTZ R116, R163, c[0x0][0x2d0], -R160.reuse ;  /* 0x0000b400a3747a23 */ /* 0x100fe200000108a0 */
[C---:B------:R-:W-:Y:S03]  /*8320*/  HMMA.16816.F32 R64, R104.reuse, R118, R64 ;  /* 0x000000766840723c */ /* 0x040fe60000001840 */
[----:B------:R3:W4:Y:S05]  /*8330*/  MUFU.EX2 R249, R116 ;  /* 0x0000007400f97308 */ /* 0x00072a0000000800 */
[C---:B-1----:R-:W-:Y:S01]  /*8340*/  HMMA.16816.F32 R68, R104.reuse, R108, R68 ;  /* 0x0000006c6844723c */ /* 0x042fe20000001844 */
[----:B--2---:R-:W1:Y:S06]  /*8350*/  LDSM.16.MT88.4 R112, [R102+0x6100] ;  /* 0x006100006670783b */ /* 0x004e6c0000004200 */
[--C-:B------:R-:W-:Y:S01]  /*8360*/  FFMA.FTZ R108, R172, c[0x0][0x2d0], -R160.reuse ;  /* 0x0000b400ac6c7a23 */ /* 0x100fe200000108a0 */
[C---:B------:R-:W-:Y:S03]  /*8370*/  HMMA.16816.F32 R72, R104.reuse, R110, R72 ;  /* 0x0000006e6848723c */ /* 0x040fe60000001848 */
[----:B------:R2:W-:Y:S01]  /*8380*/  MUFU.EX2 R247, R108 ;  /* 0x0000006c00f77308 */ /* 0x0005e20000000800 */
[--C-:B---3--:R-:W-:Y:S09]  /*8390*/  FFMA.FTZ R116, R171, c[0x0][0x2d0], -R160.reuse ;  /* 0x0000b400ab747a23 */ /* 0x108ff200000108a0 */
[----:B------:R3:W5:Y:S01]  /*83a0*/  MUFU.EX2 R248, R116 ;  /* 0x0000007400f87308 */ /* 0x0007620000000800 */
[--C-:B--2---:R-:W-:Y:S09]  /*83b0*/  FFMA.FTZ R108, R173, c[0x0][0x2d0], -R161.reuse ;  /* 0x0000b400ad6c7a23 */ /* 0x104ff200000108a1 */
[----:B------:R2:W-:Y:S01]  /*83c0*/  MUFU.EX2 R246, R108 ;  /* 0x0000006c00f67308 */ /* 0x0005e20000000800 */
[C---:B-1----:R-:W-:Y:S01]  /*83d0*/  HMMA.16816.F32 R76, R104.reuse, R112, R76 ;  /* 0x00000070684c723c */ /* 0x042fe2000000184c */
[----:B---3--:R-:W1:Y:S06]  /*83e0*/  LDSM.16.MT88.4 R116, [R233+UR4+0x6100] ;  /* 0x00610004e974783b */ /* 0x008e6c0008004200 */
[--C-:B------:R-:W-:Y:S01]  /*83f0*/  FFMA.FTZ R112, R175, c[0x0][0x2d0], -R161.reuse ;  /* 0x0000b400af707a23 */ /* 0x100fe200000108a1 */
[C---:B------:R-:W-:Y:S03]  /*8400*/  HMMA.16816.F32 R80, R104.reuse, R114, R80 ;  /* 0x000000726850723c */ /* 0x040fe60000001850 */
[----:B------:R3:W1:Y:S01]  /*8410*/  MUFU.EX2 R245, R112 ;  /* 0x0000007000f57308 */ /* 0x0006620000000800 */
[----:B--2---:R-:W2:Y:S01]  /*8420*/  LDSM.16.MT88.4 R108, [R101+0x6100] ;  /* 0x00610000656c783b */ /* 0x004ea20000004200 */
[--C-:B---3--:R-:W-:Y:S08]  /*8430*/  FFMA.FTZ R112, R174, c[0x0][0x2d0], -R161.reuse ;  /* 0x0000b400ae707a23 */ /* 0x108ff000000108a1 */
[----:B------:R3:W-:Y:S01]  /*8440*/  MUFU.EX2 R244, R112 ;  /* 0x0000007000f47308 */ /* 0x0007e20000000800 */
[C---:B-1----:R-:W-:Y:S07]  /*8450*/  HMMA.16816.F32 R84, R104.reuse, R116, R84 ;  /* 0x000000746854723c */ /* 0x042fee0000001854 */
[--C-:B------:R-:W-:Y:S01]  /*8460*/  FFMA.FTZ R116, R176, c[0x0][0x2d0], -R161.reuse ;  /* 0x0000b400b0747a23 */ /* 0x100fe200000108a1 */
[C---:B------:R-:W-:Y:S03]  /*8470*/  HMMA.16816.F32 R88, R104.reuse, R118, R88 ;  /* 0x000000766858723c */ /* 0x040fe60000001858 */
[----:B------:R1:W1:Y:S05]  /*8480*/  MUFU.EX2 R242, R116 ;  /* 0x0000007400f27308 */ /* 0x00026a0000000800 */
[C---:B--2---:R-:W-:Y:S01]  /*8490*/  HMMA.16816.F32 R92, R104.reuse, R108, R92 ;  /* 0x0000006c685c723c */ /* 0x044fe2000000185c */
[----:B---3--:R-:W2:Y:S07]  /*84a0*/  LDSM.16.MT88.4 R112, [R103+UR4+0x900] ;  /* 0x000900046770783b */ /* 0x008eae0008004200 */
[----:B------:R-:W-:Y:S01]  /*84b0*/  HMMA.16816.F32 R96, R104, R110, R96 ;  /* 0x0000006e6860723c */ /* 0x000fe20000001860 */
[----:B------:R-:W-:Y:S06]  /*84c0*/  LDSM.16.MT88.4 R108, [R102+0x3900] ;  /* 0x00390000666c783b */ /* 0x000fec0000004200 */
[----:B----4-:R-:W-:Y:S02]  /*84d0*/  F2FP.PACK_AB R104, R249, R250 ;  /* 0x000000faf968723e */ /* 0x010fe400000000ff */
[----:B-----5:R-:W-:Y:S01]  /*84e0*/  F2FP.PACK_AB R106, R247, R248 ;  /* 0x000000f8f76a723e */ /* 0x020fe200000000ff */
[----:B-1----:R-:W1:Y:S02]  /*84f0*/  LDSM.16.MT88.4 R116, [R233+UR4+0x900] ;  /* 0x00090004e974783b */ /* 0x002e640008004200 */
[----:B------:R-:W-:Y:S02]  /*8500*/  F2FP.PACK_AB R105, R245, R246 ;  /* 0x000000f6f569723e */ /* 0x000fe400000000ff */
[----:B------:R-:W-:Y:S07]  /*8510*/  F2FP.PACK_AB R107, R242, R244 ;  /* 0x000000f4f26b723e */ /* 0x000fee00000000ff */
[C---:B--2---:R-:W-:Y:S08]  /*8520*/  HMMA.16816.F32 R4, R104.reuse, R112, R4 ;  /* 0x000000706804723c */ /* 0x044ff00000001804 */
[C---:B------:R-:W-:Y:S01]  /*8530*/  HMMA.16816.F32 R8, R104.reuse, R114, R8 ;  /* 0x000000726808723c */ /* 0x040fe20000001808 */
[----:B------:R-:W2:Y:S07]  /*8540*/  LDSM.16.MT88.4 R112, [R233+UR4+0x3900] ;  /* 0x00390004e970783b */ /* 0x000eae0008004200 */
[C---:B------:R-:W-:Y:S08]  /*8550*/  HMMA.16816.F32 R12, R104.reuse, R120, R12 ;  /* 0x00000078680c723c */ /* 0x040ff0000000180c */
[C---:B------:R-:W-:Y:S01]  /*8560*/  HMMA.16816.F32 R16, R104.reuse, R122, R16 ;  /* 0x0000007a6810723c */ /* 0x040fe20000001810 */
[----:B------:R-:W3:Y:S07]  /*8570*/  LDSM.16.MT88.4 R120, [R101+0x3900] ;  /* 0x003900006578783b */ /* 0x000eee0000004200 */
[C---:B-1----:R-:W-:Y:S08]  /*8580*/  HMMA.16816.F32 R20, R104.reuse, R116, R20 ;  /* 0x000000746814723c */ /* 0x042ff00000001814 */
[C---:B------:R-:W-:Y:S01]  /*8590*/  HMMA.16816.F32 R24, R104.reuse, R118, R24 ;  /* 0x000000766818723c */ /* 0x040fe20000001818 */
[----:B------:R-:W1:Y:S07]  /*85a0*/  LDSM.16.MT88.4 R116, [R103+UR4+0x6900] ;  /* 0x006900046774783b */ /* 0x000e6e0008004200 */
[C---:B------:R-:W-:Y:S08]  /*85b0*/  HMMA.16816.F32 R28, R104.reuse, R124, R28 ;  /* 0x0000007c681c723c */ /* 0x040ff0000000181c */
[C---:B------:R-:W-:Y:S01]  /*85c0*/  HMMA.16816.F32 R32, R104.reuse, R126, R32 ;  /* 0x0000007e6820723c */ /* 0x040fe20000001820 */
[----:B------:R-:W-:Y:S07]  /*85d0*/  LDSM.16.MT88.4 R124, [R101+0x6900] ;  /* 0x00690000657c783b */ /* 0x000fee0000004200 */
[C---:B------:R-:W-:Y:S08]  /*85e0*/  HMMA.16816.F32 R36, R104.reuse, R128, R36 ;  /* 0x000000806824723c */ /* 0x040ff00000001824 */
[C---:B------:R-:W-:Y:S01]  /*85f0*/  HMMA.16816.F32 R40, R104.reuse, R130, R40 ;  /* 0x000000826828723c */ /* 0x040fe20000001828 */
[----:B------:R-:W-:Y:S07]  /*8600*/  LDSM.16.MT88.4 R128, [R233+UR4+0x4100] ;  /* 0x00410004e980783b */ /* 0x000fee0008004200 */
[C---:B------:R-:W-:Y:S07]  /*8610*/  HMMA.16816.F32 R44, R104.reuse, R108, R44 ;  /* 0x0000006c682c723c */ /* 0x040fee000000182c */
[--C-:B------:R-:W-:Y:S01]  /*8620*/  FFMA.FTZ R108, R177, c[0x0][0x2d0], -R160.reuse ;  /* 0x0000b400b16c7a23 */ /* 0x100fe200000108a0 */
[C---:B------:R-:W-:Y:S03]  /*8630*/  HMMA.16816.F32 R48, R104.reuse, R110, R48 ;  /* 0x0000006e6830723c */ /* 0x040fe60000001830 */
[----:B------:R4:W-:Y:S05]  /*8640*/  MUFU.EX2 R241, R108 ;  /* 0x0000006c00f17308 */ /* 0x0009ea0000000800 */
[C---:B--2---:R-:W-:Y:S07]  /*8650*/  HMMA.16816.F32 R52, R104.reuse, R112, R52 ;  /* 0x000000706834723c */ /* 0x044fee0000001834 */
[--C-:B------:R-:W-:Y:S01]  /*8660*/  FFMA.FTZ R112, R180, c[0x0][0x2d0], -R160.reuse ;  /* 0x0000b400b4707a23 */ /* 0x100fe200000108a0 */
[C---:B------:R-:W-:Y:S03]  /*8670*/  HMMA.16816.F32 R56, R104.reuse, R114, R56 ;  /* 0x000000726838723c */ /* 0x040fe60000001838 */
[----:B------:R2:W5:Y:S05]  /*8680*/  MUFU.EX2 R240, R112 ;  /* 0x0000007000f07308 */ /* 0x00056a0000000800 */
[C---:B---3--:R-:W-:Y:S01]  /*8690*/  HMMA.16816.F32 R60, R104.reuse, R120, R60 ;  /* 0x00000078683c723c */ /* 0x048fe2000000183c */
[----:B----4-:R-:W3:Y:S06]  /*86a0*/  LDSM.16.MT88.4 R108, [R102+0x6900] ;  /* 0x00690000666c783b */ /* 0x010eec0000004200 */
[--C-:B------:R-:W-:Y:S01]  /*86b0*/  FFMA.FTZ R120, R178, c[0x0][0x2d0], -R160.reuse ;  /* 0x0000b400b2787a23 */ /* 0x100fe200000108a0 */
[C---:B------:R-:W-:Y:S03]  /*86c0*/  HMMA.16816.F32 R64, R104.reuse, R122, R64 ;  /* 0x0000007a6840723c */ /* 0x040fe60000001840 */
[----:B------:R4:W-:Y:S05]  /*86d0*/  MUFU.EX2 R238, R120 ;  /* 0x0000007800ee7308 */ /* 0x0009ea0000000800 */
[C---:B-1----:R-:W-:Y:S04]  /*86e0*/  HMMA.16816.F32 R68, R104.reuse, R116, R68 ;  /* 0x000000746844723c */ /* 0x042fe80000001844 */
[--C-:B--2---:R-:W-:Y:S03]  /*86f0*/  FFMA.FTZ R112, R179, c[0x0][0x2d0], -R160.reuse ;  /* 0x0000b400b3707a23 */ /* 0x104fe600000108a0 */
[--C-:B------:R-:W-:Y:S01]  /*8700*/  FFMA.FTZ R116, R183, c[0x0][0x2d0], -R161.reuse ;  /* 0x0000b400b7747a23 */ /* 0x100fe200000108a1 */
[C---:B------:R-:W-:Y:S01]  /*8710*/  HMMA.16816.F32 R72, R104.reuse, R118, R72 ;  /* 0x000000766848723c */ /* 0x040fe20000001848 */
[----:B------:R1:W2:Y:S10]  /*8720*/  MUFU.EX2 R239, R112 ;  /* 0x0000007000ef7308 */ /* 0x0002b40000000800 */
[----:B------:R2:W-:Y:S01]  /*8730*/  MUFU.EX2 R230, R116 ;  /* 0x0000007400e67308 */ /* 0x0005e20000000800 */
[--C-:B----4-:R-:W-:Y:S01]  /*8740*/  FFMA.FTZ R120, R182, c[0x0][0x2d0], -R161.reuse ;  /* 0x0000b400b6787a23 */ /* 0x110fe200000108a1 */
[C---:B---3--:R-:W-:Y:S08]  /*8750*/  HMMA.16816.F32 R76, R104.reuse, R108, R76 ;  /* 0x0000006c684c723c */ /* 0x048ff0000000184c */
[----:B------:R3:W4:Y:S01]  /*8760*/  MUFU.EX2 R231, R120 ;  /* 0x0000007800e77308 */ /* 0x0007220000000800 */
[----:B-1----:R-:W1:Y:S03]  /*8770*/  LDSM.16.MT88.4 R112, [R233+UR4+0x6900] ;  /* 0x00690004e970783b */ /* 0x002e660008004200 */
[--C-:B------:R-:W-:Y:S01]  /*8780*/  FFMA.FTZ R108, R188, c[0x0][0x2d0], -R161.reuse ;  /* 0x0000b400bc6c7a23 */ /* 0x100fe200000108a1 */
[C---:B------:R-:W-:Y:S05]  /*8790*/  HMMA.16816.F32 R80, R104.reuse, R110, R80 ;  /* 0x0000006e6850723c */ /* 0x040fea0000001850 */
[----:B------:R4:W-:Y:S01]  /*87a0*/  MUFU.EX2 R229, R108 ;  /* 0x0000006c00e57308 */ /* 0x0009e20000000800 */
[--C-:B--2---:R-:W-:Y:S09]  /*87b0*/  FFMA.FTZ R116, R181, c[0x0][0x2d0], -R161.reuse ;  /* 0x0000b400b5747a23 */ /* 0x104ff200000108a1 */
[----:B------:R2:W1:Y:S01]  /*87c0*/  MUFU.EX2 R228, R116 ;  /* 0x0000007400e47308 */ /* 0x0004620000000800 */
[----:B---3--:R-:W-:Y:S08]  /*87d0*/  LDSM.16.MT88.4 R120, [R102+0x1100] ;  /* 0x001100006678783b */ /* 0x008ff00000004200 */
[----:B----4-:R-:W-:Y:S01]  /*87e0*/  LDSM.16.MT88.4 R108, [R233+UR4+0x1100] ;  /* 0x00110004e96c783b */ /* 0x010fe20008004200 */
[C---:B-1----:R-:W-:Y:S07]  /*87f0*/  HMMA.16816.F32 R84, R104.reuse, R112, R84 ;  /* 0x000000706854723c */ /* 0x042fee0000001854 */
[----:B--2---:R-:W1:Y:S01]  /*8800*/  LDSM.16.MT88.4 R116, [R103+UR4+0x1100] ;  /* 0x001100046774783b */ /* 0x004e620008004200 */
[C---:B------:R-:W-:Y:S07]  /*8810*/  HMMA.16816.F32 R88, R104.reuse, R114, R88 ;  /* 0x000000726858723c */ /* 0x040fee0000001858 */
[----:B------:R-:W2:Y:S01]  /*8820*/  LDSM.16.MT88.4 R112, [R101+0x1100] ;  /* 0x001100006570783b */ /* 0x000ea20000004200 */
[C---:B------:R-:W-:Y:S08]  /*8830*/  HMMA.16816.F32 R92, R104.reuse, R124, R92 ;  /* 0x0000007c685c723c */ /* 0x040ff0000000185c */
[----:B------:R-:W-:Y:S01]  /*8840*/  HMMA.16816.F32 R96, R104, R126, R96 ;  /* 0x0000007e6860723c */ /* 0x000fe20000001860 */
[----:B------:R-:W-:Y:S06]  /*8850*/  LDSM.16.MT88.4 R124, [R102+0x4100] ;  /* 0x00410000667c783b */ /* 0x000fec0000004200 */
[----:B-----5:R-:W-:Y:S02]  /*8860*/  F2FP.PACK_AB R104, R240, R241 ;  /* 0x000000f1f068723e */ /* 0x020fe400000000ff */
[----:B------:R-:W-:Y:S03]  /*8870*/  F2FP.PACK_AB R106, R238, R239 ;  /* 0x000000efee6a723e */ /* 0x000fe600000000ff */
[----:B------:R-:W-:Y:S02]  /*8880*/  F2FP.PACK_AB R105, R230, R231 ;  /* 0x000000e7e669723e */ /* 0x000fe400000000ff */
[----:B------:R-:W-:Y:S07]  /*8890*/  F2FP.PACK_AB R107, R229, R228 ;  /* 0x000000e4e56b723e */ /* 0x000fee00000000ff */
[C---:B-1----:R-:W-:Y:S08]  /*88a0*/  HMMA.16816.F32 R4, R104.reuse, R116, R4 ;  /* 0x000000746804723c */ /* 0x042ff00000001804 */
[C---:B------:R-:W-:Y:S01]  /*88b0*/  HMMA.16816.F32 R8, R104.reuse, R118, R8 ;  /* 0x000000766808723c */ /* 0x040fe20000001808 */
[----:B------:R-:W1:Y:S07]  /*88c0*/  LDSM.16.MT88.4 R116, [R103+UR4+0x4100] ;  /* 0x004100046774783b */ /* 0x000e6e0008004200 */
[C---:B------:R-:W-:Y:S08]  /*88d0*/  HMMA.16816.F32 R12, R104.reuse, R120, R12 ;  /* 0x00000078680c723c */ /* 0x040ff0000000180c */
[C---:B------:R-:W-:Y:S01]  /*88e0*/  HMMA.16816.F32 R16, R104.reuse, R122, R16 ;  /* 0x0000007a6810723c */ /* 0x040fe20000001810 */
[----:B------:R-:W3:Y:S07]  /*88f0*/  LDSM.16.MT88.4 R120, [R101+0x4100] ;  /* 0x004100006578783b */ /* 0x000eee0000004200 */
[C---:B------:R-:W-:Y:S08]  /*8900*/  HMMA.16816.F32 R20, R104.reuse, R108, R20 ;  /* 0x0000006c6814723c */ /* 0x040ff00000001814 */
[C---:B------:R-:W-:Y:S01]  /*8910*/  HMMA.16816.F32 R24, R104.reuse, R110, R24 ;  /* 0x0000006e6818723c */ /* 0x040fe20000001818 */
[----:B------:R-:W4:Y:S07]  /*8920*/  LDSM.16.MT88.4 R108, [R103+UR4+0x7100] ;  /* 0x00710004676c783b */ /* 0x000f2e0008004200 */
[C---:B--2---:R-:W-:Y:S08]  /*8930*/  HMMA.16816.F32 R28, R104.reuse, R112, R28 ;  /* 0x00000070681c723c */ /* 0x044ff0000000181c */
[C---:B------:R-:W-:Y:S01]  /*8940*/  HMMA.16816.F32 R32, R104.reuse, R114, R32 ;  /* 0x000000726820723c */ /* 0x040fe20000001820 */
[----:B------:R-:W2:Y:S07]  /*8950*/  LDSM.16.MT88.4 R112, [R102+0x7100] ;  /* 0x007100006670783b */ /* 0x000eae0000004200 */
[C---:B-1----:R-:W-:Y:S07]  /*8960*/  HMMA.16816.F32 R36, R104.reuse, R116, R36 ;  /* 0x000000746824723c */ /* 0x042fee0000001824 */
[--C-:B------:R-:W-:Y:S01]  /*8970*/  FFMA.FTZ R116, R189, c[0x0][0x2d0], -R160.reuse ;  /* 0x0000b400bd747a23 */ /* 0x100fe200000108a0 */
[C---:B------:R-:W-:Y:S03]  /*8980*/  HMMA.16816.F32 R40, R104.reuse, R118, R40 ;  /* 0x000000766828723c */ /* 0x040fe60000001828 */
[----:B------:R1:W-:Y:S05]  /*8990*/  MUFU.EX2 R188, R116 ;  /* 0x0000007400bc7308 */ /* 0x0003ea0000000800 */
[C---:B------:R-:W-:Y:S08]  /*89a0*/  HMMA.16816.F32 R44, R104.reuse, R124, R44 ;  /* 0x0000007c682c723c */ /* 0x040ff0000000182c */
[C---:B------:R-:W-:Y:S01]  /*89b0*/  HMMA.16816.F32 R48, R104.reuse, R126, R48 ;  /* 0x0000007e6830723c */ /* 0x040fe20000001830 */
[----:B------:R-:W-:Y:S07]  /*89c0*/  LDSM.16.MT88.4 R124, [R101+0x1900] ;  /* 0x00190000657c783b */ /* 0x000fee0000004200 */
[C---:B------:R-:W-:Y:S01]  /*89d0*/  HMMA.16816.F32 R52, R104.reuse, R128, R52 ;  /* 0x000000806834723c */ /* 0x040fe20000001834 */
[----:B-1----:R-:W1:Y:S07]  /*89e0*/  LDSM.16.MT88.4 R116, [R233+UR4+0x7100] ;  /* 0x00710004e974783b */ /* 0x002e6e0008004200 */
[C---:B------:R-:W-:Y:S01]  /*89f0*/  HMMA.16816.F32 R56, R104.reuse, R130, R56 ;  /* 0x000000826838723c */ /* 0x040fe20000001838 */
[----:B------:R-:W-:Y:S07]  /*8a00*/  LDSM.16.MT88.4 R128, [R103+UR4+0x4900] ;  /* 0x004900046780783b */ /* 0x000fee0008004200 */
[C---:B---3--:R-:W-:Y:S07]  /*8a10*/  HMMA.16816.F32 R60, R104.reuse, R120, R60 ;  /* 0x00000078683c723c */ /* 0x048fee000000183c */
[--C-:B------:R-:W-:Y:S01]  /*8a20*/  FFMA.FTZ R120, R191, c[0x0][0x2d0], -R160.reuse ;  /* 0x0000b400bf787a23 */ /* 0x100fe200000108a0 */
[C---:B------:R-:W-:Y:S03]  /*8a30*/  HMMA.16816.F32 R64, R104.reuse, R122, R64 ;  /* 0x0000007a6840723c */ /* 0x040fe60000001840 */
[----:B------:R3:W5:Y:S05]  /*8a40*/  MUFU.EX2 R191, R120 ;  /* 0x0000007800bf7308 */ /* 0x00076a0000000800 */
[C---:B----4-:R-:W-:Y:S07]  /*8a50*/  HMMA.16816.F32 R68, R104.reuse, R108, R68 ;  /* 0x0000006c6844723c */ /* 0x050fee0000001844 */
[--C-:B------:R-:W-:Y:S01]  /*8a60*/  FFMA.FTZ R108, R151, c[0x0][0x2d0], -R160.reuse ;  /* 0x0000b400976c7a23 */ /* 0x100fe200000108a0 */
[C---:B------:R-:W-:Y:S03]  /*8a70*/  HMMA.16816.F32 R72, R104.reuse, R110, R72 ;  /* 0x0000006e6848723c */ /* 0x040fe60000001848 */
[----:B------:R4:W-:Y:S05]  /*8a80*/  MUFU.EX2 R189, R108 ;  /* 0x0000006c00bd7308 */ /* 0x0009ea0000000800 */
[C---:B--2---:R-:W-:Y:S04]  /*8a90*/  HMMA.16816.F32 R76, R104.reuse, R112, R76 ;  /* 0x00000070684c723c */ /* 0x044fe8000000184c */
[--C-:B---3--:R-:W-:Y:S04]  /*8aa0*/  FFMA.FTZ R120, R190, c[0x0][0x2d0], -R160.reuse ;  /* 0x0000b400be787a23 */ /* 0x108fe800000108a0 */
[C---:B------:R-:W-:Y:S01]  /*8ab0*/  HMMA.16816.F32 R80, R104.reuse, R114, R80 ;  /* 0x000000726850723c */ /* 0x040fe20000001850 */
[----:B------:R2:W3:Y:S01]  /*8ac0*/  MUFU.EX2 R190, R120 ;  /* 0x0000007800be7308 */ /* 0x0004e20000000800 */
[----:B------:R-:W-:Y:S06]  /*8ad0*/  LDSM.16.MT88.4 R112, [R102+0x1900] ;  /* 0x001900006670783b */ /* 0x000fec0000004200 */
[C---:B-1----:R-:W-:Y:S04]  /*8ae0*/  HMMA.16816.F32 R84, R104.reuse, R116, R84 ;  /* 0x000000746854723c */ /* 0x042fe80000001854 */
[--C-:B----4-:R-:W-:Y:S03]  /*8af0*/  FFMA.FTZ R108, R150, c[0x0][0x2d0], -R161.reuse ;  /* 0x0000b400966c7a23 */ /* 0x110fe600000108a1 */
[--C-:B------:R-:W-:Y:S01]  /*8b00*/  FFMA.FTZ R116, R147, c[0x0][0x2d0], -R161.reuse ;  /* 0x0000b40093747a23 */ /* 0x100fe200000108a1 */
[C---:B------:R-:W-:Y:S01]  /*8b10*/  HMMA.16816.F32 R88, R104.reuse, R118, R88 ;  /* 0x000000766858723c */ /* 0x040fe20000001858 */
[----:B------:R1:W-:Y:S03]  /*8b20*/  MUFU.EX2 R183, R108 ;  /* 0x0000006c00b77308 */ /* 0x0003e60000000800 */
[----:B------:R-:W-:Y:S01]  /*8b30*/  MOV R147, R164 ;  /* 0x000000a400937202 */ /* 0x000fe20000000f00 */
[----:B--2---:R-:W2:Y:S06]  /*8b40*/  LDSM.16.MT88.4 R120, [R101+0x7100] ;  /* 0x007100006578783b */ /* 0x004eac0000004200 */
[----:B------:R4:W-:Y:S01]  /*8b50*/  MUFU.EX2 R181, R116 ;  /* 0x0000007400b57308 */ /* 0x0009e20000000800 */
[--C-:B-1----:R-:W-:Y:S09]  /*8b60*/  FFMA.FTZ R108, R149, c[0x0][0x2d0], -R161.reuse ;  /* 0x0000b400956c7a23 */ /* 0x102ff200000108a1 */
[----:B------:R1:W1:Y:S01]  /*8b70*/  MUFU.EX2 R182, R108 ;  /* 0x0000006c00b67308 */ /* 0x0002620000000800 */
[----:B----4-:R-:W-:Y:S01]  /*8b80*/  LDSM.16.MT88.4 R116, [R233+UR4+0x1900] ;  /* 0x00190004e974783b */ /* 0x010fe20008004200 */
[C---:B--2---:R-:W-:Y:S03]  /*8b90*/  HMMA.16816.F32 R92, R104.reuse, R120, R92 ;  /* 0x00000078685c723c */ /* 0x044fe6000000185c */
[--C-:B-1----:R-:W-:Y:S04]  /*8ba0*/  FFMA.FTZ R108, R148, c[0x0][0x2d0], -R161.reuse ;  /* 0x0000b400946c7a23 */ /* 0x102fe800000108a1 */
[----:B------:R-:W-:Y:S01]  /*8bb0*/  LDSM.16.MT88.4 R148, [R102+0x5900] ;  /* 0x005900006694783b */ /* 0x000fe20000004200 */
[----:B------:R-:W-:Y:S01]  /*8bc0*/  HMMA.16816.F32 R96, R104, R122, R96 ;  /* 0x0000007a6860723c */ /* 0x000fe20000001860 */
[----:B------:R1:W2:Y:S06]  /*8bd0*/  MUFU.EX2 R180, R108 ;  /* 0x0000006c00b47308 */ /* 0x0002ac0000000800 */
[----:B------:R-:W-:Y:S01]  /*8be0*/  LDSM.16.MT88.4 R120, [R102+0x4900] ;  /* 0x004900006678783b */ /* 0x000fe20000004200 */
[----:B-----5:R-:W-:Y:S04]  /*8bf0*/  F2FP.PACK_AB R104, R191, R188 ;  /* 0x000000bcbf68723e */ /* 0x020fe800000000ff */
[----:B---3--:R-:W-:Y:S02]  /*8c00*/  F2FP.PACK_AB R106, R189, R190 ;  /* 0x000000bebd6a723e */ /* 0x008fe400000000ff */
[----:B------:R-:W-:Y:S01]  /*8c10*/  F2FP.PACK_AB R105, R182, R183 ;  /* 0x000000b7b669723e */ /* 0x000fe200000000ff */
[----:B-1----:R-:W1:Y:S01]  /*8c20*/  LDSM.16.MT88.4 R108, [R103+UR4+0x1900] ;  /* 0x00190004676c783b */ /* 0x002e620008004200 */
[----:B--2---:R-:W-:Y:S07]  /*8c30*/  F2FP.PACK_AB R107, R181, R180 ;  /* 0x000000b4b56b723e */ /* 0x004fee00000000ff */
[C---:B-1----:R-:W-:Y:S08]  /*8c40*/  HMMA.16816.F32 R4, R104.reuse, R108, R4 ;  /* 0x0000006c6804723c */ /* 0x042ff00000001804 */
[C---:B------:R-:W-:Y:S01]  /*8c50*/  HMMA.16816.F32 R8, R104.reuse, R110, R8 ;  /* 0x0000006e6808723c */ /* 0x040fe20000001808 */
[----:B------:R-:W1:Y:S07]  /*8c60*/  LDSM.16.MT88.4 R108, [R233+UR4+0x4900] ;  /* 0x00490004e96c783b */ /* 0x000e6e0008004200 */
[C---:B------:R-:W-:Y:S08]  /*8c70*/  HMMA.16816.F32 R12, R104.reuse, R112, R12 ;  /* 0x00000070680c723c */ /* 0x040ff0000000180c */
[C---:B------:R-:W-:Y:S01]  /*8c80*/  HMMA.16816.F32 R16, R104.reuse, R114, R16 ;  /* 0x000000726810723c */ /* 0x040fe20000001810 */
[----:B------:R-:W2:Y:S07]  /*8c90*/  LDSM.16.MT88.4 R112, [R101+0x4900] ;  /* 0x004900006570783b */ /* 0x000eae0000004200 */
[C---:B------:R-:W-:Y:S07]  /*8ca0*/  HMMA.16816.F32 R20, R104.reuse, R116, R20 ;  /* 0x000000746814723c */ /* 0x040fee0000001814 */
[--C-:B------:R-:W-:Y:S01]  /*8cb0*/  FFMA.FTZ R116, R146, c[0x0][0x2d0], -R160.reuse ;  /* 0x0000b40092747a23 */ /* 0x100fe200000108a0 */
[C---:B------:R-:W-:Y:S01]  /*8cc0*/  HMMA.16816.F32 R24, R104.reuse, R118, R24 ;  /* 0x000000766818723c */ /* 0x040fe20000001818 */
[----:B------:R-:W3:Y:S02]  /*8cd0*/  LDL.LU R146, [R1] ;  /* 0x0000000001927983 */ /* 0x000ee40000300800 */
[----:B------:R4:W-:Y:S05]  /*8ce0*/  MUFU.EX2 R178, R116 ;  /* 0x0000007400b27308 */ /* 0x0009ea0000000800 */
[C---:B------:R-:W-:Y:S08]  /*8cf0*/  HMMA.16816.F32 R28, R104.reuse, R124, R28 ;  /* 0x0000007c681c723c */ /* 0x040ff0000000181c */
[C---:B------:R-:W-:Y:S01]  /*8d00*/  HMMA.16816.F32 R32, R104.reuse, R126, R32 ;  /* 0x0000007e6820723c */ /* 0x040fe20000001820 */
[----:B------:R-:W-:Y:S07]  /*8d10*/  LDSM.16.MT88.4 R124, [R101+0x7900] ;  /* 0x00790000657c783b */ /* 0x000fee0000004200 */
[C---:B------:R-:W-:Y:S01]  /*8d20*/  HMMA.16816.F32 R36, R104.reuse, R128, R36 ;  /* 0x000000806824723c */ /* 0x040fe20000001824 */
[----:B----4-:R-:W4:Y:S06]  /*8d30*/  LDSM.16.MT88.4 R116, [R103+UR4+0x7900] ;  /* 0x007900046774783b */ /* 0x010f2c0008004200 */
[--C-:B------:R-:W-:Y:S01]  /*8d40*/  FFMA.FTZ R128, R139, c[0x0][0x2d0], -R161.reuse ;  /* 0x0000b4008b807a23 */ /* 0x100fe200000108a1 */
[C---:B------:R-:W-:Y:S03]  /*8d50*/  HMMA.16816.F32 R40, R104.reuse, R130, R40 ;  /* 0x000000826828723c */ /* 0x040fe60000001828 */
[----:B------:R5:W-:Y:S01]  /*8d60*/  MUFU.EX2 R172, R128 ;  /* 0x0000008000ac7308 */ /* 0x000be20000000800 */
[----:B------:R-:W-:Y:S04]  /*8d70*/  MOV R139, R135 ;  /* 0x00000087008b7202 */ /* 0x000fe80000000f00 */
[C---:B------:R-:W-:Y:S07]  /*8d80*/  HMMA.16816.F32 R44, R104.reuse, R120, R44 ;  /* 0x00000078682c723c */ /* 0x040fee000000182c */
[--C-:B------:R-:W-:Y:S01]  /*8d90*/  FFMA.FTZ R120, R145, c[0x0][0x2d0], -R160.reuse ;  /* 0x0000b40091787a23 */ /* 0x100fe200000108a0 */
[C---:B------:R-:W-:Y:S03]  /*8da0*/  HMMA.16816.F32 R48, R104.reuse, R122, R48 ;  /* 0x0000007a6830723c */ /* 0x040fe60000001830 */
[----:B------:R4:W4:Y:S01]  /*8db0*/  MUFU.EX2 R179, R120 ;  /* 0x0000007800b37308 */ /* 0x0009220000000800 */
[----:B------:R-:W-:Y:S04]  /*8dc0*/  MOV R145, R132 ;  /* 0x0000008400917202 */ /* 0x000fe80000000f00 */
[C---:B-1----:R-:W-:Y:S01]  /*8dd0*/  HMMA.16816.F32 R52, R104.reuse, R108, R52 ;  /* 0x0000006c6834723c */ /* 0x042fe20000001834 */
[----:B-----5:R-:W-:Y:S06]  /*8de0*/  LDSM.16.MT88.4 R128, [R233+UR4+0x5100] ;  /* 0x00510004e980783b */ /* 0x020fec0008004200 */
[--C-:B------:R-:W-:Y:S01]  /*8df0*/  FFMA.FTZ R108, R143, c[0x0][0x2d0], -R161.reuse ;  /* 0x0000b4008f6c7a23 */ /* 0x100fe200000108a1 */
[C---:B------:R-:W-:Y:S03]  /*8e00*/  HMMA.16816.F32 R56, R104.reuse, R110, R56 ;  /* 0x0000006e6838723c */ /* 0x040fe60000001838 */
[----:B------:R1:W-:Y:S05]  /*8e10*/  MUFU.EX2 R177, R108 ;  /* 0x0000006c00b17308 */ /* 0x0003ea0000000800 */
[C---:B--2---:R-:W-:Y:S04]  /*8e20*/  HMMA.16816.F32 R60, R104.reuse, R112, R60 ;  /* 0x00000070683c723c */ /* 0x044fe8000000183c */
[--C-:B----4-:R-:W-:Y:S02]  /*8e30*/  FFMA.FTZ R120, R144, c[0x0][0x2d0], -R161.reuse ;  /* 0x0000b40090787a23 */ /* 0x110fe400000108a1 */
[----:B------:R-:W2:Y:S01]  /*8e40*/  LDL.LU R144, [R1+0x4] ;  /* 0x0000040001907983 */ /* 0x000ea20000300800 */
[--C-:B------:R-:W-:Y:S01]  /*8e50*/  FFMA.FTZ R112, R142, c[0x0][0x2d0], -R160.reuse ;  /* 0x0000b4008e707a23 */ /* 0x100fe200000108a0 */
[C---:B------:R-:W-:Y:S01]  /*8e60*/  HMMA.16816.F32 R64, R104.reuse, R114, R64 ;  /* 0x000000726840723c */ /* 0x040fe20000001840 */
[----:B------:R4:W5:Y:S07]  /*8e70*/  MUFU.EX2 R176, R120 ;  /* 0x0000007800b07308 */ /* 0x00096e0000000800 */
[C---:B------:R-:W-:Y:S03]  /*8e80*/  HMMA.16816.F32 R68, R104.reuse, R116, R68 ;  /* 0x000000746844723c */ /* 0x040fe60000001844 */
[----:B------:R5:W-:Y:S01]  /*8e90*/  MUFU.EX2 R175, R112 ;  /* 0x0000007000af7308 */ /* 0x000be20000000800 */
[----:B-1----:R-:W-:Y:S04]  /*8ea0*/  LDSM.16.MT88.4 R108, [R233+UR4+0x7900] ;  /* 0x00790004e96c783b */ /* 0x002fe80008004200 */
[C---:B------:R-:W-:Y:S04]  /*8eb0*/  HMMA.16816.F32 R72, R104.reuse, R118, R72 ;  /* 0x000000766848723c */ /* 0x040fe80000001848 */
[----:B------:R-:W-:Y:S08]  /*8ec0*/  LDSM.16.MT88.4 R116, [R102+0x2100] ;  /* 0x002100006674783b */ /* 0x000ff00000004200 */
[----:B----4-:R-:W1:Y:S01]  /*8ed0*/  LDSM.16.MT88.4 R120, [R102+0x7900] ;  /* 0x007900006678783b */ /* 0x010e620000004200 */
[--C-:B-----5:R-:W-:Y:S04]  /*8ee0*/  FFMA.FTZ R112, R141, c[0x0][0x2d0], -R160.reuse ;  /* 0x0000b4008d707a23 */ /* 0x120fe800000108a0 */
[----:B------:R4:W5:Y:S02]  /*8ef0*/  MUFU.EX2 R174, R112 ;  /* 0x0000007000ae7308 */ /* 0x0009640000000800 */
[----:B----4-:R-:W-:Y:S02]  /*8f00*/  FFMA.FTZ R112, R140, c[0x0][0x2d0], -R161 ;  /* 0x0000b4008c707a23 */ /* 0x010fe400000108a1 */
[----:B------:R-:W-:Y:S06]  /*8f10*/  LDSM.16.MT88.4 R140, [R103+UR4+0x5900] ;  /* 0x00590004678c783b */ /* 0x000fec0008004200 */
[----:B------:R4:W4:Y:S01]  /*8f20*/  MUFU.EX2 R173, R112 ;  /* 0x0000007000ad7308 */ /* 0x0009220000000800 */
[C---:B-1----:R-:W-:Y:S08]  /*8f30*/  HMMA.16816.F32 R76, R104.reuse, R120, R76 ;  /* 0x00000078684c723c */ /* 0x042ff0000000184c */
[C---:B------:R-:W-:Y:S01]  /*8f40*/  HMMA.16816.F32 R80, R104.reuse, R122, R80 ;  /* 0x0000007a6850723c */ /* 0x040fe20000001850 */
[----:B------:R-:W-:Y:S07]  /*8f50*/  LDSM.16.MT88.4 R120, [R101+0x2100] ;  /* 0x002100006578783b */ /* 0x000fee0000004200 */
[C---:B------:R-:W-:Y:S01]  /*8f60*/  HMMA.16816.F32 R84, R104.reuse, R108, R84 ;  /* 0x0000006c6854723c */ /* 0x040fe20000001854 */
[----:B----4-:R-:W1:Y:S07]  /*8f70*/  LDSM.16.MT88.4 R112, [R103+UR4+0x2100] ;  /* 0x002100046770783b */ /* 0x010e6e0008004200 */
[C---:B------:R-:W-:Y:S01]  /*8f80*/  HMMA.16816.F32 R88, R104.reuse, R110, R88 ;  /* 0x0000006e6858723c */ /* 0x040fe20000001858 */
[----:B------:R-:W4:Y:S07]  /*8f90*/  LDSM.16.MT88.4 R108, [R233+UR4+0x2100] ;  /* 0x00210004e96c783b */ /* 0x000f2e0008004200 */
[C---:B------:R-:W-:Y:S08]  /*8fa0*/  HMMA.16816.F32 R92, R104.reuse, R124, R92 ;  /* 0x0000007c685c723c */ /* 0x040ff0000000185c */
[----:B------:R-:W-:Y:S01]  /*8fb0*/  HMMA.16816.F32 R96, R104, R126, R96 ;  /* 0x0000007e6860723c */ /* 0x000fe20000001860 */
[----:B------:R-:W-:Y:S06]  /*8fc0*/  LDSM.16.MT88.4 R124, [R102+0x5100] ;  /* 0x00510000667c783b */ /* 0x000fec0000004200 */
[----:B------:R-:W-:Y:S02]  /*8fd0*/  F2FP.PACK_AB R104, R179, R178 ;  /* 0x000000b2b368723e */ /* 0x000fe400000000ff */
[----:B------:R-:W-:Y:S03]  /*8fe0*/  F2FP.PACK_AB R105, R177, R176 ;  /* 0x000000b0b169723e */ /* 0x000fe600000000ff */
[----:B-----5:R-:W-:Y:S02]  /*8ff0*/  F2FP.PACK_AB R106, R174, R175 ;  /* 0x000000afae6a723e */ /* 0x020fe400000000ff */
[----:B------:R-:W-:Y:S07]  /*9000*/  F2FP.PACK_AB R107, R172, R173 ;  /* 0x000000adac6b723e */ /* 0x000fee00000000ff */
[C---:B-1----:R-:W-:Y:S08]  /*9010*/  HMMA.16816.F32 R4, R104.reuse, R112, R4 ;  /* 0x000000706804723c */ /* 0x042ff00000001804 */
[C---:B------:R-:W-:Y:S01]  /*9020*/  HMMA.16816.F32 R8, R104.reuse, R114, R8 ;  /* 0x000000726808723c */ /* 0x040fe20000001808 */
[----:B------:R-:W1:Y:S07]  /*9030*/  LDSM.16.MT88.4 R112, [R103+UR4+0x5100] ;  /* 0x005100046770783b */ /* 0x000e6e0008004200 */
[C---:B------:R-:W-:Y:S08]  /*9040*/  HMMA.16816.F32 R12, R104.reuse, R116, R12 ;  /* 0x00000074680c723c */ /* 0x040ff0000000180c */
[C---:B------:R-:W-:Y:S01]  /*9050*/  HMMA.16816.F32 R16, R104.reuse, R118, R16 ;  /* 0x000000766810723c */ /* 0x040fe20000001810 */
[----:B------:R-:W5:Y:S07]  /*9060*/  LDSM.16.MT88.4 R116, [R101+0x5100] ;  /* 0x005100006574783b */ /* 0x000f6e0000004200 */
[C---:B----4-:R-:W-:Y:S08]  /*9070*/  HMMA.16816.F32 R20, R104.reuse, R108, R20 ;  /* 0x0000006c6814723c */ /* 0x050ff00000001814 */
[C---:B------:R-:W-:Y:S01]  /*9080*/  HMMA.16816.F32 R24, R104.reuse, R110, R24 ;  /* 0x0000006e6818723c */ /* 0x040fe20000001818 */
[----:B------:R-:W4:Y:S07]  /*9090*/  LDSM.16.MT88.4 R108, [R103+UR4+0x8100] ;  /* 0x00810004676c783b */ /* 0x000f2e0008004200 */
[C---:B------:R-:W-:Y:S08]  /*90a0*/  HMMA.16816.F32 R28, R104.reuse, R120, R28 ;  /* 0x00000078681c723c */ /* 0x040ff0000000181c */
[C---:B------:R-:W-:Y:S01]  /*90b0*/  HMMA.16816.F32 R32, R104.reuse, R122, R32 ;  /* 0x0000007a6820723c */ /* 0x040fe20000001820 */
[----:B------:R-:W-:Y:S07]  /*90c0*/  LDSM.16.MT88.4 R120, [R233+UR4+0x8100] ;  /* 0x00810004e978783b */ /* 0x000fee0008004200 */
[C---:B-1----:R-:W-:Y:S08]  /*90d0*/  HMMA.16816.F32 R36, R104.reuse, R112, R36 ;  /* 0x000000706824723c */ /* 0x042ff00000001824 */
[C---:B------:R-:W-:Y:S01]  /*90e0*/  HMMA.16816.F32 R40, R104.reuse, R114, R40 ;  /* 0x000000726828723c */ /* 0x040fe20000001828 */
[----:B------:R-:W1:Y:S07]  /*90f0*/  LDSM.16.MT88.4 R112, [R102+0x8100] ;  /* 0x008100006670783b */ /* 0x000e6e0000004200 */
[C---:B------:R-:W-:Y:S07]  /*9100*/  HMMA.16816.F32 R44, R104.reuse, R124, R44 ;  /* 0x0000007c682c723c */ /* 0x040fee000000182c */
[--C-:B------:R-:W-:Y:S01]  /*9110*/  FFMA.FTZ R124, R138, c[0x0][0x2d0], -R160.reuse ;  /* 0x0000b4008a7c7a23 */ /* 0x100fe200000108a0 */
[C---:B------:R-:W-:Y:S03]  /*9120*/  HMMA.16816.F32 R48, R104.reuse, R126, R48 ;  /* 0x0000007e6830723c */ /* 0x040fe60000001830 */
[----:B------:R1:W-:Y:S01]  /*9130*/  MUFU.EX2 R171, R124 ;  /* 0x0000007c00ab7308 */ /* 0x0003e20000000800 */
[----:B------:R-:W-:Y:S01]  /*9140*/  MOV R138, R166 ;  /* 0x000000a6008a7202 */ /* 0x000fe20000000f00 */
[----:B---3--:R-:W-:Y:S03]  /*9150*/  FFMA.FTZ R2, R2, R146, R147 ;  /* 0x0000009202027223 */ /* 0x008fe60000010093 */
[C---:B------:R-:W-:Y:S08]  /*9160*/  HMMA.16816.F32 R52, R104.reuse, R128, R52 ;  /* 0x000000806834723c */ /* 0x040ff00000001834 */
[C---:B------:R-:W-:Y:S08]  /*9170*/  HMMA.16816.F32 R56, R104.reuse, R130, R56 ;  /* 0x000000826838723c */ /* 0x040ff00000001838 */
[C---:B-----5:R-:W-:Y:S01]  /*9180*/  HMMA.16816.F32 R60, R104.reuse, R116, R60 ;  /* 0x00000074683c723c */ /* 0x060fe2000000183c */
[----:B-1----:R-:W-:Y:S06]  /*9190*/  LDSM.16.MT88.4 R124, [R233+UR4+0x2900] ;  /* 0x00290004e97c783b */ /* 0x002fec0008004200 */
[--C-:B------:R-:W-:Y:S01]  /*91a0*/  FFMA.FTZ R116, R170, c[0x0][0x2d0], -R160.reuse ;  /* 0x0000b400aa747a23 */ /* 0x100fe200000108a0 */
[C---:B------:R-:W-:Y:S03]  /*91b0*/  HMMA.16816.F32 R64, R104.reuse, R118, R64 ;  /* 0x000000766840723c */ /* 0x040fe60000001840 */
[----:B------:R1:W3:Y:S05]  /*91c0*/  MUFU.EX2 R170, R116 ;  /* 0x0000007400aa7308 */ /* 0x0002ea0000000800 */
[C---:B----4-:R-:W-:Y:S07]  /*91d0*/  HMMA.16816.F32 R68, R104.reuse, R108, R68 ;  /* 0x0000006c6844723c */ /* 0x050fee0000001844 */
[--C-:B------:R-:W-:Y:S01]  /*91e0*/  FFMA.FTZ R108, R168, c[0x0][0x2d0], -R161.reuse ;  /* 0x0000b400a86c7a23 */ /* 0x100fe200000108a1 */
[C---:B------:R-:W-:Y:S03]  /*91f0*/  HMMA.16816.F32 R72, R104.reuse, R110, R72 ;  /* 0x0000006e6848723c */ /* 0x040fe60000001848 */
[----:B------:R4:W-:Y:S05]  /*9200*/  MUFU.EX2 R168, R108 ;  /* 0x0000006c00a87308 */ /* 0x0009ea0000000800 */
[C---:B------:R-:W-:Y:S04]  /*9210*/  HMMA.16816.F32 R76, R104.reuse, R112, R76 ;  /* 0x00000070684c723c */ /* 0x040fe8000000184c */
[--C-:B-1----:R-:W-:Y:S03]  /*9220*/  FFMA.FTZ R116, R169, c[0x0][0x2d0], -R161.reuse ;  /* 0x0000b400a9747a23 */ /* 0x102fe600000108a1 */
[----:B------:R-:W-:Y:S01]  /*9230*/  FFMA.FTZ R112, R133, c[0x0][0x2d0], -R161 ;  /* 0x0000b40085707a23 */ /* 0x000fe200000108a1 */
[C---:B------:R-:W-:Y:S01]  /*9240*/  HMMA.16816.F32 R80, R104.reuse, R114, R80 ;  /* 0x000000726850723c */ /* 0x040fe20000001850 */
[----:B------:R1:W5:Y:S07]  /*9250*/  MUFU.EX2 R169, R116 ;  /* 0x0000007400a97308 */ /* 0x00036e0000000800 */
[C---:B------:R-:W-:Y:S03]  /*9260*/  HMMA.16816.F32 R84, R104.reuse, R120, R84 ;  /* 0x000000786854723c */ /* 0x040fe60000001854 */
[----:B------:R-:W-:Y:S01]  /*9270*/  MUFU.EX2 R164, R112 ;  /* 0x0000007000a47308 */ /* 0x000fe20000000800 */
[--C-:B----4-:R-:W-:Y:S02]  /*9280*/  FFMA.FTZ R108, R167, c[0x0][0x2d0], -R160.reuse ;  /* 0x0000b400a76c7a23 */ /* 0x110fe400000108a0 */
[----:B--2---:R-:W-:Y:S02]  /*9290*/  FFMA.FTZ R0, R0, R144, R145 ;  /* 0x0000009000007223 */ /* 0x004fe40000010091 */
[C---:B------:R-:W-:Y:S01]  /*92a0*/  HMMA.16816.F32 R88, R104.reuse, R122, R88 ;  /* 0x0000007a6858723c */ /* 0x040fe20000001858 */
[----:B------:R-:W-:Y:S04]  /*92b0*/  LDSM.16.MT88.4 R120, [R102+0x2900] ;  /* 0x002900006678783b */ /* 0x000fe80000004200 */
[----:B------:R2:W-:Y:S04]  /*92c0*/  MUFU.EX2 R167, R108 ;  /* 0x0000006c00a77308 */ /* 0x0005e80000000800 */
[----:B-1----:R-:W1:Y:S03]  /*92d0*/  LDSM.16.MT88.4 R116, [R101+0x8100] ;  /* 0x008100006574783b */ /* 0x002e660000004200 */
[----:B--2---:R-:W-:Y:S01]  /*92e0*/  FFMA.FTZ R108, R137, c[0x0][0x2d0], -R160 ;  /* 0x0000b400896c7a23 */ /* 0x004fe200000108a0 */
[----:B------:R-:W-:Y:S02]  /*92f0*/  MOV R137, R136 ;  /* 0x0000008800897202 */ /* 0x000fe40000000f00 */
[----:B------:R-:W-:Y:S01]  /*9300*/  MOV R136, R165 ;  /* 0x000000a500887202 */ /* 0x000fe20000000f00 */
[----:B------:R2:W4:Y:S01]  /*9310*/  MUFU.EX2 R166, R108 ;  /* 0x0000006c00a67308 */ /* 0x0005220000000800 */
[----:B---3--:R-:W-:Y:S01]  /*9320*/  F2FP.PACK_AB R160, R170, R171 ;  /* 0x000000abaaa0723e */ /* 0x008fe200000000ff */
[C---:B-1----:R-:W-:Y:S08]  /*9330*/  HMMA.16816.F32 R92, R104.reuse, R116, R92 ;  /* 0x00000074685c723c */ /* 0x042ff0000000185c */
[----:B------:R-:W-:Y:S04]  /*9340*/  HMMA.16816.F32 R96, R104, R118, R96 ;  /* 0x000000766860723c */ /* 0x000fe80000001860 */
[----:B--2---:R-:W-:Y:S01]  /*9350*/  FFMA.FTZ R108, R134, c[0x0][0x2d0], -R161 ;  /* 0x0000b400866c7a23 */ /* 0x004fe200000108a1 */
[----:B-----5:R-:W-:Y:S01]  /*9360*/  F2FP.PACK_AB R161, R168, R169 ;  /* 0x000000a9a8a1723e */ /* 0x020fe200000000ff */
[----:B------:R-:W-:Y:S01]  /*9370*/  LDSM.16.MT88.4 R132, [R101+0x2900] ;  /* 0x002900006584783b */ /* 0x000fe20000004200 */
[----:B----4-:R-:W-:Y:S01]  /*9380*/  F2FP.PACK_AB R162, R166, R167 ;  /* 0x000000a7a6a2723e */ /* 0x010fe200000000ff */
[----:B------:R1:W2:Y:S06]  /*9390*/  MUFU.EX2 R165, R108 ;  /* 0x0000006c00a57308 */ /* 0x0002ac0000000800 */
[----:B-1----:R-:W1:Y:S01]  /*93a0*/  LDSM.16.MT88.4 R108, [R103+UR4+0x2900] ;  /* 0x00290004676c783b */ /* 0x002e620008004200 */
[----:B--2---:R-:W-:Y:S07]  /*93b0*/  F2FP.PACK_AB R163, R164, R165 ;  /* 0x000000a5a4a3723e */ /* 0x004fee00000000ff */
[C---:B-1----:R-:W-:Y:S01]  /*93c0*/  HMMA.16816.F32 R104, R160.reuse, R108, R4 ;  /* 0x0000006ca068723c */ /* 0x042fe20000001804 */
[----:B------:R-:W1:Y:S07]  /*93d0*/  LDSM.16.MT88.4 R4, [R233+UR4+0x5900] ;  /* 0x00590004e904783b */ /* 0x000e6e0008004200 */
[C---:B------:R-:W-:Y:S01]  /*93e0*/  HMMA.16816.F32 R108, R160.reuse, R110, R8 ;  /* 0x0000006ea06c723c */ /* 0x040fe20000001808 */
[----:B------:R-:W2:Y:S07]  /*93f0*/  LDSM.16.MT88.4 R8, [R101+0x5900] ;  /* 0x005900006508783b */ /* 0x000eae0000004200 */
[C---:B------:R-:W-:Y:S07]  /*9400*/  HMMA.16816.F32 R112, R160.reuse, R120, R12 ;  /* 0x00000078a070723c */ /* 0x040fee000000180c */
[----:B------:R-:W-:Y:S01]  /*9410*/  MOV R13, R139 ;  /* 0x0000008b000d7202 */ /* 0x000fe20000000f00 */
[C---:B------:R-:W-:Y:S01]  /*9420*/  HMMA.16816.F32 R116, R160.reuse, R122, R16 ;  /* 0x0000007aa074723c */ /* 0x040fe20000001810 */
[----:B------:R-:W3:Y:S03]  /*9430*/  LDL.64 R16, [R1+0x18] ;  /* 0x0000180001107983 */ /* 0x000ee60000100a00 */
[----:B------:R-:W-:Y:S01]  /*9440*/  MOV R14, R138 ;  /* 0x0000008a000e7202 */ /* 0x000fe20000000f00 */
[----:B------:R-:W-:Y:S01]  /*9450*/  FADD.FTZ R12, R13, R2 ;  /* 0x000000020d0c7221 */ /* 0x000fe20000010000 */
[----:B------:R-:W-:Y:S01]  /*9460*/  MOV R15, R137 ;  /* 0x00000089000f7202 */ /* 0x000fe20000000f00 */
[----:B------:R-:W4:Y:S01]  /*9470*/  LDL.64 R18, [R1+0x38] ;  /* 0x0000380001127983 */ /* 0x000f220000100a00 */
[C---:B------:R-:W-:Y:S04]  /*9480*/  HMMA.16816.F32 R120, R160.reuse, R124, R20 ;  /* 0x0000007ca078723c */ /* 0x040fe80000001814 */
[----:B------:R-:W-:Y:S01]  /*9490*/  FADD.FTZ R2, R252, R0 ;  /* 0x00000000fc027221 */ /* 0x000fe20000010000 */
[----:B------:R-:W5:Y:S01]  /*94a0*/  LDL R21, [R1+0x24] ;  /* 0x0000240001157983 */ /* 0x000f620000100800 */
[----:B------:R-:W-:Y:S01]  /*94b0*/  FADD.FTZ R0, R14, R12 ;  /* 0x0000000c0e007221 */ /* 0x000fe20000010000 */
[----:B------:R-:W-:Y:S01]  /*94c0*/  MOV R23, R136 ;  /* 0x0000008800177202 */ /* 0x000fe20000000f00 */
[C---:B------:R-:W-:Y:S04]  /*94d0*/  HMMA.16816.F32 R124, R160.reuse, R126, R24 ;  /* 0x0000007ea07c723c */ /* 0x040fe80000001818 */
[----:B------:R-:W-:Y:S02]  /*94e0*/  FADD.FTZ R0, R15, R0 ;  /* 0x000000000f007221 */ /* 0x000fe40000010000 */
[----:B------:R-:W1:Y:S01]  /*94f0*/  LDSM.16.MT88.4 R12, [R103+UR4+0x8900] ;  /* 0x00890004670c783b */ /* 0x000e620008004200 */
        /* <DEDUP_REMOVED lines=13> */
[C---:B------:R-:W-:Y:S08]  /*95d0*/  HMMA.16816.F32 R144, R160.reuse, R148, R44 ;  /* 0x00000094a090723c */ /* 0x040ff0000000182c */
[C---:B------:R-:W-:Y:S08]  /*95e0*/  HMMA.16816.F32 R148, R160.reuse, R150, R48 ;  /* 0x00000096a094723c */ /* 0x040ff00000001830 */
[C---:B-1----:R-:W-:Y:S07]  /*95f0*/  HMMA.16816.F32 R52, R160.reuse, R4, R52 ;  /* 0x00000004a034723c */ /* 0x042fee0000001834 */
[----:B------:R-:W-:Y:S01]  /*9600*/  MOV R4, UR18 ;  /* 0x0000001200047c02 */ /* 0x000fe20008000f00 */
[C---:B------:R-:W-:Y:S01]  /*9610*/  HMMA.16816.F32 R56, R160.reuse, R6, R56 ;  /* 0x00000006a038723c */ /* 0x040fe20000001838 */
[----:B------:R-:W-:Y:S07]  /*9620*/  MOV R5, UR19 ;  /* 0x0000001300057c02 */ /* 0x000fee0008000f00 */
[C---:B--2---:R-:W-:Y:S08]  /*9630*/  HMMA.16816.F32 R60, R160.reuse, R8, R60 ;  /* 0x00000008a03c723c */ /* 0x044ff0000000183c */
[C---:B------:R-:W-:Y:S01]  /*9640*/  HMMA.16816.F32 R64, R160.reuse, R10, R64 ;  /* 0x0000000aa040723c */ /* 0x040fe20000001840 */
[----:B------:R-:W-:Y:S07]  /*9650*/  LDSM.16.MT88.4 R8, [R233+UR4+0x8900] ;  /* 0x00890004e908783b */ /* 0x000fee0008004200 */
[C---:B------:R-:W-:Y:S08]  /*9660*/  HMMA.16816.F32 R68, R160.reuse, R12, R68 ;  /* 0x0000000ca044723c */ /* 0x040ff00000001844 */
[C---:B------:R-:W-:Y:S01]  /*9670*/  HMMA.16816.F32 R72, R160.reuse, R14, R72 ;  /* 0x0000000ea048723c */ /* 0x040fe20000001848 */
[----:B------:R1:W-:Y:S03]  /*9680*/  LDSM.16.MT88.4 R12, [R101+0x8900] ;  /* 0x00890000650c783b */ /* 0x0003e60000004200 */
[----:B-1----:R-:W-:Y:S01]  /*9690*/  MOV R101, R3 ;  /* 0x0000000300657202 */ /* 0x002fe20000000f00 */
[----:B---3--:R-:W-:Y:S02]  /*96a0*/  FADD.FTZ R16, R242, R2 ;  /* 0x00000002f2107221 */ /* 0x008fe40000010000 */
[----:B------:R-:W-:Y:S02]  /*96b0*/  FADD.FTZ R2, R241, R0 ;  /* 0x00000000f1027221 */ /* 0x000fe40000010000 */
[----:B------:R-:W-:Y:S03]  /*96c0*/  FADD.FTZ R0, R231, R16 ;  /* 0x00000010e7007221 */ /* 0x000fe60000010000 */
[----:B----4-:R-:W-:Y:S01]  /*96d0*/  @P0 MOV R19, R17 ;  /* 0x0000001100130202 */ /* 0x010fe20000000f00 */
[----:B------:R-:W-:Y:S02]  /*96e0*/  FADD.FTZ R2, R240, R2 ;  /* 0x00000002f0027221 */ /* 0x000fe40000010000 */
[----:B------:R-:W-:Y:S02]  /*96f0*/  FADD.FTZ R16, R230, R0 ;  /* 0x00000000e6107221 */ /* 0x000fe40000010000 */
[----:B------:R-:W-:Y:S02]  /*9700*/  @P0 IMAD.WIDE.U32 R18, R4, 0x60, R18 ;  /* 0x0000006004120825 */ /* 0x000fe400078e0012 */
[----:B------:R-:W1:Y:S02]  /*9710*/  LDSM.16.MT88.4 R4, [R102+0x8900] ;  /* 0x008900006604783b */ /* 0x000e640000004200 */
[----:B------:R-:W-:Y:S01]  /*9720*/  FADD.FTZ R0, R239, R2 ;  /* 0x00000002ef007221 */ /* 0x000fe20000010000 */
[----:B------:R-:W-:Y:S01]  /*9730*/  @P0 SHF.L.U32 R2, R18, 0x1, RZ ;  /* 0x0000000112020819 */ /* 0x000fe200000006ff */
[----:B------:R-:W-:Y:S01]  /*9740*/  FADD.FTZ R20, R228, R16 ;  /* 0x00000010e4147221 */ /* 0x000fe20000010000 */
[----:B------:R-:W-:Y:S01]  /*9750*/  @P0 IADD3 R16, R19, UR10, RZ ;  /* 0x0000000a13100c10 */ /* 0x000fe2000fffe0ff */
[----:B------:R-:W-:Y:S01]  /*9760*/  FADD.FTZ R17, R238, R0 ;  /* 0x00000000ee117221 */ /* 0x000fe20000010000 */
[----:B------:R-:W-:Y:S01]  /*9770*/  MOV R0, UR15 ;  /* 0x0000000f00007c02 */ /* 0x000fe20008000f00 */
[----:B------:R-:W-:Y:S01]  /*9780*/  FADD.FTZ R19, R229, R20 ;  /* 0x00000014e5137221 */ /* 0x000fe20000010000 */
[----:B------:R-:W-:Y:S01]  /*9790*/  @P0 SHF.L.U64.HI R18, R18, 0x1, R16 ;  /* 0x0000000112120819 */ /* 0x000fe20000010210 */
[----:B------:R-:W-:Y:S01]  /*97a0*/  FADD.FTZ R22, R188, R17 ;  /* 0x00000011bc167221 */ /* 0x000fe20000010000 */
[----:B------:R-:W-:Y:S01]  /*97b0*/  @P0 IADD3 R16, P6, R2, c[0x0][0x1c8], RZ ;  /* 0x0000720002100a10 */ /* 0x000fe20007fde0ff */
[----:B-----5:R-:W-:Y:S01]  /*97c0*/  @P0 IMAD R0, R0, 0x4800, R21 ;  /* 0x0000480000000824 */ /* 0x020fe200078e0215 */
[----:B------:R-:W-:Y:S01]  /*97d0*/  @P0 IADD3 R20, P5, R2, 0x80, RZ ;  /* 0x0000008002140810 */ /* 0x000fe20007fbe0ff */
[----:B------:R-:W-:Y:S01]  /*97e0*/  FADD.FTZ R22, R191, R22 ;  /* 0x00000016bf167221 */ /* 0x000fe20000010000 */
[----:B------:R-:W-:Y:S01]  /*97f0*/  @P0 IADD3.X R17, R18, c[0x0][0x1cc], RZ, P6, !PT ;  /* 0x0000730012110a10 */ /* 0x000fe200037fe4ff */
[----:B------:R-:W-:Y:S01]  /*9800*/  FADD.FTZ R19, R183, R19 ;  /* 0x00000013b7137221 */ /* 0x000fe20000010000 */
[----:B------:R-:W-:Y:S01]  /*9810*/  @P0 SHF.L.U32 R0, R0, 0x1, RZ ;  /* 0x0000000100000819 */ /* 0x000fe200000006ff */
[----:B------:R-:W-:Y:S01]  /*9820*/  @UP0 USHF.L.U32 UR10, UR6, 0x6, URZ ;  /* 0x00000006060a0899 */ /* 0x000fe2000800063f */
[----:B------:R-:W-:Y:S01]  /*9830*/  @P0 IADD3 R20, P1, R20, c[0x0][0x1c8], RZ ;  /* 0x0000720014140a10 */ /* 0x000fe20007f3e0ff */
[----:B------:R-:W-:Y:S02]  /*9840*/  UISETP.GE.AND UP0, UPT, UR5, 0x1, UPT ;  /* 0x000000010500788c */ /* 0x000fe4000bf06270 */
[----:B------:R-:W-:Y:S01]  /*9850*/  @!PT LDS RZ, [RZ] ;  /* 0x00000000fffff984 */ /* 0x000fe20000000800 */
[----:B------:R-:W-:Y:S01]  /*9860*/  @!PT LDS RZ, [RZ] ;  /* 0x00000000fffff984 */ /* 0x000fe20000000800 */
[----:B------:R-:W-:Y:S01]  /*9870*/  @!PT LDS RZ, [RZ] ;  /* 0x00000000fffff984 */ /* 0x000fe20000000800 */
[----:B------:R2:W-:Y:S01]  /*9880*/  @P0 LDGSTS.E.BYPASS.LTC128B.128 [R0+0x12100], [R16.64], !P4 ;  /* 0x1210000010000fae */ /* 0x0005e2000e101d54 */
[----:B------:R-:W-:Y:S02]  /*9890*/  @P0 IADD3.X R21, RZ, c[0x0][0x1cc], R18, P1, P5 ;  /* 0x00007300ff150a10 */ /* 0x000fe40000fea412 */
[----:B------:R-:W-:Y:S05]  /*98a0*/  @P0 IADD3 R2, P5, R2, 0x100, RZ ;  /* 0x0000010002020810 */ /* 0x000fea0007fbe0ff */
[----:B------:R2:W-:Y:S01]  /*98b0*/  @P0 LDGSTS.E.BYPASS.LTC128B.128 [R0+0x15100], [R20.64], !P3 ;  /* 0x1510000014000fae */ /* 0x0005e2000d901d54 */
[C---:B-1----:R-:W-:Y:S07]  /*98c0*/  HMMA.16816.F32 R76, R160.reuse, R4, R76 ;  /* 0x00000004a04c723c */ /* 0x042fee000000184c */
[----:B------:R-:W-:Y:S01]  /*98d0*/  FADD.FTZ R4, R190, R22 ;  /* 0x00000016be047221 */ /* 0x000fe20000010000 */
[C---:B------:R-:W-:Y:S04]  /*98e0*/  HMMA.16816.F32 R80, R160.reuse, R6, R80 ;  /* 0x00000006a050723c */ /* 0x040fe80000001850 */
[----:B------:R-:W-:Y:S02]  /*98f0*/  FADD.FTZ R4, R189, R4 ;  /* 0x00000004bd047221 */ /* 0x000fe40000010000 */
[----:B------:R-:W-:Y:S01]  /*9900*/  FADD.FTZ R5, R182, R19 ;  /* 0x00000013b6057221 */ /* 0x000fe20000010000 */
[----:B------:R-:W-:Y:S01]  /*9910*/  @P0 IADD3 R6, P1, R2, c[0x0][0x1c8], RZ ;  /* 0x0000720002060a10 */ /* 0x000fe20007f3e0ff */
[C---:B------:R-:W-:Y:S04]  /*9920*/  HMMA.16816.F32 R84, R160.reuse, R8, R84 ;  /* 0x00000008a054723c */ /* 0x040fe80000001854 */
[----:B------:R-:W-:Y:S01]  /*9930*/  @P0 IADD3.X R7, RZ, c[0x0][0x1cc], R18, P1, P5 ;  /* 0x00007300ff070a10 */ /* 0x000fe20000fea412 */
[----:B------:R-:W-:Y:S02]  /*9940*/  FADD.FTZ R5, R180, R5 ;  /* 0x00000005b4057221 */ /* 0x000fe40000010000 */
[----:B------:R-:W-:Y:S01]  /*9950*/  FADD.FTZ R18, R178, R4 ;  /* 0x00000004b2127221 */ /* 0x000fe20000010000 */
[----:B------:R-:W-:Y:S01]  /*9960*/  @P0 IADD3 R4, P1, R16, UR10, RZ ;  /* 0x0000000a10040c10 */ /* 0x000fe2000ff3e0ff */
[----:B------:R1:W-:Y:S01]  /*9970*/  @P0 LDGSTS.E.BYPASS.LTC128B.128 [R0+0x18100], [R6.64], !P2 ;  /* 0x1810000006000fae */ /* 0x0003e2000d101d54 */
[C---:B------:R-:W-:Y:S03]  /*9980*/  HMMA.16816.F32 R88, R160.reuse, R10, R88 ;  /* 0x0000000aa058723c */ /* 0x040fe60000001858 */
[----:B------:R-:W-:Y:S01]  /*9990*/  FADD.FTZ R2, R181, R5 ;  /* 0x00000005b5027221 */ /* 0x000fe20000010000 */
[----:B------:R-:W-:Y:S01]  /*99a0*/  @P0 IADD3.X R5, R17, UR13, RZ, P1, !PT ;  /* 0x0000000d11050c10 */ /* 0x000fe20008ffe4ff */
[----:B------:R-:W-:Y:S02]  /*99b0*/  FADD.FTZ R8, R179, R18 ;  /* 0x00000012b3087221 */ /* 0x000fe40000010000 */
[----:B------:R-:W-:Y:S01]  /*99c0*/  FADD.FTZ R2, R176, R2 ;  /* 0x00000002b0027221 */ /* 0x000fe20000010000 */
[C---:B------:R-:W-:Y:S01]  /*99d0*/  HMMA.16816.F32 R92, R160.reuse, R12, R92 ;  /* 0x0000000ca05c723c */ /* 0x040fe2000000185c */
[----:B------:R3:W-:Y:S03]  /*99e0*/  @P0 LDGSTS.E.BYPASS.LTC128B.128 [R0+0x13100], [R4.64], !P4 ;  /* 0x1310000004000fae */ /* 0x0007e6000e101d54 */
[----:B------:R-:W-:Y:S04]  /*99f0*/  FADD.FTZ R2, R177, R2 ;  /* 0x00000002b1027221 */ /* 0x000fe80000010000 */
[----:B------:R-:W-:Y:S01]  /*9a00*/  FADD.FTZ R2, R173, R2 ;  /* 0x00000002ad027221 */ /* 0x000fe20000010000 */
[----:B------:R3:W-:Y:S01]  /*9a10*/  @P0 LDGSTS.E.BYPASS.LTC128B.128 [R0+0x16100], [R4.64+0x80], !P3 ;  /* 0x1610008004000fae */ /* 0x0007e2000d901d54 */
[----:B------:R-:W-:Y:S03]  /*9a20*/  HMMA.16816.F32 R96, R160, R14, R96 ;  /* 0x0000000ea060723c */ /* 0x000fe60000001860 */
[----:B------:R-:W-:Y:S04]  /*9a30*/  FADD.FTZ R2, R172, R2 ;  /* 0x00000002ac027221 */ /* 0x000fe80000010000 */
[----:B------:R3:W-:Y:S01]  /*9a40*/  @P0 LDGSTS.E.BYPASS.LTC128B.128 [R0+0x19100], [R4.64+0x100], !P2 ;  /* 0x1910010004000fae */ /* 0x0007e2000d101d54 */
[----:B-1----:R-:W-:Y:S01]  /*9a50*/  @P0 IADD3 R6, P1, R4, UR10, RZ ;  /* 0x0000000a04060c10 */ /* 0x002fe2000ff3e0ff */
[----:B------:R-:W-:Y:S03]  /*9a60*/  UIADD3 UR10, UR5, 0x1, URZ ;  /* 0x00000001050a7890 */ /* 0x000fe6000fffe03f */
[----:B------:R-:W-:Y:S01]  /*9a70*/  @P0 IADD3.X R7, R5, UR13, RZ, P1, !PT ;  /* 0x0000000d05070c10 */ /* 0x000fe20008ffe4ff */
[----:B------:R-:W-:Y:S04]  /*9a80*/  USEL UR5, UR10, URZ, !UP0 ;  /* 0x0000003f0a057287 */ /* 0x000fe8000c000000 */
[----:B------:R2:W-:Y:S08]  /*9a90*/  @P0 LDGSTS.E.BYPASS.LTC128B.128 [R0+0x14100], [R6.64], !P4 ;  /* 0x1410000006000fae */ /* 0x0005f0000e101d54 */
[----:B------:R2:W-:Y:S08]  /*9aa0*/  @P0 LDGSTS.E.BYPASS.LTC128B.128 [R0+0x17100], [R6.64+0x80], !P3 ;  /* 0x1710008006000fae */ /* 0x0005f0000d901d54 */
[----:B------:R2:W-:Y:S01]  /*9ab0*/  @P0 LDGSTS.E.BYPASS.LTC128B.128 [R0+0x1a100], [R6.64+0x100], !P2 ;  /* 0x1a10010006000fae */ /* 0x0005e2000d101d54 */
[----:B---3--:R-:W-:Y:S01]  /*9ac0*/  FADD.FTZ R4, R175, R8 ;  /* 0x00000008af047221 */ /* 0x008fe20000010000 */
[----:B------:R-:W-:Y:S01]  /*9ad0*/  ISETP.LT.AND P0, PT, RZ, UR16, PT ;  /* 0x00000010ff007c0c */ /* 0x000fe2000bf01270 */
[----:B------:R-:W-:Y:S05]  /*9ae0*/  UMOV UR16, UR14 ;  /* 0x0000000e00107c82 */ /* 0x000fea0008000000 */
[----:B------:R-:W0:Y:S01]  /*9af0*/  LDGDEPBAR ;  /* 0x00000000000079af */ /* 0x000e220000000000 */
[----:B--2---:R-:W-:Y:S02]  /*9b00*/  FADD.FTZ R0, R174, R4 ;  /* 0x00000004ae007221 */ /* 0x004fe40000010000 */
[----:B------:R-:W-:Y:S02]  /*9b10*/  FADD.FTZ R4, R169, R2 ;  /* 0x00000002a9047221 */ /* 0x000fe40000010000 */
[----:B------:R-:W-:Y:S02]  /*9b20*/  FADD.FTZ R0, R171, R0 ;  /* 0x00000000ab007221 */ /* 0x000fe40000010000 */
[----:B------:R-:W-:Y:S02]  /*9b30*/  FADD.FTZ R4, R168, R4 ;  /* 0x00000004a8047221 */ /* 0x000fe40000010000 */
[----:B------:R-:W-:Y:S04]  /*9b40*/  FADD.FTZ R0, R170, R0 ;  /* 0x00000000aa007221 */ /* 0x000fe80000010000 */
[----:B------:R-:W-:Y:S02]  /*9b50*/  FADD.FTZ R2, R167, R0 ;  /* 0x00000000a7027221 */ /* 0x000fe40000010000 */
[----:B------:R-:W-:Y:S02]  /*9b60*/  FADD.FTZ R0, R165, R4 ;  /* 0x00000004a5007221 */ /* 0x000fe40000010000 */
[----:B------:R-:W-:Y:S02]  /*9b70*/  FADD.FTZ R4, R166, R2 ;  /* 0x00000002a6047221 */ /* 0x000fe40000010000 */
[----:B------:R-:W-:Y:S01]  /*9b80*/  FADD.FTZ R2, R164, R0 ;  /* 0x00000000a4027221 */ /* 0x000fe20000010000 */
[----:B------:R-:W-:Y:S02]  /*9b90*/  MOV R0, R100 ;  /* 0x0000006400007202 */ /* 0x000fe40000000f00 */
[----:B------:R1:W-:Y:S04]  /*9ba0*/  STL [R1], R4 ;  /* 0x0000000401007387 */ /* 0x0003e80000100800 */
[----:B------:R1:W-:Y:S01]  /*9bb0*/  STL [R1+0x4], R2 ;  /* 0x0000040201007387 */ /* 0x0003e20000100800 */
[----:B------:R-:W-:-:S05]  /*9bc0*/  @P0 BRA `(.L_x_640) ;  /* 0xffffc01000000947 */ /* 0x000fca000383ffff */
.L_x_639:
[----:B-1----:R-:W2:Y:S04]  /*9bd0*/  LDL.LU R4, [R1] ;  /* 0x0000000001047983 */ /* 0x002ea80000300800 */
[----:B------:R-:W3:Y:S04]  /*9be0*/  LDL.LU R2, [R1+0x4] ;  /* 0x0000040001027983 */ /* 0x000ee80000300800 */
[----:B------:R-:W4:Y:S01]  /*9bf0*/  LDL.LU R18, [R1+0x40] ;  /* 0x0000400001127983 */ /* 0x000f220000300800 */
[----:B------:R-:W-:-:S03]  /*9c00*/  MOV R153, c[0x0][0x4e8] ;  /* 0x00013a0000997a02 */ /* 0x000fc60000000f00 */
[----:B------:R-:W4:Y:S04]  /*9c10*/  LDL.LU R154, [R1+0x48] ;  /* 0x00004800019a7983 */ /* 0x000f280000300800 */
[----:B------:R-:W-:Y:S01]  /*9c20*/  BAR.SYNC.DEFER_BLOCKING 0x1, 0x100 ;  /* 0x0044000000007b1d */ /* 0x000fe20000010000 */
[----:B------:R-:W-:-:S05]  /*9c30*/  ISETP.NE.AND P0, PT, R153, 0x1, PT ;  /* 0x000000019900780c */ /* 0x000fca0003f05270 */
[----:B------:R-:W1:Y:S02]  /*9c40*/  S2R R5, SR_TID.X ;  /* 0x0000000000057919 */ /* 0x000e640000002100 */
[----:B-1----:R-:W-:Y:S02]  /*9c50*/  SHF.R.S32.HI R152, RZ, 0x1f, R5 ;  /* 0x0000001fff987819 */ /* 0x002fe40000011405 */
[----:B--2---:R-:W1:Y:S04]  /*9c60*/  SHFL.BFLY PT, R6, R4, 0x2, 0x1f ;  /* 0x0c401f0004067f89 */ /* 0x004e6800000e0000 */
[----:B---3--:R-:W2:Y:S01]  /*9c70*/  SHFL.BFLY PT, R7, R2, 0x2, 0x1f ;  /* 0x0c401f0002077f89 */ /* 0x008ea200000e0000 */
[----:B----4-:R-:W-:Y:S01]  /*9c80*/  MOV R23, R18 ;  /* 0x0000001200177202 */ /* 0x010fe20000000f00 */
[----:B-1----:R-:W-:-:S02]  /*9c90*/  FADD.FTZ R6, R6, R4 ;  /* 0x0000000406067221 */ /* 0x002fc40000010000 */
[----:B------:R-:W1:Y:S01]  /*9ca0*/  S2R R4, SR_CTAID.Y ;  /* 0x0000000000047919 */ /* 0x000e620000002600 */
[----:B--2---:R-:W-:-:S03]  /*9cb0*/  FADD.FTZ R7, R7, R2 ;  /* 0x0000000207077221 */ /* 0x004fc60000010000 */
[----:B------:R-:W2:Y:S04]  /*9cc0*/  SHFL.BFLY PT, R0, R6, 0x1, 0x1f ;  /* 0x0c201f0006007f89 */ /* 0x000ea800000e0000 */
[----:B------:R-:W3:Y:S01]  /*9cd0*/  SHFL.BFLY PT, R2, R7, 0x1, 0x1f ;  /* 0x0c201f0007027f89 */ /* 0x000ee200000e0000 */
[----:B-1----:R-:W-:-:S04]  /*9ce0*/  IMAD.WIDE.U32 R12, R4, c[0x0][0x490], RZ ;  /* 0x00012400040c7a25 */ /* 0x002fc800078e00ff */
[----:B--2---:R-:W-:Y:S01]  /*9cf0*/  FADD.FTZ R6, R6, R0 ;  /* 0x0000000006067221 */ /* 0x004fe20000010000 */
[----:B------:R-:W-:Y:S01]  /*9d00*/  SHF.R.S32.HI R0, RZ, 0x1f, R4 ;  /* 0x0000001fff007819 */ /* 0x000fe20000011404 */
[----:B------:R-:W-:-:S03]  /*9d10*/  IMAD.WIDE.U32 R16, R4, c[0x0][0x3e8], RZ ;  /* 0x0000fa0004107a25 */ /* 0x000fc600078e00ff */
[----:B------:R-:W-:Y:S01]  /*9d20*/  FSETP.NE.FTZ.AND P2, PT, R6, RZ, PT ;  /* 0x000000ff0600720b */ /* 0x000fe20003f55000 */
[----:B---3--:R-:W-:Y:S01]  /*9d30*/  FADD.FTZ R7, R7, R2 ;  /* 0x0000000207077221 */ /* 0x008fe20000010000 */
[----:B------:R-:W-:Y:S01]  /*9d40*/  MOV R2, RZ ;  /* 0x000000ff00027202 */ /* 0x000fe20000000f00 */
[C---:B------:R-:W-:Y:S02]  /*9d50*/  IMAD R14, R0.reuse, c[0x0][0x490], RZ ;  /* 0x00012400000e7a24 */ /* 0x040fe400078e02ff */
[----:B------:R-:W-:Y:S01]  /*9d60*/  IMAD R8, R0, c[0x0][0x3e8], RZ ;  /* 0x0000fa0000087a24 */ /* 0x000fe200078e02ff */
[----:B------:R-:W-:Y:S01]  /*9d70*/  FSETP.NE.FTZ.AND P1, PT, R7, RZ, PT ;  /* 0x000000ff0700720b */ /* 0x000fe20003f35000 */
[----:B------:R-:W-:-:S04]  /*9d80*/  @P0 IMAD.HI.U32 R0, R18, c[0x0][0x4ec], RZ ;  /* 0x00013b0012000a27 */ /* 0x000fc800078e00ff */
[C---:B------:R-:W-:Y:S01]  /*9d90*/  IMAD R14, R4.reuse, c[0x0][0x494], R14 ;  /* 0x00012500040e7a24 */ /* 0x040fe200078e020e */
[----:B------:R-:W-:Y:S01]  /*9da0*/  @P0 SHF.R.U32.HI R23, RZ, c[0x0][0x4f0], R0 ;  /* 0x00013c00ff170a19 */ /* 0x000fe20000011600 */
[----:B------:R-:W-:Y:S01]  /*9db0*/  IMAD R8, R4, c[0x0][0x3ec], R8 ;  /* 0x0000fb0004087a24 */ /* 0x000fe200078e0208 */
[----:B------:R-:W-:Y:S01]  /*9dc0*/  MOV R0, RZ ;  /* 0x000000ff00007202 */ /* 0x000fe20000000f00 */
[----:B------:R-:W1:Y:S01]  /*9dd0*/  @P2 MUFU.RCP R2, R6 ;  /* 0x0000000600022308 */ /* 0x000e620000001000 */
[CC--:B------:R-:W-:Y:S02]  /*9de0*/  LEA.HI R4, R152.reuse, R5.reuse, RZ, 0x2 ;  /* 0x0000000598047211 */ /* 0x0c0fe400078f10ff */
[-C--:B------:R-:W-:Y:S02]  /*9df0*/  LEA.HI R152, R152, R5.reuse, RZ, 0x5 ;  /* 0x0000000598987211 */ /* 0x080fe400078f28ff */
[----:B------:R-:W-:Y:S02]  /*9e00*/  LOP3.LUT R10, R4, 0xfffffffc, RZ, 0xc0, !PT ;  /* 0xfffffffc040a7812 */ /* 0x000fe400078ec0ff */
[----:B------:R-:W-:Y:S01]  /*9e10*/  LOP3.LUT R11, R152, 0xffffffe0, RZ, 0xc0, !PT ;  /* 0xffffffe0980b7812 */ /* 0x000fe200078ec0ff */
[----:B------:R-:W2:Y:S01]  /*9e20*/  @P1 MUFU.RCP R0, R7 ;  /* 0x0000000700001308 */ /* 0x000ea20000001000 */
[----:B------:R-:W-:-:S02]  /*9e30*/  IADD3 R10, -R10, R5, RZ ;  /* 0x000000050a0a7210 */ /* 0x000fc40007ffe1ff */
[----:B------:R-:W-:Y:S02]  /*9e40*/  IADD3 R11, -R11, R5, RZ ;  /* 0x000000050b0b7210 */ /* 0x000fe40007ffe1ff */
[----:B------:R-:W-:Y:S02]  /*9e50*/  IADD3 R5, -R23, RZ, RZ ;  /* 0x000000ff17057210 */ /* 0x000fe40007ffe1ff */
[----:B------:R-:W-:Y:S01]  /*9e60*/  IADD3 R9, R17, R8, RZ ;  /* 0x0000000811097210 */ /* 0x000fe20007ffe0ff */
[----:B-1----:R-:W-:Y:S01]  /*9e70*/  FMUL.FTZ R30, R2, R52 ;  /* 0x00000034021e7220 */ /* 0x002fe20000410000 */
[----:B------:R-:W-:Y:S01]  /*9e80*/  LOP3.LUT P4, RZ, R11, 0x3, RZ, 0xc0, !PT ;  /* 0x000000030bff7812 */ /* 0x000fe2000788c0ff */
[----:B------:R-:W-:Y:S01]  /*9e90*/  IMAD R101, R5, c[0x0][0x4e8], R18 ;  /* 0x00013a0005657a24 */ /* 0x000fe200078e0212 */
[----:B------:R-:W-:Y:S02]  /*9ea0*/  MOV R8, R16 ;  /* 0x0000001000087202 */ /* 0x000fe40000000f00 */
[----:B------:R-:W-:Y:S01]  /*9eb0*/  IADD3 R15, R13, R14, RZ ;  /* 0x0000000e0d0f7210 */ /* 0x000fe20007ffe0ff */
[----:B--2---:R-:W-:-:S02]  /*9ec0*/  FMUL.FTZ R29, R0, R54 ;  /* 0x00000036001d7220 */ /* 0x004fc40000410000 */
[C---:B------:R-:W-:Y:S01]  /*9ed0*/  FMUL.FTZ R28, R2.reuse, R56 ;  /* 0x00000038021c7220 */ /* 0x040fe20000410000 */
[----:B------:R-:W1:Y:S01]  /*9ee0*/  S2R R54, SR_CTAID.Z ;  /* 0x0000000000367919 */ /* 0x000e620000002700 */
[C---:B------:R-:W-:Y:S01]  /*9ef0*/  FMUL.FTZ R105, R2.reuse, R105 ;  /* 0x0000006902697220 */ /* 0x040fe20000410000 */
[----:B------:R-:W-:Y:S01]  /*9f00*/  SHF.R.S32.HI R5, RZ, 0x2, R4 ;  /* 0x00000002ff057819 */ /* 0x000fe20000011404 */
[C---:B------:R-:W-:Y:S01]  /*9f10*/  FMUL.FTZ R11, R2.reuse, R104 ;  /* 0x00000068020b7220 */ /* 0x040fe20000410000 */
[----:B------:R-:W-:Y:S01]  /*9f20*/  MOV R14, R12 ;  /* 0x0000000c000e7202 */ /* 0x000fe20000000f00 */
        /* <DEDUP_REMOVED lines=45> */
[----:B------:R-:W-:Y:S02]  /*a200*/  SHF.R.S32.HI R2, RZ, 0x1f, R4 ;  /* 0x0000001fff027819 */ /* 0x000fe40000011404 */
[----:B-1----:R-:W-:Y:S01]  /*a210*/  SHF.R.S32.HI R4, RZ, 0x1f, R54 ;  /* 0x0000001fff047819 */ /* 0x002fe20000011436 */
[----:B------:R-:W-:-:S04]  /*a220*/  FMUL.FTZ R57, R0, R62 ;  /* 0x0000003e00397220 */ /* 0x000fc80000410000 */
[C---:B------:R-:W-:Y:S02]  /*a230*/  IMAD R62, R4.reuse, c[0x0][0x498], RZ ;  /* 0x00012600043e7a24 */ /* 0x040fe400078e02ff */
[----:B------:R-:W-:Y:S02]  /*a240*/  IMAD R61, R4, c[0x0][0x3f0], RZ ;  /* 0x0000fc00043d7a24 */ /* 0x000fe400078e02ff */
[C---:B------:R-:W-:Y:S02]  /*a250*/  IMAD R62, R54.reuse, c[0x0][0x49c], R62 ;  /* 0x00012700363e7a24 */ /* 0x040fe400078e023e */
[C---:B------:R-:W-:Y:S02]  /*a260*/  IMAD R61, R54.reuse, c[0x0][0x3f4], R61 ;  /* 0x0000fd00363d7a24 */ /* 0x040fe400078e023d */
[----:B------:R-:W-:-:S04]  /*a270*/  IMAD.WIDE.U32 R14, R54, c[0x0][0x498], R14 ;  /* 0x00012600360e7a25 */ /* 0x000fc800078e000e */
[----:B------:R-:W-:Y:S01]  /*a280*/  IMAD.WIDE.U32 R8, R54, c[0x0][0x3f0], R8 ;  /* 0x0000fc0036087a25 */ /* 0x000fe200078e0008 */
[----:B------:R-:W-:Y:S02]  /*a290*/  F2FP.PACK_AB R54, R69, R68 ;  /* 0x000000444536723e */ /* 0x000fe400000000ff */
[----:B------:R-:W3:Y:S01]  /*a2a0*/  LDL R68, [R1+0x44] ;  /* 0x0000440001447983 */ /* 0x000ee20000100800 */
[C---:B------:R-:W-:Y:S02]  /*a2b0*/  FMUL.FTZ R26, R0.reuse, R55 ;  /* 0x00000037001a7220 */ /* 0x040fe40000410000 */
[C---:B------:R-:W-:Y:S02]  /*a2c0*/  FMUL.FTZ R67, R0.reuse, R67 ;  /* 0x0000004300437220 */ /* 0x040fe40000410000 */
[----:B------:R-:W-:Y:S01]  /*a2d0*/  FMUL.FTZ R55, R0, R66 ;  /* 0x0000004200377220 */ /* 0x000fe20000410000 */
[----:B------:R-:W-:Y:S02]  /*a2e0*/  F2FP.PACK_AB R56, R65, R56 ;  /* 0x000000384138723e */ /* 0x000fe400000000ff */
[----:B------:R2:W5:Y:S02]  /*a2f0*/  LDL R65, [R1+0x20] ;  /* 0x0000200001417983 */ /* 0x0005640000100800 */
[----:B------:R-:W-:-:S02]  /*a300*/  F2FP.PACK_AB R55, R67, R55 ;  /* 0x000000374337723e */ /* 0x000fc400000000ff */
[----:B------:R2:W5:Y:S01]  /*a310*/  LDL.64 R66, [R1+0x10] ;  /* 0x0000100001427983 */ /* 0x0005620000100a00 */
[----:B------:R-:W1:Y:S01]  /*a320*/  @P1 MUFU.LG2 R7, R7 ;  /* 0x0000000700071308 */ /* 0x000e620000000c00 */
[----:B------:R-:W-:-:S04]  /*a330*/  LEA.HI R2, R2, R5, RZ, 0x3 ;  /* 0x0000000502027211 */ /* 0x000fc800078f18ff */
[----:B------:R-:W-:Y:S01]  /*a340*/  LOP3.LUT R2, R2, 0xfffffff8, RZ, 0xc0, !PT ;  /* 0xfffffff802027812 */ /* 0x000fe200078ec0ff */
[C---:B------:R-:W-:Y:S02]  /*a350*/  FMUL.FTZ R107, R0.reuse, R107 ;  /* 0x0000006b006b7220 */ /* 0x040fe40000410000 */
[C---:B------:R-:W-:Y:S01]  /*a360*/  FMUL.FTZ R13, R0.reuse, R106 ;  /* 0x0000006a000d7220 */ /* 0x040fe20000410000 */
[----:B------:R-:W-:Y:S01]  /*a370*/  IADD3 R5, R5, -R2, RZ ;  /* 0x8000000205057210 */ /* 0x000fe20007ffe0ff */
[C---:B------:R-:W-:Y:S01]  /*a380*/  FMUL.FTZ R111, R0.reuse, R111 ;  /* 0x0000006f006f7220 */ /* 0x040fe20000410000 */
[----:B------:R-:W-:Y:S01]  /*a390*/  @P2 MOV R2, 0x3f317218 ;  /* 0x3f31721800022802 */ /* 0x000fe20000000f00 */
        /* <DEDUP_REMOVED lines=39> */
[----:B------:R-:W-:Y:S01]  /*a610*/  FMUL.FTZ R98, R0, R98 ;  /* 0x0000006200627220 */ /* 0x000fe20000410000 */
[----:B------:R-:W-:Y:S01]  /*a620*/  @P1 MOV R0, 0x3f317218 ;  /* 0x3f31721800001802 */ /* 0x000fe20000000f00 */
[----:B------:R-:W-:Y:S02]  /*a630*/  @P2 FMUL.FTZ R4, R2, c[0x0][0x2d0] ;  /* 0x0000b40002042a20 */ /* 0x000fe40000410000 */
[----:B-1----:R-:W-:Y:S02]  /*a640*/  @P1 FMUL.FTZ R2, R7, 0.69314718246459960938 ;  /* 0x3f31721807021820 */ /* 0x002fe40000410000 */
[----:B------:R-:W-:Y:S01]  /*a650*/  @P1 FMUL.FTZ R0, R0, c[0x0][0x2d0] ;  /* 0x0000b40000001a20 */ /* 0x000fe20000410000 */
[----:B------:R-:W1:Y:S01]  /*a660*/  @P2 MUFU.LG2 R6, R6 ;  /* 0x0000000600062308 */ /* 0x000e620000000c00 */
[----:B------:R-:W-:Y:S02]  /*a670*/  MOV R59, 0xff800000 ;  /* 0xff800000003b7802 */ /* 0x000fe40000000f00 */
[----:B------:R-:W-:Y:S01]  /*a680*/  @P1 FFMA.FTZ R59, R0, R3, R2 ;  /* 0x00000003003b1223 */ /* 0x000fe20000010002 */
[----:B------:R-:W-:-:S02]  /*a690*/  SHF.R.S32.HI R0, RZ, 0x5, R152 ;  /* 0x00000005ff007819 */ /* 0x000fc40000011498 */
[----:B------:R-:W-:Y:S02]  /*a6a0*/  F2FP.PACK_AB R57, R63, R57 ;  /* 0x000000393f39723e */ /* 0x000fe400000000ff */
[----:B------:R-:W-:Y:S01]  /*a6b0*/  SHF.R.S32.HI R3, RZ, 0x1f, R0 ;  /* 0x0000001fff037819 */ /* 0x000fe20000011400 */
[----:B------:R-:W4:Y:S01]  /*a6c0*/  S2R R63, SR_CTAID.X ;  /* 0x00000000003f7919 */ /* 0x000f220000002500 */
[----:B------:R-:W-:Y:S02]  /*a6d0*/  LEA.HI R2, R10, R10, RZ, 0x1 ;  /* 0x0000000a0a027211 */ /* 0x000fe400078f08ff */
[----:B------:R-:W-:Y:S02]  /*a6e0*/  LEA.HI R3, R3, R0, RZ, 0x3 ;  /* 0x0000000003037211 */ /* 0x000fe400078f18ff */
[----:B------:R-:W-:Y:S02]  /*a6f0*/  LOP3.LUT R2, R2, 0x1ffffffe, RZ, 0xc0, !PT ;  /* 0x1ffffffe02027812 */ /* 0x000fe400078ec0ff */
[----:B------:R-:W-:Y:S01]  /*a700*/  LOP3.LUT R3, R3, 0xffffff8, RZ, 0xc0, !PT ;  /* 0x0ffffff803037812 */ /* 0x000fe200078ec0ff */
[----:B-1----:R-:W-:Y:S01]  /*a710*/  @P2 FMUL.FTZ R6, R6, 0.69314718246459960938 ;  /* 0x3f31721806062820 */ /* 0x002fe20000410000 */
[----:B------:R-:W-:-:S02]  /*a720*/  F2FP.PACK_AB R44, R12, R44 ;  /* 0x0000002c0c2c723e */ /* 0x000fc400000000ff */
[C---:B------:R-:W-:Y:S02]  /*a730*/  IADD3 R7, R0.reuse, -R3, RZ ;  /* 0x8000000300077210 */ /* 0x040fe40007ffe0ff */
[----:B------:R-:W-:Y:S02]  /*a740*/  LEA R12, R0, R10, 0x9 ;  /* 0x0000000a000c7211 */ /* 0x000fe400078e48ff */
[----:B------:R-:W-:Y:S01]  /*a750*/  MOV R60, 0xff800000 ;  /* 0xff800000003c7802 */ /* 0x000fe20000000f00 */
[----:B------:R-:W-:Y:S01]  /*a760*/  @P2 FFMA.FTZ R60, R4, R100, R6 ;  /* 0x00000064043c2223 */ /* 0x000fe20000010006 */
[----:B------:R-:W-:Y:S02]  /*a770*/  SHF.R.S32.HI R0, RZ, 0x1f, R23 ;  /* 0x0000001fff007819 */ /* 0x000fe40000011417 */
[----:B------:R-:W-:Y:S02]  /*a780*/  IADD3 R10, R10, -R2, RZ ;  /* 0x800000020a0a7210 */ /* 0x000fe40007ffe0ff */
[----:B------:R-:W-:-:S02]  /*a790*/  SHF.R.S32.HI R6, RZ, 0x2, R154 ;  /* 0x00000002ff067819 */ /* 0x000fc4000001149a */
[C---:B------:R-:W-:Y:S02]  /*a7a0*/  LOP3.LUT R2, R5.reuse, 0x1, RZ, 0xc0, !PT ;  /* 0x0000000105027812 */ /* 0x040fe400078ec0ff */
[C---:B------:R-:W-:Y:S01]  /*a7b0*/  R2P PR, R5.reuse, 0x6 ;  /* 0x0000000605007804 */ /* 0x040fe20000000000 */
[----:B------:R-:W-:Y:S02]  /*a7c0*/  IMAD.SHL.U32 R5, R5, 0x40, RZ ;  /* 0x0000004005057824 */ /* 0x000fe400078e00ff */
[----:B------:R-:W-:Y:S01]  /*a7d0*/  IMAD R4, R0, c[0x0][0x3e0], RZ ;  /* 0x0000f80000047a24 */ /* 0x000fe200078e02ff */
[----:B------:R-:W-:Y:S02]  /*a7e0*/  LEA R0, R7, R6, 0x4 ;  /* 0x0000000607007211 */ /* 0x000fe400078e20ff */
[----:B------:R-:W-:Y:S02]  /*a7f0*/  ISETP.NE.U32.AND P3, PT, R2, 0x1, PT ;  /* 0x000000010200780c */ /* 0x000fe40003f65070 */
[----:B------:R-:W-:-:S02]  /*a800*/  IADD3 R3, R9, R61, RZ ;  /* 0x0000003d09037210 */ /* 0x000fc40007ffe0ff */
[----:B------:R-:W-:Y:S02]  /*a810*/  LOP3.LUT R5, R5, 0x1c0, RZ, 0xc0, !PT ;  /* 0x000001c005057812 */ /* 0x000fe400078ec0ff */
[----:B------:R-:W-:Y:S02]  /*a820*/  MOV R2, R8 ;  /* 0x0000000800027202 */ /* 0x000fe40000000f00 */
[----:B------:R-:W-:Y:S01]  /*a830*/  LEA R10, R10, R0, 0x3 ;  /* 0x000000000a0a7211 */ /* 0x000fe200078e18ff */
[----:B------:R-:W-:Y:S01]  /*a840*/  IMAD R7, R23, c[0x0][0x3e4], R4 ;  /* 0x0000f90017077a24 */ /* 0x000fe200078e0204 */
[----:B------:R-:W-:Y:S01]  /*a850*/  LEA.HI R6, R5, R5, RZ, 0x1d ;  /* 0x0000000505067211 */ /* 0x000fe200078fe8ff */
[----:B------:R-:W-:Y:S01]  /*a860*/  IMAD.WIDE.U32 R4, R23, c[0x0][0x3e0], R2 ;  /* 0x0000f80017047a25 */ /* 0x000fe200078e0002 */
[----:B----4-:R-:W-:Y:S02]  /*a870*/  LEA R10, R63, R10, 0x7 ;  /* 0x0000000a3f0a7211 */ /* 0x010fe400078e38ff */
[----:B------:R-:W-:Y:S01]  /*a880*/  LEA R2, R12, R6, 0x1 ;  /* 0x000000060c027211 */ /* 0x000fe200078e08ff */
[----:B------:R-:W-:Y:S01]  /*a890*/  IMAD R61, R153, c[0x0][0x388], RZ ;  /* 0x0000e200993d7a24 */ /* 0x000fe200078e02ff */
[----:B------:R-:W-:-:S02]  /*a8a0*/  LEA R0, R63, R0, 0x7 ;  /* 0x000000003f007211 */ /* 0x000fc400078e38ff */
[----:B------:R-:W-:Y:S01]  /*a8b0*/  IADD3 R5, R5, R7, RZ ;  /* 0x0000000705057210 */ /* 0x000fe20007ffe0ff */
[----:B------:R-:W-:Y:S01]  /*a8c0*/  @P0 IMAD.HI.U32 R7, R10, c[0x0][0x4ec], RZ ;  /* 0x00013b000a070a27 */ /* 0x000fe200078e00ff */
[----:B------:R-:W-:Y:S02]  /*a8d0*/  F2FP.PACK_AB R13, R107, R13 ;  /* 0x0000000d6b0d723e */ /* 0x000fe400000000ff */
[----:B------:R-:W-:Y:S02]  /*a8e0*/  SHF.L.U32 R2, R2, 0x1, RZ ;  /* 0x0000000102027819 */ /* 0x000fe400000006ff */
[C---:B------:R-:W-:Y:S02]  /*a8f0*/  IADD3 R3, R0.reuse, 0x8, RZ ;  /* 0x0000000800037810 */ /* 0x040fe40007ffe0ff */
[----:B------:R-:W-:Y:S01]  /*a900*/  ISETP.GE.OR P5, PT, R0, R61, P4 ;  /* 0x0000003d0000720c */ /* 0x000fe200027a6670 */
[----:B------:R-:W-:Y:S01]  /*a910*/  IMAD.MOV.U32 R0, RZ, RZ, R10 ;  /* 0x000000ffff007224 */ /* 0x000fe200078e000a */
[----:B------:R-:W-:-:S02]  /*a920*/  SHF.R.S32.HI R6, RZ, 0x1f, R101 ;  /* 0x0000001fff067819 */ /* 0x000fc40000011465 */
[----:B------:R-:W-:Y:S01]  /*a930*/  @P0 SHF.R.U32.HI R0, RZ, c[0x0][0x4f0], R7 ;  /* 0x00013c00ff000a19 */ /* 0x000fe20000011607 */
[----:B------:R1:W-:Y:S01]  /*a940*/  STS [R2+0x480], R13 ;  /* 0x0004800d02007388 */ /* 0x0003e20000000800 */
[----:B------:R-:W-:Y:S01]  /*a950*/  IADD3 R8, R2, 0x80, RZ ;  /* 0x0000008002087810 */ /* 0x000fe20007ffe0ff */
[----:B------:R-:W-:Y:S01]  /*a960*/  IMAD R6, R6, c[0x0][0x3d8], RZ ;  /* 0x0000f60006067a24 */ /* 0x000fe200078e02ff */
[----:B------:R-:W-:Y:S02]  /*a970*/  ISETP.GE.OR P4, PT, R3, R61, P4 ;  /* 0x0000003d0300720c */ /* 0x000fe40002786670 */
[----:B------:R-:W-:Y:S01]  /*a980*/  IADD3 R3, R2, 0x70, RZ ;  /* 0x0000007002037810 */ /* 0x000fe20007ffe0ff */
[----:B------:R-:W-:Y:S01]  /*a990*/  IMAD R23, R101, c[0x0][0x3dc], R6 ;  /* 0x0000f70065177a24 */ /* 0x000fe200078e0206 */
[----:B------:R-:W-:Y:S02]  /*a9a0*/  @P3 IADD3 R3, R8, 0x10, RZ ;  /* 0x0000001008033810 */ /* 0x000fe40007ffe0ff */
[----:B------:R-:W-:-:S02]  /*a9b0*/  SHF.R.S32.HI R6, RZ, 0x1f, R0 ;  /* 0x0000001fff067819 */ /* 0x000fc40000011400 */
[C---:B------:R-:W-:Y:S01]  /*a9c0*/  IADD3 R8, P0, R0.reuse, R14, RZ ;  /* 0x0000000e00087210 */ /* 0x040fe20007f1e0ff */
[----:B-1----:R-:W-:Y:S01]  /*a9d0*/  IMAD.WIDE.U32 R12, R101, c[0x0][0x3d8], R4 ;  /* 0x0000f600650c7a25 */ /* 0x002fe200078e0004 */
[----:B------:R-:W-:-:S05]  /*a9e0*/  IADD3 R4, -R0, RZ, RZ ;  /* 0x000000ff00047210 */ /* 0x000fca0007ffe1ff */
[----:B------:R-:W-:Y:S01]  /*a9f0*/  IMAD R4, R4, c[0x0][0x4e8], R10 ;  /* 0x00013a0004047a24 */ /* 0x000fe200078e020a */
[----:B------:R-:W-:Y:S02]  /*aa00*/  IADD3.X R9, R6, R15, R62, P0, !PT ;  /* 0x0000000f06097210 */ /* 0x000fe400007fe43e */
[----:B------:R-:W-:Y:S02]  /*aa10*/  MOV R6, 0x40 ;  /* 0x0000004000067802 */ /* 0x000fe40000000f00 */
[----:B------:R-:W-:Y:S02]  /*aa20*/  SHF.R.S32.HI R7, RZ, 0x1f, R4 ;  /* 0x0000001fff077819 */ /* 0x000fe40000011404 */
[----:B------:R-:W-:Y:S02]  /*aa30*/  SEL R237, R237, 0xffffffe0, !P1 ;  /* 0xffffffe0eded7807 */ /* 0x000fe40004800000 */
[----:B------:R-:W-:Y:S01]  /*aa40*/  F2FP.PACK_AB R11, R105, R11 ;  /* 0x0000000b690b723e */ /* 0x000fe200000000ff */
[----:B------:R-:W-:Y:S01]  /*aa50*/  IMAD R7, R7, c[0x0][0x488], RZ ;  /* 0x0001220007077a24 */ /* 0x000fe200078e02ff */
[----:B------:R-:W-:-:S02]  /*aa60*/  SEL R6, R6, 0xffffffc0, !P2 ;  /* 0xffffffc006067807 */ /* 0x000fc40005000000 */
[----:B------:R-:W-:Y:S02]  /*aa70*/  F2FP.PACK_AB R16, R109, R16 ;  /* 0x000000106d10723e */ /* 0x000fe400000000ff */
[----:B------:R-:W-:Y:S02]  /*aa80*/  F2FP.PACK_AB R17, R111, R17 ;  /* 0x000000116f11723e */ /* 0x000fe400000000ff */
[----:B------:R-:W-:Y:S02]  /*aa90*/  F2FP.PACK_AB R18, R113, R18 ;  /* 0x000000127112723e */ /* 0x000fe400000000ff */
[----:B------:R-:W-:Y:S02]  /*aaa0*/  F2FP.PACK_AB R21, R115, R21 ;  /* 0x000000157315723e */ /* 0x000fe400000000ff */
[----:B------:R-:W-:Y:S01]  /*aab0*/  IADD3 R0, R2, R237, RZ ;  /* 0x000000ed02007210 */ /* 0x000fe20007ffe0ff */
[----:B------:R-:W-:Y:S01]  /*aac0*/  IMAD R10, R4, c[0x0][0x48c], R7 ;  /* 0x00012300040a7a24 */ /* 0x000fe200078e0207 */
[----:B------:R-:W-:-:S02]  /*aad0*/  F2FP.PACK_AB R20, R117, R20 ;  /* 0x000000147514723e */ /* 0x000fc400000000ff */
[----:B------:R-:W-:Y:S02]  /*aae0*/  F2FP.PACK_AB R19, R119, R19 ;  /* 0x000000137713723e */ /* 0x000fe400000000ff */
[----:B------:R-:W-:Y:S01]  /*aaf0*/  IADD3 R237, R237, R3, RZ ;  /* 0x00000003eded7210 */ /* 0x000fe20007ffe0ff */
[----:B------:R-:W-:Y:S01]  /*ab00*/  STS [R2+0x80], R11 ;  /* 0x0000800b02007388 */ /* 0x000fe20000000800 */
[----:B------:R-:W-:Y:S01]  /*ab10*/  F2FP.PACK_AB R22, R121, R22 ;  /* 0x000000167916723e */ /* 0x000fe200000000ff */
[----:B------:R-:W-:Y:S01]  /*ab20*/  IMAD.WIDE.U32 R8, R4, c[0x0][0x488], R8 ;  /* 0x0001220004087a25 */ /* 0x000fe200078e0008 */
[----:B------:R-:W-:Y:S02]  /*ab30*/  F2FP.PACK_AB R24, R123, R24 ;  /* 0x000000187b18723e */ /* 0x000fe400000000ff */
[----:B------:R-:W-:Y:S01]  /*ab40*/  IADD3 R5, R2, R6, RZ ;  /* 0x0000000602057210 */ /* 0x000fe20007ffe0ff */
[----:B------:R-:W-:Y:S01]  /*ab50*/  STS [R3], R16 ;  /* 0x0000001003007388 */ /* 0x000fe20000000800 */
[----:B------:R-:W-:-:S02]  /*ab60*/  F2FP.PACK_AB R25, R125, R25 ;  /* 0x000000197d19723e */ /* 0x000fc400000000ff */
[----:B------:R-:W-:Y:S01]  /*ab70*/  F2FP.PACK_AB R27, R127, R27 ;  /* 0x0000001b7f1b723e */ /* 0x000fe200000000ff */
[----:B------:R-:W-:Y:S01]  /*ab80*/  STS [R3+0x400], R17 ;  /* 0x0004001103007388 */ /* 0x000fe20000000800 */
[C---:B------:R-:W-:Y:S02]  /*ab90*/  IADD3 R7, R6.reuse, R3, RZ ;  /* 0x0000000306077210 */ /* 0x040fe40007ffe0ff */
[----:B------:R-:W-:Y:S01]  /*aba0*/  F2FP.PACK_AB R42, R129, R42 ;  /* 0x0000002a812a723e */ /* 0x000fe200000000ff */
[----:B------:R-:W-:Y:S01]  /*abb0*/  STS [R0+0x80], R18 ;  /* 0x0000801200007388 */ /* 0x000fe20000000800 */
[----:B------:R-:W-:Y:S02]  /*abc0*/  F2FP.PACK_AB R41, R131, R41 ;  /* 0x000000298329723e */ /* 0x000fe400000000ff */
[----:B------:R-:W-:Y:S01]  /*abd0*/  IADD3 R4, R6, R0, RZ ;  /* 0x0000000006047210 */ /* 0x000fe20007ffe0ff */
[----:B------:R-:W-:Y:S01]  /*abe0*/  STS [R0+0x480], R21 ;  /* 0x0004801500007388 */ /* 0x000fe20000000800 */
[----:B------:R-:W-:-:S02]  /*abf0*/  F2FP.PACK_AB R40, R133, R40 ;  /* 0x000000288528723e */ /* 0x000fc400000000ff */
[----:B------:R-:W-:Y:S01]  /*ac00*/  F2FP.PACK_AB R39, R135, R39 ;  /* 0x000000278727723e */ /* 0x000fe200000000ff */
[----:B------:R-:W-:Y:S01]  /*ac10*/  STS [R237], R20 ;  /* 0x00000014ed007388 */ /* 0x000fe20000000800 */
[----:B------:R-:W-:Y:S02]  /*ac20*/  IADD3 R6, R237, R6, RZ ;  /* 0x00000006ed067210 */ /* 0x000fe40007ffe0ff */
        /* <DEDUP_REMOVED lines=11> */
[----:B------:R-:W-:-:S03]  /*ace0*/  F2FP.PACK_AB R31, R151, R31 ;  /* 0x0000001f971f723e */ /* 0x000fc600000000ff */
[----:B------:R-:W-:Y:S01]  /*acf0*/  STS [R7+0x400], R27 ;  /* 0x0004001b07007388 */ /* 0x000fe20000000800 */
[----:B------:R-:W-:Y:S02]  /*ad00*/  F2FP.PACK_AB R30, R103, R30 ;  /* 0x0000001e671e723e */ /* 0x000fe400000000ff */
[----:B------:R-:W-:Y:S01]  /*ad10*/  F2FP.PACK_AB R29, R26, R29 ;  /* 0x0000001d1a1d723e */ /* 0x000fe200000000ff */
[----:B------:R-:W-:Y:S01]  /*ad20*/  STS [R4+0x80], R42 ;  /* 0x0000802a04007388 */ /* 0x000fe20000000800 */
[----:B------:R-:W-:-:S03]  /*ad30*/  F2FP.PACK_AB R28, R102, R28 ;  /* 0x0000001c661c723e */ /* 0x000fc600000000ff */
[----:B------:R-:W-:Y:S01]  /*ad40*/  STS [R4+0x480], R41 ;  /* 0x0004802904007388 */ /* 0x000fe20000000800 */
[----:B------:R-:W-:-:S03]  /*ad50*/  F2FP.PACK_AB R58, R45, R43 ;  /* 0x0000002b2d3a723e */ /* 0x000fc600000000ff */
[----:B------:R-:W-:Y:S04]  /*ad60*/  STS [R6], R40 ;  /* 0x0000002806007388 */ /* 0x000fe80000000800 */
[----:B------:R-:W-:Y:S01]  /*ad70*/  STS [R6+0x400], R39 ;  /* 0x0004002706007388 */ /* 0x000fe20000000800 */
[----:B------:R-:W-:-:S03]  /*ad80*/  F2FP.PACK_AB R53, R71, R53 ;  /* 0x000000354735723e */ /* 0x000fc600000000ff */
        /* <DEDUP_REMOVED lines=53> */
[----:B------:R-:W4:Y:S04]  /*b0e0*/  SHFL.IDX PT, R9, R9, 0x1, 0x1c1f ;  /* 0x003c1f0009097f89 */ /* 0x000f2800000e0000 */
[----:B-1----:R2:W-:Y:S04]  /*b0f0*/  @!P5 ST.E [R10.64], R60 ;  /* 0x0000003c0a00d985 */ /* 0x0025e8000c101914 */
[----:B----4-:R2:W-:Y:S04]  /*b100*/  @!P4 ST.E [R8.64], R59 ;  /* 0x0000003b0800c985 */ /* 0x0105e8000c101914 */
[----:B------:R2:W1:Y:S04]  /*b110*/  LDS.128 R32, [R243+0x1080] ;  /* 0x00108000f3207984 */ /* 0x0004680000000c00 */
        /* <DEDUP_REMOVED lines=12> */
[----:B------:R2:W3:Y:S01]  /*b1e0*/  SHFL.IDX PT, R2, R21, RZ, 0x181f ;  /* 0x00181fff15027589 */ /* 0x0004e200000e0000 */
[----:B------:R-:W-:Y:S03]  /*b1f0*/  BSSY B0, `(.L_x_641) ;  /* 0x0000015000007945 */ /* 0x000fe60003800000 */
[----:B------:R2:W1:Y:S08]  /*b200*/  SHFL.IDX PT, R3, R20, RZ, 0x181f ;  /* 0x00181fff14037589 */ /* 0x00047000000e0000 */
[----:B------:R-:W-:Y:S05]  /*b210*/  @P0 BRA `(.L_x_642) ;  /* 0x0000012000000947 */ /* 0x000fea0003800000 */
[----:B----4-:R-:W4:Y:S01]  /*b220*/  LDS.128 R16, [R243+0x80] ;  /* 0x00008000f3107984 */ /* 0x010f220000000c00 */
[----:B-----5:R-:W-:-:S02]  /*b230*/  ISETP.GE.AND P1, PT, R65, c[0x0][0x3c8], PT ;  /* 0x0000f20041007a0c */ /* 0x020fc40003f26270 */
[----:B------:R-:W-:Y:S01]  /*b240*/  ISETP.GE.AND P0, PT, R64, c[0x0][0x3c8], PT ;  /* 0x0000f20040007a0c */ /* 0x000fe20003f06270 */
[----:B------:R-:W2:Y:S01]  /*b250*/  LDS.128 R12, [R243+0x4080] ;  /* 0x00408000f30c7984 */ /* 0x000ea20000000c00 */
[----:B------:R-:W-:-:S03]  /*b260*/  ISETP.GE.AND P2, PT, R66, c[0x0][0x3c8], PT ;  /* 0x0000f20042007a0c */ /* 0x000fc60003f46270 */
[----:B--2---:R-:W2:Y:S06]  /*b270*/  LDS.128 R8, [R243+0x8080] ;  /* 0x00808000f3087984 */ /* 0x004eac0000000c00 */
[----:B------:R-:W-:Y:S02]  /*b280*/  @!P1 SHF.R.S32.HI R4, RZ, 0x1f, R65 ;  /* 0x0000001fff049819 */ /* 0x000fe40000011441 */
[----:B------:R-:W-:Y:S02]  /*b290*/  @!P0 SHF.R.S32.HI R0, RZ, 0x1f, R64 ;  /* 0x0000001fff008819 */ /* 0x000fe40000011440 */
[----:B------:R-:W-:Y:S01]  /*b2a0*/  @!P1 LEA.HI R4, R4, R65, RZ, 0x3 ;  /* 0x0000004104049211 */ /* 0x000fe200078f18ff */
[----:B-1-3--:R-:W-:Y:S01]  /*b2b0*/  @!P2 IMAD.WIDE R6, R66, 0x2, R2 ;  /* 0x000000024206a825 */ /* 0x00afe200078e0202 */
[----:B------:R-:W-:-:S02]  /*b2c0*/  @!P0 LEA.HI R0, R0, R64, RZ, 0x3 ;  /* 0x0000004000008211 */ /* 0x000fc400078f18ff */
[----:B------:R-:W-:Y:S02]  /*b2d0*/  @!P1 LOP3.LUT R4, R4, 0xfffffff8, RZ, 0xc0, !PT ;  /* 0xfffffff804049812 */ /* 0x000fe400078ec0ff */
[----:B------:R-:W-:-:S03]  /*b2e0*/  @!P0 LOP3.LUT R0, R0, 0xfffffff8, RZ, 0xc0, !PT ;  /* 0xfffffff800008812 */ /* 0x000fc600078ec0ff */
[----:B------:R-:W-:-:S04]  /*b2f0*/  @!P1 IMAD.WIDE R4, R4, 0x2, R2 ;  /* 0x0000000204049825 */ /* 0x000fc800078e0202 */
[----:B------:R-:W-:Y:S01]  /*b300*/  @!P0 IMAD.WIDE R2, R0, 0x2, R2 ;  /* 0x0000000200028825 */ /* 0x000fe200078e0202 */
[----:B----4-:R1:W-:Y:S04]  /*b310*/  @!P2 ST.E.128 [R6.64], R16 ;  /* 0x000000100600a985 */ /* 0x0103e8000c101d14 */
[----:B------:R1:W-:Y:S04]  /*b320*/  @!P1 ST.E.128 [R4.64], R12 ;  /* 0x0000000c04009985 */ /* 0x0003e8000c101d14 */
[----:B--2---:R1:W-:Y:S02]  /*b330*/  @!P0 ST.E.128 [R2.64], R8 ;  /* 0x0000000802008985 */ /* 0x0043e4000c101d14 */
.L_x_642:
[----:B----4-:R-:W-:Y:S05]  /*b340*/  BSYNC B0 ;  /* 0x0000000000007941 */ /* 0x010fea0003800000 */
.L_x_641:
[----:B------:R-:W-:Y:S01]  /*b350*/  IADD3 R0, R68, 0x20, RZ ;  /* 0x0000002044007810 */ /* 0x000fe20007ffe0ff */
[----:B-1----:R1:W4:Y:S01]  /*b360*/  SHFL.IDX PT, R3, R20, 0x1, 0x181f ;  /* 0x00381f0014037f89 */ /* 0x00232200000e0000 */
[----:B------:R-:W-:Y:S02]  /*b370*/  BSSY B0, `(.L_x_643) ;  /* 0x0000013000007945 */ /* 0x000fe40003800000 */
[----:B------:R-:W-:Y:S01]  /*b380*/  ISETP.GE.AND P0, PT, R0, R61, PT ;  /* 0x0000003d0000720c */ /* 0x000fe20003f06270 */
[----:B---3--:R1:W3:-:S12]  /*b390*/  SHFL.IDX PT, R2, R21, 0x1, 0x181f ;  /* 0x00381f0015027f89 */ /* 0x0082d800000e0000 */
[----:B------:R-:W-:Y:S05]  /*b3a0*/  @P0 BRA `(.L_x_644) ;  /* 0x000000f000000947 */ /* 0x000fea0003800000 */
[----:B-----5:R-:W-:Y:S02]  /*b3b0*/  ISETP.GE.AND P1, PT, R65, c[0x0][0x3c8], PT ;  /* 0x0000f20041007a0c */ /* 0x020fe40003f26270 */
        /* <DEDUP_REMOVED lines=14> */
.L_x_644:
[----:B------:R-:W-:Y:S05]  /*b4a0*/  BSYNC B0 ;  /* 0x0000000000007941 */ /* 0x000fea0003800000 */
.L_x_643:
[----:B------:R-:W-:Y:S01]  /*b4b0*/  IADD3 R0, R68, 0x40, RZ ;  /* 0x0000004044007810 */ /* 0x000fe20007ffe0ff */
[----:B---34-:R3:W4:Y:S01]  /*b4c0*/  SHFL.IDX PT, R3, R20, 0x2, 0x181f ;  /* 0x00581f0014037f89 */ /* 0x01872200000e0000 */
[----:B------:R-:W-:Y:S02]  /*b4d0*/  BSSY B0, `(.L_x_645) ;  /* 0x0000013000007945 */ /* 0x000fe40003800000 */
[----:B------:R-:W-:Y:S01]  /*b4e0*/  ISETP.GE.AND P0, PT, R0, R61, PT ;  /* 0x0000003d0000720c */ /* 0x000fe20003f06270 */
[----:B------:R3:W1:-:S12]  /*b4f0*/  SHFL.IDX PT, R2, R21, 0x2, 0x181f ;  /* 0x00581f0015027f89 */ /* 0x00065800000e0000 */
        /* <DEDUP_REMOVED lines=16> */
.L_x_646:
[----:B------:R-:W-:Y:S05]  /*b600*/  BSYNC B0 ;  /* 0x0000000000007941 */ /* 0x000fea0003800000 */
.L_x_645:
        /* <DEDUP_REMOVED lines=22> */
.L_x_647:
        /* <DEDUP_REMOVED lines=9> */
.L_x_1294:


//--------------------- .text._ZN7cutlass13device_kernelIN5flash19enable_sm80_to_sm89INS1_16FlashAttnFwdSm80INS1_25CollectiveMainloopFwdSm80ILi8ELi2ELb1EN4cute5tupleIJNS5_1CILi128EEENS7_ILi96EEENS7_ILi192EEEEEELi192ENS_6half_tEfNS_4arch4Sm80ELb0ELb0ELb1ELb1ELb0ELb0ELb1ELb0EEENS1_21CollectiveEpilogueFwdINS6_IJS8_SA_S9_EEENS6_IJNS7_ILi1EEESI_SI_EEESC_SE_Li256ELb1ELb1ELb0ELb0EEENS1_19SingleTileSchedulerILb1ELb0ELb1ELi128EEEEEEEEEvNT_6ParamsE --------------------------
	.section	.text._ZN7cutlass13device_kernelIN5flash19enable_sm80_to_sm89INS1_16FlashAttnFwdSm80INS1_25CollectiveMainloopFwdSm80ILi8ELi2ELb1EN4cute5tupleIJNS5_1CILi128EEENS7_ILi96EEENS7_ILi192EEEEEELi192ENS_6half_tEfNS_4arch4Sm80ELb0ELb0ELb1ELb1ELb0ELb0ELb1ELb0EEENS1_21CollectiveEpilogueFwdINS6_IJS8_SA_S9_EEENS6_IJNS7_ILi1EEESI_SI_EEESC_SE_Li256ELb1ELb1ELb0ELb0EEENS1_19SingleTileSchedulerILb1ELb0ELb1ELi128EEEEEEEEEvNT_6ParamsE,"ax",@progbits
	.sectioninfo	@"SHI_REGISTERS=255"
	.align	128
.text._ZN7cutlass13device_kernelIN5flash19enable_sm80_to_sm89INS1_16FlashAttnFwdSm80INS1_25CollectiveMainloopFwdSm80ILi8ELi2ELb1EN4cute5tupleIJNS5_1CILi128EEENS7_ILi96EEENS7_ILi192EEEEEELi192ENS_6half_tEfNS_4arch4Sm80ELb0ELb0ELb1ELb1ELb0ELb0ELb1ELb0EEENS1_21CollectiveEpilogueFwdINS6_IJS8_SA_S9_EEENS6_IJNS7_ILi1EEESI_SI_EEESC_SE_Li256ELb1ELb1ELb0ELb0EEENS1_19SingleTileSchedulerILb1ELb0ELb1ELi128EEEEEEEEEvNT_6ParamsE:
        .type           _ZN7cutlass13device_kernelIN5flash19enable_sm80_to_sm89INS1_16FlashAttnFwdSm80INS1_25CollectiveMainloopFwdSm80ILi8ELi2ELb1EN4cute5tupleIJNS5_1CILi128EEENS7_ILi96EEENS7_ILi192EEEEEELi192ENS_6half_tEfNS_4arch4Sm80ELb0ELb0ELb1ELb1ELb0ELb0ELb1ELb0EEENS1_21CollectiveEpilogueFwdINS6_IJS8_SA_S9_EEENS6_IJNS7_ILi1EEESI_SI_EEESC_SE_Li256ELb1ELb1ELb0ELb0EEENS1_19SingleTileSchedulerILb1ELb0ELb1ELi128EEEEEEEEEvNT_6ParamsE,@function
        .size           _ZN7cutlass13device_kernelIN5flash19enable_sm80_to_sm89INS1_16FlashAttnFwdSm80INS1_25CollectiveMainloopFwdSm80ILi8ELi2ELb1EN4cute5tupleIJNS5_1CILi128EEENS7_ILi96EEENS7_ILi192EEEEEELi192ENS_6half_tEfNS_4arch4Sm80ELb0ELb0ELb1ELb1ELb0ELb0ELb1ELb0EEENS1_21CollectiveEpilogueFwdINS6_IJS8_SA_S9_EEENS6_IJNS7_ILi1EEESI_SI_EEESC_SE_Li256ELb1ELb1ELb0ELb0EEENS1_19SingleTileSchedulerILb1ELb0ELb1ELi128EEEEEEEEEvNT_6ParamsE,(.L_x_1295 - _ZN7cutlass13device_kernelIN5flash19enable_sm80_to_sm89INS1_16FlashAttnFwdSm80INS1_25CollectiveMainloopFwdSm80ILi8ELi2ELb1EN4cute5tupleIJNS5_1CILi128EEENS7_ILi96EEENS7_ILi192EEEEEELi192ENS_6half_tEfNS_4arch4Sm80ELb0ELb0ELb1ELb1ELb0ELb0ELb1ELb0EEENS1_21CollectiveEpilogueFwdINS6_IJS8_SA_S9_EEENS6_IJNS7_ILi1EEESI_SI_EEESC_SE_Li256ELb1ELb1ELb0ELb0EEENS1_19SingleTileSchedulerILb1ELb0ELb1ELi128EEEEEEEEEvNT_6ParamsE)
        .other          _ZN7cutlass13device_kernelIN5flash19enable_sm80_to_sm89INS1_16FlashAttnFwdSm80INS1_25CollectiveMainloopFwdSm80ILi8ELi2ELb1EN4cute5tupleIJNS5_1CILi128EEENS7_ILi96EEENS7_ILi192EEEEEELi192ENS_6half_tEfNS_4arch4Sm80ELb0ELb0ELb1ELb1ELb0ELb0ELb1ELb0EEENS1_21CollectiveEpilogueFwdINS6_IJS8_SA_S9_EEENS6_IJNS7_ILi1EEESI_SI_EEESC_SE_Li256ELb1ELb1ELb0ELb0EEENS1_19SingleTileSchedulerILb1ELb0ELb1ELi128EEEEEEEEEvNT_6ParamsE,@"STO_CUDA_ENTRY STV_DEFAULT"
_ZN7cutlass13device_kernelIN5flash19enable_sm80_to_sm89INS1_16FlashAttnFwdSm80INS1_25CollectiveMainloopFwdSm80ILi8ELi2ELb1EN4cute5tupleIJNS5_1CILi128EEENS7_ILi96EEENS7_ILi192EEEEEELi192ENS_6half_tEfNS_4arch4Sm80ELb0ELb0ELb1ELb1ELb0ELb0ELb1ELb0EEENS1_21CollectiveEpilogueFwdINS6_IJS8_SA_S9_EEENS6_IJNS7_ILi1EEESI_SI_EEESC_SE_Li256ELb1ELb1ELb0ELb0EEENS1_19SingleTileSchedulerILb1ELb0ELb1ELi128EEEEEEEEEvNT_6ParamsE:
        /* <DEDUP_REMOVED lines=17> */
.L_x_649:
        /* <DEDUP_REMOVED lines=8> */
.L_x_651:
[----:B------:R-:W-:-:S05]  /*0190*/  MOV R0, c[0x0][0x54c] ;  /* 0x0001530000007a02 */ /* 0x000fca0000000f00 */
.L_x_650:
[----:B-----5:R-:W-:Y:S01]  /*01a0*/  IMAD R0, R0, c[0x0][0x548], RZ ;  /* 0x0001520000007a24 */ /* 0x020fe200078e02ff */
[----:B-1----:R-:W-:-:S04]  /*01b0*/  SHF.L.U32 R2, R40, 0x7, RZ ;  /* 0x0000000728027819 */ /* 0x002fc800000006ff */
[----:B------:R-:W-:-:S04]  /*01c0*/  ISETP.GE.AND P0, PT, R2, R0, PT ;  /* 0x000000000200720c */ /* 0x000fc80003f06270 */
[----:B------:R-:W-:-:S05]  /*01d0*/  SEL R0, R5, 0xffffffff, !P0 ;  /* 0xffffffff05007807 */ /* 0x000fca0004000000 */
[----:B------:R1:W-:Y:S01]  /*01e0*/  STL [R1+0xc], R0 ;  /* 0x00000c0001007387 */ /* 0x0003e20000100800 */
[----:B------:R-:W-:Y:S05]  /*01f0*/  BRA `(.L_x_652) ;  /* 0x0000013000007947 */ /* 0x000fea0003800000 */
.L_x_648:
[----:B---3--:R-:W-:-:S04]  /*0200*/  ISETP.NE.U32.AND P0, PT, RZ, c[0x0][0x568], PT ;  /* 0x00015a00ff007a0c */ /* 0x008fc80003f05070 */
[----:B------:R-:W-:-:S13]  /*0210*/  ISETP.NE.AND.EX P0, PT, RZ, c[0x0][0x56c], PT, P0 ;  /* 0x00015b00ff007a0c */ /* 0x000fda0003f05300 */
[----:B------:R-:W-:Y:S05]  /*0220*/  @!P0 BRA `(.L_x_653) ;  /* 0x0000002000008947 */ /* 0x000fea0003800000 */
[----:B------:R1:W5:Y:S01]  /*0230*/  LDG.E R0, [R2.64] ;  /* 0x0000001402007981 */ /* 0x000362000c1e1900 */
[----:B------:R-:W-:Y:S05]  /*0240*/  BRA `(.L_x_654) ;  /* 0x0000009000007947 */ /* 0x000fea0003800000 */
.L_x_653:
        /* <DEDUP_REMOVED lines=8> */
.L_x_655:
[----:B------:R-:W-:-:S05]  /*02d0*/  MOV R0, c[0x0][0x54c] ;  /* 0x0001530000007a02 */ /* 0x000fca0000000f00 */
.L_x_654:
[----:B-----5:R-:W-:Y:S01]  /*02e0*/  IMAD R0, R0, c[0x0][0x548], RZ ;  /* 0x0001520000007a24 */ /* 0x020fe200078e02ff */
[----:B-1----:R-:W-:-:S04]  /*02f0*/  SHF.L.U32 R2, R40, 0x7, RZ ;  /* 0x0000000728027819 */ /* 0x002fc800000006ff */
[----:B------:R-:W-:-:S04]  /*0300*/  ISETP.GE.AND P0, PT, R2, R0, PT ;  /* 0x000000000200720c */ /* 0x000fc80003f06270 */
[----:B------:R-:W-:-:S05]  /*0310*/  SEL R0, R5, 0xffffffff, !P0 ;  /* 0xffffffff05007807 */ /* 0x000fca0004000000 */
[----:B------:R1:W-:Y:S04]  /*0320*/  STL [R1+0xc], R0 ;  /* 0x00000c0001007387 */ /* 0x0003e80000100800 */
.L_x_652:
[----:B------:R-:W2:Y:S02]  /*0330*/  LDL R41, [R1+0xc] ;  /* 0x00000c0001297983 */ /* 0x000ea40000100800 */
[----:B--2---:R-:W-:-:S13]  /*0340*/  ISETP.GE.AND P0, PT, R41, RZ, PT ;  /* 0x000000ff2900720c */ /* 0x004fda0003f06270 */
        /* <DEDUP_REMOVED lines=9> */
[----:B------:R-:W-:Y:S01]  /*03e0*/  @P2 IMAD.WIDE R2, R41, R27, c[0x0][0x370] ;  /* 0x0000dc0029022625 */ /* 0x000fe200078e021b */
[----:B------:R-:W-:-:S03]  /*03f0*/  CS2R R8, SRZ ;  /* 0x0000000000087805 */ /* 0x000fc6000001ff00 */
[----:B------:R-:W-:Y:S01]  /*0400*/  IMAD.MOV.U32 R10, RZ, RZ, c[0x0][0x168] ;  /* 0x00005a00ff0a7624 */ /* 0x000fe200078e00ff */
[----:B-1----:R1:W2:Y:S01]  /*0410*/  @P2 LDG.E R0, [R2.64] ;  /* 0x0000001402002981 */ /* 0x0022a2000c1e1900 */
[----:B------:R-:W-:-:S04]  /*0420*/  @P1 IMAD.WIDE R6, R41, R27, c[0x0][0x360] ;  /* 0x0000d80029061625 */ /* 0x000fc800078e021b */
[CC--:B------:R-:W-:Y:S01]  /*0430*/  IMAD.WIDE R4, R41.reuse, R27.reuse, c[0x0][0x348] ;  /* 0x0000d20029047625 */ /* 0x0c0fe200078e021b */
[----:B------:R3:W5:Y:S04]  /*0440*/  @P1 LDG.E R10, [R6.64] ;  /* 0x00000014060a1981 */ /* 0x000768000c1e1900 */
[----:B------:R3:W5:Y:S01]  /*0450*/  @P0 LDG.E R8, [R4.64] ;  /* 0x0000001404080981 */ /* 0x000762000c1e1900 */
[----:B-1----:R-:W-:-:S05]  /*0460*/  IMAD.WIDE R2, R41, R27, c[0x0][0x350] ;  /* 0x0000d40029027625 */ /* 0x002fca00078e021b */
[----:B------:R3:W5:Y:S01]  /*0470*/  @P6 LDG.E R9, [R2.64] ;  /* 0x0000001402096981 */ /* 0x000762000c1e1900 */
[----:B------:R-:W-:Y:S02]  /*0480*/  UMOV UR4, URZ ;  /* 0x0000003f00047c82 */ /* 0x000fe40008000000 */
[----:B------:R-:W-:Y:S02]  /*0490*/  ULDC UR6, c[0x0][0x1d0] ;  /* 0x0000740000067ab9 */ /* 0x000fe40000000800 */
[----:B--2---:R3:W1:Y:S02]  /*04a0*/  @P2 R2UR UR4, R0 ;  /* 0x00000000000423c2 */ /* 0x00466400000e0000 */
[----:B-1-3--:R-:W-:Y:S05]  /*04b0*/  @P1 BRA `(.L_x_656) ;  /* 0x0000004000001947 */ /* 0x00afea0003800000 */
[----:B------:R-:W-:Y:S05]  /*04c0*/  @!P0 BRA `(.L_x_656) ;  /* 0x0000003000008947 */ /* 0x000fea0003800000 */
[----:B------:R1:W2:Y:S04]  /*04d0*/  LDG.E R0, [R4.64] ;  /* 0x0000001404007981 */ /* 0x0002a8000c1e1900 */
[----:B-1----:R-:W2:Y:S02]  /*04e0*/  LDG.E R4, [R4.64+0x4] ;  /* 0x0000041404047981 */ /* 0x002ea4000c1e1900 */
[----:B--2--5:R-:W-:-:S02]  /*04f0*/  IADD3 R10, -R0, R4, RZ ;  /* 0x00000004000a7210 */ /* 0x024fc40007ffe1ff */
.L_x_656:
[----:B------:R-:W-:-:S04]  /*0500*/  ISETP.NE.U32.AND P1, PT, RZ, c[0x0][0x368], PT ;  /* 0x0000da00ff007a0c */ /* 0x000fc80003f25070 */
[----:B------:R-:W-:-:S13]  /*0510*/  ISETP.NE.AND.EX P1, PT, RZ, c[0x0][0x36c], PT, P1 ;  /* 0x0000db00ff007a0c */ /* 0x000fda0003f25310 */
[----:B------:R-:W-:Y:S05]  /*0520*/  @!P1 BRA `(.L_x_657) ;  /* 0x0000004000009947 */ /* 0x000fea0003800000 */
[----:B------:R-:W-:-:S05]  /*0530*/  IMAD.WIDE R2, R41, R27, c[0x0][0x368] ;  /* 0x0000da0029027625 */ /* 0x000fca00078e021b */
[----:B------:R-:W2:Y:S02]  /*0540*/  LDG.E R0, [R2.64] ;  /* 0x0000001402007981 */ /* 0x000ea4000c1e1900 */
[----:B--2---:R1:W2:Y:S02]  /*0550*/  R2UR UR6, R0 ;  /* 0x00000000000673c2 */ /* 0x0042a400000e0000 */
[----:B-12---:R-:W-:Y:S05]  /*0560*/  BRA `(.L_x_658) ;  /* 0x0000006000007947 */ /* 0x006fea0003800000 */
.L_x_657:
[----:B------:R-:W-:Y:S05]  /*0570*/  @!P6 BRA `(.L_x_658) ;  /* 0x000000500000e947 */ /* 0x000fea0003800000 */
[----:B------:R1:W2:Y:S04]  /*0580*/  LDG.E R0, [R2.64] ;  /* 0x0000001402007981 */ /* 0x0002a8000c1e1900 */
[----:B-1----:R-:W3:Y:S01]  /*0590*/  LDG.E R2, [R2.64+0x4] ;  /* 0x0000041402027981 */ /* 0x002ee2000c1e1900 */
[----:B--2---:R-:W1:Y:S08]  /*05a0*/  R2UR UR5, R0 ;  /* 0x00000000000573c2 */ /* 0x004e7000000e0000 */
[----:B---3--:R-:W1:Y:S02]  /*05b0*/  R2UR UR6, R2 ;  /* 0x00000000020673c2 */ /* 0x008e6400000e0000 */
[----:B-1----:R-:W-:-:S06]  /*05c0*/  UIADD3 UR6, -UR5, UR6, URZ ;  /* 0x0000000605067290 */ /* 0x002fcc000fffe13f */
.L_x_658:
[----:B------:R-:W-:Y:S01]  /*05d0*/  UIADD3 UR6, -UR4, UR6, URZ ;  /* 0x0000000604067290 */ /* 0x000fe2000fffe13f */
[----:B-----5:R-:W-:Y:S01]  /*05e0*/  IADD3 R11, R9, UR4, RZ ;  /* 0x00000004090b7c10 */ /* 0x020fe2000fffe0ff */
[----:B------:R-:W-:Y:S01]  /*05f0*/  CS2R R98, SRZ ;  /* 0x0000000000627805 */ /* 0x000fe2000001ff00 */
[----:B------:R-:W-:Y:S01]  /*0600*/  PLOP3.LUT P2, PT, PT, PT, PT, 0x80, 0x0 ;  /* 0x000000000000781c */ /* 0x000fe20003f4f070 */
[----:B------:R-:W-:Y:S01]  /*0610*/  UISETP.GE.AND UP0, UPT, UR6, 0x1, UPT ;  /* 0x000000010600788c */ /* 0x000fe2000bf06270 */
[----:B------:R-:W-:Y:S01]  /*0620*/  CS2R R14, SRZ ;  /* 0x00000000000e7805 */ /* 0x000fe2000001ff00 */
[----:B------:R-:W-:Y:S01]  /*0630*/  UIADD3 UR4, UR6, 0x5f, URZ ;  /* 0x0000005f06047890 */ /* 0x000fe2000fffe03f */
[----:B------:R-:W-:Y:S01]  /*0640*/  IMAD.MOV.U32 R96, RZ, RZ, RZ ;  /* 0x000000ffff607224 */ /* 0x000fe200078e00ff */
[----:B------:R-:W-:Y:S01]  /*0650*/  MOV R9, RZ ;  /* 0x000000ff00097202 */ /* 0x000fe20000000f00 */
[----:B------:R-:W-:Y:S01]  /*0660*/  IMAD.MOV.U32 R94, RZ, RZ, RZ ;  /* 0x000000ffff5e7224 */ /* 0x000fe200078e00ff */
[----:B------:R-:W-:Y:S01]  /*0670*/  PLOP3.LUT P1, PT, PT, PT, UP0, 0x80, 0x0 ;  /* 0x000000000000781c */ /* 0x000fe20003f2f008 */
[----:B------:R-:W-:Y:S01]  /*0680*/  UIMAD.WIDE UR4, UR4, 0x2aaaaaab, URZ ;  /* 0x2aaaaaab040478a5 */ /* 0x000fe2000f8e023f */
[----:B------:R-:W-:Y:S01]  /*0690*/  IMAD.MOV.U32 R92, RZ, RZ, RZ ;  /* 0x000000ffff5c7224 */ /* 0x000fe200078e00ff */
[----:B------:R-:W-:Y:S01]  /*06a0*/  CS2R R90, SRZ ;  /* 0x00000000005a7805 */ /* 0x000fe2000001ff00 */
[----:B------:R-:W-:Y:S01]  /*06b0*/  CS2R R12, SRZ ;  /* 0x00000000000c7805 */ /* 0x000fe2000001ff00 */
[----:B------:R-:W-:Y:S01]  /*06c0*/  USHF.R.U32.HI UR16, URZ, 0x1f, UR5 ;  /* 0x0000001f3f107899 */ /* 0x000fe20008011605 */
[----:B------:R-:W-:Y:S01]  /*06d0*/  MOV R88, RZ ;  /* 0x000000ff00587202 */ /* 0x000fe20000000f00 */
[----:B------:R-:W-:Y:S01]  /*06e0*/  IMAD.MOV.U32 R86, RZ, RZ, RZ ;  /* 0x000000ffff567224 */ /* 0x000fe200078e00ff */
[----:B------:R-:W-:Y:S01]  /*06f0*/  CS2R R16, SRZ ;  /* 0x0000000000107805 */ /* 0x000fe2000001ff00 */
[----:B------:R-:W-:Y:S01]  /*0700*/  ULEA.HI.SX32 UR16, UR5, UR16, 0x1c ;  /* 0x0000001005107291 */ /* 0x000fe2000f8fe23f */
[----:B------:R-:W-:Y:S01]  /*0710*/  MOV R84, RZ ;  /* 0x000000ff00547202 */ /* 0x000fe20000000f00 */
        /* <DEDUP_REMOVED lines=44> */
[----:B------:R-:W-:Y:S01]  /*09e0*/  CS2R R116, SRZ ;  /* 0x0000000000747805 */ /* 0x000fe2000001ff00 */
[----:B------:R-:W-:Y:S01]  /*09f0*/  CS2R R114, SRZ ;  /* 0x0000000000727805 */ /* 0x000fe2000001ff00 */
[----:B------:R-:W-:Y:S01]  /*0a00*/  IMAD.MOV.U32 R112, RZ, RZ, RZ ;  /* 0x000000ffff707224 */ /* 0x000fe200078e00ff */
[----:B------:R-:W-:Y:S01]  /*0a10*/  CS2R R110, SRZ ;  /* 0x00000000006e7805 */ /* 0x000fe2000001ff00 */
[----:B------:R-:W-:Y:S01]  /*0a20*/  CS2R R108, SRZ ;  /* 0x00000000006c7805 */ /* 0x000fe2000001ff00 */
[----:B------:R-:W-:Y:S01]  /*0a30*/  CS2R R106, SRZ ;  /* 0x00000000006a7805 */ /* 0x000fe2000001ff00 */
[----:B------:R-:W-:Y:S01]  /*0a40*/  CS2R R104, SRZ ;  /* 0x0000000000687805 */ /* 0x000fe2000001ff00 */
[----:B------:R-:W-:Y:S01]  /*0a50*/  CS2R R42, SRZ ;  /* 0x00000000002a7805 */ /* 0x000fe2000001ff00 */
[----:B------:R-:W-:Y:S05]  /*0a60*/  @!P1 BRA `(.L_x_659) ;  /* 0x0000a3c000009947 */ /* 0x000fea0003800000 */
[----:B------:R-:W-:Y:S01]  /*0a70*/  ISETP.NE.U32.AND P4, PT, RZ, c[0x0][0x340], PT ;  /* 0x0000d000ff007a0c */ /* 0x000fe20003f85070 */
[----:B------:R-:W1:Y:S01]  /*0a80*/  S2R R24, SR_CTAID.Y ;  /* 0x0000000000187919 */ /* 0x000e620000002600 */
[----:B------:R-:W-:-:S02]  /*0a90*/  SHF.R.S32.HI R0, RZ, 0x1f, R8 ;  /* 0x0000001fff007819 */ /* 0x000fc40000011408 */
[----:B------:R-:W-:Y:S01]  /*0aa0*/  SHF.R.S32.HI R37, RZ, 0x1f, R113 ;  /* 0x0000001fff257819 */ /* 0x000fe20000011471 */
[----:B------:R-:W-:Y:S01]  /*0ab0*/  IMAD.MOV.U32 R4, RZ, RZ, c[0x0][0x2c4] ;  /* 0x0000b100ff047624 */ /* 0x000fe200078e00ff */
[----:B------:R-:W-:Y:S01]  /*0ac0*/  ISETP.NE.AND.EX P4, PT, RZ, c[0x0][0x344], PT, P4 ;  /* 0x0000d100ff007a0c */ /* 0x000fe20003f85340 */
[----:B------:R-:W-:Y:S02]  /*0ad0*/  UMOV UR7, 0x60 ;  /* 0x0000006000077882 */ /* 0x000fe40000000000 */
[----:B------:R-:W-:Y:S01]  /*0ae0*/  ULDC.64 UR4, c[0x0][0x1e0] ;  /* 0x0000780000047ab9 */ /* 0x000fe20000000a00 */
[----:B------:R-:W-:Y:S01]  /*0af0*/  SHF.R.S32.HI R17, RZ, 0x1f, R41 ;  /* 0x0000001fff117819 */ /* 0x000fe20000011429 */
[----:B------:R-:W-:-:S08]  /*0b00*/  ULDC.64 UR10, c[0x0][0x208] ;  /* 0x00008200000a7ab9 */ /* 0x000fd00000000a00 */
[----:B------:R-:W-:-:S05]  /*0b10*/  @P4 IMAD.WIDE R2, R41, R27, c[0x0][0x340] ;  /* 0x0000d00029024625 */ /* 0x000fca00078e021b */
[----:B------:R2:W3:Y:S01]  /*0b20*/  @P4 LDG.E R18, [R2.64] ;  /* 0x0000001402124981 */ /* 0x0004e2000c1e1900 */
[----:B------:R-:W-:Y:S01]  /*0b30*/  IMAD R0, R0, c[0x0][0x178], RZ ;  /* 0x00005e0000007a24 */ /* 0x000fe200078e02ff */
[-C--:B------:R-:W-:Y:S01]  /*0b40*/  LEA.HI R35, R37, R113.reuse, RZ, 0x3 ;  /* 0x0000007125237211 */ /* 0x080fe200078f18ff */
[----:B------:R-:W-:Y:S01]  /*0b50*/  UIMAD.WIDE.U32 UR18, UR7, UR4, URZ ;  /* 0x00000004071272a5 */ /* 0x000fe2000f8e003f */
[----:B------:R-:W-:Y:S01]  /*0b60*/  ISETP.NE.AND P1, PT, R4, 0x1, PT ;  /* 0x000000010400780c */ /* 0x000fe20003f25270 */
[----:B------:R-:W-:Y:S01]  /*0b70*/  IMAD R0, R8, c[0x0][0x17c], R0 ;  /* 0x00005f0008007a24 */ /* 0x000fe200078e0200 */
[----:B------:R-:W-:Y:S01]  /*0b80*/  SHF.R.S32.HI R14, RZ, 0x3, R35 ;  /* 0x00000003ff0e7819 */ /* 0x000fe20000011423 */
[----:B------:R-:W-:Y:S01]  /*0b90*/  UIMAD.WIDE.U32 UR14, UR7, UR10, URZ ;  /* 0x0000000a070e72a5 */ /* 0x000fe2000f8e003f */
[----:B-1----:R-:W-:Y:S01]  /*0ba0*/  SHF.R.S32.HI R29, RZ, 0x1f, R24 ;  /* 0x0000001fff1d7819 */ /* 0x002fe20000011418 */
[----:B------:R-:W-:Y:S01]  /*0bb0*/  IMAD.U32 R4, RZ, RZ, UR18 ;  /* 0x00000012ff047e24 */ /* 0x000fe2000f8e00ff */
[----:B------:R-:W-:Y:S01]  /*0bc0*/  UIMAD UR4, UR16, -0x60, UR7 ;  /* 0xffffffa0100478a4 */ /* 0x000fe2000f8e0207 */
[----:B------:R-:W-:Y:S01]  /*0bd0*/  IMAD.U32 R5, RZ, RZ, UR19 ;  /* 0x00000013ff057e24 */ /* 0x000fe2000f8e00ff */
[----:B------:R-:W-:Y:S01]  /*0be0*/  SEL R5, R17, RZ, !P0 ;  /* 0x000000ff11057207 */ /* 0x000fe20004000000 */
[----:B------:R-:W-:Y:S01]  /*0bf0*/  IMAD.MOV.U32 R34, RZ, RZ, R4 ;  /* 0x000000ffff227224 */ /* 0x000fe200078e0004 */
[----:B------:R-:W-:Y:S01]  /*0c00*/  SEL R4, R41, RZ, !P0 ;  /* 0x000000ff29047207 */ /* 0x000fe20004000000 */
[----:B------:R-:W-:Y:S01]  /*0c10*/  IMAD.U32 R9, RZ, RZ, UR15 ;  /* 0x0000000fff097e24 */ /* 0x000fe2000f8e00ff */
[-C--:B------:R-:W-:Y:S01]  /*0c20*/  LEA.HI R15, R37, R113.reuse, RZ, 0x4 ;  /* 0x00000071250f7211 */ /* 0x080fe200078f20ff */
[----:B------:R-:W-:Y:S01]  /*0c30*/  IMAD R5, R5, c[0x0][0x1c0], RZ ;  /* 0x0000700005057a24 */ /* 0x000fe200078e02ff */
[----:B------:R-:W-:Y:S01]  /*0c40*/  UIMAD UR5, UR7, UR5, URZ ;  /* 0x00000005070572a4 */ /* 0x000fe2000f8e023f */
[----:B------:R-:W-:Y:S01]  /*0c50*/  IMAD R9, R40, 0x80, R14 ;  /* 0x0000008028097824 */ /* 0x000fe200078e020e */
[----:B------:R-:W-:Y:S01]  /*0c60*/  SHF.R.S32.HI R13, RZ, 0x4, R15 ;  /* 0x00000004ff0d7819 */ /* 0x000fe2000001140f */
[----:B------:R-:W-:Y:S01]  /*0c70*/  UIADD3 UR8, UR16, -0x1, URZ ;  /* 0xffffffff10087890 */ /* 0x000fe2000fffe03f */
[----:B------:R-:W-:Y:S01]  /*0c80*/  IMAD.MOV.U32 R39, RZ, RZ, c[0x0][0x1e0] ;  /* 0x00007800ff277624 */ /* 0x000fe200078e00ff */
[----:B------:R-:W-:Y:S01]  /*0c90*/  UIADD3 UR5, UR19, UR5, URZ ;  /* 0x0000000513057290 */ /* 0x000fe2000fffe03f */
[----:B------:R-:W-:Y:S01]  /*0ca0*/  IMAD.MOV.U32 R42, RZ, RZ, c[0x0][0x1e4] ;  /* 0x00007900ff2a7624 */ /* 0x000fe200078e00ff */
[----:B------:R-:W-:Y:S01]  /*0cb0*/  USHF.R.S32.HI UR9, URZ, 0x1f, UR8 ;  /* 0x0000001f3f097899 */ /* 0x000fe20008011408 */
[----:B--2---:R-:W-:Y:S01]  /*0cc0*/  IMAD.WIDE.U32 R2, R8, c[0x0][0x178], RZ ;  /* 0x00005e0008027a25 */ /* 0x004fe200078e00ff */
[----:B------:R-:W-:Y:S01]  /*0cd0*/  UIMAD UR12, UR5, UR8, URZ ;  /* 0x00000008050c72a4 */ /* 0x000fe2000f8e023f */
[----:B------:R-:W-:Y:S01]  /*0ce0*/  LEA.HI R112, R37, R113, RZ, 0x5 ;  /* 0x0000007125707211 */ /* 0x000fe200078f28ff */
[----:B------:R-:W-:Y:S01]  /*0cf0*/  UIMAD UR7, UR7, UR11, URZ ;  /* 0x0000000b070772a4 */ /* 0x000fe2000f8e023f */
[----:B------:R-:W-:Y:S01]  /*0d00*/  IMAD.IADD R3, R3, 0x1, R0 ;  /* 0x0000000103037824 */ /* 0x000fe200078e0200 */
[----:B------:R-:W-:Y:S01]  /*0d10*/  LOP3.LUT R0, R35, 0xfffffff8, RZ, 0xc0, !PT ;  /* 0xfffffff823007812 */ /* 0x000fe200078ec0ff */
[----:B------:R-:W-:Y:S01]  /*0d20*/  IMAD.U32 R8, RZ, RZ, UR14 ;  /* 0x0000000eff087e24 */ /* 0x000fe2000f8e00ff */
[----:B------:R-:W-:Y:S01]  /*0d30*/  UIMAD UR12, UR9, UR18, UR12 ;  /* 0x00000012090c72a4 */ /* 0x000fe2000f8e020c */
[----:B------:R-:W-:Y:S01]  /*0d40*/  IMAD.WIDE.U32 R2, R24, c[0x0][0x1b8], R2 ;  /* 0x00006e0018027a25 */ /* 0x000fe200078e0002 */
[----:B------:R-:W-:-:S02]  /*0d50*/  UIADD3 UR7, UR15, UR7, URZ ;  /* 0x000000070f077290 */ /* 0x000fc4000fffe03f */
[----:B------:R-:W-:Y:S01]  /*0d60*/  UISETP.GE.AND UP0, UPT, UR6, 0x61, UPT ;  /* 0x000000610600788c */ /* 0x000fe2000bf06270 */
[----:B------:R-:W-:Y:S02]  /*0d70*/  IMAD.IADD R28, R113, 0x1, -R0 ;  /* 0x00000001711c7824 */ /* 0x000fe400078e0a00 */
[----:B------:R-:W-:Y:S02]  /*0d80*/  IMAD R0, R29, c[0x0][0x1b8], RZ ;  /* 0x00006e001d007a24 */ /* 0x000fe400078e02ff */
[----:B------:R-:W-:Y:S02]  /*0d90*/  IMAD R7, R28, 0x20, R14 ;  /* 0x000000201c077824 */ /* 0x000fe400078e020e */
[----:B------:R-:W-:Y:S02]  /*0da0*/  IMAD R0, R24, c[0x0][0x1bc], R0 ;  /* 0x00006f0018007a24 */ /* 0x000fe400078e0200 */
[----:B------:R-:W-:Y:S02]  /*0db0*/  IMAD R7, R40, 0x80, R7 ;  /* 0x0000008028077824 */ /* 0x000fe400078e0207 */
[----:B------:R-:W-:-:S02]  /*0dc0*/  IMAD.IADD R3, R3, 0x1, R0 ;  /* 0x0000000103037824 */ /* 0x000fc400078e0200 */
[----:B------:R-:W-:-:S04]  /*0dd0*/  @P1 IMAD.HI.U32 R6, R7, c[0x0][0x2c8], RZ ;  /* 0x0000b20007061a27 */ /* 0x000fc800078e00ff */
[----:B------:R-:W-:Y:S01]  /*0de0*/  IMAD.MOV.U32 R0, RZ, RZ, R7 ;  /* 0x000000ffff007224 */ /* 0x000fe200078e0007 */
[----:B------:R-:W-:Y:S01]  /*0df0*/  @P1 SHF.R.U32.HI R0, RZ, c[0x0][0x2cc], R6 ;  /* 0x0000b300ff001a19 */ /* 0x000fe20000011606 */
[----:B------:R-:W-:Y:S02]  /*0e00*/  IMAD R6, R4, c[0x0][0x1c4], R5 ;  /* 0x0000710004067a24 */ /* 0x000fe400078e0205 */
[----:B------:R-:W-:Y:S01]  /*0e10*/  IMAD R5, R10, c[0x0][0x2c4], RZ ;  /* 0x0000b1000a057a24 */ /* 0x000fe200078e02ff */
[----:B------:R-:W-:Y:S01]  /*0e20*/  IADD3 R10, R9, 0x20, RZ ;  /* 0x00000020090a7810 */ /* 0x000fe20007ffe0ff */
[----:B------:R-:W-:Y:S01]  /*0e30*/  IMAD.WIDE.U32 R2, R4, c[0x0][0x1c0], R2 ;  /* 0x0000700004027a25 */ /* 0x000fe200078e0002 */
[----:B------:R-:W-:Y:S02]  /*0e40*/  BAR.SYNC.DEFER_BLOCKING 0x0 ;  /* 0x0000000000007b1d */ /* 0x000fe40000010000 */
[----:B------:R-:W-:Y:S01]  /*0e50*/  ISETP.GE.AND P5, PT, R10, R5, PT ;  /* 0x000000050a00720c */ /* 0x000fe20003fa6270 */
[----:B------:R-:W-:-:S02]  /*0e60*/  IMAD.MOV R4, RZ, RZ, -R0 ;  /* 0x000000ffff047224 */ /* 0x000fc400078e0a00 */
[----:B------:R-:W-:Y:S02]  /*0e70*/  IMAD.IADD R3, R3, 0x1, R6 ;  /* 0x0000000103037824 */ /* 0x000fe400078e0206 */
[----:B------:R-:W-:Y:S01]  /*0e80*/  IMAD R10, R4, c[0x0][0x2c4], R7 ;  /* 0x0000b100040a7a24 */ /* 0x000fe200078e0207 */
[----:B------:R-:W-:Y:S01]  /*0e90*/  SHF.R.S32.HI R4, RZ, 0x1f, R0 ;  /* 0x0000001fff047819 */ /* 0x000fe20000011400 */
[----:B------:R-:W-:Y:S01]  /*0ea0*/  IMAD.U32 R6, RZ, RZ, UR4 ;  /* 0x00000004ff067e24 */ /* 0x000fe2000f8e00ff */
[----:B------:R-:W-:Y:S01]  /*0eb0*/  SHF.R.S32.HI R7, RZ, 0x1f, R11 ;  /* 0x0000001fff077819 */ /* 0x000fe2000001140b */
[----:B------:R-:W-:Y:S01]  /*0ec0*/  IMAD.MOV.U32 R36, RZ, RZ, R8 ;  /* 0x000000ffff247224 */ /* 0x000fe200078e0008 */
[----:B------:R-:W-:Y:S01]  /*0ed0*/  IADD3 R8, R9, 0x40, RZ ;  /* 0x0000004009087810 */ /* 0x000fe20007ffe0ff */
[----:B------:R-:W-:Y:S01]  /*0ee0*/  IMAD R4, R4, c[0x0][0x1b0], RZ ;  /* 0x00006c0004047a24 */ /* 0x000fe200078e02ff */
[----:B------:R-:W-:Y:S01]  /*0ef0*/  IADD3 R22, R6, UR6, -R14 ;  /* 0x0000000606167c10 */ /* 0x000fe2000fffe80e */
[----:B------:R-:W-:Y:S01]  /*0f00*/  IMAD.SHL.U32 R6, R14, 0x40, RZ ;  /* 0x000000400e067824 */ /* 0x000fe200078e00ff */
[----:B------:R-:W-:Y:S01]  /*0f10*/  ISETP.GE.AND P1, PT, R8, R5, PT ;  /* 0x000000050800720c */ /* 0x000fe20003f26270 */
[----:B------:R-:W-:Y:S01]  /*0f20*/  IMAD.WIDE.U32 R2, R0, c[0x0][0x1b0], R2 ;  /* 0x00006c0000027a25 */ /* 0x000fe200078e0002 */
[----:B------:R-:W-:-:S03]  /*0f30*/  IADD3 R8, P0, R11, R14, RZ ;  /* 0x0000000e0b087210 */ /* 0x000fc60007f1e0ff */
[----:B------:R-:W-:Y:S01]  /*0f40*/  IMAD R11, R0, c[0x0][0x1b4], R4 ;  /* 0x00006d00000b7a24 */ /* 0x000fe200078e0204 */
[----:B------:R-:W-:Y:S01]  /*0f50*/  LOP3.LUT R0, R6, 0x1c0, RZ, 0xc0, !PT ;  /* 0x000001c006007812 */ /* 0x000fe200078ec0ff */
[----:B------:R-:W-:Y:S01]  /*0f60*/  IMAD.SHL.U32 R4, R28, 0x8, RZ ;  /* 0x000000081c047824 */ /* 0x000fe200078e00ff */
[----:B------:R-:W-:Y:S01]  /*0f70*/  LEA.HI.X.SX32 R12, R14, R7, 0x1, P0 ;  /* 0x000000070e0c7211 */ /* 0x000fe200000f0eff */
[----:B------:R-:W-:Y:S01]  /*0f80*/  IMAD.IADD R3, R3, 0x1, R11 ;  /* 0x0000000103037824 */ /* 0x000fe200078e020b */
[C---:B------:R-:W-:Y:S02]  /*0f90*/  ISETP.GE.AND P0, PT, R9.reuse, R5, PT ;  /* 0x000000050900720c */ /* 0x040fe40003f06270 */
[----:B------:R-:W-:Y:S01]  /*0fa0*/  IADD3 R6, R9, 0x60, RZ ;  /* 0x0000006009067810 */ /* 0x000fe20007ffe0ff */
[----:B------:R-:W-:Y:S01]  /*0fb0*/  IMAD.WIDE.U32 R2, R10, c[0x0][0x1a8], R2 ;  /* 0x00006a000a027a25 */ /* 0x000fe200078e0002 */
[----:B------:R-:W-:Y:S02]  /*0fc0*/  LOP3.LUT R9, R0, 0x38, R4, 0xf8, !PT ;  /* 0x0000003800097812 */ /* 0x000fe400078ef804 */
[----:B------:R-:W-:-:S02]  /*0fd0*/  SHF.R.U32.HI R0, RZ, 0x3, R0 ;  /* 0x00000003ff007819 */ /* 0x000fc40000011600 */
[----:B------:R-:W-:Y:S02]  /*0fe0*/  LEA.HI R7, R15, R13, RZ, 0x1 ;  /* 0x0000000d0f077211 */ /* 0x000fe400078f08ff */
[----:B------:R-:W-:Y:S02]  /*0ff0*/  LOP3.LUT R16, R9, R0, RZ, 0x3c, !PT ;  /* 0x0000000009107212 */ /* 0x000fe400078e3cff */
[----:B------:R-:W-:Y:S02]  /*1000*/  SHF.R.S32.HI R0, RZ, 0x1f, R10 ;  /* 0x0000001fff007819 */ /* 0x000fe4000001140a */
[----:B------:R-:W-:Y:S02]  /*1010*/  LOP3.LUT R7, R7, 0xfffffffe, RZ, 0xc0, !PT ;  /* 0xfffffffe07077812 */ /* 0x000fe400078ec0ff */
[----:B------:R-:W-:Y:S01]  /*1020*/  ISETP.GE.AND P2, PT, R6, R5, PT ;  /* 0x000000050600720c */ /* 0x000fe20003f46270 */
[----:B------:R-:W-:Y:S01]  /*1030*/  IMAD R0, R0, c[0x0][0x1a8], RZ ;  /* 0x00006a0000007a24 */ /* 0x000fe200078e02ff */
[----:B------:R-:W-:Y:S01]  /*1040*/  SHF.R.S32.HI R5, RZ, 0x1f, R4 ;  /* 0x0000001fff057819 */ /* 0x000fe20000011404 */
[----:B------:R-:W-:Y:S01]  /*1050*/  IMAD R6, R12, c[0x0][0x1e0], RZ ;  /* 0x000078000c067a24 */ /* 0x000fe200078e02ff */
[----:B------:R-:W-:Y:S01]  /*1060*/  IADD3 R31, R4, 0x40, RZ ;  /* 0x00000040041f7810 */ /* 0x000fe20007ffe0ff */
[----:B------:R-:W-:Y:S01]  /*1070*/  IMAD R11, R10, c[0x0][0x1ac], R0 ;  /* 0x00006b000a0b7a24 */ /* 0x000fe200078e0200 */
[----:B------:R-:W-:Y:S01]  /*1080*/  LOP3.LUT R0, R15, 0xfffffff0, RZ, 0xc0, !PT ;  /* 0xfffffff00f007812 */ /* 0x000fe200078ec0ff */
[----:B------:R-:W-:Y:S01]  /*1090*/  IMAD.IADD R33, R13, 0x1, -R7 ;  /* 0x000000010d217824 */ /* 0x000fe200078e0a07 */
[----:B------:R-:W-:Y:S01]  /*10a0*/  LEA R15, P3, R2, c[0x0][0x160], 0x1 ;  /* 0x00005800020f7a11 */ /* 0x000fe200078608ff */
[----:B------:R-:W-:Y:S01]  /*10b0*/  IMAD.IADD R3, R3, 0x1, R11 ;  /* 0x0000000103037824 */ /* 0x000fe200078e020b */
[----:B------:R-:W-:Y:S01]  /*10c0*/  LEA.HI R11, R37, R113, RZ, 0x6 ;  /* 0x00000071250b7211 */ /* 0x000fe200078f30ff */
[----:B------:R-:W-:Y:S01]  /*10d0*/  IMAD.IADD R0, R113, 0x1, -R0 ;  /* 0x0000000171007824 */ /* 0x000fe200078e0a00 */
[----:B------:R-:W-:Y:S01]  /*10e0*/  IADD3 R32, R4, 0x80, RZ ;  /* 0x0000008004207810 */ /* 0x000fe20007ffe0ff */
[----:B------:R-:W-:Y:S01]  /*10f0*/  IMAD R9, R8, c[0x0][0x1e4], R6 ;  /* 0x0000790008097a24 */ /* 0x000fe200078e0206 */
[----:B------:R-:W-:Y:S01]  /*1100*/  LEA.HI.X R14, R2, c[0x0][0x164], R3, 0x1, P3 ;  /* 0x00005900020e7a11 */ /* 0x000fe200018f0c03 */
[----:B------:R-:W-:Y:S01]  /*1110*/  IMAD R3, R29, c[0x0][0x1e8], RZ ;  /* 0x00007a001d037a24 */ /* 0x000fe200078e02ff */
[----:B------:R-:W-:Y:S01]  /*1120*/  SHF.R.S32.HI R10, RZ, 0x1f, R0 ;  /* 0x0000001fff0a7819 */ /* 0x000fe20000011400 */
[----:B------:R-:W-:Y:S01]  /*1130*/  IMAD.WIDE.U32 R6, R8, c[0x0][0x1e0], R4 ;  /* 0x0000780008067a25 */ /* 0x000fe200078e0004 */
[----:B------:R-:W-:Y:S01]  /*1140*/  SHFL.IDX PT, R2, R15, RZ, 0x181f ;  /* 0x00181fff0f027589 */ /* 0x000fe200000e0000 */
[----:B------:R-:W-:-:S02]  /*1150*/  ISETP.GE.AND P3, PT, R31, c[0x0][0x198], PT ;  /* 0x000066001f007a0c */ /* 0x000fc40003f66270 */
[----:B------:R-:W-:Y:S01]  /*1160*/  LEA.HI R30, R10, R0, RZ, 0x3 ;  /* 0x000000000a1e7211 */ /* 0x000fe200078f18ff */
[----:B------:R-:W-:Y:S02]  /*1170*/  IMAD.SHL.U32 R10, R11, 0x8, RZ ;  /* 0x000000080b0a7824 */ /* 0x000fe400078e00ff */
[----:B------:R-:W-:Y:S02]  /*1180*/  IMAD R11, R24, c[0x0][0x1ec], R3 ;  /* 0x00007b00180b7a24 */ /* 0x000fe400078e0203 */
[----:B------:R-:W-:Y:S01]  /*1190*/  IMAD.IADD R7, R7, 0x1, R9 ;  /* 0x0000000107077824 */ /* 0x000fe200078e0209 */
[----:B------:R-:W1:Y:S01]  /*11a0*/  SHFL.IDX PT, R3, R14, RZ, 0x181f ;  /* 0x00181fff0e037589 */ /* 0x000e6200000e0000 */
[----:B------:R-:W-:Y:S01]  /*11b0*/  IMAD R12, R12, c[0x0][0x208], RZ ;  /* 0x000082000c0c7a24 */ /* 0x000fe200078e02ff */
[----:B------:R-:W-:Y:S01]  /*11c0*/  LOP3.LUT R19, R16, 0xfffffe00, R10, 0xf8, !PT ;  /* 0xfffffe0010137812 */ /* 0x000fe200078ef80a */
[----:B------:R-:W-:-:S04]  /*11d0*/  IMAD.WIDE.U32 R6, R24, c[0x0][0x1e8], R6 ;  /* 0x00007a0018067a25 */ /* 0x000fc800078e0006 */
[----:B------:R-:W-:Y:S01]  /*11e0*/  IMAD.IADD R21, R7, 0x1, R11 ;  /* 0x0000000107157824 */ /* 0x000fe200078e020b */
[----:B------:R-:W-:Y:S01]  /*11f0*/  STL [R1+0x30], R19 ;  /* 0x0000301301007387 */ /* 0x000fe20000100800 */
[----:B------:R-:W-:Y:S02]  /*1200*/  IMAD.MOV.U32 R20, RZ, RZ, R6 ;  /* 0x000000ffff147224 */ /* 0x000fe400078e0006 */
[----:B------:R-:W-:Y:S01]  /*1210*/  IMAD R13, R8, c[0x0][0x20c], R12 ;  /* 0x00008300080d7a24 */ /* 0x000fe200078e020c */
[----:B------:R-:W-:Y:S01]  /*1220*/  LOP3.LUT R12, R30, 0xfffffff8, RZ, 0xc0, !PT ;  /* 0xfffffff81e0c7812 */ /* 0x000fe200078ec0ff */
[----:B------:R-:W-:-:S04]  /*1230*/  IMAD.WIDE.U32 R8, R8, c[0x0][0x208], R4 ;  /* 0x0000820008087a25 */ /* 0x000fc800078e0004 */
[----:B------:R-:W-:Y:S02]  /*1240*/  IMAD R29, R29, c[0x0][0x210], RZ ;  /* 0x000084001d1d7a24 */ /* 0x000fe400078e02ff */
[----:B------:R-:W-:Y:S02]  /*1250*/  IMAD.IADD R9, R9, 0x1, R13 ;  /* 0x0000000109097824 */ /* 0x000fe400078e020d */
[----:B------:R-:W-:Y:S01]  /*1260*/  IMAD.IADD R27, R0, 0x1, -R12 ;  /* 0x00000001001b7824 */ /* 0x000fe200078e0a0c */
[----:B------:R-:W-:Y:S01]  /*1270*/  @!P0 SHF.R.S32.HI R0, RZ, 0x1f, R31 ;  /* 0x0000001fff008819 */ /* 0x000fe2000001141f */
[C---:B------:R-:W-:Y:S02]  /*1280*/  IMAD R29, R24.reuse, c[0x0][0x214], R29 ;  /* 0x00008500181d7a24 */ /* 0x040fe400078e021d */
[----:B------:R-:W-:Y:S01]  /*1290*/  IMAD.WIDE.U32 R24, R24, c[0x0][0x210], R8 ;  /* 0x0000840018187a25 */ /* 0x000fe200078e0008 */
[----:B------:R-:W-:Y:S01]  /*12a0*/  @!P0 LEA.HI R8, R0, R31, RZ, 0x3 ;  /* 0x0000001f00088211 */ /* 0x000fe200078f18ff */
[----:B------:R-:W-:Y:S02]  /*12b0*/  SHFL.IDX PT, R9, R14, 0x1, 0x181f ;  /* 0x00381f000e097f89 */ /* 0x000fe400000e0000 */
[----:B------:R-:W-:Y:S01]  /*12c0*/  IMAD.SHL.U32 R38, R19, 0x2, RZ ;  /* 0x0000000213267824 */ /* 0x000fe200078e00ff */
[----:B------:R-:W-:-:S02]  /*12d0*/  @!P0 LOP3.LUT R12, R8, 0xfffffff8, RZ, 0xc0, !PT ;  /* 0xfffffff8080c8812 */ /* 0x000fc400078ec0ff */
[----:B------:R-:W2:Y:S03]  /*12e0*/  SHFL.IDX PT, R8, R15, 0x1, 0x181f ;  /* 0x00381f000f087f89 */ /* 0x000ea600000e0000 */
[----:B-1----:R-:W-:Y:S01]  /*12f0*/  @!P0 IMAD.WIDE R12, R12, 0x2, R2 ;  /* 0x000000020c0c8825 */ /* 0x002fe200078e0202 */
[----:B------:R-:W-:Y:S01]  /*1300*/  STL [R1], R38 ;  /* 0x0000002601007387 */ /* 0x000fe20000100800 */
[--C-:B---3--:R-:W-:Y:S02]  /*1310*/  @P4 SHF.R.S32.HI R7, RZ, 0x1f, R18.reuse ;  /* 0x0000001fff074819 */ /* 0x108fe40000011412 */
[----:B------:R-:W-:Y:S02]  /*1320*/  @P4 IMAD.MOV.U32 R6, RZ, RZ, R18 ;  /* 0x000000ffff064224 */ /* 0x000fe400078e0012 */
[----:B------:R-:W-:Y:S02]  /*1330*/  @!P4 IMAD.MOV.U32 R6, RZ, RZ, R41 ;  /* 0x000000ffff06c224 */ /* 0x000fe400078e0029 */
[----:B------:R-:W-:-:S03]  /*1340*/  @!P4 IMAD.MOV.U32 R7, RZ, RZ, R17 ;  /* 0x000000ffff07c224 */ /* 0x000fc600078e0011 */
[----:B------:R-:W-:Y:S02]  /*1350*/  SEL R26, R6, RZ, !P6 ;  /* 0x000000ff061a7207 */ /* 0x000fe40007000000 */
[----:B------:R-:W-:Y:S02]  /*1360*/  SEL R23, R7, RZ, !P6 ;  /* 0x000000ff07177207 */ /* 0x000fe40007000000 */
[----:B------:R-:W-:Y:S01]  /*1370*/  ISETP.GE.AND P6, PT, R4, c[0x0][0x198], PT ;  /* 0x0000660004007a0c */ /* 0x000fe20003fc6270 */
[----:B------:R-:W-:Y:S01]  /*1380*/  IMAD.WIDE.U32 R20, R26, c[0x0][0x1f0], R20 ;  /* 0x00007c001a147a25 */ /* 0x000fe200078e0014 */
[----:B------:R-:W-:Y:S02]  /*1390*/  @!P0 SHF.R.S32.HI R7, RZ, 0x1f, R32 ;  /* 0x0000001fff078819 */ /* 0x000fe40000011420 */
[C---:B------:R-:W-:Y:S01]  /*13a0*/  @!P0 LEA R6, P4, R4.reuse, R2, 0x1 ;  /* 0x0000000204068211 */ /* 0x040fe200078808ff */
[----:B------:R-:W-:Y:S01]  /*13b0*/  IMAD.MOV.U32 R44, RZ, RZ, R20 ;  /* 0x000000ffff2c7224 */ /* 0x000fe200078e0014 */
[----:B------:R-:W-:Y:S01]  /*13c0*/  @!P0 LEA.HI R0, R7, R32, RZ, 0x3 ;  /* 0x0000002007008211 */ /* 0x000fe200078f18ff */
[----:B------:R-:W-:Y:S01]  /*13d0*/  STL.64 [R1+0x28], R20 ;  /* 0x0000281401007387 */ /* 0x000fe20000100a00 */
[----:B------:R-:W-:-:S02]  /*13e0*/  @!P0 LEA.HI.X R7, R4, R3, R5, 0x1, P4 ;  /* 0x0000000304078211 */ /* 0x000fc400020f0c05 */
[----:B------:R-:W-:Y:S02]  /*13f0*/  @!P0 LOP3.LUT R0, R0, 0xfffffff8, RZ, 0xc0, !PT ;  /* 0xfffffff800008812 */ /* 0x000fe400078ec0ff */
[----:B------:R-:W-:Y:S01]  /*1400*/  ISETP.GE.AND P4, PT, R32, c[0x0][0x198], PT ;  /* 0x0000660020007a0c */ /* 0x000fe20003f86270 */
[----:B------:R1:W-:Y:S02]  /*1410*/  @!P0 LDGSTS.E.BYPASS.LTC128B.128 [R38+0x100], [R6.64], !P6 ;  /* 0x0010000006268fae */ /* 0x0003e4000f101d54 */
[----:B------:R-:W-:Y:S01]  /*1420*/  @!P0 IMAD.WIDE R10, R0, 0x2, R2 ;  /* 0x00000002000a8825 */ /* 0x000fe200078e0202 */
[----:B------:R-:W-:Y:S01]  /*1430*/  @!P5 SHF.R.S32.HI R0, RZ, 0x1f, R32 ;  /* 0x0000001fff00d819 */ /* 0x000fe20000011420 */
[----:B------:R-:W-:Y:S03]  /*1440*/  SHFL.IDX PT, R2, R15, 0x2, 0x181f ;  /* 0x00581f000f027f89 */ /* 0x000fe600000e0000 */
[----:B------:R-:W-:Y:S01]  /*1450*/  @!P5 LEA.HI R0, R0, R32, RZ, 0x3 ;  /* 0x000000200000d211 */ /* 0x000fe200078f18ff */
[----:B------:R-:W3:Y:S03]  /*1460*/  SHFL.IDX PT, R3, R14, 0x2, 0x181f ;  /* 0x00581f000e037f89 */ /* 0x000ee600000e0000 */
[----:B------:R-:W-:Y:S01]  /*1470*/  @!P5 LOP3.LUT R0, R0, 0xfffffff8, RZ, 0xc0, !PT ;  /* 0xfffffff80000d812 */ /* 0x000fe200078ec0ff */
[----:B------:R4:W-:Y:S04]  /*1480*/  @!P0 LDGSTS.E.BYPASS.LTC128B.128 [R38+0x4100], [R12.64], !P3 ;  /* 0x041000000c268fae */ /* 0x0009e8000d901d54 */
[----:B------:R5:W-:Y:S01]  /*1490*/  @!P0 LDGSTS.E.BYPASS.LTC128B.128 [R38+0x8100], [R10.64], !P4 ;  /* 0x081000000a268fae */ /* 0x000be2000e101d54 */
[----:B-1----:R-:W-:-:S02]  /*14a0*/  @!P5 SHF.R.S32.HI R6, RZ, 0x1f, R31 ;  /* 0x0000001fff06d819 */ /* 0x002fc4000001141f */
[----:B------:R-:W-:Y:S02]  /*14b0*/  @!P1 SHF.R.S32.HI R7, RZ, 0x1f, R32 ;  /* 0x0000001fff079819 */ /* 0x000fe40000011420 */
[----:B------:R-:W-:Y:S02]  /*14c0*/  @!P5 LEA.HI R16, R6, R31, RZ, 0x3 ;  /* 0x0000001f0610d211 */ /* 0x000fe400078f18ff */
[----:B------:R-:W1:Y:S01]  /*14d0*/  SHFL.IDX PT, R6, R15, 0x3, 0x181f ;  /* 0x00781f000f067f89 */ /* 0x000e6200000e0000 */
[----:B------:R-:W-:Y:S02]  /*14e0*/  @!P1 LEA.HI R18, R7, R32, RZ, 0x3 ;  /* 0x0000002007129211 */ /* 0x000fe400078f18ff */
[----:B------:R-:W-:Y:S01]  /*14f0*/  @!P5 LOP3.LUT R16, R16, 0xfffffff8, RZ, 0xc0, !PT ;  /* 0xfffffff81010d812 */ /* 0x000fe200078ec0ff */
[----:B------:R1:W1:Y:S01]  /*1500*/  SHFL.IDX PT, R7, R14, 0x3, 0x181f ;  /* 0x00781f000e077f89 */ /* 0x00026200000e0000 */
[----:B------:R-:W-:-:S03]  /*1510*/  @!P1 LOP3.LUT R18, R18, 0xfffffff8, RZ, 0xc0, !PT ;  /* 0xfffffff812129812 */ /* 0x000fc600078ec0ff */
[----:B--2---:R-:W-:Y:S01]  /*1520*/  @!P5 IMAD.WIDE R16, R16, 0x2, R8 ;  /* 0x000000021010d825 */ /* 0x004fe200078e0208 */
[----:B-----5:R-:W-:-:S03]  /*1530*/  @!P1 SHF.R.S32.HI R10, RZ, 0x1f, R31 ;  /* 0x0000001fff0a9819 */ /* 0x020fc6000001141f */
[----:B---3--:R-:W-:Y:S01]  /*1540*/  @!P1 IMAD.WIDE R18, R18, 0x2, R2 ;  /* 0x0000000212129825 */ /* 0x008fe200078e0202 */
[----:B----4-:R-:W-:Y:S02]  /*1550*/  @!P1 LEA.HI R12, R10, R31, RZ, 0x3 ;  /* 0x0000001f0a0c9211 */ /* 0x010fe400078f18ff */
[----:B------:R-:W-:Y:S02]  /*1560*/  @!P5 LEA R10, P0, R4, R8, 0x1 ;  /* 0x00000008040ad211 */ /* 0x000fe400078008ff */
[----:B------:R-:W-:Y:S02]  /*1570*/  @!P1 LOP3.LUT R12, R12, 0xfffffff8, RZ, 0xc0, !PT ;  /* 0xfffffff80c0c9812 */ /* 0x000fe400078ec0ff */
[----:B------:R-:W-:-:S03]  /*1580*/  @!P5 LEA.HI.X R11, R4, R9, R5, 0x1, P0 ;  /* 0x00000009040bd211 */ /* 0x000fc600000f0c05 */
[----:B------:R-:W-:Y:S02]  /*1590*/  @!P1 IMAD.WIDE R12, R12, 0x2, R2 ;  /* 0x000000020c0c9825 */ /* 0x000fe400078e0202 */
[----:B------:R2:W-:Y:S02]  /*15a0*/  @!P5 LDGSTS.E.BYPASS.LTC128B.128 [R38+0x1100], [R10.64], !P6 ;  /* 0x011000000a26dfae */ /* 0x0005e4000f101d54 */
[----:B-1----:R-:W-:Y:S01]  /*15b0*/  @!P5 IMAD.WIDE R14, R0, 0x2, R8 ;  /* 0x00000002000ed825 */ /* 0x002fe200078e0208 */
[C---:B------:R-:W-:Y:S01]  /*15c0*/  @!P1 LEA R8, P0, R4.reuse, R2, 0x1 ;  /* 0x0000000204089211 */ /* 0x040fe200078008ff */
[----:B------:R1:W-:Y:S02]  /*15d0*/  @!P5 LDGSTS.E.BYPASS.LTC128B.128 [R38+0x5100], [R16.64], !P3 ;  /* 0x051000001026dfae */ /* 0x0003e4000d901d54 */
[----:B------:R-:W-:Y:S01]  /*15e0*/  IMAD R0, R23, c[0x0][0x1f0], RZ ;  /* 0x00007c0017007a24 */ /* 0x000fe200078e02ff */
[C-C-:B------:R-:W-:Y:S01]  /*15f0*/  @!P1 LEA.HI.X R9, R4.reuse, R3, R5.reuse, 0x1, P0 ;  /* 0x0000000304099211 */ /* 0x140fe200000f0c05 */
[----:B------:R3:W-:Y:S01]  /*1600*/  @!P5 LDGSTS.E.BYPASS.LTC128B.128 [R38+0x9100], [R14.64], !P4 ;  /* 0x091000000e26dfae */ /* 0x0007e2000e101d54 */
[----:B------:R-:W-:Y:S01]  /*1610*/  @!P2 LEA R2, P0, R4, R6, 0x1 ;  /* 0x000000060402a211 */ /* 0x000fe200078008ff */
[----:B------:R-:W-:Y:S01]  /*1620*/  IMAD R0, R26, c[0x0][0x1f4], R0 ;  /* 0x00007d001a007a24 */ /* 0x000fe200078e0200 */
[----:B------:R-:W-:Y:S01]  /*1630*/  ISETP.GE.AND P5, PT, R22, 0x21, PT ;  /* 0x000000211600780c */ /* 0x000fe20003fa6270 */
[----:B------:R4:W-:Y:S01]  /*1640*/  @!P1 LDGSTS.E.BYPASS.LTC128B.128 [R38+0x2100], [R8.64], !P6 ;  /* 0x0210000008269fae */ /* 0x0009e2000f101d54 */
[----:B------:R-:W-:Y:S01]  /*1650*/  @!P2 LEA.HI.X R3, R4, R7, R5, 0x1, P0 ;  /* 0x000000070403a211 */ /* 0x000fe200000f0c05 */
[----:B------:R-:W-:Y:S01]  /*1660*/  IMAD.IADD R45, R21, 0x1, R0 ;  /* 0x00000001152d7824 */ /* 0x000fe200078e0200 */
[----:B------:R-:W-:Y:S01]  /*1670*/  @!P2 SHF.R.S32.HI R5, RZ, 0x1f, R32 ;  /* 0x0000001fff05a819 */ /* 0x000fe20000011420 */
[----:B------:R5:W-:Y:S04]  /*1680*/  @!P1 LDGSTS.E.BYPASS.LTC128B.128 [R38+0x6100], [R12.64], !P3 ;  /* 0x061000000c269fae */ /* 0x000be8000d901d54 */
[----:B------:R2:W-:Y:S01]  /*1690*/  @!P1 LDGSTS.E.BYPASS.LTC128B.128 [R38+0xa100], [R18.64], !P4 ;  /* 0x0a10000012269fae */ /* 0x0005e2000e101d54 */
[----:B------:R-:W-:-:S03]  /*16a0*/  ISETP.GE.AND P1, PT, R22, 0x41, PT ;  /* 0x000000411600780c */ /* 0x000fc60003f26270 */
[----:B------:R2:W-:Y:S01]  /*16b0*/  @!P2 LDGSTS.E.BYPASS.LTC128B.128 [R38+0x3100], [R2.64], !P6 ;  /* 0x031000000226afae */ /* 0x0005e2000f101d54 */
[----:B------:R-:W-:-:S03]  /*16c0*/  ISETP.GE.AND P6, PT, R22, 0x1, PT ;  /* 0x000000011600780c */ /* 0x000fc60003fc6270 */
[----:B------:R2:W-:Y:S01]  /*16d0*/  STL.64 [R1+0x10], R44 ;  /* 0x0000102c01007387 */ /* 0x0005e20000100a00 */
[----:B-1----:R-:W-:Y:S02]  /*16e0*/  IMAD.SHL.U32 R16, R42, 0x40, RZ ;  /* 0x000000402a107824 */ /* 0x002fe400078e00ff */
[----:B---3--:R-:W-:Y:S01]  /*16f0*/  IMAD.WIDE.U32 R14, R39, 0x40, RZ ;  /* 0x00000040270e7825 */ /* 0x008fe200078e00ff */
[----:B----4-:R-:W-:-:S03]  /*1700*/  @!P2 SHF.R.S32.HI R8, RZ, 0x1f, R31 ;  /* 0x0000001fff08a819 */ /* 0x010fc6000001141f */
[----:B------:R-:W-:Y:S01]  /*1710*/  IMAD.IADD R9, R25, 0x1, R29 ;  /* 0x0000000119097824 */ /* 0x000fe200078e021d */
[----:B-----5:R-:W-:Y:S01]  /*1720*/  @!P2 LEA.HI R12, R8, R31, RZ, 0x3 ;  /* 0x0000001f080ca211 */ /* 0x020fe200078f18ff */
[----:B------:R-:W-:-:S03]  /*1730*/  IMAD.MOV.U32 R8, RZ, RZ, R24 ;  /* 0x000000ffff087224 */ /* 0x000fc600078e0018 */
[----:B------:R-:W-:Y:S01]  /*1740*/  @!P2 LOP3.LUT R12, R12, 0xfffffff8, RZ, 0xc0, !PT ;  /* 0xfffffff80c0ca812 */ /* 0x000fe200078ec0ff */
[----:B--2---:R-:W-:-:S04]  /*1750*/  IMAD.WIDE.U32 R18, R26, c[0x0][0x218], R8 ;  /* 0x000086001a127a25 */ /* 0x004fc800078e0008 */
[----:B------:R-:W-:Y:S01]  /*1760*/  IMAD.WIDE.U32 R2, R34, UR8, R44 ;  /* 0x0000000822027c25 */ /* 0x000fe2000f8e002c */
[----:B------:R1:W-:Y:S03]  /*1770*/  STL.64 [R1+0x20], R18 ;  /* 0x0000201201007387 */ /* 0x0003e60000100a00 */
[----:B------:R-:W-:Y:S01]  /*1780*/  @!P2 IMAD.WIDE R12, R12, 0x2, R6 ;  /* 0x000000020c0ca825 */ /* 0x000fe200078e0206 */
[----:B------:R-:W-:Y:S01]  /*1790*/  IADD3 R0, R3, UR12, RZ ;  /* 0x0000000c03007c10 */ /* 0x000fe2000fffe0ff */
[----:B------:R-:W-:Y:S01]  /*17a0*/  UIMAD UR12, UR7, UR8, URZ ;  /* 0x00000008070c72a4 */ /* 0x000fe2000f8e023f */
[C---:B------:R-:W-:Y:S01]  /*17b0*/  @P6 LEA R10, P0, R2.reuse, c[0x0][0x1c8], 0x1 ;  /* 0x00007200020a6a11 */ /* 0x040fe200078008ff */
[----:B------:R-:W-:Y:S01]  /*17c0*/  IMAD.MOV.U32 R40, RZ, RZ, R18 ;  /* 0x000000ffff287224 */ /* 0x000fe200078e0012 */
[----:B------:R-:W-:Y:S01]  /*17d0*/  @!P2 LEA.HI R3, R5, R32, RZ, 0x3 ;  /* 0x000000200503a211 */ /* 0x000fe200078f18ff */
[----:B------:R2:W-:Y:S01]  /*17e0*/  @!P2 LDGSTS.E.BYPASS.LTC128B.128 [R38+0x7100], [R12.64], !P3 ;  /* 0x071000000c26afae */ /* 0x0005e2000d901d54 */
[----:B------:R-:W-:Y:S01]  /*17f0*/  @P6 LEA.HI.X R11, R2, c[0x0][0x1cc], R0, 0x1, P0 ;  /* 0x00007300020b6a11 */ /* 0x000fe200000f0c00 */
[----:B------:R-:W-:Y:S01]  /*1800*/  UIMAD UR12, UR9, UR14, UR12 ;  /* 0x0000000e090c72a4 */ /* 0x000fe2000f8e020c */
[----:B------:R-:W-:-:S02]  /*1810*/  @P5 LEA R5, P0, R39, R2, 0x5 ;  /* 0x0000000227055211 */ /* 0x000fc400078028ff */
[----:B------:R-:W-:Y:S02]  /*1820*/  @!P2 LOP3.LUT R3, R3, 0xfffffff8, RZ, 0xc0, !PT ;  /* 0xfffffff80303a812 */ /* 0x000fe400078ec0ff */
[----:B------:R-:W-:Y:S02]  /*1830*/  @P5 LEA.HI.X R17, R39, R0, R42, 0x5, P0 ;  /* 0x0000000027115211 */ /* 0x000fe400000f2c2a */
[----:B------:R-:W-:Y:S01]  /*1840*/  @P1 IADD3 R14, P0, R2, R14, RZ ;  /* 0x0000000e020e1210 */ /* 0x000fe20007f1e0ff */
[----:B------:R-:W-:Y:S01]  /*1850*/  @!P2 IMAD.WIDE R2, R3, 0x2, R6 ;  /* 0x000000020302a825 */ /* 0x000fe200078e0206 */
[----:B------:R-:W-:Y:S02]  /*1860*/  ISETP.GE.AND P3, PT, R31, c[0x0][0x1d4], PT ;  /* 0x000075001f007a0c */ /* 0x000fe40003f66270 */
[----:B------:R-:W-:Y:S01]  /*1870*/  @P1 IADD3.X R16, R0, R15, R16, P0, !PT ;  /* 0x0000000f00101210 */ /* 0x000fe200007fe410 */
[----:B------:R-:W-:Y:S01]  /*1880*/  IMAD R7, R23, c[0x0][0x218], RZ ;  /* 0x0000860017077a24 */ /* 0x000fe200078e02ff */
[----:B------:R3:W-:Y:S01]  /*1890*/  @!P2 LDGSTS.E.BYPASS.LTC128B.128 [R38+0xb100], [R2.64], !P4 ;  /* 0x0b1000000226afae */ /* 0x0007e2000e101d54 */
[----:B------:R-:W-:Y:S01]  /*18a0*/  ISETP.GE.AND P4, PT, R4, c[0x0][0x1d4], PT ;  /* 0x0000750004007a0c */ /* 0x000fe20003f86270 */
[----:B------:R-:W-:Y:S01]  /*18b0*/  IMAD.SHL.U32 R0, R27, 0x40, RZ ;  /* 0x000000401b007824 */ /* 0x000fe200078e00ff */
[----:B------:R-:W-:Y:S01]  /*18c0*/  ISETP.GE.AND P2, PT, R32, c[0x0][0x1d4], PT ;  /* 0x0000750020007a0c */ /* 0x000fe20003f46270 */
[----:B------:R-:W-:Y:S01]  /*18d0*/  IMAD R15, R26, c[0x0][0x21c], R7 ;  /* 0x000087001a0f7a24 */ /* 0x000fe200078e0207 */
[----:B------:R-:W-:Y:S01]  /*18e0*/  @P5 LEA R6, P0, R5, c[0x0][0x1c8], 0x1 ;  /* 0x0000720005065a11 */ /* 0x000fe200078008ff */
[----:B------:R-:W0:Y:S01]  /*18f0*/  LDGDEPBAR ;  /* 0x00000000000079af */ /* 0x000e220000000000 */
[----:B------:R-:W-:Y:S01]  /*1900*/  LOP3.LUT R0, R0, 0x1c0, RZ, 0xc0, !PT ;  /* 0x000001c000007812 */ /* 0x000fe200078ec0ff */
[----:B------:R-:W-:Y:S01]  /*1910*/  IMAD.IADD R41, R19, 0x1, R15 ;  /* 0x0000000113297824 */ /* 0x000fe200078e020f */
[----:B------:R-:W-:Y:S01]  /*1920*/  @P5 LEA.HI.X R7, R5, c[0x0][0x1cc], R17, 0x1, P0 ;  /* 0x0000730005075a11 */ /* 0x000fe200000f0c11 */
[----:B------:R-:W-:-:S02]  /*1930*/  IMAD.SHL.U32 R5, R33, 0x8, RZ ;  /* 0x0000000821057824 */ /* 0x000fc400078e00ff */
[----:B------:R-:W-:Y:S01]  /*1940*/  IMAD.WIDE.U32 R8, R36, UR8, R40 ;  /* 0x0000000824087c25 */ /* 0x000fe2000f8e0028 */
[----:B------:R-:W-:Y:S01]  /*1950*/  UMOV UR8, 0x6 ;  /* 0x0000000600087882 */ /* 0x000fe20000000000 */
[----:B------:R4:W-:Y:S01]  /*1960*/  @P6 LDGSTS.E.BYPASS.LTC128B.128 [R38+0x12100], [R10.64], !P4 ;  /* 0x121000000a266fae */ /* 0x0009e2000e101d54 */
[----:B------:R-:W-:-:S03]  /*1970*/  USHF.L.U64.HI UR11, UR10, UR8, UR11 ;  /* 0x000000080a0b7299 */ /* 0x000fc6000801020b */
[----:B------:R4:W-:Y:S04]  /*1980*/  @P6 LDGSTS.E.BYPASS.LTC128B.128 [R38+0x15100], [R10.64+0x80], !P3 ;  /* 0x151000800a266fae */ /* 0x0009e8000d901d54 */
[----:B------:R4:W-:Y:S01]  /*1990*/  @P6 LDGSTS.E.BYPASS.LTC128B.128 [R38+0x18100], [R10.64+0x100], !P2 ;  /* 0x181001000a266fae */ /* 0x0009e2000d101d54 */
[----:B------:R-:W-:Y:S01]  /*19a0*/  ISETP.GE.AND P6, PT, R4, c[0x0][0x1d4], PT ;  /* 0x0000750004007a0c */ /* 0x000fe20003fc6270 */
[----:B------:R-:W-:Y:S02]  /*19b0*/  IMAD.MOV.U32 R4, RZ, RZ, 0x10 ;  /* 0x00000010ff047424 */ /* 0x000fe400078e00ff */
[----:B------:R5:W-:Y:S01]  /*19c0*/  @P5 LDGSTS.E.BYPASS.LTC128B.128 [R38+0x13100], [R6.64], !P4 ;  /* 0x1310000006265fae */ /* 0x000be2000e101d54 */
[----:B---3--:R-:W-:-:S03]  /*19d0*/  @P1 LEA R2, P0, R14, c[0x0][0x1c8], 0x1 ;  /* 0x000072000e021a11 */ /* 0x008fc600078008ff */
[----:B------:R5:W-:Y:S01]  /*19e0*/  @P5 LDGSTS.E.BYPASS.LTC128B.128 [R38+0x16100], [R6.64+0x80], !P3 ;  /* 0x1610008006265fae */ /* 0x000be2000d901d54 */
[----:B------:R-:W-:Y:S01]  /*19f0*/  @P1 LEA.HI.X R3, R14, c[0x0][0x1cc], R16, 0x1, P0 ;  /* 0x000073000e031a11 */ /* 0x000fe200000f0c10 */
[----:B------:R-:W-:Y:S02]  /*1a00*/  IMAD.MOV.U32 R14, RZ, RZ, 0x20 ;  /* 0x00000020ff0e7424 */ /* 0x000fe400078e00ff */
[----:B------:R5:W-:Y:S01]  /*1a10*/  @P5 LDGSTS.E.BYPASS.LTC128B.128 [R38+0x19100], [R6.64+0x100], !P2 ;  /* 0x1910010006265fae */ /* 0x000be2000d101d54 */
[----:B------:R-:W-:-:S03]  /*1a20*/  ISETP.GE.AND P5, PT, R31, c[0x0][0x1d4], PT ;  /* 0x000075001f007a0c */ /* 0x000fc60003fa6270 */
[----:B------:R3:W-:Y:S04]  /*1a30*/  @P1 LDGSTS.E.BYPASS.LTC128B.128 [R38+0x14100], [R2.64], !P4 ;  /* 0x1410000002261fae */ /* 0x0007e8000e101d54 */
[----:B------:R3:W-:Y:S04]  /*1a40*/  @P1 LDGSTS.E.BYPASS.LTC128B.128 [R38+0x17100], [R2.64+0x80], !P3 ;  /* 0x1710008002261fae */ /* 0x0007e8000d901d54 */
[----:B------:R3:W-:Y:S01]  /*1a50*/  @P1 LDGSTS.E.BYPASS.LTC128B.128 [R38+0x1a100], [R2.64+0x100], !P2 ;  /* 0x1a10010002261fae */ /* 0x0007e2000d101d54 */
[----:B----4-:R-:W-:-:S03]  /*1a60*/  LOP3.LUT R11, R0, 0x8, R5, 0xf8, !PT ;  /* 0x00000008000b7812 */ /* 0x010fc600078ef805 */
[----:B------:R-:W0:Y:S01]  /*1a70*/  LDGDEPBAR ;  /* 0x00000000000079af */ /* 0x000e220000000000 */
[----:B------:R-:W-:Y:S02]  /*1a80*/  SHF.R.U32.HI R5, RZ, 0x3, R0 ;  /* 0x00000003ff057819 */ /* 0x000fe40000011600 */
[----:B------:R-:W-:Y:S01]  /*1a90*/  IADD3 R0, R9, UR12, RZ ;  /* 0x0000000c09007c10 */ /* 0x000fe2000fffe0ff */
[----:B------:R-:W-:Y:S01]  /*1aa0*/  USHF.L.U32 UR12, UR10, 0x6, URZ ;  /* 0x000000060a0c7899 */ /* 0x000fe2000800063f */
[C---:B------:R-:W-:Y:S01]  /*1ab0*/  LEA R10, P0, R8.reuse, c[0x0][0x1f8], 0x1 ;  /* 0x00007e00080a7a11 */ /* 0x040fe200078008ff */
[----:B------:R1:W-:Y:S01]  /*1ac0*/  STL.64 [R1+0x18], R40 ;  /* 0x0000182801007387 */ /* 0x0003e20000100a00 */
[----:B------:R-:W-:Y:S02]  /*1ad0*/  LOP3.LUT R5, R11, R5, RZ, 0x3c, !PT ;  /* 0x000000050b057212 */ /* 0x000fe400078e3cff */
[----:B------:R-:W-:Y:S01]  /*1ae0*/  LEA.HI.X R11, R8, c[0x0][0x1fc], R0, 0x1, P0 ;  /* 0x00007f00080b7a11 */ /* 0x000fe200000f0c00 */
[----:B------:R-:W-:-:S05]  /*1af0*/  IMAD.U32 R0, RZ, RZ, UR12 ;  /* 0x0000000cff007e24 */ /* 0x000fca000f8e00ff */
[----:B--2---:R-:W-:-:S04]  /*1b00*/  IADD3 R12, P1, P0, R0, 0x80, R10 ;  /* 0x00000080000c7810 */ /* 0x004fc8000783e00a */
[----:B------:R-:W-:Y:S02]  /*1b10*/  IADD3.X R13, RZ, UR11, R11, P1, P0 ;  /* 0x0000000bff0d7c10 */ /* 0x000fe40008fe040b */
[----:B------:R-:W-:Y:S01]  /*1b20*/  IADD3 R8, P1, P0, R0, 0x100, R10 ;  /* 0x0000010000087810 */ /* 0x000fe2000783e00a */
[----:B------:R-:W-:Y:S02]  /*1b30*/  IMAD.SHL.U32 R0, R112, 0x20, RZ ;  /* 0x0000002070007824 */ /* 0x000fe400078e00ff */
[----:B---3--:R-:W-:Y:S01]  /*1b40*/  IMAD.SHL.U32 R2, R30, 0x40, RZ ;  /* 0x000000401e027824 */ /* 0x008fe200078e00ff */
[----:B------:R-:W-:-:S04]  /*1b50*/  DEPBAR.LE SB0, 0x1 ;  /* 0x000080400000791a */ /* 0x000fc80000000000 */
[----:B------:R-:W-:Y:S02]  /*1b60*/  LOP3.LUT R2, R5, 0xfffffe00, R2, 0xf8, !PT ;  /* 0xfffffe0005027812 */ /* 0x000fe400078ef802 */
[----:B------:R-:W-:Y:S02]  /*1b70*/  LOP3.LUT R3, R0, 0x7ffffc00, RZ, 0xc0, !PT ;  /* 0x7ffffc0000037812 */ /* 0x000fe400078ec0ff */
[----:B------:R-:W-:Y:S01]  /*1b80*/  IADD3.X R9, RZ, UR11, R11, P1, P0 ;  /* 0x0000000bff097c10 */ /* 0x000fe20008fe040b */
[----:B------:R-:W-:Y:S01]  /*1b90*/  BAR.SYNC.DEFER_BLOCKING 0x0 ;  /* 0x0000000000007b1d */ /* 0x000fe20000010000 */
[----:B------:R-:W-:Y:S01]  /*1ba0*/  LOP3.LUT P0, RZ, R27, 0x2, RZ, 0xc0, !PT ;  /* 0x000000021bff7812 */ /* 0x000fe2000780c0ff */
[----:B------:R-:W-:Y:S01]  /*1bb0*/  IMAD.IADD R3, R2, 0x1, R3 ;  /* 0x0000000102037824 */ /* 0x000fe200078e0203 */
[----:B-----5:R-:W-:Y:S02]  /*1bc0*/  IADD3 R6, P1, R10, UR12, RZ ;  /* 0x0000000c0a067c10 */ /* 0x020fe4000ff3e0ff */
[----:B------:R-:W-:Y:S01]  /*1bd0*/  SEL R0, R4, 0xfffffff0, !P0 ;  /* 0xfffffff004007807 */ /* 0x000fe20004000000 */
[----:B------:R-:W-:Y:S01]  /*1be0*/  IMAD.SHL.U32 R220, R3, 0x2, RZ ;  /* 0x0000000203dc7824 */ /* 0x000fe200078e00ff */
[----:B------:R-:W-:-:S02]  /*1bf0*/  IADD3.X R7, R11, UR11, RZ, P1, !PT ;  /* 0x0000000b0b077c10 */ /* 0x000fc40008ffe4ff */
[----:B------:R-:W-:Y:S01]  /*1c00*/  LOP3.LUT P1, RZ, R27, 0x4, RZ, 0xc0, !PT ;  /* 0x000000041bff7812 */ /* 0x000fe2000782c0ff */
[----:B------:R-:W-:Y:S01]  /*1c10*/  IMAD.SHL.U32 R239, R0, 0x2, RZ ;  /* 0x0000000200ef7824 */ /* 0x000fe200078e00ff */
[----:B------:R-:W-:Y:S01]  /*1c20*/  LEA R228, R3, 0x100, 0x1 ;  /* 0x0000010003e47811 */ /* 0x000fe200078e08ff */
[----:B------:R-:W-:Y:S01]  /*1c30*/  IMAD.SHL.U32 R3, R28, 0x40, RZ ;  /* 0x000000401c037824 */ /* 0x000fe200078e00ff */
[----:B------:R-:W-:Y:S02]  /*1c40*/  SEL R0, R14, 0xffffffe0, !P1 ;  /* 0xffffffe00e007807 */ /* 0x000fe40004800000 */
[----:B------:R-:W-:Y:S01]  /*1c50*/  IADD3 R4, P0, R6, UR12, RZ ;  /* 0x0000000c06047c10 */ /* 0x000fe2000ff1e0ff */
[----:B------:R-:W-:Y:S01]  /*1c60*/  IMAD.IADD R224, R228, 0x1, R239 ;  /* 0x00000001e4e07824 */ /* 0x000fe200078e02ef */
[----:B------:R-:W-:Y:S01]  /*1c70*/  ISETP.LT.OR P1, PT, R22, 0x1, P5 ;  /* 0x000000011600780c */ /* 0x000fe20002f21670 */
[C---:B------:R-:W-:Y:S01]  /*1c80*/  IMAD R228, R0.reuse, 0x2, R228 ;  /* 0x0000000200e47824 */ /* 0x040fe200078e02e4 */
[----:B------:R-:W-:Y:S01]  /*1c90*/  IADD3.X R5, R7, UR11, RZ, P0, !PT ;  /* 0x0000000b07057c10 */ /* 0x000fe200087fe4ff */
[----:B------:R-:W-:Y:S01]  /*1ca0*/  IMAD R232, R0, 0x2, R224 ;  /* 0x0000000200e87824 */ /* 0x000fe200078e02e0 */
[----:B------:R-:W-:-:S02]  /*1cb0*/  ISETP.LT.OR P0, PT, R22, 0x1, P6 ;  /* 0x000000011600780c */ /* 0x000fc40003701670 */
[----:B------:R-:W-:Y:S01]  /*1cc0*/  LOP3.LUT R3, R3, 0x1c0, RZ, 0xc0, !PT ;  /* 0x000001c003037812 */ /* 0x000fe200078ec0ff */
[----:B------:R1:W2:Y:S03]  /*1cd0*/  LDSM.16.M88.4 R152, [R220+0x100] ;  /* 0x00010000dc98783b */ /* 0x0002a60000000200 */
[----:B------:R-:W-:Y:S01]  /*1ce0*/  SHF.R.U32.HI R236, RZ, 0x3, R3 ;  /* 0x00000003ffec7819 */ /* 0x000fe20000011603 */
[----:B------:R1:W3:Y:S04]  /*1cf0*/  LDSM.16.M88.4 R196, [R220+0x4100] ;  /* 0x00410000dcc4783b */ /* 0x0002e80000000200 */
        /* <DEDUP_REMOVED lines=27> */
[----:B------:R1:W-:Y:S01]  /*1eb0*/  LDGSTS.E.BYPASS.LTC128B.128 [R38+0x7100], [R8.64], !P1 ;  /* 0x0710000008267fae */ /* 0x0003e2000c901d54 */
[----:B------:R-:W-:-:S03]  /*1ec0*/  LOP3.LUT P1, RZ, R28, 0x4, RZ, 0xc0, !PT ;  /* 0x000000041cff7812 */ /* 0x000fc6000782c0ff */
[----:B------:R5:W-:Y:S04]  /*1ed0*/  LDGSTS.E.BYPASS.LTC128B.128 [R38+0x2100], [R4.64], !P6 ;  /* 0x0210000004267fae */ /* 0x000be8000f101d54 */
[----:B------:R5:W-:Y:S01]  /*1ee0*/  LDGSTS.E.BYPASS.LTC128B.128 [R38+0x5100], [R4.64+0x80], !P5 ;  /* 0x0510008004267fae */ /* 0x000be2000e901d54 */
[----:B------:R-:W-:-:S03]  /*1ef0*/  PLOP3.LUT P5, PT, PT, PT, UP0, 0x40, 0x0 ;  /* 0x000000000000781c */ /* 0x000fc60003fae808 */
[----:B------:R5:W-:Y:S01]  /*1f00*/  LDGSTS.E.BYPASS.LTC128B.128 [R38+0x8100], [R4.64+0x100], !P0 ;  /* 0x0810010004267fae */ /* 0x000be2000c101d54 */
[----:B------:R-:W-:-:S03]  /*1f10*/  LOP3.LUT P0, RZ, R28, 0x2, RZ, 0xc0, !PT ;  /* 0x000000021cff7812 */ /* 0x000fc6000780c0ff */
[----:B------:R-:W0:Y:S01]  /*1f20*/  LDGDEPBAR ;  /* 0x00000000000079af */ /* 0x000e220000000000 */
[----:B-----5:R-:W-:-:S04]  /*1f30*/  LOP3.LUT R4, R3, 0x8, R35, 0xf8, !PT ;  /* 0x0000000803047812 */ /* 0x020fc800078ef823 */
[----:B------:R-:W-:-:S05]  /*1f40*/  LOP3.LUT R236, R4, R236, RZ, 0x3c, !PT ;  /* 0x000000ec04ec7212 */ /* 0x000fca00078e3cff */
        /* <DEDUP_REMOVED lines=29> */
.L_x_660:
        /* <DEDUP_REMOVED lines=50> */
.L_x_661:
[----:B--23--:R-:W-:Y:S01]  /*2440*/  IMAD.MOV.U32 R3, RZ, RZ, 0x40 ;  /* 0x00000040ff037424 */ /* 0x00cfe200078e00ff */
[----:B------:R-:W-:Y:S01]  /*2450*/  HMMA.16816.F32 R8, R152, R16, RZ ;  /* 0x000000109808723c */ /* 0x000fe200000018ff */
[----:B------:R-:W-:Y:S01]  /*2460*/  UIADD3 UR4, UR6, UR4, URZ ;  /* 0x0000000406047290 */ /* 0x000fe2000fffe03f */
[----:B------:R-:W0:Y:S01]  /*2470*/  LDGDEPBAR ;  /* 0x00000000000079af */ /* 0x000e220000000000 */
[----:B------:R-:W-:Y:S01]  /*2480*/  UISETP.GE.AND UP1, UPT, UR6, 0xc1, UPT ;  /* 0x000000c10600788c */ /* 0x000fe2000bf26270 */
[----:B------:R-:W-:-:S04]  /*2490*/  SEL R238, R3, 0xffffffc0, !P1 ;  /* 0xffffffc003ee7807 */ /* 0x000fc80004800000 */
[----:B----4-:R-:W-:Y:S01]  /*24a0*/  HMMA.16816.F32 R28, R152, R24, RZ ;  /* 0x00000018981c723c */ /* 0x010fe200000018ff */
[----:B------:R-:W-:Y:S01]  /*24b0*/  IMAD.IADD R5, R236, 0x1, R238 ;  /* 0x00000001ec057824 */ /* 0x000fe200078e02ee */
[----:B------:R-:W-:-:S04]  /*24c0*/  IADD3 R3, R238, R4, RZ ;  /* 0x00000004ee037210 */ /* 0x000fc80007ffe0ff */
[----:B------:R-:W2:Y:S02]  /*24d0*/  LDSM.16.M88.4 R88, [R5+0x12100] ;  /* 0x012100000558783b */ /* 0x000ea40000000200 */
[C---:B------:R-:W-:Y:S02]  /*24e0*/  HMMA.16816.F32 R48, R152.reuse, R18, RZ ;  /* 0x000000129830723c */ /* 0x040fe400000018ff */
[----:B------:R-:W3:Y:S04]  /*24f0*/  LDSM.16.M88.4 R92, [R5+0x12900] ;  /* 0x01290000055c783b */ /* 0x000ee80000000200 */
[----:B------:R-:W-:Y:S02]  /*2500*/  LDSM.16.M88.4 R104, [R3+0x14900] ;  /* 0x014900000368783b */ /* 0x000fe40000000200 */
[C---:B------:R-:W-:Y:S02]  /*2510*/  HMMA.16816.F32 R40, R152.reuse, R20, RZ ;  /* 0x000000149828723c */ /* 0x040fe400000018ff */
[----:B------:R-:W-:Y:S06]  /*2520*/  LDSM.16.M88.4 R108, [R5+0x17900] ;  /* 0x01790000056c783b */ /* 0x000fec0000000200 */
[C---:B------:R-:W-:Y:S08]  /*2530*/  HMMA.16816.F32 R36, R152.reuse, R22, RZ ;  /* 0x000000169824723c */ /* 0x040ff000000018ff */
[C---:B------:R-:W-:Y:S08]  /*2540*/  HMMA.16816.F32 R24, R152.reuse, R26, RZ ;  /* 0x0000001a9818723c */ /* 0x040ff000000018ff */
[C---:B-1----:R-:W-:Y:S08]  /*2550*/  HMMA.16816.F32 R20, R152.reuse, R32, RZ ;  /* 0x000000209814723c */ /* 0x042ff000000018ff */
[----:B------:R-:W-:Y:S08]  /*2560*/  HMMA.16816.F32 R16, R152, R34, RZ ;  /* 0x000000229810723c */ /* 0x000ff000000018ff */
[----:B------:R-:W-:Y:S08]  /*2570*/  HMMA.16816.F32 R96, R156, R44, R8 ;  /* 0x0000002c9c60723c */ /* 0x000ff00000001808 */
[C---:B------:R-:W-:Y:S08]  /*2580*/  HMMA.16816.F32 R12, R152.reuse, R52, RZ ;  /* 0x00000034980c723c */ /* 0x040ff000000018ff */
[C---:B------:R-:W-:Y:S08]  /*2590*/  HMMA.16816.F32 R8, R152.reuse, R54, RZ ;  /* 0x000000369808723c */ /* 0x040ff000000018ff */
[C---:B------:R-:W-:Y:S08]  /*25a0*/  HMMA.16816.F32 R68, R152.reuse, R58, RZ ;  /* 0x0000003a9844723c */ /* 0x040ff000000018ff */
[----:B------:R-:W-:Y:S08]  /*25b0*/  HMMA.16816.F32 R32, R152, R56, RZ ;  /* 0x000000389820723c */ /* 0x000ff000000018ff */
[C---:B------:R-:W-:Y:S08]  /*25c0*/  HMMA.16816.F32 R76, R156.reuse, R46, R48 ;  /* 0x0000002e9c4c723c */ /* 0x040ff00000001830 */
[C---:B------:R-:W-:Y:S01]  /*25d0*/  HMMA.16816.F32 R52, R156.reuse, R74, R24 ;  /* 0x0000004a9c34723c */ /* 0x040fe20000001818 */
[----:B------:R-:W1:Y:S07]  /*25e0*/  LDSM.16.M88.4 R24, [R5+0x13100] ;  /* 0x013100000518783b */ /* 0x000e6e0000000200 */
[C---:B------:R-:W-:Y:S01]  /*25f0*/  HMMA.16816.F32 R48, R156.reuse, R80, R20 ;  /* 0x000000509c30723c */ /* 0x040fe20000001814 */
[----:B------:R-:W4:Y:S07]  /*2600*/  LDSM.16.M88.4 R20, [R5+0x13900] ;  /* 0x013900000514783b */ /* 0x000f2e0000000200 */
[C---:B------:R-:W-:Y:S01]  /*2610*/  HMMA.16816.F32 R44, R156.reuse, R82, R16 ;  /* 0x000000529c2c723c */ /* 0x040fe20000001810 */
[----:B------:R-:W5:Y:S04]  /*2620*/  LDSM.16.M88.4 R16, [R5+0x14100] ;  /* 0x014100000510783b */ /* 0x000f680000000200 */
[----:B------:R-:W-:Y:S03]  /*2630*/  LDSM.16.M88.4 R80, [R3+0x12900] ;  /* 0x012900000350783b */ /* 0x000fe60000000200 */
[C---:B------:R-:W-:Y:S01]  /*2640*/  HMMA.16816.F32 R56, R156.reuse, R72, R28 ;  /* 0x000000489c38723c */ /* 0x040fe2000000181c */
[----:B------:R-:W1:Y:S07]  /*2650*/  LDSM.16.M88.4 R28, [R5+0x14900] ;  /* 0x01490000051c783b */ /* 0x000e6e0000000200 */
[C---:B------:R-:W-:Y:S08]  /*2660*/  HMMA.16816.F32 R64, R156.reuse, R60, R40 ;  /* 0x0000003c9c40723c */ /* 0x040ff00000001828 */
[C---:B------:R-:W-:Y:S08]  /*2670*/  HMMA.16816.F32 R60, R156.reuse, R62, R36 ;  /* 0x0000003e9c3c723c */ /* 0x040ff00000001824 */
[C---:B------:R-:W-:Y:S08]  /*2680*/  HMMA.16816.F32 R40, R156.reuse, R84, R12 ;  /* 0x000000549c28723c */ /* 0x040ff0000000180c */
[C---:B------:R-:W-:Y:S01]  /*2690*/  HMMA.16816.F32 R12, R156.reuse, R86, R8 ;  /* 0x000000569c0c723c */ /* 0x040fe20000001808 */
[----:B------:R-:W1:Y:S07]  /*26a0*/  LDSM.16.M88.4 R84, [R3+0x12100] ;  /* 0x012100000354783b */ /* 0x000e6e0000000200 */
[C---:B------:R-:W-:Y:S08]  /*26b0*/  HMMA.16816.F32 R36, R156.reuse, R102, R68 ;  /* 0x000000669c24723c */ /* 0x040ff00000001844 */
[----:B------:R-:W-:Y:S01]  /*26c0*/  HMMA.16816.F32 R8, R156, R100, R32 ;  /* 0x000000649c08723c */ /* 0x000fe20000001820 */
[----:B------:R-:W-:Y:S07]  /*26d0*/  LDSM.16.M88.4 R100, [R3+0x14100] ;  /* 0x014100000364783b */ /* 0x000fee0000000200 */
[C---:B--2---:R-:W-:Y:S01]  /*26e0*/  HMMA.16816.F32 R68, R184.reuse, R88, R96 ;  /* 0x00000058b844723c */ /* 0x044fe20000001860 */
[----:B------:R-:W-:Y:S07]  /*26f0*/  LDSM.16.M88.4 R96, [R3+0x13900] ;  /* 0x013900000360783b */ /* 0x000fee0000000200 */
[C---:B------:R-:W-:Y:S01]  /*2700*/  HMMA.16816.F32 R72, R184.reuse, R90, R76 ;  /* 0x0000005ab848723c */ /* 0x040fe2000000184c */
[----:B------:R-:W2:Y:S07]  /*2710*/  LDSM.16.M88.4 R88, [R3+0x13100] ;  /* 0x013100000358783b */ /* 0x000eae0000000200 */
[C---:B---3--:R-:W-:Y:S08]  /*2720*/  HMMA.16816.F32 R64, R184.reuse, R92, R64 ;  /* 0x0000005cb840723c */ /* 0x048ff00000001840 */
[C---:B-1----:R-:W-:Y:S08]  /*2730*/  HMMA.16816.F32 R52, R184.reuse, R26, R52 ;  /* 0x0000001ab834723c */ /* 0x042ff00000001834 */
[C---:B------:R-:W-:Y:S01]  /*2740*/  HMMA.16816.F32 R60, R184.reuse, R94, R60 ;  /* 0x0000005eb83c723c */ /* 0x040fe2000000183c */
[----:B------:R-:W-:Y:S07]  /*2750*/  LDSM.16.M88.4 R92, [R236+0x15900] ;  /* 0x01590000ec5c783b */ /* 0x000fee0000000200 */
[C---:B----4-:R-:W-:Y:S08]  /*2760*/  HMMA.16816.F32 R44, R184.reuse, R22, R44 ;  /* 0x00000016b82c723c */ /* 0x050ff0000000182c */
[C---:B------:R-:W-:Y:S08]  /*2770*/  HMMA.16816.F32 R56, R184.reuse, R24, R56 ;  /* 0x00000018b838723c */ /* 0x040ff00000001838 */
[C---:B------:R-:W-:Y:S08]  /*2780*/  HMMA.16816.F32 R48, R184.reuse, R20, R48 ;  /* 0x00000014b830723c */ /* 0x040ff00000001830 */
[C---:B-----5:R-:W-:Y:S08]  /*2790*/  HMMA.16816.F32 R40, R184.reuse, R16, R40 ;  /* 0x00000010b828723c */ /* 0x060ff00000001828 */
[C---:B------:R-:W-:Y:S01]  /*27a0*/  HMMA.16816.F32 R32, R184.reuse, R18, R12 ;  /* 0x00000012b820723c */ /* 0x040fe2000000180c */
[----:B------:R-:W1:Y:S07]  /*27b0*/  LDSM.16.M88.4 R16, [R236+0x15100] ;  /* 0x01510000ec10783b */ /* 0x000e6e0000000200 */
[C---:B------:R-:W-:Y:S08]  /*27c0*/  HMMA.16816.F32 R24, R184.reuse, R28, R8 ;  /* 0x0000001cb818723c */ /* 0x040ff00000001808 */
[----:B------:R-:W-:Y:S01]  /*27d0*/  HMMA.16816.F32 R20, R184, R30, R36 ;  /* 0x0000001eb814723c */ /* 0x000fe20000001824 */
[----:B------:R-:W-:Y:S07]  /*27e0*/  LDSM.16.M88.4 R28, [R236+0x17900] ;  /* 0x01790000ec1c783b */ /* 0x000fee0000000200 */
[C---:B------:R-:W-:Y:S08]  /*27f0*/  HMMA.16816.F32 R12, R192.reuse, R84, R68 ;  /* 0x00000054c00c723c */ /* 0x040ff00000001844 */
[C---:B------:R-:W-:Y:S08]  /*2800*/  HMMA.16816.F32 R8, R192.reuse, R86, R72 ;  /* 0x00000056c008723c */ /* 0x040ff00000001848 */
[C---:B------:R-:W-:Y:S08]  /*2810*/  HMMA.16816.F32 R76, R192.reuse, R80, R64 ;  /* 0x00000050c04c723c */ /* 0x040ff00000001840 */
[C---:B--2---:R-:W-:Y:S01]  /*2820*/  HMMA.16816.F32 R72, R192.reuse, R90, R52 ;  /* 0x0000005ac048723c */ /* 0x044fe20000001834 */
[----:B------:R-:W2:Y:S07]  /*2830*/  LDSM.16.M88.4 R52, [R236+0x16100] ;  /* 0x01610000ec34783b */ /* 0x000eae0000000200 */
[C---:B------:R-:W-:Y:S08]  /*2840*/  HMMA.16816.F32 R84, R192.reuse, R82, R60 ;  /* 0x00000052c054723c */ /* 0x040ff0000000183c */
[C---:B------:R-:W-:Y:S01]  /*2850*/  HMMA.16816.F32 R64, R192.reuse, R98, R44 ;  /* 0x00000062c040723c */ /* 0x040fe2000000182c */
[----:B------:R-:W3:Y:S07]  /*2860*/  LDSM.16.M88.4 R44, [R236+0x16900] ;  /* 0x01690000ec2c783b */ /* 0x000eee0000000200 */
[C---:B------:R-:W-:Y:S01]  /*2870*/  HMMA.16816.F32 R80, R192.reuse, R88, R56 ;  /* 0x00000058c050723c */ /* 0x040fe20000001838 */
[----:B------:R-:W-:Y:S07]  /*2880*/  LDSM.16.M88.4 R88, [R4+0x16100] ;  /* 0x016100000458783b */ /* 0x000fee0000000200 */
[C---:B------:R-:W-:Y:S01]  /*2890*/  HMMA.16816.F32 R68, R192.reuse, R96, R48 ;  /* 0x00000060c044723c */ /* 0x040fe20000001830 */
[----:B------:R-:W-:Y:S07]  /*28a0*/  LDSM.16.M88.4 R96, [R4+0x17900] ;  /* 0x017900000460783b */ /* 0x000fee0000000200 */
[C---:B------:R-:W-:Y:S01]  /*28b0*/  HMMA.16816.F32 R56, R192.reuse, R102, R32 ;  /* 0x00000066c038723c */ /* 0x040fe20000001820 */
[----:B------:R-:W4:Y:S07]  /*28c0*/  LDSM.16.M88.4 R32, [R236+0x17100] ;  /* 0x01710000ec20783b */ /* 0x000f2e0000000200 */
[C---:B------:R-:W-:Y:S01]  /*28d0*/  HMMA.16816.F32 R60, R192.reuse, R100, R40 ;  /* 0x00000064c03c723c */ /* 0x040fe20000001828 */
[----:B------:R-:W-:Y:S07]  /*28e0*/  LDSM.16.M88.4 R100, [R5+0x17100] ;  /* 0x017100000564783b */ /* 0x000fee0000000200 */
[C---:B------:R-:W-:Y:S01]  /*28f0*/  HMMA.16816.F32 R48, R192.reuse, R104, R24 ;  /* 0x00000068c030723c */ /* 0x040fe20000001818 */
[----:B------:R-:W5:Y:S07]  /*2900*/  LDSM.16.M88.4 R24, [R4+0x15100] ;  /* 0x015100000418783b */ /* 0x000f6e0000000200 */
[----:B------:R-:W-:Y:S01]  /*2910*/  HMMA.16816.F32 R40, R192, R106, R20 ;  /* 0x0000006ac028723c */ /* 0x000fe20000001814 */
[----:B------:R-:W3:Y:S04]  /*2920*/  LDSM.16.M88.4 R20, [R4+0x15900] ;  /* 0x015900000414783b */ /* 0x000ee80000000200 */
[----:B------:R-:W-:Y:S03]  /*2930*/  LDSM.16.M88.4 R104, [R5+0x15100] ;  /* 0x015100000568783b */ /* 0x000fe60000000200 */
[C---:B-1----:R-:W-:Y:S08]  /*2940*/  HMMA.16816.F32 R36, R196.reuse, R16, R12 ;  /* 0x00000010c424723c */ /* 0x042ff0000000180c */
[C---:B------:R-:W-:Y:S08]  /*2950*/  HMMA.16816.F32 R16, R196.reuse, R18, R8 ;  /* 0x00000012c410723c */ /* 0x040ff00000001808 */
[C---:B------:R-:W-:Y:S08]  /*2960*/  HMMA.16816.F32 R12, R196.reuse, R92, R76 ;  /* 0x0000005cc40c723c */ /* 0x040ff0000000184c */
[C---:B------:R-:W-:Y:S01]  /*2970*/  HMMA.16816.F32 R8, R196.reuse, R94, R84 ;  /* 0x0000005ec408723c */ /* 0x040fe20000001854 */
[----:B------:R-:W1:Y:S04]  /*2980*/  LDSM.16.M88.4 R84, [R4+0x16900] ;  /* 0x016900000454783b */ /* 0x000e680000000200 */
[----:B------:R-:W1:Y:S03]  /*2990*/  LDSM.16.M88.4 R92, [R4+0x17100] ;  /* 0x01710000045c783b */ /* 0x000e660000000200 */
[C---:B--2---:R-:W-:Y:S08]  /*29a0*/  HMMA.16816.F32 R76, R196.reuse, R54, R72 ;  /* 0x00000036c44c723c */ /* 0x044ff00000001848 */
[C---:B------:R-:W-:Y:S08]  /*29b0*/  HMMA.16816.F32 R80, R196.reuse, R52, R80 ;  /* 0x00000034c450723c */ /* 0x040ff00000001850 */
[C---:B---3--:R-:W-:Y:S08]  /*29c0*/  HMMA.16816.F32 R72, R196.reuse, R44, R68 ;  /* 0x0000002cc448723c */ /* 0x048ff00000001844 */
[C---:B------:R-:W-:Y:S08]  /*29d0*/  HMMA.16816.F32 R68, R196.reuse, R46, R64 ;  /* 0x0000002ec444723c */ /* 0x040ff00000001840 */
[C---:B----4-:R-:W-:Y:S08]  /*29e0*/  HMMA.16816.F32 R52, R196.reuse, R34, R56 ;  /* 0x00000022c434723c */ /* 0x050ff00000001838 */
[C---:B------:R-:W-:Y:S08]  /*29f0*/  HMMA.16816.F32 R64, R196.reuse, R28, R48 ;  /* 0x0000001cc440723c */ /* 0x040ff00000001830 */
[----:B------:R-:W-:Y:S08]  /*2a00*/  HMMA.16816.F32 R44, R196, R32, R60 ;  /* 0x00000020c42c723c */ /* 0x000ff0000000183c */
[C---:B-----5:R-:W-:Y:S01]  /*2a10*/  HMMA.16816.F32 R56, R208.reuse, R24, R36 ;  /* 0x00000018d038723c */ /* 0x060fe20000001824 */
[----:B------:R-:W-:Y:S07]  /*2a20*/  LDSM.16.M88.4 R36, [R5+0x16900] ;  /* 0x016900000524783b */ /* 0x000fee0000000200 */
[C---:B------:R-:W-:Y:S01]  /*2a30*/  HMMA.16816.F32 R48, R208.reuse, R26, R16 ;  /* 0x0000001ad030723c */ /* 0x040fe20000001810 */
[----:B------:R-:W2:Y:S07]  /*2a40*/  LDSM.16.M88.4 R24, [R5+0x15900] ;  /* 0x015900000518783b */ /* 0x000eae0000000200 */
[C---:B------:R-:W-:Y:S08]  /*2a50*/  HMMA.16816.F32 R32, R208.reuse, R20, R12 ;  /* 0x00000014d020723c */ /* 0x040ff0000000180c */
[----:B------:R-:W-:Y:S01]  /*2a60*/  HMMA.16816.F32 R16, R208, R22, R8 ;  /* 0x00000016d010723c */ /* 0x000fe20000001808 */
[----:B------:R-:W3:Y:S07]  /*2a70*/  LDSM.16.M88.4 R20, [R5+0x16100] ;  /* 0x016100000514783b */ /* 0x000eee0000000200 */
[----:B------:R-:W-:Y:S08]  /*2a80*/  HMMA.16816.F32 R60, R196, R30, R40 ;  /* 0x0000001ec43c723c */ /* 0x000ff00000001828 */
        /* <DEDUP_REMOVED lines=8> */
[----:B------:R-:W4:Y:S07]  /*2b10*/  LDSM.16.M88.4 R92, [R3+0x16100] ;  /* 0x01610000035c783b */ /* 0x000f2e0000000200 */
[----:B------:R-:W-:Y:S08]  /*2b20*/  HMMA.16816.F32 R80, R212, R104, R56 ;  /* 0x00000068d450723c */ /* 0x000ff00000001838 */
[----:B------:R-:W-:Y:S08]  /*2b30*/  HMMA.16816.F32 R68, R208, R98, R60 ;  /* 0x00000062d044723c */ /* 0x000ff0000000183c */
[C---:B--2---:R-:W-:Y:S01]  /*2b40*/  HMMA.16816.F32 R72, R212.reuse, R24, R32 ;  /* 0x00000018d448723c */ /* 0x044fe20000001820 */
[----:B------:R-:W-:Y:S07]  /*2b50*/  LDSM.16.M88.4 R32, [R236+0x18100] ;  /* 0x01810000ec20783b */ /* 0x000fee0000000200 */
[C---:B------:R-:W-:Y:S01]  /*2b60*/  HMMA.16816.F32 R76, R212.reuse, R106, R48 ;  /* 0x0000006ad44c723c */ /* 0x040fe20000001830 */
[----:B------:R-:W2:Y:S07]  /*2b70*/  LDSM.16.M88.4 R104, [R3+0x17100] ;  /* 0x017100000368783b */ /* 0x000eae0000000200 */
[C---:B------:R-:W-:Y:S08]  /*2b80*/  HMMA.16816.F32 R60, R212.reuse, R26, R16 ;  /* 0x0000001ad43c723c */ /* 0x040ff00000001810 */
[----:B---3--:R-:W-:Y:S08]  /*2b90*/  HMMA.16816.F32 R56, R212, R20, R12 ;  /* 0x00000014d438723c */ /* 0x008ff0000000180c */
[----:B------:R-:W-:Y:S01]  /*2ba0*/  HMMA.16816.F32 R64, R208, R96, R64 ;  /* 0x00000060d040723c */ /* 0x000fe20000001840 */
[----:B------:R-:W3:Y:S07]  /*2bb0*/  LDSM.16.M88.4 R96, [R3+0x16900] ;  /* 0x016900000360783b */ /* 0x000eee0000000200 */
[C---:B------:R-:W-:Y:S08]  /*2bc0*/  HMMA.16816.F32 R24, R212.reuse, R22, R8 ;  /* 0x00000016d418723c */ /* 0x040ff00000001808 */
[C---:B------:R-:W-:Y:S01]  /*2bd0*/  HMMA.16816.F32 R16, R212.reuse, R38, R40 ;  /* 0x00000026d410723c */ /* 0x040fe20000001828 */
[----:B------:R-:W5:Y:S07]  /*2be0*/  LDSM.16.M88.4 R40, [R3+0x17900] ;  /* 0x017900000328783b */ /* 0x000f6e0000000200 */
[C---:B------:R-:W-:Y:S08]  /*2bf0*/  HMMA.16816.F32 R20, R212.reuse, R36, R28 ;  /* 0x00000024d414723c */ /* 0x040ff0000000181c */
[----:B------:R-:W-:Y:S01]  /*2c00*/  HMMA.16816.F32 R8, R212, R102, R52 ;  /* 0x00000066d408723c */ /* 0x000fe20000001834 */
[----:B------:R-:W-:Y:S07]  /*2c10*/  LDSM.16.M88.4 R52, [R4+0x18900] ;  /* 0x018900000434783b */ /* 0x000fee0000000200 */
[----:B-1----:R-:W-:Y:S08]  /*2c20*/  HMMA.16816.F32 R28, R216, R84, R80 ;  /* 0x00000054d81c723c */ /* 0x002ff00000001850 */
[----:B------:R-:W-:Y:S08]  /*2c30*/  HMMA.16816.F32 R48, R212, R110, R68 ;  /* 0x0000006ed430723c */ /* 0x000ff00000001844 */
[C---:B------:R-:W-:Y:S08]  /*2c40*/  HMMA.16816.F32 R68, R216.reuse, R88, R72 ;  /* 0x00000058d844723c */ /* 0x040ff00000001848 */
[----:B----4-:R-:W-:Y:S08]  /*2c50*/  HMMA.16816.F32 R72, R216, R92, R56 ;  /* 0x0000005cd848723c */ /* 0x010ff00000001838 */
[----:B------:R-:W-:Y:S08]  /*2c60*/  HMMA.16816.F32 R36, R212, R108, R64 ;  /* 0x0000006cd424723c */ /* 0x000ff00000001840 */
[----:B------:R-:W-:Y:S01]  /*2c70*/  HMMA.16816.F32 R56, R216, R94, R24 ;  /* 0x0000005ed838723c */ /* 0x000fe20000001818 */
[----:B------:R-:W1:Y:S07]  /*2c80*/  LDSM.16.M88.4 R24, [R4+0x18100] ;  /* 0x018100000418783b */ /* 0x000e6e0000000200 */
[----:B------:R-:W-:Y:S08]  /*2c90*/  HMMA.16816.F32 R12, R212, R100, R44 ;  /* 0x00000064d40c723c */ /* 0x000ff0000000182c */
[C---:B------:R-:W-:Y:S08]  /*2ca0*/  HMMA.16816.F32 R44, R216.reuse, R86, R76 ;  /* 0x00000056d82c723c */ /* 0x040ff0000000184c */
[----:B--2---:R-:W-:Y:S08]  /*2cb0*/  HMMA.16816.F32 R84, R216, R106, R8 ;  /* 0x0000006ad854723c */ /* 0x004ff00000001808 */
[----:B------:R-:W-:Y:S08]  /*2cc0*/  HMMA.16816.F32 R8, R220, R32, R28 ;  /* 0x00000020dc08723c */ /* 0x000ff0000000181c */
[C---:B------:R-:W-:Y:S01]  /*2cd0*/  HMMA.16816.F32 R64, R216.reuse, R90, R60 ;  /* 0x0000005ad840723c */ /* 0x040fe2000000183c */
[----:B------:R-:W-:Y:S07]  /*2ce0*/  LDSM.16.M88.4 R60, [R236+0x19900] ;  /* 0x01990000ec3c783b */ /* 0x000fee0000000200 */
[C---:B---3--:R-:W-:Y:S01]  /*2cf0*/  HMMA.16816.F32 R76, R216.reuse, R96, R20 ;  /* 0x00000060d84c723c */ /* 0x048fe20000001814 */
[----:B------:R-:W2:Y:S07]  /*2d00*/  LDSM.16.M88.4 R20, [R236+0x18900] ;  /* 0x01890000ec14783b */ /* 0x000eae0000000200 */
[C---:B------:R-:W-:Y:S01]  /*2d10*/  HMMA.16816.F32 R88, R216.reuse, R98, R16 ;  /* 0x00000062d858723c */ /* 0x040fe20000001810 */
[----:B------:R-:W3:Y:S07]  /*2d20*/  LDSM.16.M88.4 R16, [R236+0x19100] ;  /* 0x01910000ec10783b */ /* 0x000eee0000000200 */
[C---:B-----5:R-:W-:Y:S01]  /*2d30*/  HMMA.16816.F32 R100, R216.reuse, R40, R36 ;  /* 0x00000028d864723c */ /* 0x060fe20000001824 */
[----:B------:R-:W4:Y:S07]  /*2d40*/  LDSM.16.M88.4 R36, [R5+0x18100] ;  /* 0x018100000524783b */ /* 0x000f2e0000000200 */
[----:B------:R-:W-:Y:S08]  /*2d50*/  HMMA.16816.F32 R92, R216, R104, R12 ;  /* 0x00000068d85c723c */ /* 0x000ff0000000180c */
[----:B------:R-:W-:Y:S01]  /*2d60*/  HMMA.16816.F32 R12, R220, R34, R44 ;  /* 0x00000022dc0c723c */ /* 0x000fe2000000182c */
[----:B------:R-:W-:Y:S07]  /*2d70*/  LDSM.16.M88.4 R32, [R4+0x19100] ;  /* 0x019100000420783b */ /* 0x000fee0000000200 */
[----:B-1----:R-:W-:Y:S08]  /*2d80*/  HMMA.16816.F32 R8, R224, R24, R8 ;  /* 0x00000018e008723c */ /* 0x002ff00000001808 */
[----:B------:R-:W-:Y:S01]  /*2d90*/  HMMA.16816.F32 R104, R216, R42, R48 ;  /* 0x0000002ad868723c */ /* 0x000fe20000001830 */
[----:B------:R-:W1:Y:S04]  /*2da0*/  LDSM.16.M88.4 R48, [R3+0x18100] ;  /* 0x018100000330783b */ /* 0x000e680000000200 */
[----:B------:R-:W-:Y:S03]  /*2db0*/  LDSM.16.M88.4 R40, [R5+0x18900] ;  /* 0x018900000528783b */ /* 0x000fe60000000200 */
[C---:B--2---:R-:W-:Y:S08]  /*2dc0*/  HMMA.16816.F32 R44, R220.reuse, R22, R64 ;  /* 0x00000016dc2c723c */ /* 0x044ff00000001840 */
[C---:B------:R-:W-:Y:S08]  /*2dd0*/  HMMA.16816.F32 R28, R220.reuse, R20, R68 ;  /* 0x00000014dc1c723c */ /* 0x040ff00000001844 */
[C---:B---3--:R-:W-:Y:S08]  /*2de0*/  HMMA.16816.F32 R64, R220.reuse, R16, R72 ;  /* 0x00000010dc40723c */ /* 0x048ff00000001848 */
[----:B------:R-:W-:Y:S01]  /*2df0*/  HMMA.16816.F32 R80, R220, R18, R56 ;  /* 0x00000012dc50723c */ /* 0x000fe20000001838 */
[----:B------:R-:W-:Y:S07]  /*2e00*/  LDSM.16.M88.4 R56, [R236+0x1a900] ;  /* 0x01a90000ec38783b */ /* 0x000fee0000000200 */
[----:B------:R-:W-:Y:S01]  /*2e10*/  HMMA.16816.F32 R16, R224, R26, R12 ;  /* 0x0000001ae010723c */ /* 0x000fe2000000180c */
[----:B------:R-:W2:Y:S07]  /*2e20*/  LDSM.16.M88.4 R12, [R236+0x1a100] ;  /* 0x01a10000ec0c783b */ /* 0x000eae0000000200 */
[----:B----4-:R-:W-:Y:S08]  /*2e30*/  HMMA.16816.F32 R8, R228, R36, R8 ;  /* 0x00000024e408723c */ /* 0x010ff00000001808 */
[----:B------:R-:W-:Y:S08]  /*2e40*/  HMMA.16816.F32 R20, R224, R52, R28 ;  /* 0x00000034e014723c */ /* 0x000ff0000000181c */
[----:B------:R-:W-:Y:S01]  /*2e50*/  HMMA.16816.F32 R16, R228, R38, R16 ;  /* 0x00000026e410723c */ /* 0x000fe20000001810 */
[----:B------:R-:W3:Y:S07]  /*2e60*/  LDSM.16.M88.4 R36, [R4+0x19900] ;  /* 0x019900000424783b */ /* 0x000eee0000000200 */
[----:B-1----:R-:W-:Y:S08]  /*2e70*/  HMMA.16816.F32 R28, R232, R48, R8 ;  /* 0x00000030e81c723c */ /* 0x002ff00000001808 */
[C---:B------:R-:W-:Y:S08]  /*2e80*/  HMMA.16816.F32 R96, R220.reuse, R60, R76 ;  /* 0x0000003cdc60723c */ /* 0x040ff0000000184c */
[C---:B------:R-:W-:Y:S01]  /*2e90*/  HMMA.16816.F32 R72, R220.reuse, R62, R88 ;  /* 0x0000003edc48723c */ /* 0x040fe20000001858 */
[----:B------:R-:W1:Y:S07]  /*2ea0*/  LDSM.16.M88.4 R60, [R3+0x18900] ;  /* 0x01890000033c783b */ /* 0x000e6e0000000200 */
[----:B--2---:R-:W-:Y:S01]  /*2eb0*/  HMMA.16816.F32 R88, R220, R12, R92 ;  /* 0x0000000cdc58723c */ /* 0x004fe2000000185c */
[----:B------:R-:W-:-:S04]  /*2ec0*/  FMUL.FTZ R6, R28, c[0x0][0x320] ;  /* 0x0000c8001c067a20 */ /* 0x000fc80000410000 */
[----:B------:R2:W4:Y:S03]  /*2ed0*/  MUFU.TANH R108, R6 ;  /* 0x00000006006c7308 */ /* 0x0005260000002400 */
[----:B------:R-:W-:Y:S08]  /*2ee0*/  HMMA.16816.F32 R84, R220, R14, R84 ;  /* 0x0000000edc54723c */ /* 0x000ff00000001854 */
[----:B------:R-:W-:Y:S01]  /*2ef0*/  HMMA.16816.F32 R8, R224, R54, R44 ;  /* 0x00000036e008723c */ /* 0x000fe2000000182c */
[----:B------:R-:W5:Y:S01]  /*2f00*/  LDSM.16.M88.4 R44, [R5+0x19100] ;  /* 0x01910000052c783b */ /* 0x000f620000000200 */
[----:B--2---:R-:W-:-:S03]  /*2f10*/  FMUL.FTZ R6, R29, c[0x0][0x320] ;  /* 0x0000c8001d067a20 */ /* 0x004fc60000410000 */
[----:B------:R-:W-:Y:S03]  /*2f20*/  LDSM.16.M88.4 R52, [R3+0x19100] ;  /* 0x019100000334783b */ /* 0x000fe60000000200 */
[----:B------:R-:W-:Y:S08]  /*2f30*/  HMMA.16816.F32 R12, R228, R40, R20 ;  /* 0x00000028e40c723c */ /* 0x000ff00000001814 */
[----:B------:R-:W-:Y:S01]  /*2f40*/  HMMA.16816.F32 R20, R232, R50, R16 ;  /* 0x00000032e814723c */ /* 0x000fe20000001810 */
[----:B------:R-:W-:Y:S07]  /*2f50*/  LDSM.16.M88.4 R48, [R3+0x19900] ;  /* 0x019900000330783b */ /* 0x000fee0000000200 */
[----:B------:R-:W-:Y:S01]  /*2f60*/  HMMA.16816.F32 R76, R220, R56, R100 ;  /* 0x00000038dc4c723c */ /* 0x000fe20000001864 */
[----:B------:R2:W1:Y:S07]  /*2f70*/  MUFU.TANH R103, R6 ;  /* 0x0000000600677308 */ /* 0x00046e0000002400 */
[----:B------:R-:W-:Y:S01]  /*2f80*/  HMMA.16816.F32 R8, R228, R42, R8 ;  /* 0x0000002ae408723c */ /* 0x000fe20000001808 */
[----:B------:R-:W4:Y:S07]  /*2f90*/  LDSM.16.M88.4 R40, [R4+0x1a100] ;  /* 0x01a100000428783b */ /* 0x000f2e0000000200 */
[----:B------:R-:W-:Y:S01]  /*2fa0*/  HMMA.16816.F32 R16, R224, R34, R80 ;  /* 0x00000022e010723c */ /* 0x000fe20000001850 */
[----:B--2---:R-:W-:-:S04]  /*2fb0*/  FMUL.FTZ R6, R30, c[0x0][0x320] ;  /* 0x0000c8001e067a20 */ /* 0x004fc80000410000 */
[----:B------:R2:W1:Y:S03]  /*2fc0*/  MUFU.TANH R100, R6 ;  /* 0x0000000600647308 */ /* 0x0004660000002400 */
[C---:B------:R-:W-:Y:S08]  /*2fd0*/  HMMA.16816.F32 R24, R224.reuse, R32, R64 ;  /* 0x00000020e018723c */ /* 0x040ff00000001840 */
[----:B---3--:R-:W-:Y:S01]  /*2fe0*/  HMMA.16816.F32 R32, R224, R36, R96 ;  /* 0x00000024e020723c */ /* 0x008fe20000001860 */
[----:B--2---:R-:W-:-:S07]  /*2ff0*/  FMUL.FTZ R6, R31, c[0x0][0x320] ;  /* 0x0000c8001f067a20 */ /* 0x004fce0000410000 */
[C---:B-1----:R-:W-:Y:S01]  /*3000*/  HMMA.16816.F32 R28, R232.reuse, R60, R12 ;  /* 0x0000003ce81c723c */ /* 0x042fe2000000180c */
[----:B------:R1:W-:Y:S07]  /*3010*/  MUFU.TANH R95, R6 ;  /* 0x00000006005f7308 */ /* 0x0003ee0000002400 */
[----:B------:R-:W-:Y:S08]  /*3020*/  HMMA.16816.F32 R12, R232, R62, R8 ;  /* 0x0000003ee80c723c */ /* 0x000ff00000001808 */
[----:B------:R-:W-:Y:S01]  /*3030*/  HMMA.16816.F32 R60, R224, R38, R72 ;  /* 0x00000026e03c723c */ /* 0x000fe20000001848 */
[----:B-1----:R-:W-:Y:S01]  /*3040*/  FMUL.FTZ R6, R20, c[0x0][0x320] ;  /* 0x0000c80014067a20 */ /* 0x002fe20000410000 */
[----:B------:R-:W1:Y:S03]  /*3050*/  LDSM.16.M88.4 R36, [R5+0x19900] ;  /* 0x019900000524783b */ /* 0x000e660000000200 */
[----:B------:R2:W3:Y:S03]  /*3060*/  MUFU.TANH R94, R6 ;  /* 0x00000006005e7308 */ /* 0x0004e60000002400 */
[C---:B-----5:R-:W-:Y:S08]  /*3070*/  HMMA.16816.F32 R8, R228.reuse, R46, R16 ;  /* 0x0000002ee408723c */ /* 0x060ff00000001810 */
[----:B------:R-:W-:Y:S01]  /*3080*/  FMUL.FTZ R15, R15, c[0x0][0x320] ;  /* 0x0000c8000f0f7a20 */ /* 0x000fe20000410000 */
[----:B------:R-:W-:Y:S01]  /*3090*/  HMMA.16816.F32 R24, R228, R44, R24 ;  /* 0x0000002ce418723c */ /* 0x000fe20000001818 */
[----:B--2---:R-:W-:-:S04]  /*30a0*/  FMUL.FTZ R6, R21, c[0x0][0x320] ;  /* 0x0000c80015067a20 */ /* 0x004fc80000410000 */
[----:B------:R2:W5:Y:S03]  /*30b0*/  MUFU.TANH R93, R6 ;  /* 0x00000006005d7308 */ /* 0x0005660000002400 */
[----:B----4-:R-:W-:Y:S08]  /*30c0*/  HMMA.16816.F32 R44, R224, R40, R88 ;  /* 0x00000028e02c723c */ /* 0x010ff00000001858 */
[----:B------:R-:W-:Y:S01]  /*30d0*/  HMMA.16816.F32 R16, R232, R54, R8 ;  /* 0x00000036e810723c */ /* 0x000fe20000001808 */
[----:B--2---:R-:W-:-:S07]  /*30e0*/  FMUL.FTZ R6, R22, c[0x0][0x320] ;  /* 0x0000c80016067a20 */ /* 0x004fce0000410000 */
[----:B-1----:R-:W-:Y:S01]  /*30f0*/  HMMA.16816.F32 R8, R228, R36, R32 ;  /* 0x00000024e408723c */ /* 0x002fe20000001820 */
[----:B------:R-:W-:Y:S01]  /*3100*/  LDSM.16.M88.4 R32, [R5+0x1a900] ;  /* 0x01a900000520783b */ /* 0x000fe20000000200 */
[----:B------:R1:W2:Y:S06]  /*3110*/  MUFU.TANH R92, R6 ;  /* 0x00000006005c7308 */ /* 0x0002ac0000002400 */
[----:B------:R-:W-:Y:S08]  /*3120*/  HMMA.16816.F32 R68, R220, R58, R104 ;  /* 0x0000003adc44723c */ /* 0x000ff00000001868 */
[----:B------:R-:W-:Y:S01]  /*3130*/  HMMA.16816.F32 R56, R224, R42, R84 ;  /* 0x0000002ae038723c */ /* 0x000fe20000001854 */
[----:B------:R-:W-:Y:S01]  /*3140*/  LDSM.16.M88.4 R40, [R3+0x1a100] ;  /* 0x01a100000328783b */ /* 0x000fe20000000200 */
[----:B------:R-:W-:-:S02]  /*3150*/  FMUL.FTZ R16, R16, c[0x0][0x320] ;  /* 0x0000c80010107a20 */ /* 0x000fc40000410000 */
[----:B-1----:R-:W-:Y:S02]  /*3160*/  FMUL.FTZ R6, R23, c[0x0][0x320] ;  /* 0x0000c80017067a20 */ /* 0x002fe40000410000 */
[----:B------:R1:W4:Y:S01]  /*3170*/  LDSM.16.M88.4 R20, [R4+0x1a900] ;  /* 0x01a900000414783b */ /* 0x0003220000000200 */
[----:B------:R-:W-:Y:S01]  /*3180*/  FMUL.FTZ R17, R17, c[0x0][0x320] ;  /* 0x0000c80011117a20 */ /* 0x000fe20000410000 */
[----:B------:R2:W-:Y:S01]  /*3190*/  MUFU.TANH R83, R6 ;  /* 0x0000000600537308 */ /* 0x0005e20000002400 */
[----:B------:R-:W-:Y:S01]  /*31a0*/  HMMA.16816.F32 R24, R232, R52, R24 ;  /* 0x00000034e818723c */ /* 0x000fe20000001818 */
[----:B------:R-:W-:Y:S02]  /*31b0*/  FMUL.FTZ R18, R18, c[0x0][0x320] ;  /* 0x0000c80012127a20 */ /* 0x000fe40000410000 */
[----:B------:R-:W-:-:S04]  /*31c0*/  FMUL.FTZ R19, R19, c[0x0][0x320] ;  /* 0x0000c80013137a20 */ /* 0x000fc80000410000 */
[----:B------:R-:W-:Y:S01]  /*31d0*/  MUFU.TANH R160, R16 ;  /* 0x0000001000a07308 */ /* 0x000fe20000002400 */
[----:B--2---:R-:W-:-:S07]  /*31e0*/  FMUL.FTZ R6, R28, c[0x0][0x320] ;  /* 0x0000c8001c067a20 */ /* 0x004fce0000410000 */
[----:B------:R-:W-:Y:S01]  /*31f0*/  MUFU.TANH R161, R17 ;  /* 0x0000001100a17308 */ /* 0x000fe20000002400 */
[----:B-1----:R-:W-:-:S07]  /*3200*/  FMUL.FTZ R4, R29, c[0x0][0x320] ;  /* 0x0000c8001d047a20 */ /* 0x002fce0000410000 */
[----:B------:R1:W-:Y:S01]  /*3210*/  MUFU.TANH R81, R4 ;  /* 0x0000000400517308 */ /* 0x0003e20000002400 */
[----:B------:R-:W-:Y:S02]  /*3220*/  FMUL.FTZ R24, R24, c[0x0][0x320] ;  /* 0x0000c80018187a20 */ /* 0x000fe40000410000 */
[----:B------:R-:W-:Y:S02]  /*3230*/  FMUL.FTZ R25, R25, c[0x0][0x320] ;  /* 0x0000c80019197a20 */ /* 0x000fe40000410000 */
[----:B------:R-:W-:Y:S02]  /*3240*/  FMUL.FTZ R26, R26, c[0x0][0x320] ;  /* 0x0000c8001a1a7a20 */ /* 0x000fe40000410000 */
[----:B------:R-:W-:Y:S01]  /*3250*/  FMUL.FTZ R27, R27, c[0x0][0x320] ;  /* 0x0000c8001b1b7a20 */ /* 0x000fe20000410000 */
[----:B------:R-:W2:Y:S01]  /*3260*/  MUFU.TANH R82, R6 ;  /* 0x0000000600527308 */ /* 0x000ea20000002400 */
[----:B----4-:R-:W-:Y:S01]  /*3270*/  HMMA.16816.F32 R64, R224, R20, R76 ;  /* 0x00000014e040723c */ /* 0x010fe2000000184c */
[----:B-1----:R-:W-:-:S06]  /*3280*/  FMUL.FTZ R4, R30, c[0x0][0x320] ;  /* 0x0000c8001e047a20 */ /* 0x002fcc0000410000 */
[----:B------:R-:W-:Y:S01]  /*3290*/  MUFU.TANH R77, R15 ;  /* 0x0000000f004d7308 */ /* 0x000fe20000002400 */
[----:B------:R-:W-:Y:S07]  /*32a0*/  HMMA.16816.F32 R52, R224, R22, R68 ;  /* 0x00000016e034723c */ /* 0x000fee0000001844 */
[----:B------:R1:W4:Y:S01]  /*32b0*/  MUFU.TANH R80, R4 ;  /* 0x0000000400507308 */ /* 0x0003220000002400 */
[----:B------:R-:W-:Y:S07]  /*32c0*/  HMMA.16816.F32 R20, R232, R48, R8 ;  /* 0x00000030e814723c */ /* 0x000fee0000001808 */
[----:B------:R-:W-:Y:S01]  /*32d0*/  MUFU.TANH R49, R19 ;  /* 0x0000001300317308 */ /* 0x000fe20000002400 */
[----:B-1----:R-:W-:-:S07]  /*32e0*/  FMUL.FTZ R4, R31, c[0x0][0x320] ;  /* 0x0000c8001f047a20 */ /* 0x002fce0000410000 */
[----:B------:R-:W-:Y:S01]  /*32f0*/  MUFU.TANH R101, R24 ;  /* 0x0000001800657308 */ /* 0x000fe20000002400 */
[----:B------:R-:W-:Y:S07]  /*3300*/  HMMA.16816.F32 R28, R228, R38, R60 ;  /* 0x00000026e41c723c */ /* 0x000fee000000183c */
[----:B------:R1:W-:Y:S01]  /*3310*/  MUFU.TANH R75, R4 ;  /* 0x00000004004b7308 */ /* 0x0003e20000002400 */
[----:B------:R-:W-:Y:S02]  /*3320*/  FMUL.FTZ R22, R22, c[0x0][0x320] ;  /* 0x0000c80016167a20 */ /* 0x000fe40000410000 */
[----:B------:R-:W-:-:S02]  /*3330*/  FMUL.FTZ R21, R21, c[0x0][0x320] ;  /* 0x0000c80015157a20 */ /* 0x000fc40000410000 */
[----:B------:R-:W-:-:S03]  /*3340*/  FMUL.FTZ R20, R20, c[0x0][0x320] ;  /* 0x0000c80014147a20 */ /* 0x000fc60000410000 */
[----:B------:R2:W-:Y:S01]  /*3350*/  MUFU.TANH R60, R18 ;  /* 0x00000012003c7308 */ /* 0x0005e20000002400 */
[----:B------:R-:W-:Y:S02]  /*3360*/  FMUL.FTZ R23, R23, c[0x0][0x320] ;  /* 0x0000c80017177a20 */ /* 0x000fe40000410000 */
[----:B-1----:R-:W-:-:S05]  /*3370*/  FMUL.FTZ R4, R12, c[0x0][0x320] ;  /* 0x0000c8000c047a20 */ /* 0x002fca0000410000 */
[----:B------:R-:W-:Y:S01]  /*3380*/  MUFU.TANH R102, R25 ;  /* 0x0000001900667308 */ /* 0x000fe20000002400 */
[----:B------:R-:W-:Y:S07]  /*3390*/  HMMA.16816.F32 R36, R232, R50, R28 ;  /* 0x00000032e824723c */ /* 0x000fee000000181c */
[----:B------:R1:W1:Y:S01]  /*33a0*/  MUFU.TANH R74, R4 ;  /* 0x00000004004a7308 */ /* 0x0002620000002400 */
[C---:B--2---:R-:W-:Y:S07]  /*33b0*/  HMMA.16816.F32 R16, R228.reuse, R32, R64 ;  /* 0x00000020e410723c */ /* 0x044fee0000001840 */
[----:B------:R-:W-:Y:S01]  /*33c0*/  MUFU.TANH R162, R26 ;  /* 0x0000001a00a27308 */ /* 0x000fe20000002400 */
[----:B------:R-:W-:Y:S01]  /*33d0*/  HMMA.16816.F32 R28, R228, R34, R52 ;  /* 0x00000022e41c723c */ /* 0x000fe20000001834 */
[----:B-1----:R-:W-:-:S06]  /*33e0*/  FMUL.FTZ R4, R13, c[0x0][0x320] ;  /* 0x0000c8000d047a20 */ /* 0x002fcc0000410000 */
[----:B------:R-:W-:Y:S01]  /*33f0*/  MUFU.TANH R163, R27 ;  /* 0x0000001b00a37308 */ /* 0x000fe20000002400 */
[----:B------:R-:W-:Y:S02]  /*3400*/  FMUL.FTZ R36, R36, c[0x0][0x320] ;  /* 0x0000c80024247a20 */ /* 0x000fe40000410000 */
[----:B------:R-:W-:Y:S02]  /*3410*/  FMUL.FTZ R37, R37, c[0x0][0x320] ;  /* 0x0000c80025257a20 */ /* 0x000fe40000410000 */
[----:B------:R-:W-:Y:S02]  /*3420*/  FMUL.FTZ R38, R38, c[0x0][0x320] ;  /* 0x0000c80026267a20 */ /* 0x000fe40000410000 */
[----:B------:R-:W-:Y:S01]  /*3430*/  FMUL.FTZ R39, R39, c[0x0][0x320] ;  /* 0x0000c80027277a20 */ /* 0x000fe20000410000 */
[----:B------:R1:W2:Y:S08]  /*3440*/  MUFU.TANH R73, R4 ;  /* 0x0000000400497308 */ /* 0x0002b00000002400 */
[----:B------:R-:W-:Y:S01]  /*3450*/  MUFU.TANH R32, R22 ;  /* 0x0000001600207308 */ /* 0x000fe20000002400 */
[----:B-1----:R-:W-:-:S07]  /*3460*/  FMUL.FTZ R4, R14, c[0x0][0x320] ;  /* 0x0000c8000e047a20 */ /* 0x002fce0000410000 */
[----:B------:R-:W-:Y:S01]  /*3470*/  MUFU.TANH R33, R21 ;  /* 0x0000001500217308 */ /* 0x000fe20000002400 */
[----:B------:R-:W1:Y:S07]  /*3480*/  LDSM.16.M88.4 R12, [R5+0x1a100] ;  /* 0x01a10000050c783b */ /* 0x000e6e0000000200 */
[----:B------:R1:W1:Y:S08]  /*3490*/  MUFU.TANH R72, R4 ;  /* 0x0000000400487308 */ /* 0x0002700000002400 */
[----:B------:R-:W1:Y:S08]  /*34a0*/  MUFU.TANH R48, R20 ;  /* 0x0000001400307308 */ /* 0x000e700000002400 */
[----:B------:R-:W1:Y:S08]  /*34b0*/  MUFU.TANH R36, R36 ;  /* 0x0000002400247308 */ /* 0x000e700000002400 */
[----:B------:R-:W2:Y:S08]  /*34c0*/  MUFU.TANH R23, R23 ;  /* 0x0000001700177308 */ /* 0x000eb00000002400 */
[----:B------:R-:W2:Y:S01]  /*34d0*/  MUFU.TANH R37, R37 ;  /* 0x0000002500257308 */ /* 0x000ea20000002400 */
[----:B-1----:R-:W-:Y:S01]  /*34e0*/  HMMA.16816.F32 R4, R228, R12, R44 ;  /* 0x0000000ce404723c */ /* 0x002fe2000000182c */
[----:B------:R1:W2:Y:S01]  /*34f0*/  LDSM.16.M88.4 R44, [R3+0x1a900] ;  /* 0x01a90000032c783b */ /* 0x0002a20000000200 */
[----:B------:R-:W-:-:S05]  /*3500*/  DEPBAR.LE SB0, 0x2 ;  /* 0x000080800000791a */ /* 0x000fca0000000000 */
[----:B------:R-:W1:Y:S01]  /*3510*/  MUFU.TANH R38, R38 ;  /* 0x0000002600267308 */ /* 0x000e620000002400 */
[----:B------:R-:W-:Y:S07]  /*3520*/  HMMA.16816.F32 R8, R228, R14, R56 ;  /* 0x0000000ee408723c */ /* 0x000fee0000001838 */
[----:B------:R-:W-:Y:S01]  /*3530*/  MUFU.TANH R39, R39 ;  /* 0x0000002700277308 */ /* 0x000fe20000002400 */
[----:B-1----:R-:W-:-:S08]  /*3540*/  LOP3.LUT R3, R112, 0xffffffe0, RZ, 0xc0, !PT ;  /* 0xffffffe070037812 */ /* 0x002fd000078ec0ff */
[----:B------:R-:W-:Y:S01]  /*3550*/  HMMA.16816.F32 R24, R232, R40, R4 ;  /* 0x00000028e818723c */ /* 0x000fe20000001804 */
[----:B------:R-:W-:-:S07]  /*3560*/  IMAD.IADD R3, R113, 0x1, -R3 ;  /* 0x0000000171037824 */ /* 0x000fce00078e0a03 */
[----:B------:R-:W-:Y:S01]  /*3570*/  HMMA.16816.F32 R12, R232, R42, R8 ;  /* 0x0000002ae80c723c */ /* 0x000fe20000001808 */
[----:B------:R-:W-:-:S04]  /*3580*/  SHF.R.S32.HI R4, RZ, 0x1f, R3 ;  /* 0x0000001fff047819 */ /* 0x000fc80000011403 */
[----:B------:R-:W-:-:S03]  /*3590*/  LEA.HI R4, R4, R3, RZ, 0x2 ;  /* 0x0000000304047211 */ /* 0x000fc600078f10ff */
[----:B--2---:R-:W-:Y:S01]  /*35a0*/  HMMA.16816.F32 R8, R232, R44, R16 ;  /* 0x0000002ce808723c */ /* 0x004fe20000001810 */
[----:B------:R-:W-:-:S05]  /*35b0*/  LOP3.LUT R4, R4, 0x7ffffffc, RZ, 0xc0, !PT ;  /* 0x7ffffffc04047812 */ /* 0x000fca00078ec0ff */
[----:B------:R-:W-:Y:S01]  /*35c0*/  IMAD.IADD R3, R3, 0x1, -R4 ;  /* 0x0000000103037824 */ /* 0x000fe200078e0a04 */
[----:B------:R-:W-:Y:S01]  /*35d0*/  MOV R4, UR4 ;  /* 0x0000000400047c02 */ /* 0x000fe20008000f00 */
[----:B------:R-:W-:Y:S01]  /*35e0*/  HMMA.16816.F32 R28, R232, R46, R28 ;  /* 0x0000002ee81c723c */ /* 0x000fe2000000181c */
[----:B------:R-:W-:Y:S02]  /*35f0*/  FMUL.FTZ R24, R24, c[0x0][0x320] ;  /* 0x0000c80018187a20 */ /* 0x000fe40000410000 */
[----:B------:R-:W-:Y:S02]  /*3600*/  FMUL.FTZ R25, R25, c[0x0][0x320] ;  /* 0x0000c80019197a20 */ /* 0x000fe40000410000 */
[----:B------:R-:W-:Y:S02]  /*3610*/  IMAD R3, R3, -0x2, R4 ;  /* 0xfffffffe03037824 */ /* 0x000fe400078e0204 */
[----:B------:R-:W1:Y:S01]  /*3620*/  MUFU.TANH R24, R24 ;  /* 0x0000001800187308 */ /* 0x000e620000002400 */
[----:B------:R-:W-:-:S02]  /*3630*/  FMUL.FTZ R4, R12, c[0x0][0x320] ;  /* 0x0000c8000c047a20 */ /* 0x000fc40000410000 */
[----:B------:R-:W-:Y:S01]  /*3640*/  ISETP.GT.AND P6, PT, R3, RZ, PT ;  /* 0x000000ff0300720c */ /* 0x000fe20003fc4270 */
[----:B------:R-:W-:Y:S01]  /*3650*/  FMUL.FTZ R5, R13, c[0x0][0x320] ;  /* 0x0000c8000d057a20 */ /* 0x000fe20000410000 */
[C---:B------:R-:W-:Y:S01]  /*3660*/  ISETP.GT.AND P5, PT, R3.reuse, 0x1, PT ;  /* 0x000000010300780c */ /* 0x040fe20003fa4270 */
[----:B------:R-:W-:Y:S01]  /*3670*/  FMUL.FTZ R16, R14, c[0x0][0x320] ;  /* 0x0000c8000e107a20 */ /* 0x000fe20000410000 */
[----:B------:R-:W-:Y:S01]  /*3680*/  ISETP.GT.AND P1, PT, R3, 0x8, PT ;  /* 0x000000080300780c */ /* 0x000fe20003f24270 */
[----:B------:R2:W-:Y:S01]  /*3690*/  MUFU.TANH R18, R4 ;  /* 0x0000000400127308 */ /* 0x0005e20000002400 */
[----:B------:R-:W-:Y:S01]  /*36a0*/  FSEL R6, R108, -INF , P6 ;  /* 0xff8000006c067808 */ /* 0x000fe20003000000 */
[----:B------:R-:W-:Y:S01]  /*36b0*/  FMUL.FTZ R22, R11, c[0x0][0x320] ;  /* 0x0000c8000b167a20 */ /* 0x000fe20000410000 */
[----:B------:R-:W-:Y:S01]  /*36c0*/  FSEL R7, R103, -INF , P5 ;  /* 0xff80000067077808 */ /* 0x000fe20002800000 */
[----:B------:R-:W-:Y:S01]  /*36d0*/  FMUL.FTZ R19, R8, c[0x0][0x320] ;  /* 0x0000c80008137a20 */ /* 0x000fe20000410000 */
[----:B------:R-:W-:Y:S01]  /*36e0*/  FSEL R11, R100, -INF , P6 ;  /* 0xff800000640b7808 */ /* 0x000fe20003000000 */
[----:B------:R-:W-:Y:S01]  /*36f0*/  FMUL.FTZ R21, R10, c[0x0][0x320] ;  /* 0x0000c8000a157a20 */ /* 0x000fe20000410000 */
[----:B------:R-:W-:Y:S01]  /*3700*/  ISETP.GT.AND P6, PT, R3, 0x9, PT ;  /* 0x000000090300780c */ /* 0x000fe20003fc4270 */
[----:B------:R1:W-:Y:S01]  /*3710*/  MUFU.TANH R20, R5 ;  /* 0x0000000500147308 */ /* 0x0003e20000002400 */
[----:B---3--:R-:W-:Y:S01]  /*3720*/  FSEL R8, R94, -INF , P1 ;  /* 0xff8000005e087808 */ /* 0x008fe20000800000 */
[----:B------:R-:W-:Y:S01]  /*3730*/  FMUL.FTZ R26, R26, c[0x0][0x320] ;  /* 0x0000c8001a1a7a20 */ /* 0x000fe20000410000 */
[----:B------:R-:W-:Y:S01]  /*3740*/  FSEL R12, R95, -INF , P5 ;  /* 0xff8000005f0c7808 */ /* 0x000fe20002800000 */
[----:B------:R-:W-:Y:S01]  /*3750*/  FMUL.FTZ R27, R27, c[0x0][0x320] ;  /* 0x0000c8001b1b7a20 */ /* 0x000fe20000410000 */
[----:B------:R-:W-:Y:S01]  /*3760*/  ISETP.GT.AND P5, PT, R3, 0x10, PT ;  /* 0x000000100300780c */ /* 0x000fe20003fa4270 */
[----:B------:R-:W-:Y:S01]  /*3770*/  FMUL.FTZ R17, R15, c[0x0][0x320] ;  /* 0x0000c8000f117a20 */ /* 0x000fe20000410000 */
[----:B-----5:R-:W-:Y:S01]  /*3780*/  FSEL R10, R93, -INF , P6 ;  /* 0xff8000005d0a7808 */ /* 0x020fe20003000000 */
[----:B------:R-:W3:Y:S01]  /*3790*/  MUFU.TANH R25, R25 ;  /* 0x0000001900197308 */ /* 0x000ee20000002400 */
[----:B--2---:R-:W-:Y:S01]  /*37a0*/  FMNMX.FTZ R4, R6, R7, !PT ;  /* 0x0000000706047209 */ /* 0x004fe20007810000 */
[----:B------:R-:W-:Y:S01]  /*37b0*/  FMUL.FTZ R9, R9, c[0x0][0x320] ;  /* 0x0000c80009097a20 */ /* 0x000fe20000410000 */
[----:B------:R-:W-:Y:S01]  /*37c0*/  FSEL R13, R92, -INF , P1 ;  /* 0xff8000005c0d7808 */ /* 0x000fe20000800000 */
[----:B------:R-:W-:Y:S01]  /*37d0*/  FMUL.FTZ R28, R28, c[0x0][0x320] ;  /* 0x0000c8001c1c7a20 */ /* 0x000fe20000410000 */
[----:B------:R-:W-:Y:S01]  /*37e0*/  FMNMX.FTZ R4, R8, R4, !PT ;  /* 0x0000000408047209 */ /* 0x000fe20007810000 */
[----:B------:R-:W-:Y:S01]  /*37f0*/  FMUL.FTZ R29, R29, c[0x0][0x320] ;  /* 0x0000c8001d1d7a20 */ /* 0x000fe20000410000 */
[----:B------:R-:W-:Y:S01]  /*3800*/  ISETP.GT.AND P1, PT, R3, 0x11, PT ;  /* 0x000000110300780c */ /* 0x000fe20003f24270 */
[----:B------:R-:W2:Y:S01]  /*3810*/  MUFU.TANH R26, R26 ;  /* 0x0000001a001a7308 */ /* 0x000ea20000002400 */
[----:B------:R-:W-:Y:S01]  /*3820*/  FSEL R40, R82, -INF , P5 ;  /* 0xff80000052287808 */ /* 0x000fe20002800000 */
[----:B------:R-:W-:Y:S01]  /*3830*/  FMUL.FTZ R30, R30, c[0x0][0x320] ;  /* 0x0000c8001e1e7a20 */ /* 0x000fe20000410000 */
[----:B------:R-:W-:Y:S01]  /*3840*/  FMNMX.FTZ R4, R10, R4, !PT ;  /* 0x000000040a047209 */ /* 0x000fe20007810000 */
[----:B------:R-:W-:Y:S01]  /*3850*/  IMAD.SHL.U32 R103, R2, 0x2, RZ ;  /* 0x0000000202677824 */ /* 0x000fe200078e00ff */
[----:B------:R-:W-:-:S02]  /*3860*/  FSEL R14, R83, -INF , P6 ;  /* 0xff800000530e7808 */ /* 0x000fc40003000000 */
[----:B------:R-:W-:Y:S01]  /*3870*/  ISETP.GT.AND P6, PT, R3, 0x18, PT ;  /* 0x000000180300780c */ /* 0x000fe20003fc4270 */
[----:B------:R-:W5:Y:S01]  /*3880*/  MUFU.TANH R27, R27 ;  /* 0x0000001b001b7308 */ /* 0x000f620000002400 */
[----:B------:R-:W-:Y:S01]  /*3890*/  FSEL R41, R81, -INF , P1 ;  /* 0xff80000051297808 */ /* 0x000fe20000800000 */
[----:B------:R-:W-:Y:S01]  /*38a0*/  IMAD R237, R0, 0x2, R103 ;  /* 0x0000000200ed7824 */ /* 0x000fe200078e0267 */
[----:B------:R-:W-:Y:S02]  /*38b0*/  FMNMX.FTZ R4, R40, R4, !PT ;  /* 0x0000000428047209 */ /* 0x000fe40007810000 */
[----:B----4-:R-:W-:Y:S01]  /*38c0*/  FSEL R46, R80, -INF , P5 ;  /* 0xff800000502e7808 */ /* 0x010fe20002800000 */
[----:B------:R-:W-:Y:S01]  /*38d0*/  IMAD.IADD R0, R239, 0x1, R237 ;  /* 0x00000001ef007824 */ /* 0x000fe200078e02ed */
[----:B------:R-:W-:Y:S01]  /*38e0*/  ISETP.GT.AND P5, PT, R3, 0x19, PT ;  /* 0x000000190300780c */ /* 0x000fe20003fa4270 */
[----:B------:R-:W4:Y:S01]  /*38f0*/  MUFU.TANH R15, R16 ;  /* 0x00000010000f7308 */ /* 0x000f220000002400 */
[----:B------:R-:W-:-:S02]  /*3900*/  FSEL R44, R74, -INF , P6 ;  /* 0xff8000004a2c7808 */ /* 0x000fc40003000000 */
[----:B------:R-:W-:Y:S02]  /*3910*/  FMNMX.FTZ R4, R41, R4, !PT ;  /* 0x0000000429047209 */ /* 0x000fe40007810000 */
[----:B------:R-:W-:Y:S02]  /*3920*/  FSEL R47, R75, -INF , P1 ;  /* 0xff8000004b2f7808 */ /* 0x000fe40000800000 */
[----:B------:R-:W-:Y:S01]  /*3930*/  ISETP.GT.AND P1, PT, R3, 0x20, PT ;  /* 0x000000200300780c */ /* 0x000fe20003f24270 */
[----:B------:R-:W-:Y:S01]  /*3940*/  MUFU.TANH R16, R9 ;  /* 0x0000000900107308 */ /* 0x000fe20000002400 */
[----:B------:R-:W-:Y:S02]  /*3950*/  FSEL R45, R73, -INF , P5 ;  /* 0xff800000492d7808 */ /* 0x000fe40002800000 */
[----:B------:R-:W-:Y:S02]  /*3960*/  FMNMX.FTZ R4, R44, R4, !PT ;  /* 0x000000042c047209 */ /* 0x000fe40007810000 */
[----:B------:R-:W-:-:S02]  /*3970*/  FSEL R76, R72, -INF , P6 ;  /* 0xff800000484c7808 */ /* 0x000fc40003000000 */
[----:B------:R-:W-:Y:S01]  /*3980*/  ISETP.GT.AND P6, PT, R3, 0x21, PT ;  /* 0x000000210300780c */ /* 0x000fe20003fc4270 */
[----:B------:R-:W2:Y:S01]  /*3990*/  MUFU.TANH R17, R17 ;  /* 0x0000001100117308 */ /* 0x000ea20000002400 */
[----:B------:R-:W-:Y:S02]  /*39a0*/  FSEL R101, R101, -INF , P1 ;  /* 0xff80000065657808 */ /* 0x000fe40000800000 */
[----:B------:R-:W-:Y:S02]  /*39b0*/  FMNMX.FTZ R4, R45, R4, !PT ;  /* 0x000000042d047209 */ /* 0x000fe40007810000 */
[----:B-1----:R-:W-:Y:S02]  /*39c0*/  FMNMX.FTZ R5, R11, R12, !PT ;  /* 0x0000000c0b057209 */ /* 0x002fe40007810000 */
[----:B------:R-:W-:Y:S01]  /*39d0*/  FSEL R77, R77, -INF , P5 ;  /* 0xff8000004d4d7808 */ /* 0x000fe20002800000 */
[----:B------:R-:W-:Y:S01]  /*39e0*/  MUFU.TANH R19, R19 ;  /* 0x0000001300137308 */ /* 0x000fe20000002400 */
[----:B------:R-:W-:-:S02]  /*39f0*/  ISETP.GT.AND P5, PT, R3, 0x28, PT ;  /* 0x000000280300780c */ /* 0x000fc40003fa4270 */
[----:B------:R-:W-:Y:S02]  /*3a00*/  FSEL R102, R102, -INF , P6 ;  /* 0xff80000066667808 */ /* 0x000fe40003000000 */
[----:B------:R-:W-:Y:S02]  /*3a10*/  FMNMX.FTZ R4, R101, R4, !PT ;  /* 0x0000000465047209 */ /* 0x000fe40007810000 */
[----:B------:R-:W-:Y:S01]  /*3a20*/  FMNMX.FTZ R5, R13, R5, !PT ;  /* 0x000000050d057209 */ /* 0x000fe20007810000 */
[----:B------:R-:W1:Y:S01]  /*3a30*/  MUFU.TANH R9, R21 ;  /* 0x0000001500097308 */ /* 0x000e620000002400 */
[----:B------:R-:W-:Y:S02]  /*3a40*/  FSEL R162, R162, -INF , P1 ;  /* 0xff800000a2a27808 */ /* 0x000fe40000800000 */
[----:B------:R-:W-:Y:S02]  /*3a50*/  ISETP.GT.AND P1, PT, R3, 0x29, PT ;  /* 0x000000290300780c */ /* 0x000fe40003f24270 */
[----:B------:R-:W-:-:S02]  /*3a60*/  FSEL R160, R160, -INF , P5 ;  /* 0xff800000a0a07808 */ /* 0x000fc40002800000 */
[----:B------:R-:W-:Y:S01]  /*3a70*/  FMNMX.FTZ R4, R102, R4, !PT ;  /* 0x0000000466047209 */ /* 0x000fe20007810000 */
[----:B------:R-:W1:Y:S01]  /*3a80*/  MUFU.TANH R28, R28 ;  /* 0x0000001c001c7308 */ /* 0x000e620000002400 */
[----:B------:R-:W-:Y:S02]  /*3a90*/  FMNMX.FTZ R5, R14, R5, !PT ;  /* 0x000000050e057209 */ /* 0x000fe40007810000 */
[----:B------:R-:W-:Y:S02]  /*3aa0*/  FSEL R163, R163, -INF , P6 ;  /* 0xff800000a3a37808 */ /* 0x000fe40003000000 */
[----:B------:R-:W-:Y:S02]  /*3ab0*/  ISETP.GT.AND P6, PT, R3, 0x30, PT ;  /* 0x000000300300780c */ /* 0x000fe40003fc4270 */
[----:B------:R-:W-:Y:S01]  /*3ac0*/  FSEL R161, R161, -INF , P1 ;  /* 0xff800000a1a17808 */ /* 0x000fe20000800000 */
[----:B------:R-:W-:Y:S01]  /*3ad0*/  MUFU.TANH R30, R30 ;  /* 0x0000001e001e7308 */ /* 0x000fe20000002400 */
[----:B------:R-:W-:-:S02]  /*3ae0*/  FMNMX.FTZ R4, R160, R4, !PT ;  /* 0x00000004a0047209 */ /* 0x000fc40007810000 */
[----:B------:R-:W-:Y:S02]  /*3af0*/  FMNMX.FTZ R5, R46, R5, !PT ;  /* 0x000000052e057209 */ /* 0x000fe40007810000 */
[----:B------:R-:W-:Y:S01]  /*3b00*/  FSEL R189, R60, -INF , P5 ;  /* 0xff8000003cbd7808 */ /* 0x000fe20002800000 */
[----:B------:R-:W-:Y:S01]  /*3b10*/  BAR.SYNC.DEFER_BLOCKING 0x0 ;  /* 0x0000000000007b1d */ /* 0x000fe20000010000 */
        /* <DEDUP_REMOVED lines=15> */
[----:B------:R-:W-:-:S02]  /*3c10*/  ISETP.GT.AND P5, PT, R3, 0x40, PT ;  /* 0x000000400300780c */ /* 0x000fc40003fa4270 */
[----:B------:R-:W-:Y:S02]  /*3c20*/  FSEL R204, R37, -INF , P6 ;  /* 0xff80000025cc7808 */ /* 0x000fe40003000000 */
[----:B------:R-:W-:Y:S02]  /*3c30*/  FMNMX.FTZ R4, R205, R4, !PT ;  /* 0x00000004cd047209 */ /* 0x000fe40007810000 */
        /* <DEDUP_REMOVED lines=9> */
[----:B---3--:R-:W-:Y:S02]  /*3cd0*/  FSEL R244, R25, -INF , P1 ;  /* 0xff80000019f47808 */ /* 0x008fe40000800000 */
[----:B------:R-:W-:-:S02]  /*3ce0*/  FMNMX.FTZ R100, R245, R100, !PT ;  /* 0x00000064f5647209 */ /* 0x000fc40007810000 */
[----:B------:R-:W-:Y:S02]  /*3cf0*/  FMNMX.FTZ R4, R189, R5, !PT ;  /* 0x00000005bd047209 */ /* 0x000fe40007810000 */
[----:B--2---:R-:W-:Y:S01]  /*3d00*/  FSEL R248, R26, -INF , P5 ;  /* 0xff8000001af87808 */ /* 0x004fe20002800000 */
[----:B------:R-:W2:Y:S01]  /*3d10*/  MUFU.TANH R5, R29 ;  /* 0x0000001d00057308 */ /* 0x000ea20000002400 */
[----:B------:R-:W-:Y:S02]  /*3d20*/  ISETP.GT.AND P5, PT, R3, 0x49, PT ;  /* 0x000000490300780c */ /* 0x000fe40003fa4270 */
[----:B------:R-:W-:Y:S02]  /*3d30*/  FSEL R243, R18, -INF , P6 ;  /* 0xff80000012f37808 */ /* 0x000fe40003000000 */
[----:B------:R-:W-:Y:S02]  /*3d40*/  FMNMX.FTZ R100, R244, R100, !PT ;  /* 0x00000064f4647209 */ /* 0x000fe40007810000 */
[----:B------:R-:W-:-:S02]  /*3d50*/  FMNMX.FTZ R4, R188, R4, !PT ;  /* 0x00000004bc047209 */ /* 0x000fc40007810000 */
[----:B-----5:R-:W-:Y:S02]  /*3d60*/  FSEL R249, R27, -INF , P1 ;  /* 0xff8000001bf97808 */ /* 0x020fe40000800000 */
[----:B------:R-:W-:Y:S01]  /*3d70*/  ISETP.GT.AND P1, PT, R3, 0x50, PT ;  /* 0x000000500300780c */ /* 0x000fe20003f24270 */
[----:B------:R-:W-:Y:S01]  /*3d80*/  LDSM.16.MT88.4 R24, [R0+0x100] ;  /* 0x000100000018783b */ /* 0x000fe20000004200 */
[----:B------:R-:W-:Y:S02]  /*3d90*/  FSEL R242, R20, -INF , P5 ;  /* 0xff80000014f27808 */ /* 0x000fe40002800000 */
[----:B------:R-:W-:Y:S02]  /*3da0*/  FMNMX.FTZ R100, R243, R100, !PT ;  /* 0x00000064f3647209 */ /* 0x000fe40007810000 */
[----:B------:R-:W-:Y:S02]  /*3db0*/  FMNMX.FTZ R4, R207, R4, !PT ;  /* 0x00000004cf047209 */ /* 0x000fe40007810000 */
[----:B----4-:R-:W-:-:S02]  /*3dc0*/  FSEL R247, R15, -INF , P6 ;  /* 0xff8000000ff77808 */ /* 0x010fc40003000000 */
[----:B------:R-:W-:Y:S02]  /*3dd0*/  FSEL R246, R17, -INF , P5 ;  /* 0xff80000011f67808 */ /* 0x000fe40002800000 */
[----:B-1----:R-:W-:Y:S02]  /*3de0*/  FSEL R129, R9, -INF , P1 ;  /* 0xff80000009817808 */ /* 0x002fe40000800000 */
[----:B------:R-:W-:Y:S01]  /*3df0*/  FSEL R140, R19, -INF , P1 ;  /* 0xff800000138c7808 */ /* 0x000fe20000800000 */
[----:B------:R-:W1:Y:S01]  /*3e00*/  MUFU.TANH R9, R22 ;  /* 0x0000001600097308 */ /* 0x000e620000002400 */
[C---:B------:R-:W-:Y:S02]  /*3e10*/  ISETP.GT.AND P6, PT, R3.reuse, 0x51, PT ;  /* 0x000000510300780c */ /* 0x040fe40003fc4270 */
[C---:B------:R-:W-:Y:S02]  /*3e20*/  ISETP.GT.AND P5, PT, R3.reuse, 0x58, PT ;  /* 0x000000580300780c */ /* 0x040fe40003fa4270 */
[----:B------:R-:W-:-:S02]  /*3e30*/  ISETP.GT.AND P1, PT, R3, 0x59, PT ;  /* 0x000000590300780c */ /* 0x000fc40003f24270 */
[----:B------:R-:W-:Y:S02]  /*3e40*/  FMNMX.FTZ R100, R242, R100, !PT ;  /* 0x00000064f2647209 */ /* 0x000fe40007810000 */
[----:B------:R-:W-:Y:S02]  /*3e50*/  FMNMX.FTZ R3, R206, R4, !PT ;  /* 0x00000004ce037209 */ /* 0x000fe40007810000 */
[----:B------:R-:W-:Y:S02]  /*3e60*/  FSEL R128, R16, -INF , P6 ;  /* 0xff80000010807808 */ /* 0x000fe40003000000 */
[----:B------:R-:W-:Y:S01]  /*3e70*/  FMNMX.FTZ R100, R140, R100, !PT ;  /* 0x000000648c647209 */ /* 0x000fe20007810000 */
[----:B------:R-:W-:Y:S01]  /*3e80*/  LDSM.16.MT88.4 R16, [R103+0x100] ;  /* 0x000100006710783b */ /* 0x000fe20000004200 */
[----:B------:R-:W-:Y:S02]  /*3e90*/  FMNMX.FTZ R3, R241, R3, !PT ;  /* 0x00000003f1037209 */ /* 0x000fe40007810000 */
[----:B------:R-:W-:-:S02]  /*3ea0*/  FSEL R141, R28, -INF , P5 ;  /* 0xff8000001c8d7808 */ /* 0x000fc40002800000 */
[----:B------:R-:W-:Y:S02]  /*3eb0*/  FMNMX.FTZ R100, R128, R100, !PT ;  /* 0x0000006480647209 */ /* 0x000fe40007810000 */
[----:B------:R-:W-:Y:S02]  /*3ec0*/  FMNMX.FTZ R3, R240, R3, !PT ;  /* 0x00000003f0037209 */ /* 0x000fe40007810000 */
[----:B--2---:R-:W-:Y:S01]  /*3ed0*/  FSEL R121, R5, -INF , P1 ;  /* 0xff80000005797808 */ /* 0x004fe20000800000 */
[----:B------:R-:W-:Y:S01]  /*3ee0*/  FMUL.FTZ R5, R31, c[0x0][0x320] ;  /* 0x0000c8001f057a20 */ /* 0x000fe20000410000 */
[----:B------:R-:W-:Y:S02]  /*3ef0*/  FMNMX.FTZ R100, R141, R100, !PT ;  /* 0x000000648d647209 */ /* 0x000fe40007810000 */
[----:B------:R-:W-:Y:S02]  /*3f00*/  FMNMX.FTZ R3, R248, R3, !PT ;  /* 0x00000003f8037209 */ /* 0x000fe40007810000 */
[----:B------:R-:W-:Y:S01]  /*3f10*/  FMNMX.FTZ R100, R121, R100, !PT ;  /* 0x0000006479647209 */ /* 0x000fe20007810000 */
[----:B------:R-:W2:Y:S01]  /*3f20*/  MUFU.TANH R5, R5 ;  /* 0x0000000500057308 */ /* 0x000ea20000002400 */
[----:B------:R-:W-:-:S02]  /*3f30*/  FMNMX.FTZ R3, R249, R3, !PT ;  /* 0x00000003f9037209 */ /* 0x000fc40007810000 */
[----:B-1----:R-:W-:Y:S01]  /*3f40*/  FSEL R120, R9, -INF , P6 ;  /* 0xff80000009787808 */ /* 0x002fe20003000000 */
[----:B------:R-:W1:Y:S01]  /*3f50*/  SHFL.BFLY PT, R4, R100, 0x2, 0x1f ;  /* 0x0c401f0064047f89 */ /* 0x000e6200000e0000 */
[----:B------:R-:W-:Y:S02]  /*3f60*/  FMNMX.FTZ R3, R247, R3, !PT ;  /* 0x00000003f7037209 */ /* 0x000fe40007810000 */
[----:B------:R-:W-:Y:S02]  /*3f70*/  FSEL R132, R30, -INF , P5 ;  /* 0xff8000001e847808 */ /* 0x000fe40002800000 */
[----:B------:R-:W-:Y:S02]  /*3f80*/  FMNMX.FTZ R3, R246, R3, !PT ;  /* 0x00000003f6037209 */ /* 0x000fe40007810000 */
[----:B------:R-:W-:Y:S02]  /*3f90*/  IADD3 R2, R239, R103, RZ ;  /* 0x00000067ef027210 */ /* 0x000fe40007ffe0ff */
[----:B------:R-:W-:-:S02]  /*3fa0*/  FMNMX.FTZ R3, R129, R3, !PT ;  /* 0x0000000381037209 */ /* 0x000fc40007810000 */
[----:B--2---:R-:W-:Y:S01]  /*3fb0*/  FSEL R144, R5, -INF , P1 ;  /* 0xff80000005907808 */ /* 0x004fe20000800000 */
[----:B------:R-:W-:Y:S01]  /*3fc0*/  LDSM.16.MT88.4 R28, [R2+0x3100] ;  /* 0x00310000021c783b */ /* 0x000fe20000004200 */
[----:B------:R-:W-:-:S03]  /*3fd0*/  FMNMX.FTZ R3, R120, R3, !PT ;  /* 0x0000000378037209 */ /* 0x000fc60007810000 */
[----:B------:R-:W-:Y:S01]  /*3fe0*/  LDSM.16.MT88.4 R20, [R2+0x6100] ;  /* 0x006100000214783b */ /* 0x000fe20000004200 */
[----:B------:R-:W-:-:S03]  /*3ff0*/  FMNMX.FTZ R3, R132, R3, !PT ;  /* 0x0000000384037209 */ /* 0x000fc60007810000 */
[----:B------:R-:W-:Y:S01]  /*4000*/  LDSM.16.MT88.4 R32, [R2+0x100] ;  /* 0x000100000220783b */ /* 0x000fe20000004200 */
        /* <DEDUP_REMOVED lines=13> */
[----:B------:R-:W-:Y:S01]  /*40e0*/  FSETP.NEU.FTZ.AND P1, PT, R3, -INF , PT ;  /* 0xff8000000300780b */ /* 0x000fe20003f3d000 */
[----:B--2---:R-:W-:-:S04]  /*40f0*/  FFMA.FTZ R4, R7, c[0x0][0x2d0], -R9 ;  /* 0x0000b40007047a23 */ /* 0x004fc80000010809 */
[----:B------:R1:W-:Y:S02]  /*4100*/  MUFU.EX2 R114, R4 ;  /* 0x0000000400727308 */ /* 0x0003e40000000800 */
[----:B-1----:R-:W-:Y:S02]  /*4110*/  FFMA.FTZ R4, R8, c[0x0][0x2d0], -R9 ;  /* 0x0000b40008047a23 */ /* 0x002fe40000010809 */
[----:B------:R-:W-:-:S04]  /*4120*/  FMUL.FTZ R8, R3, c[0x0][0x2d0] ;  /* 0x0000b40003087a20 */ /* 0x000fc80000410000 */
[----:B------:R1:W-:Y:S01]  /*4130*/  MUFU.EX2 R133, R4 ;  /* 0x0000000400857308 */ /* 0x0003e20000000800 */
[----:B------:R-:W-:Y:S02]  /*4140*/  FSEL R8, R8, RZ, P1 ;  /* 0x000000ff08087208 */ /* 0x000fe40000800000 */
[----:B------:R-:W-:Y:S01]  /*4150*/  PLOP3.LUT P1, PT, PT, PT, UP1, 0x80, 0x0 ;  /* 0x000000000000781c */ /* 0x000fe20003f2f018 */
[--C-:B-1----:R-:W-:Y:S02]  /*4160*/  FFMA.FTZ R4, R10, c[0x0][0x2d0], -R9.reuse ;  /* 0x0000b4000a047a23 */ /* 0x102fe40000010809 */
[----:B------:R-:W-:Y:S02]  /*4170*/  FFMA.FTZ R10, R40, c[0x0][0x2d0], -R9 ;  /* 0x0000b400280a7a23 */ /* 0x000fe40000010809 */
[----:B------:R1:W2:Y:S08]  /*4180*/  MUFU.EX2 R122, R4 ;  /* 0x00000004007a7308 */ /* 0x0002b00000000800 */
[----:B------:R3:W-:Y:S01]  /*4190*/  MUFU.EX2 R123, R10 ;  /* 0x0000000a007b7308 */ /* 0x0007e20000000800 */
[----:B-1----:R-:W-:Y:S01]  /*41a0*/  FFMA.FTZ R4, R11, c[0x0][0x2d0], -R8 ;  /* 0x0000b4000b047a23 */ /* 0x002fe20000010808 */
[----:B--2---:R-:W-:Y:S01]  /*41b0*/  F2FP.PACK_AB R6, R122, R133 ;  /* 0x000000857a06723e */ /* 0x004fe200000000ff */
[----:B------:R-:W-:-:S05]  /*41c0*/  IMAD.MOV.U32 R11, RZ, RZ, R114 ;  /* 0x000000ffff0b7224 */ /* 0x000fca00078e0072 */
[----:B------:R1:W-:Y:S01]  /*41d0*/  MUFU.EX2 R131, R4 ;  /* 0x0000000400837308 */ /* 0x0003e20000000800 */
[----:B---3--:R-:W-:Y:S02]  /*41e0*/  FFMA.FTZ R10, R41, c[0x0][0x2d0], -R9 ;  /* 0x0000b400290a7a23 */ /* 0x008fe40000010809 */
[----:B------:R-:W-:Y:S05]  /*41f0*/  LDSM.16.MT88.4 R40, [R103+0x6100] ;  /* 0x006100006728783b */ /* 0x000fea0000004200 */
[----:B------:R2:W-:Y:S01]  /*4200*/  MUFU.EX2 R135, R10 ;  /* 0x0000000a00877308 */ /* 0x0005e20000000800 */
[----:B-1----:R-:W-:-:S07]  /*4210*/  FFMA.FTZ R4, R12, c[0x0][0x2d0], -R8 ;  /* 0x0000b4000c047a23 */ /* 0x002fce0000010808 */
[----:B------:R1:W3:Y:S01]  /*4220*/  MUFU.EX2 R251, R4 ;  /* 0x0000000400fb7308 */ /* 0x0002e20000000800 */
[----:B--2---:R-:W-:Y:S02]  /*4230*/  FFMA.FTZ R10, R44, c[0x0][0x2d0], -R9 ;  /* 0x0000b4002c0a7a23 */ /* 0x004fe40000010809 */
[----:B------:R-:W-:-:S05]  /*4240*/  IMAD.MOV.U32 R44, RZ, RZ, R129 ;  /* 0x000000ffff2c7224 */ /* 0x000fca00078e0081 */
[----:B------:R2:W-:Y:S01]  /*4250*/  MUFU.EX2 R136, R10 ;  /* 0x0000000a00887308 */ /* 0x0005e20000000800 */
[----:B-1----:R-:W-:Y:S01]  /*4260*/  FFMA.FTZ R4, R13, c[0x0][0x2d0], -R8 ;  /* 0x0000b4000d047a23 */ /* 0x002fe20000010808 */
[----:B---3--:R-:W-:-:S06]  /*4270*/  F2FP.PACK_AB R5, R251, R131 ;  /* 0x00000083fb05723e */ /* 0x008fcc00000000ff */
[----:B------:R1:W-:Y:S01]  /*4280*/  MUFU.EX2 R134, R4 ;  /* 0x0000000400867308 */ /* 0x0003e20000000800 */
[----:B--2---:R-:W-:-:S07]  /*4290*/  FFMA.FTZ R10, R45, c[0x0][0x2d0], -R9 ;  /* 0x0000b4002d0a7a23 */ /* 0x004fce0000010809 */
[----:B------:R2:W-:Y:S01]  /*42a0*/  MUFU.EX2 R78, R10 ;  /* 0x0000000a004e7308 */ /* 0x0005e20000000800 */
[--C-:B-1----:R-:W-:Y:S02]  /*42b0*/  FFMA.FTZ R4, R14, c[0x0][0x2d0], -R8.reuse ;  /* 0x0000b4000e047a23 */ /* 0x102fe40000010808 */
[----:B------:R-:W1:Y:S05]  /*42c0*/  LDSM.16.MT88.4 R12, [R237+0x100] ;  /* 0x00010000ed0c783b */ /* 0x000e6a0000004200 */
[----:B------:R3:W4:Y:S01]  /*42d0*/  MUFU.EX2 R145, R4 ;  /* 0x0000000400917308 */ /* 0x0007220000000800 */
[----:B--2---:R-:W-:Y:S01]  /*42e0*/  FFMA.FTZ R10, R46, c[0x0][0x2d0], -R8 ;  /* 0x0000b4002e0a7a23 */ /* 0x004fe20000010808 */
[----:B------:R-:W-:-:S06]  /*42f0*/  MOV R46, R130 ;  /* 0x00000082002e7202 */ /* 0x000fcc0000000f00 */
[----:B------:R2:W5:Y:S01]  /*4300*/  MUFU.EX2 R137, R10 ;  /* 0x0000000a00897308 */ /* 0x0005620000000800 */
[----:B---3--:R-:W-:Y:S02]  /*4310*/  F2FP.PACK_AB R4, R11, R130 ;  /* 0x000000820b04723e */ /* 0x008fe400000000ff */
[----:B----4-:R-:W-:Y:S01]  /*4320*/  F2FP.PACK_AB R7, R145, R134 ;  /* 0x000000869107723e */ /* 0x010fe200000000ff */
[----:B--2---:R-:W-:-:S06]  /*4330*/  FFMA.FTZ R10, R47, c[0x0][0x2d0], -R8 ;  /* 0x0000b4002f0a7a23 */ /* 0x004fcc0000010808 */
[C---:B------:R-:W-:Y:S01]  /*4340*/  HMMA.16816.F32 R56, R4.reuse, R28, RZ ;  /* 0x0000001c0438723c */ /* 0x040fe200000018ff */
[----:B------:R-:W-:Y:S01]  /*4350*/  IMAD.MOV.U32 R47, RZ, RZ, R131 ;  /* 0x000000ffff2f7224 */ /* 0x000fe200078e0083 */
[----:B------:R2:W3:Y:S06]  /*4360*/  MUFU.EX2 R252, R10 ;  /* 0x0000000a00fc7308 */ /* 0x0004ec0000000800 */
[C---:B------:R-:W-:Y:S01]  /*4370*/  HMMA.16816.F32 R64, R4.reuse, R30, RZ ;  /* 0x0000001e0440723c */ /* 0x040fe200000018ff */
[----:B------:R-:W-:Y:S07]  /*4380*/  LDSM.16.MT88.4 R28, [R237+0x3100] ;  /* 0x00310000ed1c783b */ /* 0x000fee0000004200 */
[----:B-1----:R-:W-:Y:S01]  /*4390*/  HMMA.16816.F32 R84, R4, R12, RZ ;  /* 0x0000000c0454723c */ /* 0x002fe200000018ff */
[----:B--2---:R-:W-:-:S04]  /*43a0*/  FFMA.FTZ R10, R76, c[0x0][0x2d0], -R8 ;  /* 0x0000b4004c0a7a23 */ /* 0x004fc80000010808 */
        /* <DEDUP_REMOVED lines=11> */
[----:B----4-:R-:W-:-:S06]  /*4460*/  MOV R10, R78 ;  /* 0x0000004e000a7202 */ /* 0x010fcc0000000f00 */
[C---:B------:R-:W-:Y:S08]  /*4470*/  HMMA.16816.F32 R104, R4.reuse, R24, RZ ;  /* 0x000000180468723c */ /* 0x040ff000000018ff */
[C---:B------:R-:W-:Y:S01]  /*4480*/  HMMA.16816.F32 R96, R4.reuse, R26, RZ ;  /* 0x0000001a0460723c */ /* 0x040fe200000018ff */
[----:B------:R-:W4:Y:S07]  /*4490*/  LDSM.16.MT88.4 R24, [R2+0x900] ;  /* 0x000900000218783b */ /* 0x000f2e0000004200 */
[C---:B--2---:R-:W-:Y:S08]  /*44a0*/  HMMA.16816.F32 R116, R4.reuse, R12, RZ ;  /* 0x0000000c0474723c */ /* 0x044ff000000018ff */
[C---:B------:R-:W-:Y:S01]  /*44b0*/  HMMA.16816.F32 R124, R4.reuse, R14, RZ ;  /* 0x0000000e047c723c */ /* 0x040fe200000018ff */
[----:B------:R-:W2:Y:S07]  /*44c0*/  LDSM.16.MT88.4 R12, [R2+0x6900] ;  /* 0x00690000020c783b */ /* 0x000eae0000004200 */
[C---:B------:R-:W-:Y:S07]  /*44d0*/  HMMA.16816.F32 R76, R4.reuse, R40, RZ ;  /* 0x00000028044c723c */ /* 0x040fee00000018ff */
[----:B-----5:R-:W-:Y:S01]  /*44e0*/  IMAD.MOV.U32 R40, RZ, RZ, R137 ;  /* 0x000000ffff287224 */ /* 0x020fe200078e0089 */
[----:B------:R-:W-:Y:S01]  /*44f0*/  HMMA.16816.F32 R92, R4, R36, RZ ;  /* 0x00000024045c723c */ /* 0x000fe200000018ff */
[----:B------:R-:W-:-:S07]  /*4500*/  IMAD.MOV.U32 R41, RZ, RZ, R136 ;  /* 0x000000ffff297224 */ /* 0x000fce00078e0088 */
[C---:B------:R-:W-:Y:S08]  /*4510*/  HMMA.16816.F32 R108, R4.reuse, R38, RZ ;  /* 0x00000026046c723c */ /* 0x040ff000000018ff */
[C---:B------:R-:W-:Y:S07]  /*4520*/  HMMA.16816.F32 R136, R4.reuse, R42, RZ ;  /* 0x0000002a0488723c */ /* 0x040fee00000018ff */
[----:B------:R-:W-:Y:S01]  /*4530*/  MOV R43, R141 ;  /* 0x0000008d002b7202 */ /* 0x000fe20000000f00 */
[----:B------:R-:W-:Y:S01]  /*4540*/  HMMA.16816.F32 R36, R4, R28, RZ ;  /* 0x0000001c0424723c */ /* 0x000fe200000018ff */
[----:B------:R-:W-:-:S07]  /*4550*/  IMAD.MOV.U32 R42, RZ, RZ, R140 ;  /* 0x000000ffff2a7224 */ /* 0x000fce00078e008c */
[C---:B------:R-:W-:Y:S01]  /*4560*/  HMMA.16816.F32 R112, R4.reuse, R30, RZ ;  /* 0x0000001e0470723c */ /* 0x040fe200000018ff */
[----:B------:R-:W5:Y:S07]  /*4570*/  LDSM.16.MT88.4 R28, [R2+0x3900] ;  /* 0x00390000021c783b */ /* 0x000f6e0000004200 */
[C---:B-1----:R-:W-:Y:S08]  /*4580*/  HMMA.16816.F32 R140, R4.reuse, R20, RZ ;  /* 0x00000014048c723c */ /* 0x042ff000000018ff */
[C---:B------:R-:W-:Y:S01]  /*4590*/  HMMA.16816.F32 R168, R4.reuse, R22, RZ ;  /* 0x0000001604a8723c */ /* 0x040fe200000018ff */
[----:B------:R-:W1:Y:S07]  /*45a0*/  LDSM.16.MT88.4 R20, [R237+0x900] ;  /* 0x00090000ed14783b */ /* 0x000e6e0000004200 */
[C---:B------:R-:W-:Y:S08]  /*45b0*/  HMMA.16816.F32 R88, R4.reuse, R32, RZ ;  /* 0x000000200458723c */ /* 0x040ff000000018ff */
[C---:B------:R-:W-:Y:S08]  /*45c0*/  HMMA.16816.F32 R172, R4.reuse, R16, RZ ;  /* 0x0000001004ac723c */ /* 0x040ff000000018ff */
[C---:B------:R-:W-:Y:S01]  /*45d0*/  HMMA.16816.F32 R180, R4.reuse, R18, RZ ;  /* 0x0000001204b4723c */ /* 0x040fe200000018ff */
[----:B------:R-:W1:Y:S07]  /*45e0*/  LDSM.16.MT88.4 R16, [R0+0x900] ;  /* 0x000900000010783b */ /* 0x000e6e0000004200 */
[----:B------:R-:W-:Y:S01]  /*45f0*/  HMMA.16816.F32 R72, R4, R34, RZ ;  /* 0x000000220448723c */ /* 0x000fe200000018ff */
[----:B------:R-:W1:Y:S06]  /*4600*/  LDSM.16.MT88.4 R32, [R103+0x900] ;  /* 0x000900006720783b */ /* 0x000e6c0000004200 */
[----:B------:R-:W-:-:S02]  /*4610*/  F2FP.PACK_AB R4, R135, R123 ;  /* 0x0000007b8704723e */ /* 0x000fc400000000ff */
[----:B---3--:R-:W-:Y:S02]  /*4620*/  F2FP.PACK_AB R5, R252, R40 ;  /* 0x00000028fc05723e */ /* 0x008fe400000000ff */
[----:B------:R-:W-:Y:S02]  /*4630*/  F2FP.PACK_AB R6, R10, R41 ;  /* 0x000000290a06723e */ /* 0x000fe400000000ff */
[----:B------:R-:W-:-:S07]  /*4640*/  F2FP.PACK_AB R7, R250, R45 ;  /* 0x0000002dfa07723e */ /* 0x000fce00000000ff */
[C---:B----4-:R-:W-:Y:S07]  /*4650*/  HMMA.16816.F32 R200, R4.reuse, R24, R88 ;  /* 0x0000001804c8723c */ /* 0x050fee0000001858 */
[----:B------:R-:W-:Y:S01]  /*4660*/  IMAD.MOV.U32 R24, RZ, RZ, R145 ;  /* 0x000000ffff187224 */ /* 0x000fe200078e0091 */
[----:B------:R-:W-:Y:S01]  /*4670*/  MOV R25, R144 ;  /* 0x0000009000197202 */ /* 0x000fe20000000f00 */
[----:B------:R-:W-:Y:S01]  /*4680*/  IMAD.MOV.U32 R91, RZ, RZ, R135 ;  /* 0x000000ffff5b7224 */ /* 0x000fe200078e0087 */
[----:B------:R-:W-:Y:S01]  /*4690*/  MOV R89, R133 ;  /* 0x0000008500597202 */ /* 0x000fe20000000f00 */
[----:B------:R-:W-:Y:S01]  /*46a0*/  IMAD.MOV.U32 R90, RZ, RZ, R134 ;  /* 0x000000ffff5a7224 */ /* 0x000fe200078e0086 */
[----:B--2---:R-:W-:Y:S01]  /*46b0*/  HMMA.16816.F32 R144, R4, R12, R52 ;  /* 0x0000000c0490723c */ /* 0x004fe20000001834 */
[----:B------:R-:W-:-:S07]  /*46c0*/  IMAD.MOV.U32 R88, RZ, RZ, R132 ;  /* 0x000000ffff587224 */ /* 0x000fce00078e0084 */
[C---:B------:R-:W-:Y:S01]  /*46d0*/  HMMA.16816.F32 R132, R4.reuse, R14, R48 ;  /* 0x0000000e0484723c */ /* 0x040fe20000001830 */
[----:B------:R-:W2:Y:S07]  /*46e0*/  LDSM.16.MT88.4 R12, [R103+0x3900] ;  /* 0x00390000670c783b */ /* 0x000eae0000004200 */
[C---:B-----5:R-:W-:Y:S07]  /*46f0*/  HMMA.16816.F32 R164, R4.reuse, R28, R56 ;  /* 0x0000001c04a4723c */ /* 0x060fee0000001838 */
[----:B------:R-:W-:Y:S01]  /*4700*/  MOV R29, R42 ;  /* 0x0000002a001d7202 */ /* 0x000fe20000000f00 */
[----:B-1----:R-:W-:Y:S01]  /*4710*/  HMMA.16816.F32 R84, R4, R20, R84 ;  /* 0x000000140454723c */ /* 0x002fe20000001854 */
[----:B------:R-:W-:-:S07]  /*4720*/  IMAD.MOV.U32 R28, RZ, RZ, R43 ;  /* 0x000000ffff1c7224 */ /* 0x000fce00078e002b */
[C---:B------:R-:W-:Y:S01]  /*4730*/  HMMA.16816.F32 R56, R4.reuse, R22, R68 ;  /* 0x000000160438723c */ /* 0x040fe20000001844 */
[----:B------:R-:W1:Y:S07]  /*4740*/  LDSM.16.MT88.4 R20, [R0+0x3900] ;  /* 0x003900000014783b */ /* 0x000e6e0000004200 */
[C---:B------:R-:W-:Y:S07]  /*4750*/  HMMA.16816.F32 R148, R4.reuse, R30, R64 ;  /* 0x0000001e0494723c */ /* 0x040fee0000001840 */
[----:B------:R-:W-:Y:S01]  /*4760*/  MOV R31, R40 ;  /* 0x00000028001f7202 */ /* 0x000fe20000000f00 */
[----:B------:R-:W-:Y:S01]  /*4770*/  HMMA.16816.F32 R64, R4, R16, R104 ;  /* 0x000000100440723c */ /* 0x000fe20000001868 */
[----:B------:R-:W-:-:S06]  /*4780*/  IMAD.MOV.U32 R30, RZ, RZ, R41 ;  /* 0x000000ffff1e7224 */ /* 0x000fcc00078e0029 */
[----:B------:R-:W-:Y:S01]  /*4790*/  MOV R104, R10 ;  /* 0x0000000a00687202 */ /* 0x000fe20000000f00 */
[----:B------:R-:W-:Y:S01]  /*47a0*/  HMMA.16816.F32 R52, R4, R18, R96 ;  /* 0x000000120434723c */ /* 0x000fe20000001860 */
[----:B------:R-:W3:Y:S01]  /*47b0*/  LDSM.16.MT88.4 R16, [R103+0x6900] ;  /* 0x006900006710783b */ /* 0x000ee20000004200 */
[----:B------:R-:W-:-:S05]  /*47c0*/  FFMA.FTZ R10, R101, c[0x0][0x2d0], -R9 ;  /* 0x0000b400650a7a23 */ /* 0x000fca0000010809 */
[----:B------:R-:W-:Y:S01]  /*47d0*/  IMAD.MOV.U32 R96, RZ, RZ, R47 ;  /* 0x000000ffff607224 */ /* 0x000fe200078e002f */
[C---:B------:R-:W-:Y:S01]  /*47e0*/  HMMA.16816.F32 R176, R4.reuse, R26, R72 ;  /* 0x0000001a04b0723c */ /* 0x040fe20000001848 */
[----:B------:R-:W-:Y:S01]  /*47f0*/  MOV R97, R46 ;  /* 0x0000002e00617202 */ /* 0x000fe20000000f00 */
[----:B------:R-:W-:Y:S01]  /*4800*/  IMAD.MOV.U32 R98, RZ, RZ, R45 ;  /* 0x000000ffff627224 */ /* 0x000fe200078e002d */
[----:B------:R-:W-:Y:S02]  /*4810*/  MOV R99, R44 ;  /* 0x0000002c00637202 */ /* 0x000fe40000000f00 */
[----:B------:R-:W-:Y:S02]  /*4820*/  MOV R101, R96 ;  /* 0x0000006000657202 */ /* 0x000fe40000000f00 */
[----:B------:R-:W-:Y:S01]  /*4830*/  MOV R27, R128 ;  /* 0x00000080001b7202 */ /* 0x000fe20000000f00 */
[----:B------:R-:W-:Y:S01]  /*4840*/  IMAD.MOV.U32 R72, RZ, RZ, R123 ;  /* 0x000000ffff487224 */ /* 0x000fe200078e007b */
[----:B------:R-:W-:Y:S01]  /*4850*/  MOV R73, R122 ;  /* 0x0000007a00497202 */ /* 0x000fe20000000f00 */
[----:B------:R-:W-:Y:S01]  /*4860*/  IMAD.MOV.U32 R74, RZ, RZ, R121 ;  /* 0x000000ffff4a7224 */ /* 0x000fe200078e0079 */
[----:B------:R-:W-:Y:S01]  /*4870*/  MOV R75, R120 ;  /* 0x00000078004b7202 */ /* 0x000fe20000000f00 */
[----:B------:R-:W-:Y:S02]  /*4880*/  HMMA.16816.F32 R128, R4, R32, R60 ;  /* 0x000000200480723c */ /* 0x000fe4000000183c */
[----:B------:R-:W-:Y:S01]  /*4890*/  IMAD.MOV.U32 R107, RZ, RZ, R73 ;  /* 0x000000ffff6b7224 */ /* 0x000fe200078e0049 */
[----:B------:R-:W-:Y:S01]  /*48a0*/  MOV R106, R74 ;  /* 0x0000004a006a7202 */ /* 0x000fe20000000f00 */
[----:B------:R-:W-:-:S04]  /*48b0*/  IMAD.MOV.U32 R105, RZ, RZ, R75 ;  /* 0x000000ffff697224 */ /* 0x000fc800078e004b */
[C---:B------:R-:W-:Y:S01]  /*48c0*/  HMMA.16816.F32 R120, R4.reuse, R34, R80 ;  /* 0x000000220478723c */ /* 0x040fe20000001850 */
[----:B------:R-:W-:Y:S06]  /*48d0*/  LDSM.16.MT88.4 R32, [R0+0x6900] ;  /* 0x006900000020783b */ /* 0x000fec0000004200 */
[----:B------:R-:W-:Y:S01]  /*48e0*/  IMAD.MOV.U32 R83, RZ, RZ, R27 ;  /* 0x000000ffff537224 */ /* 0x000fe200078e001b */
[----:B------:R-:W-:Y:S01]  /*48f0*/  MOV R80, R25 ;  /* 0x0000001900507202 */ /* 0x000fe20000000f00 */
[----:B------:R-:W-:Y:S01]  /*4900*/  IMAD.MOV.U32 R81, RZ, RZ, R24 ;  /* 0x000000ffff517224 */ /* 0x000fe200078e0018 */
[----:B--2---:R-:W-:Y:S01]  /*4910*/  HMMA.16816.F32 R40, R4, R12, R92 ;  /* 0x0000000c0428723c */ /* 0x004fe2000000185c */
[----:B------:R-:W2:Y:S01]  /*4920*/  LDSM.16.MT88.4 R24, [R237+0x3900] ;  /* 0x00390000ed18783b */ /* 0x000ea20000004200 */
[----:B------:R-:W-:-:S05]  /*4930*/  MOV R82, R72 ;  /* 0x0000004800527202 */ /* 0x000fca0000000f00 */
[----:B------:R-:W-:Y:S01]  /*4940*/  IMAD.MOV.U32 R95, RZ, RZ, R251 ;  /* 0x000000ffff5f7224 */ /* 0x000fe200078e00fb */
[C---:B------:R-:W-:Y:S01]  /*4950*/  HMMA.16816.F32 R48, R4.reuse, R14, R108 ;  /* 0x0000000e0430723c */ /* 0x040fe2000000186c */
[----:B------:R-:W4:Y:S01]  /*4960*/  LDSM.16.MT88.4 R12, [R237+0x6900] ;  /* 0x00690000ed0c783b */ /* 0x000f220000004200 */
[----:B------:R-:W-:Y:S01]  /*4970*/  MOV R94, R104 ;  /* 0x00000068005e7202 */ /* 0x000fe20000000f00 */
[----:B------:R-:W-:Y:S01]  /*4980*/  IMAD.MOV.U32 R93, RZ, RZ, R105 ;  /* 0x000000ffff5d7224 */ /* 0x000fe200078e0069 */
[----:B------:R-:W-:Y:S01]  /*4990*/  MOV R105, R90 ;  /* 0x0000005a00697202 */ /* 0x000fe20000000f00 */
[----:B------:R-:W-:Y:S02]  /*49a0*/  IMAD.MOV.U32 R104, RZ, RZ, R89 ;  /* 0x000000ffff687224 */ /* 0x000fe400078e0059 */
[----:B------:R-:W-:Y:S01]  /*49b0*/  IMAD.MOV.U32 R111, RZ, RZ, R107 ;  /* 0x000000ffff6f7224 */ /* 0x000fe200078e006b */
[----:B-1----:R-:W-:Y:S01]  /*49c0*/  HMMA.16816.F32 R60, R4, R20, R116 ;  /* 0x00000014043c723c */ /* 0x002fe20000001874 */
[----:B------:R1:W-:Y:S01]  /*49d0*/  MUFU.EX2 R119, R10 ;  /* 0x0000000a00777308 */ /* 0x0003e20000000800 */
[----:B------:R-:W-:Y:S01]  /*49e0*/  MOV R107, R252 ;  /* 0x000000fc006b7202 */ /* 0x000fe20000000f00 */
[----:B------:R-:W-:Y:S01]  /*49f0*/  IMAD.MOV.U32 R110, RZ, RZ, R81 ;  /* 0x000000ffff6e7224 */ /* 0x000fe200078e0051 */
[----:B------:R-:W-:Y:S01]  /*4a00*/  MOV R109, R82 ;  /* 0x00000052006d7202 */ /* 0x000fe20000000f00 */
[----:B------:R-:W-:-:S02]  /*4a10*/  IMAD.MOV.U32 R108, RZ, RZ, R83 ;  /* 0x000000ffff6c7224 */ /* 0x000fc400078e0053 */
[----:B------:R-:W-:Y:S01]  /*4a20*/  IMAD.MOV.U32 R118, RZ, RZ, R95 ;  /* 0x000000ffff767224 */ /* 0x000fe200078e005f */
[----:B---3--:R-:W-:Y:S01]  /*4a30*/  HMMA.16816.F32 R72, R4, R16, R76 ;  /* 0x000000100448723c */ /* 0x008fe2000000184c */
[----:B------:R-:W-:Y:S01]  /*4a40*/  MOV R95, R98 ;  /* 0x00000062005f7202 */ /* 0x000fe20000000f00 */
[----:B------:R-:W-:Y:S01]  /*4a50*/  IMAD.MOV.U32 R116, RZ, RZ, R31 ;  /* 0x000000ffff747224 */ /* 0x000fe200078e001f */
[----:B------:R-:W-:-:S05]  /*4a60*/  MOV R117, R28 ;  /* 0x0000001c00757202 */ /* 0x000fca0000000f00 */
[C---:B------:R-:W-:Y:S01]  /*4a70*/  HMMA.16816.F32 R76, R4.reuse, R18, R136 ;  /* 0x00000012044c723c */ /* 0x040fe20000001888 */
[----:B-1----:R-:W-:Y:S01]  /*4a80*/  FFMA.FTZ R10, R102, c[0x0][0x2d0], -R9 ;  /* 0x0000b400660a7a23 */ /* 0x002fe20000010809 */
[----:B------:R-:W1:Y:S03]  /*4a90*/  LDSM.16.MT88.4 R16, [R2+0x1100] ;  /* 0x001100000210783b */ /* 0x000e660000004200 */
[----:B------:R3:W5:Y:S02]  /*4aa0*/  MUFU.EX2 R92, R10 ;  /* 0x0000000a005c7308 */ /* 0x0007640000000800 */
[----:B------:R-:W-:Y:S01]  /*4ab0*/  MOV R139, R104 ;  /* 0x00000068008b7202 */ /* 0x000fe20000000f00 */
[C---:B------:R-:W-:Y:S07]  /*4ac0*/  HMMA.16816.F32 R68, R4.reuse, R22, R124 ;  /* 0x000000160444723c */ /* 0x040fee000000187c */
[----:B------:R-:W-:Y:S01]  /*4ad0*/  IMAD.MOV.U32 R124, RZ, RZ, R105 ;  /* 0x000000ffff7c7224 */ /* 0x000fe200078e0069 */
[----:B--2---:R-:W-:Y:S01]  /*4ae0*/  HMMA.16816.F32 R44, R4, R26, R112 ;  /* 0x0000001a042c723c */ /* 0x004fe20000001870 */
[----:B------:R-:W-:Y:S01]  /*4af0*/  IMAD.MOV.U32 R126, RZ, RZ, R107 ;  /* 0x000000ffff7e7224 */ /* 0x000fe200078e006b */
[----:B------:R-:W-:Y:S01]  /*4b00*/  MOV R127, R30 ;  /* 0x0000001e007f7202 */ /* 0x000fe20000000f00 */
[----:B---3--:R-:W-:Y:S01]  /*4b10*/  FFMA.FTZ R10, R160, c[0x0][0x2d0], -R9 ;  /* 0x0000b400a00a7a23 */ /* 0x008fe20000010809 */
[----:B-----5:R-:W-:-:S03]  /*4b20*/  MOV R136, R92 ;  /* 0x0000005c00887202 */ /* 0x020fc60000000f00 */
[----:B------:R-:W-:Y:S01]  /*4b30*/  IMAD.MOV.U32 R112, RZ, RZ, R97 ;  /* 0x000000ffff707224 */ /* 0x000fe200078e0061 */
[----:B------:R-:W-:Y:S01]  /*4b40*/  MOV R92, R106 ;  /* 0x0000006a005c7202 */ /* 0x000fe20000000f00 */
[----:B------:R2:W-:Y:S01]  /*4b50*/  MUFU.EX2 R251, R10 ;  /* 0x0000000a00fb7308 */ /* 0x0005e20000000800 */
[----:B------:R-:W-:Y:S01]  /*4b60*/  IMAD.MOV.U32 R113, RZ, RZ, R99 ;  /* 0x000000ffff717224 */ /* 0x000fe200078e0063 */
[C---:B------:R-:W-:Y:S01]  /*4b70*/  HMMA.16816.F32 R36, R4.reuse, R24, R36 ;  /* 0x000000180424723c */ /* 0x040fe20000001824 */
[----:B------:R-:W-:Y:S01]  /*4b80*/  MOV R114, R80 ;  /* 0x0000005000727202 */ /* 0x000fe20000000f00 */
[----:B------:R-:W-:Y:S01]  /*4b90*/  IMAD.MOV.U32 R106, RZ, RZ, R91 ;  /* 0x000000ffff6a7224 */ /* 0x000fe200078e005b */
[----:B------:R-:W-:Y:S01]  /*4ba0*/  MOV R115, R88 ;  /* 0x0000005800737202 */ /* 0x000fe20000000f00 */
[----:B------:R-:W3:Y:S01]  /*4bb0*/  LDSM.16.MT88.4 R24, [R2+0x4100] ;  /* 0x004100000218783b */ /* 0x000ee20000004200 */
[----:B------:R-:W-:Y:S01]  /*4bc0*/  MOV R20, R112 ;  /* 0x0000007000147202 */ /* 0x000fe20000000f00 */
[----:B------:R-:W-:Y:S01]  /*4bd0*/  IMAD.MOV.U32 R21, RZ, RZ, R113 ;  /* 0x000000ffff157224 */ /* 0x000fe200078e0071 */
[----:B------:R-:W-:Y:S01]  /*4be0*/  MOV R125, R106 ;  /* 0x0000006a007d7202 */ /* 0x000fe20000000f00 */
[----:B------:R-:W-:Y:S01]  /*4bf0*/  HMMA.16816.F32 R96, R4, R32, R172 ;  /* 0x000000200460723c */ /* 0x000fe200000018ac */
[----:B------:R-:W-:-:S02]  /*4c00*/  IMAD.MOV.U32 R138, RZ, RZ, R115 ;  /* 0x000000ffff8a7224 */ /* 0x000fc400078e0073 */
[----:B--2---:R-:W-:-:S04]  /*4c10*/  FFMA.FTZ R10, R161, c[0x0][0x2d0], -R9 ;  /* 0x0000b400a10a7a23 */ /* 0x004fc80000010809 */
[----:B------:R-:W-:Y:S01]  /*4c20*/  MOV R173, R118 ;  /* 0x0000007600ad7202 */ /* 0x000fe20000000f00 */
[----:B------:R-:W-:Y:S01]  /*4c30*/  IMAD.MOV.U32 R172, RZ, RZ, R101 ;  /* 0x000000ffffac7224 */ /* 0x000fe200078e0065 */
[C---:B----4-:R-:W-:Y:S01]  /*4c40*/  HMMA.16816.F32 R80, R4.reuse, R12, R140 ;  /* 0x0000000c0450723c */ /* 0x050fe2000000188c */
[----:B------:R2:W-:Y:S01]  /*4c50*/  MUFU.EX2 R102, R10 ;  /* 0x0000000a00667308 */ /* 0x0005e20000000800 */
[----:B------:R-:W-:Y:S01]  /*4c60*/  MOV R101, R250 ;  /* 0x000000fa00657202 */ /* 0x000fe20000000f00 */
[----:B------:R-:W-:Y:S01]  /*4c70*/  IMAD.MOV.U32 R118, RZ, RZ, R29 ;  /* 0x000000ffff767224 */ /* 0x000fe200078e001d */
[----:B------:R-:W-:Y:S01]  /*4c80*/  MOV R174, R117 ;  /* 0x0000007500ae7202 */ /* 0x000fe20000000f00 */
[----:B------:R-:W-:Y:S01]  /*4c90*/  LDSM.16.MT88.4 R28, [R103+0x1100] ;  /* 0x00110000671c783b */ /* 0x000fe20000004200 */
[----:B------:R-:W-:Y:S01]  /*4ca0*/  IMAD.MOV.U32 R33, RZ, RZ, R138 ;  /* 0x000000ffff217224 */ /* 0x000fe200078e008a */
[----:B------:R-:W-:Y:S01]  /*4cb0*/  MOV R32, R125 ;  /* 0x0000007d00207202 */ /* 0x000fe20000000f00 */
[----:B------:R-:W-:Y:S01]  /*4cc0*/  HMMA.16816.F32 R88, R4, R14, R168 ;  /* 0x0000000e0458723c */ /* 0x000fe200000018a8 */
[----:B------:R-:W4:Y:S01]  /*4cd0*/  LDSM.16.MT88.4 R12, [R2+0x7100] ;  /* 0x00710000020c783b */ /* 0x000f220000004200 */
[----:B------:R-:W-:-:S06]  /*4ce0*/  IMAD.MOV.U32 R175, RZ, RZ, R93 ;  /* 0x000000ffffaf7224 */ /* 0x000fcc00078e005d */
[----:B------:R-:W-:Y:S01]  /*4cf0*/  HMMA.16816.F32 R104, R4, R34, R180 ;  /* 0x000000220468723c */ /* 0x000fe200000018b4 */
[----:B--2---:R-:W-:-:S04]  /*4d00*/  FFMA.FTZ R10, R162, c[0x0][0x2d0], -R8 ;  /* 0x0000b400a20a7a23 */ /* 0x004fc80000010808 */
[----:B------:R2:W-:Y:S02]  /*4d10*/  MUFU.EX2 R137, R10 ;  /* 0x0000000a00897308 */ /* 0x0005e40000000800 */
[----:B------:R-:W-:Y:S01]  /*4d20*/  F2FP.PACK_AB R4, R136, R119 ;  /* 0x000000778804723e */ /* 0x000fe200000000ff */
[----:B------:R-:W-:Y:S01]  /*4d30*/  IMAD.MOV.U32 R34, RZ, RZ, R116 ;  /* 0x000000ffff227224 */ /* 0x000fe200078e0074 */
[----:B------:R-:W-:Y:S01]  /*4d40*/  MOV R35, R127 ;  /* 0x0000007f00237202 */ /* 0x000fe20000000f00 */
[----:B------:R-:W-:Y:S01]  /*4d50*/  IMAD.MOV.U32 R183, RZ, RZ, R126 ;  /* 0x000000ffffb77224 */ /* 0x000fe200078e007e */
[----:B------:R-:W-:Y:S01]  /*4d60*/  MOV R181, R110 ;  /* 0x0000006e00b57202 */ /* 0x000fe20000000f00 */
[----:B------:R-:W-:Y:S02]  /*4d70*/  IMAD.MOV.U32 R182, RZ, RZ, R109 ;  /* 0x000000ffffb67224 */ /* 0x000fe400078e006d */
[----:B------:R-:W-:Y:S02]  /*4d80*/  IMAD.MOV.U32 R180, RZ, RZ, R111 ;  /* 0x000000ffffb47224 */ /* 0x000fe400078e006f */
[----:B--2---:R-:W-:-:S04]  /*4d90*/  FFMA.FTZ R10, R163, c[0x0][0x2d0], -R8 ;  /* 0x0000b400a30a7a23 */ /* 0x004fc80000010808 */
[----:B------:R2:W5:Y:S02]  /*4da0*/  MUFU.EX2 R252, R10 ;  /* 0x0000000a00fc7308 */ /* 0x0005640000000800 */
[----:B--2---:R-:W-:Y:S01]  /*4db0*/  FFMA.FTZ R10, R189, c[0x0][0x2d0], -R8 ;  /* 0x0000b400bd0a7a23 */ /* 0x004fe20000010808 */
[----:B-----5:R-:W-:Y:S01]  /*4dc0*/  F2FP.PACK_AB R5, R252, R137 ;  /* 0x00000089fc05723e */ /* 0x020fe200000000ff */
[----:B------:R-:W-:-:S04]  /*4dd0*/  IMAD.MOV.U32 R189, RZ, RZ, R251 ;  /* 0x000000ffffbd7224 */ /* 0x000fc800078e00fb */
[----:B------:R2:W-:Y:S01]  /*4de0*/  MUFU.EX2 R251, R10 ;  /* 0x0000000a00fb7308 */ /* 0x0005e20000000800 */
[----:B------:R-:W-:Y:S01]  /*4df0*/  F2FP.PACK_AB R6, R102, R189 ;  /* 0x000000bd6606723e */ /* 0x000fe200000000ff */
[----:B--2---:R-:W-:Y:S01]  /*4e00*/  FFMA.FTZ R10, R188, c[0x0][0x2d0], -R8 ;  /* 0x0000b400bc0a7a23 */ /* 0x004fe20000010808 */
[----:B------:R-:W-:-:S05]  /*4e10*/  MOV R188, R114 ;  /* 0x0000007200bc7202 */ /* 0x000fca0000000f00 */
[----:B------:R-:W2:Y:S02]  /*4e20*/  MUFU.EX2 R250, R10 ;  /* 0x0000000a00fa7308 */ /* 0x000ea40000000800 */
[----:B--2---:R-:W-:Y:S01]  /*4e30*/  F2FP.PACK_AB R7, R250, R251 ;  /* 0x000000fbfa07723e */ /* 0x004fe200000000ff */
[----:B------:R-:W-:-:S06]  /*4e40*/  FFMA.FTZ R10, R190, c[0x0][0x2d0], -R9 ;  /* 0x0000b400be0a7a23 */ /* 0x000fcc0000010809 */
[C---:B-1----:R-:W-:Y:S01]  /*4e50*/  HMMA.16816.F32 R112, R4.reuse, R16, R200 ;  /* 0x000000100470723c */ /* 0x042fe200000018c8 */
[----:B------:R1:W-:Y:S06]  /*4e60*/  MUFU.EX2 R202, R10 ;  /* 0x0000000a00ca7308 */ /* 0x0003ec0000000800 */
[----:B------:R-:W-:Y:S01]  /*4e70*/  IMAD.MOV.U32 R201, RZ, RZ, R118 ;  /* 0x000000ffffc97224 */ /* 0x000fe200078e0076 */
[----:B------:R-:W-:Y:S01]  /*4e80*/  HMMA.16816.F32 R168, R4, R18, R176 ;  /* 0x0000001204a8723c */ /* 0x000fe200000018b0 */
[----:B------:R-:W2:Y:S01]  /*4e90*/  LDSM.16.MT88.4 R16, [R0+0x1100] ;  /* 0x001100000010783b */ /* 0x000ea20000004200 */
[----:B------:R-:W-:-:S02]  /*4ea0*/  MOV R200, R119 ;  /* 0x0000007700c87202 */ /* 0x000fc40000000f00 */
[----:B------:R-:W-:Y:S01]  /*4eb0*/  MOV R203, R189 ;  /* 0x000000bd00cb7202 */ /* 0x000fe20000000f00 */
[----:B------:R-:W-:Y:S02]  /*4ec0*/  IMAD.MOV.U32 R189, RZ, RZ, R124 ;  /* 0x000000ffffbd7224 */ /* 0x000fe400078e007c */
[----:B------:R-:W-:Y:S01]  /*4ed0*/  IMAD.MOV.U32 R177, RZ, RZ, R20 ;  /* 0x000000ffffb17224 */ /* 0x000fe200078e0014 */
[----:B------:R-:W-:Y:S01]  /*4ee0*/  MOV R176, R21 ;  /* 0x0000001500b07202 */ /* 0x000fe20000000f00 */
[----:B---3--:R-:W-:Y:S01]  /*4ef0*/  HMMA.16816.F32 R160, R4, R26, R148 ;  /* 0x0000001a04a0723c */ /* 0x008fe20000001894 */
[----:B------:R-:W3:Y:S01]  /*4f00*/  LDSM.16.MT88.4 R20, [R237+0x1100] ;  /* 0x00110000ed14783b */ /* 0x000ee20000004200 */
[----:B------:R-:W-:Y:S01]  /*4f10*/  IMAD.MOV.U32 R179, RZ, RZ, R101 ;  /* 0x000000ffffb37224 */ /* 0x000fe200078e0065 */
[----:B------:R-:W-:Y:S01]  /*4f20*/  MOV R178, R108 ;  /* 0x0000006c00b27202 */ /* 0x000fe20000000f00 */
[----:B-1----:R-:W-:Y:S01]  /*4f30*/  FFMA.FTZ R10, R191, c[0x0][0x2d0], -R9 ;  /* 0x0000b400bf0a7a23 */ /* 0x002fe20000010809 */
[----:B------:R-:W-:-:S03]  /*4f40*/  MOV R101, R92 ;  /* 0x0000005c00657202 */ /* 0x000fc60000000f00 */
[C---:B----4-:R-:W-:Y:S07]  /*4f50*/  HMMA.16816.F32 R140, R4.reuse, R12, R144 ;  /* 0x0000000c048c723c */ /* 0x050fee0000001890 */
[----:B------:R-:W-:Y:S01]  /*4f60*/  IMAD.MOV.U32 R147, RZ, RZ, R188 ;  /* 0x000000ffff937224 */ /* 0x000fe200078e00bc */
[----:B------:R-:W-:Y:S01]  /*4f70*/  HMMA.16816.F32 R148, R4, R14, R132 ;  /* 0x0000000e0494723c */ /* 0x000fe20000001884 */
[----:B------:R-:W1:Y:S01]  /*4f80*/  LDSM.16.MT88.4 R12, [R103+0x4100] ;  /* 0x00410000670c783b */ /* 0x000e620000004200 */
[----:B------:R-:W-:Y:S01]  /*4f90*/  IMAD.MOV.U32 R146, RZ, RZ, R136 ;  /* 0x000000ffff927224 */ /* 0x000fe200078e0088 */
[----:B------:R-:W-:-:S02]  /*4fa0*/  MOV R145, R137 ;  /* 0x0000008900917202 */ /* 0x000fc40000000f00 */
[----:B------:R-:W-:Y:S02]  /*4fb0*/  MOV R188, R139 ;  /* 0x0000008b00bc7202 */ /* 0x000fe40000000f00 */
[----:B------:R-:W-:Y:S01]  /*4fc0*/  MOV R144, R94 ;  /* 0x0000005e00907202 */ /* 0x000fe20000000f00 */
[C---:B------:R-:W-:Y:S01]  /*4fd0*/  HMMA.16816.F32 R164, R4.reuse, R24, R164 ;  /* 0x0000001804a4723c */ /* 0x040fe200000018a4 */
[----:B------:R-:W4:Y:S07]  /*4fe0*/  LDSM.16.MT88.4 R24, [R237+0x4100] ;  /* 0x00410000ed18783b */ /* 0x000f2e0000004200 */
[C---:B------:R-:W-:Y:S08]  /*4ff0*/  HMMA.16816.F32 R132, R4.reuse, R30, R120 ;  /* 0x0000001e0484723c */ /* 0x040ff00000001878 */
[C---:B--2---:R-:W-:Y:S08]  /*5000*/  HMMA.16816.F32 R120, R4.reuse, R16, R64 ;  /* 0x000000100478723c */ /* 0x044ff00000001840 */
[C---:B------:R-:W-:Y:S01]  /*5010*/  HMMA.16816.F32 R116, R4.reuse, R18, R52 ;  /* 0x000000120474723c */ /* 0x040fe20000001834 */
[----:B------:R-:W2:Y:S07]  /*5020*/  LDSM.16.MT88.4 R16, [R103+0x7100] ;  /* 0x007100006710783b */ /* 0x000eae0000004200 */
[C---:B------:R-:W-:Y:S07]  /*5030*/  HMMA.16816.F32 R136, R4.reuse, R28, R128 ;  /* 0x0000001c0488723c */ /* 0x040fee0000001880 */
[----:B------:R-:W-:Y:S01]  /*5040*/  IMAD.MOV.U32 R29, RZ, RZ, R95 ;  /* 0x000000ffff1d7224 */ /* 0x000fe200078e005f */
[C---:B---3--:R-:W-:Y:S08]  /*5050*/  HMMA.16816.F32 R128, R4.reuse, R20, R84 ;  /* 0x000000140480723c */ /* 0x048ff00000001854 */
[C---:B------:R-:W-:Y:S01]  /*5060*/  HMMA.16816.F32 R124, R4.reuse, R22, R56 ;  /* 0x00000016047c723c */ /* 0x040fe20000001838 */
[----:B------:R-:W3:Y:S07]  /*5070*/  LDSM.16.MT88.4 R20, [R0+0x4100] ;  /* 0x004100000014783b */ /* 0x000eee0000004200 */
[C---:B-1----:R-:W-:Y:S08]  /*5080*/  HMMA.16816.F32 R108, R4.reuse, R12, R40 ;  /* 0x0000000c046c723c */ /* 0x042ff00000001828 */
[C---:B------:R-:W-:Y:S01]  /*5090*/  HMMA.16816.F32 R92, R4.reuse, R14, R48 ;  /* 0x0000000e045c723c */ /* 0x040fe20000001830 */
[----:B------:R-:W1:Y:S07]  /*50a0*/  LDSM.16.MT88.4 R12, [R237+0x7100] ;  /* 0x00710000ed0c783b */ /* 0x000e6e0000004200 */
[C---:B----4-:R-:W-:Y:S08]  /*50b0*/  HMMA.16816.F32 R84, R4.reuse, R24, R36 ;  /* 0x000000180454723c */ /* 0x050ff00000001824 */
[C---:B------:R-:W-:Y:S01]  /*50c0*/  HMMA.16816.F32 R36, R4.reuse, R26, R44 ;  /* 0x0000001a0424723c */ /* 0x040fe2000000182c */
[----:B------:R-:W4:Y:S07]  /*50d0*/  LDSM.16.MT88.4 R24, [R0+0x7100] ;  /* 0x007100000018783b */ /* 0x000f2e0000004200 */
[C---:B--2---:R-:W-:Y:S07]  /*50e0*/  HMMA.16816.F32 R52, R4.reuse, R16, R72 ;  /* 0x000000100434723c */ /* 0x044fee0000001848 */
[----:B------:R-:W-:Y:S01]  /*50f0*/  MOV R73, R179 ;  /* 0x000000b300497202 */ /* 0x000fe20000000f00 */
[----:B------:R-:W-:Y:S01]  /*5100*/  IMAD.MOV.U32 R72, RZ, RZ, R200 ;  /* 0x000000ffff487224 */ /* 0x000fe200078e00c8 */
[----:B------:R-:W-:Y:S01]  /*5110*/  MOV R179, R201 ;  /* 0x000000c900b37202 */ /* 0x000fe20000000f00 */
[----:B------:R-:W-:Y:S01]  /*5120*/  HMMA.16816.F32 R40, R4, R18, R76 ;  /* 0x000000120428723c */ /* 0x000fe2000000184c */
[----:B------:R2:W5:Y:S01]  /*5130*/  MUFU.EX2 R201, R10 ;  /* 0x0000000a00c97308 */ /* 0x0005620000000800 */
[----:B------:R-:W5:Y:S01]  /*5140*/  LDSM.16.MT88.4 R16, [R2+0x7900] ;  /* 0x007900000210783b */ /* 0x000f620000004200 */
[----:B------:R-:W-:Y:S01]  /*5150*/  MOV R75, R29 ;  /* 0x0000001d004b7202 */ /* 0x000fe20000000f00 */
[----:B------:R-:W-:-:S02]  /*5160*/  IMAD.MOV.U32 R74, RZ, RZ, R144 ;  /* 0x000000ffff4a7224 */ /* 0x000fc400078e0090 */
[----:B------:R-:W-:Y:S02]  /*5170*/  LDSM.16.MT88.4 R28, [R237+0x1900] ;  /* 0x00190000ed1c783b */ /* 0x000fe40000004200 */
[C---:B---3--:R-:W-:Y:S08]  /*5180*/  HMMA.16816.F32 R48, R4.reuse, R20, R60 ;  /* 0x000000140430723c */ /* 0x048ff0000000183c */
[----:B-1----:R-:W-:Y:S01]  /*5190*/  HMMA.16816.F32 R56, R4, R12, R80 ;  /* 0x0000000c0438723c */ /* 0x002fe20000001850 */
[----:B--2---:R-:W-:Y:S01]  /*51a0*/  FFMA.FTZ R10, R205, c[0x0][0x2d0], -R9 ;  /* 0x0000b400cd0a7a23 */ /* 0x004fe20000010809 */
[----:B------:R-:W-:-:S03]  /*51b0*/  MOV R205, R146 ;  /* 0x0000009200cd7202 */ /* 0x000fc60000000f00 */
[----:B------:R1:W-:Y:S02]  /*51c0*/  MUFU.EX2 R200, R10 ;  /* 0x0000000a00c87308 */ /* 0x0003e40000000800 */
[----:B------:R-:W-:Y:S01]  /*51d0*/  IMAD.MOV.U32 R80, RZ, RZ, R177 ;  /* 0x000000ffff507224 */ /* 0x000fe200078e00b1 */
[C---:B------:R-:W-:Y:S01]  /*51e0*/  HMMA.16816.F32 R60, R4.reuse, R14, R88 ;  /* 0x0000000e043c723c */ /* 0x040fe20000001858 */
[----:B------:R-:W2:Y:S01]  /*51f0*/  LDSM.16.MT88.4 R12, [R103+0x1900] ;  /* 0x00190000670c783b */ /* 0x000ea20000004200 */
[----:B------:R-:W-:Y:S01]  /*5200*/  MOV R177, R183 ;  /* 0x000000b700b17202 */ /* 0x000fe20000000f00 */
[----:B------:R-:W-:Y:S01]  /*5210*/  IMAD.MOV.U32 R83, RZ, RZ, R145 ;  /* 0x000000ffff537224 */ /* 0x000fe200078e0091 */
[----:B------:R-:W-:Y:S01]  /*5220*/  MOV R81, R176 ;  /* 0x000000b000517202 */ /* 0x000fe20000000f00 */
[----:B------:R-:W-:Y:S02]  /*5230*/  IMAD.MOV.U32 R82, RZ, RZ, R147 ;  /* 0x000000ffff527224 */ /* 0x000fe400078e0093 */
[----:B------:R-:W-:Y:S01]  /*5240*/  IMAD.MOV.U32 R176, RZ, RZ, R35 ;  /* 0x000000ffffb07224 */ /* 0x000fe200078e0023 */
[----:B------:R-:W-:Y:S01]  /*5250*/  HMMA.16816.F32 R44, R4, R22, R68 ;  /* 0x00000016042c723c */ /* 0x000fe20000001844 */
[----:B------:R-:W3:Y:S01]  /*5260*/  LDSM.16.MT88.4 R20, [R2+0x4900] ;  /* 0x004900000214783b */ /* 0x000ee20000004200 */
[----:B-1----:R-:W-:Y:S01]  /*5270*/  FFMA.FTZ R10, R204, c[0x0][0x2d0], -R9 ;  /* 0x0000b400cc0a7a23 */ /* 0x002fe20000010809 */
[----:B------:R-:W-:Y:S01]  /*5280*/  MOV R204, R178 ;  /* 0x000000b200cc7202 */ /* 0x000fe20000000f00 */
[----:B------:R-:W-:-:S04]  /*5290*/  IMAD.MOV.U32 R178, RZ, RZ, R32 ;  /* 0x000000ffffb27224 */ /* 0x000fc800078e0020 */
[C---:B----4-:R-:W-:Y:S01]  /*52a0*/  HMMA.16816.F32 R68, R4.reuse, R24, R96 ;  /* 0x000000180444723c */ /* 0x050fe20000001860 */
[----:B------:R1:W4:Y:S06]  /*52b0*/  MUFU.EX2 R191, R10 ;  /* 0x0000000a00bf7308 */ /* 0x00032c0000000800 */
[----:B------:R-:W-:Y:S01]  /*52c0*/  MOV R99, R189 ;  /* 0x000000bd00637202 */ /* 0x000fe20000000f00 */
[----:B------:R-:W-:Y:S01]  /*52d0*/  IMAD.MOV.U32 R98, RZ, RZ, R188 ;  /* 0x000000ffff627224 */ /* 0x000fe200078e00bc */
[----:B------:R-:W-:Y:S01]  /*52e0*/  HMMA.16816.F32 R64, R4, R26, R104 ;  /* 0x0000001a0440723c */ /* 0x000fe20000001868 */
[----:B------:R-:W2:Y:S06]  /*52f0*/  LDSM.16.MT88.4 R24, [R0+0x1900] ;  /* 0x001900000018783b */ /* 0x000eac0000004200 */
[----:B-----5:R-:W-:Y:S01]  /*5300*/  F2FP.PACK_AB R4, R201, R202 ;  /* 0x000000cac904723e */ /* 0x020fe200000000ff */
[--C-:B-1----:R-:W-:Y:S01]  /*5310*/  FFMA.FTZ R10, R207, c[0x0][0x2d0], -R8.reuse ;  /* 0x0000b400cf0a7a23 */ /* 0x102fe20000010808 */
[----:B----4-:R-:W-:Y:S01]  /*5320*/  F2FP.PACK_AB R6, R191, R200 ;  /* 0x000000c8bf06723e */ /* 0x010fe200000000ff */
[----:B------:R-:W-:Y:S01]  /*5330*/  IMAD.MOV.U32 R207, RZ, RZ, R179 ;  /* 0x000000ffffcf7224 */ /* 0x000fe200078e00b3 */
[----:B------:R-:W-:Y:S01]  /*5340*/  MOV R179, R34 ;  /* 0x0000002200b37202 */ /* 0x000fe20000000f00 */
[----:B------:R1:W-:Y:S02]  /*5350*/  MUFU.EX2 R190, R10 ;  /* 0x0000000a00be7308 */ /* 0x0003e40000000800 */
[----:B-1----:R-:W-:Y:S01]  /*5360*/  FFMA.FTZ R10, R206, c[0x0][0x2d0], -R8 ;  /* 0x0000b400ce0a7a23 */ /* 0x002fe20000010808 */
[----:B------:R-:W-:-:S02]  /*5370*/  MOV R206, R33 ;  /* 0x0000002100ce7202 */ /* 0x000fc40000000f00 */
[----:B------:R-:W-:Y:S03]  /*5380*/  LDSM.16.MT88.4 R32, [R2+0x1900] ;  /* 0x001900000220783b */ /* 0x000fe60000004200 */
[----:B------:R1:W4:Y:S02]  /*5390*/  MUFU.EX2 R189, R10 ;  /* 0x0000000a00bd7308 */ /* 0x0003240000000800 */
[----:B-1----:R-:W-:Y:S01]  /*53a0*/  FFMA.FTZ R10, R241, c[0x0][0x2d0], -R8 ;  /* 0x0000b400f10a7a23 */ /* 0x002fe20000010808 */
[----:B----4-:R-:W-:Y:S02]  /*53b0*/  F2FP.PACK_AB R5, R189, R190 ;  /* 0x000000bebd05723e */ /* 0x010fe400000000ff */
[----:B------:R-:W-:-:S03]  /*53c0*/  MOV R241, R74 ;  /* 0x0000004a00f17202 */ /* 0x000fc60000000f00 */
[----:B------:R1:W-:Y:S02]  /*53d0*/  MUFU.EX2 R188, R10 ;  /* 0x0000000a00bc7308 */ /* 0x0003e40000000800 */
[----:B-1----:R-:W-:Y:S02]  /*53e0*/  FFMA.FTZ R10, R240, c[0x0][0x2d0], -R8 ;  /* 0x0000b400f00a7a23 */ /* 0x002fe40000010808 */
[----:B------:R-:W-:-:S04]  /*53f0*/  IMAD.MOV.U32 R240, RZ, RZ, R75 ;  /* 0x000000fffff07224 */ /* 0x000fc800078e004b */
[----:B------:R-:W1:Y:S02]  /*5400*/  MUFU.EX2 R183, R10 ;  /* 0x0000000a00b77308 */ /* 0x000e640000000800 */
[----:B-1----:R-:W-:Y:S01]  /*5410*/  F2FP.PACK_AB R7, R183, R188 ;  /* 0x000000bcb707723e */ /* 0x002fe200000000ff */
[----:B------:R-:W-:Y:S01]  /*5420*/  FFMA.FTZ R10, R245, c[0x0][0x2d0], -R9 ;  /* 0x0000b400f50a7a23 */ /* 0x000fe20000010809 */
[----:B------:R-:W-:Y:S01]  /*5430*/  MOV R245, R240 ;  /* 0x000000f000f57202 */ /* 0x000fe20000000f00 */
[----:B------:R-:W-:-:S04]  /*5440*/  IMAD.MOV.U32 R240, RZ, RZ, R241 ;  /* 0x000000fffff07224 */ /* 0x000fc800078e00f1 */
[C---:B------:R-:W-:Y:S08]  /*5450*/  HMMA.16816.F32 R88, R4.reuse, R16, R140 ;  /* 0x000000100458723c */ /* 0x040ff0000000188c */
[C---:B------:R-:W-:Y:S01]  /*5460*/  HMMA.16816.F32 R140, R4.reuse, R18, R148 ;  /* 0x00000012048c723c */ /* 0x040fe20000001894 */
[----:B------:R-:W1:Y:S06]  /*5470*/  LDSM.16.MT88.4 R16, [R103+0x4900] ;  /* 0x004900006710783b */ /* 0x000e6c0000004200 */
[----:B------:R-:W-:Y:S01]  /*5480*/  IMAD.MOV.U32 R150, RZ, RZ, R98 ;  /* 0x000000ffff967224 */ /* 0x000fe200078e0062 */
[----:B--2---:R-:W-:Y:S01]  /*5490*/  HMMA.16816.F32 R104, R4, R12, R136 ;  /* 0x0000000c0468723c */ /* 0x004fe20000001888 */
[----:B------:R-:W-:Y:S01]  /*54a0*/  MOV R148, R99 ;  /* 0x0000006300947202 */ /* 0x000fe20000000f00 */
[----:B------:R-:W-:Y:S01]  /*54b0*/  IMAD.MOV.U32 R151, RZ, RZ, R206 ;  /* 0x000000ffff977224 */ /* 0x000fe200078e00ce */
[----:B------:R-:W-:Y:S01]  /*54c0*/  MOV R149, R80 ;  /* 0x0000005000957202 */ /* 0x000fe20000000f00 */
[----:B------:R-:W-:-:S03]  /*54d0*/  IMAD.MOV.U32 R206, RZ, RZ, R73 ;  /* 0x000000ffffce7224 */ /* 0x000fc600078e0049 */
[----:B------:R-:W-:Y:S01]  /*54e0*/  MOV R139, R207 ;  /* 0x000000cf008b7202 */ /* 0x000fe20000000f00 */
[C---:B------:R-:W-:Y:S01]  /*54f0*/  HMMA.16816.F32 R132, R4.reuse, R14, R132 ;  /* 0x0000000e0484723c */ /* 0x040fe20000001884 */
[----:B------:R-:W2:Y:S01]  /*5500*/  LDSM.16.MT88.4 R12, [R237+0x4900] ;  /* 0x00490000ed0c783b */ /* 0x000ea20000004200 */
[----:B------:R-:W-:Y:S01]  /*5510*/  IMAD.MOV.U32 R138, RZ, RZ, R204 ;  /* 0x000000ffff8a7224 */ /* 0x000fe200078e00cc */
[----:B------:R-:W-:Y:S01]  /*5520*/  MOV R207, R72 ;  /* 0x0000004800cf7202 */ /* 0x000fe20000000f00 */
[----:B------:R-:W-:Y:S01]  /*5530*/  IMAD.MOV.U32 R204, RZ, RZ, R83 ;  /* 0x000000ffffcc7224 */ /* 0x000fe200078e0053 */
[----:B------:R-:W-:Y:S01]  /*5540*/  MOV R136, R82 ;  /* 0x0000005200887202 */ /* 0x000fe20000000f00 */
[----:B------:R-:W-:Y:S01]  /*5550*/  IMAD.MOV.U32 R137, RZ, RZ, R81 ;  /* 0x000000ffff897224 */ /* 0x000fe200078e0051 */
[----:B------:R-:W-:Y:S01]  /*5560*/  MOV R241, R206 ;  /* 0x000000ce00f17202 */ /* 0x000fe20000000f00 */
[----:B---3--:R-:W-:Y:S01]  /*5570*/  HMMA.16816.F32 R144, R4, R20, R164 ;  /* 0x000000140490723c */ /* 0x008fe200000018a4 */
[----:B------:R-:W-:Y:S01]  /*5580*/  IMAD.MOV.U32 R206, RZ, RZ, R207 ;  /* 0x000000ffffce7224 */ /* 0x000fe200078e00cf */
[----:B------:R-:W-:Y:S01]  /*5590*/  MOV R207, R204 ;  /* 0x000000cc00cf7202 */ /* 0x000fe20000000f00 */
[----:B------:R-:W-:Y:S01]  /*55a0*/  IMAD.MOV.U32 R204, RZ, RZ, R205 ;  /* 0x000000ffffcc7224 */ /* 0x000fe200078e00cd */
[----:B------:R-:W-:Y:S01]  /*55b0*/  MOV R205, R203 ;  /* 0x000000cb00cd7202 */ /* 0x000fe20000000f00 */
[----:B------:R-:W-:-:S03]  /*55c0*/  IMAD.MOV.U32 R203, RZ, RZ, R102 ;  /* 0x000000ffffcb7224 */ /* 0x000fc600078e0066 */
[C---:B------:R-:W-:Y:S01]  /*55d0*/  HMMA.16816.F32 R76, R4.reuse, R22, R160 ;  /* 0x00000016044c723c */ /* 0x040fe200000018a0 */
[----:B------:R-:W3:Y:S07]  /*55e0*/  LDSM.16.MT88.4 R20, [R0+0x4900] ;  /* 0x004900000014783b */ /* 0x000eee0000004200 */
[C---:B------:R-:W-:Y:S08]  /*55f0*/  HMMA.16816.F32 R96, R4.reuse, R28, R128 ;  /* 0x0000001c0460723c */ /* 0x040ff00000001880 */
[C---:B------:R-:W-:Y:S07]  /*5600*/  HMMA.16816.F32 R128, R4.reuse, R24, R120 ;  /* 0x000000180480723c */ /* 0x040fee0000001878 */
[----:B------:R-:W-:Y:S01]  /*5610*/  IMAD.MOV.U32 R120, RZ, RZ, R179 ;  /* 0x000000ffff787224 */ /* 0x000fe200078e00b3 */
[----:B------:R-:W-:Y:S01]  /*5620*/  HMMA.16816.F32 R160, R4, R26, R116 ;  /* 0x0000001a04a0723c */ /* 0x000fe20000001874 */
[----:B------:R-:W4:Y:S01]  /*5630*/  LDSM.16.MT88.4 R24, [R103+0x7900] ;  /* 0x007900006718783b */ /* 0x000f220000004200 */
[----:B------:R-:W-:Y:S01]  /*5640*/  MOV R121, R178 ;  /* 0x000000b200797202 */ /* 0x000fe20000000f00 */
[----:B------:R-:W-:Y:S01]  /*5650*/  IMAD.MOV.U32 R122, RZ, RZ, R177 ;  /* 0x000000ffff7a7224 */ /* 0x000fe200078e00b1 */
[----:B------:R-:W-:-:S04]  /*5660*/  MOV R123, R176 ;  /* 0x000000b0007b7202 */ /* 0x000fc80000000f00 */
[C---:B------:R-:W-:Y:S01]  /*5670*/  HMMA.16816.F32 R124, R4.reuse, R30, R124 ;  /* 0x0000001e047c723c */ /* 0x040fe2000000187c */
[----:B------:R-:W5:Y:S07]  /*5680*/  LDSM.16.MT88.4 R28, [R237+0x7900] ;  /* 0x00790000ed1c783b */ /* 0x000f6e0000004200 */
[C---:B-1----:R-:W-:Y:S08]  /*5690*/  HMMA.16816.F32 R116, R4.reuse, R18, R92 ;  /* 0x000000120474723c */ /* 0x042ff0000000185c */
[C---:B--2---:R-:W-:Y:S08]  /*56a0*/  HMMA.16816.F32 R92, R4.reuse, R12, R84 ;  /* 0x0000000c045c723c */ /* 0x044ff00000001854 */
[C---:B------:R-:W-:Y:S01]  /*56b0*/  HMMA.16816.F32 R164, R4.reuse, R14, R36 ;  /* 0x0000000e04a4723c */ /* 0x040fe20000001824 */
[----:B------:R-:W1:Y:S06]  /*56c0*/  LDSM.16.MT88.4 R12, [R0+0x7900] ;  /* 0x00790000000c783b */ /* 0x000e6c0000004200 */
[----:B------:R-:W-:Y:S01]  /*56d0*/  IMAD.MOV.U32 R38, RZ, RZ, R181 ;  /* 0x000000ffff267224 */ /* 0x000fe200078e00b5 */
[----:B------:R-:W-:Y:S01]  /*56e0*/  MOV R39, R182 ;  /* 0x000000b600277202 */ /* 0x000fe20000000f00 */
[----:B------:R2:W-:Y:S01]  /*56f0*/  MUFU.EX2 R181, R10 ;  /* 0x0000000a00b57308 */ /* 0x0005e20000000800 */
[----:B------:R-:W-:Y:S01]  /*5700*/  MOV R37, R180 ;  /* 0x000000b400257202 */ /* 0x000fe20000000f00 */
[C---:B------:R-:W-:Y:S01]  /*5710*/  HMMA.16816.F32 R108, R4.reuse, R16, R108 ;  /* 0x00000010046c723c */ /* 0x040fe2000000186c */
[----:B------:R-:W1:Y:S07]  /*5720*/  LDSM.16.MT88.4 R16, [R2+0x2100] ;  /* 0x002100000210783b */ /* 0x000e6e0000004200 */
[----:B------:R-:W-:Y:S01]  /*5730*/  HMMA.16816.F32 R112, R4, R32, R112 ;  /* 0x000000200470723c */ /* 0x000fe20000001870 */
[----:B--2---:R-:W-:-:S07]  /*5740*/  FFMA.FTZ R10, R244, c[0x0][0x2d0], -R9 ;  /* 0x0000b400f40a7a23 */ /* 0x004fce0000010809 */
[C---:B------:R-:W-:Y:S01]  /*5750*/  HMMA.16816.F32 R168, R4.reuse, R34, R168 ;  /* 0x0000002204a8723c */ /* 0x040fe200000018a8 */
[----:B------:R-:W-:Y:S01]  /*5760*/  IMAD.MOV.U32 R244, RZ, RZ, R123 ;  /* 0x000000fffff47224 */ /* 0x000fe200078e007b */
[----:B------:R2:W1:Y:S06]  /*5770*/  MUFU.EX2 R182, R10 ;  /* 0x0000000a00b67308 */ /* 0x00046c0000000800 */
[C---:B---3--:R-:W-:Y:S08]  /*5780*/  HMMA.16816.F32 R84, R4.reuse, R20, R48 ;  /* 0x000000140454723c */ /* 0x048ff00000001830 */
[----:B------:R-:W-:Y:S01]  /*5790*/  HMMA.16816.F32 R80, R4, R22, R44 ;  /* 0x000000160450723c */ /* 0x000fe2000000182c */
[----:B------:R-:W3:Y:S01]  /*57a0*/  LDSM.16.MT88.4 R20, [R2+0x5100] ;  /* 0x005100000214783b */ /* 0x000ee20000004200 */
[----:B--2---:R-:W-:Y:S01]  /*57b0*/  FFMA.FTZ R10, R243, c[0x0][0x2d0], -R9 ;  /* 0x0000b400f30a7a23 */ /* 0x004fe20000010809 */
[----:B------:R-:W-:-:S03]  /*57c0*/  MOV R243, R122 ;  /* 0x0000007a00f37202 */ /* 0x000fc60000000f00 */
[----:B------:R2:W-:Y:S02]  /*57d0*/  MUFU.EX2 R180, R10 ;  /* 0x0000000a00b47308 */ /* 0x0005e40000000800 */
[C---:B----4-:R-:W-:Y:S08]  /*57e0*/  HMMA.16816.F32 R72, R4.reuse, R24, R52 ;  /* 0x000000180448723c */ /* 0x050ff00000001834 */
[----:B------:R-:W-:Y:S01]  /*57f0*/  HMMA.16816.F32 R32, R4, R26, R40 ;  /* 0x0000001a0420723c */ /* 0x000fe20000001828 */
[----:B------:R-:W4:Y:S01]  /*5800*/  LDSM.16.MT88.4 R24, [R2+0x8100] ;  /* 0x008100000218783b */ /* 0x000f220000004200 */
[----:B--2---:R-:W-:-:S06]  /*5810*/  FFMA.FTZ R10, R242, c[0x0][0x2d0], -R9 ;  /* 0x0000b400f20a7a23 */ /* 0x004fcc0000010809 */
[C---:B-----5:R-:W-:Y:S01]  /*5820*/  HMMA.16816.F32 R40, R4.reuse, R28, R56 ;  /* 0x0000001c0428723c */ /* 0x060fe20000001838 */
[----:B------:R-:W-:Y:S01]  /*5830*/  IMAD.MOV.U32 R242, RZ, RZ, R121 ;  /* 0x000000fffff27224 */ /* 0x000fe200078e0079 */
[----:B------:R2:W-:Y:S06]  /*5840*/  MUFU.EX2 R179, R10 ;  /* 0x0000000a00b37308 */ /* 0x0005ec0000000800 */
[----:B-1----:R-:W-:Y:S01]  /*5850*/  HMMA.16816.F32 R44, R4, R12, R68 ;  /* 0x0000000c042c723c */ /* 0x002fe20000001844 */
[----:B--2---:R-:W-:Y:S01]  /*5860*/  FFMA.FTZ R10, R248, c[0x0][0x2d0], -R8 ;  /* 0x0000b400f80a7a23 */ /* 0x004fe20000010808 */
[----:B------:R-:W-:-:S03]  /*5870*/  MOV R248, R120 ;  /* 0x0000007800f87202 */ /* 0x000fc60000000f00 */
[----:B------:R1:W-:Y:S02]  /*5880*/  MUFU.EX2 R178, R10 ;  /* 0x0000000a00b27308 */ /* 0x0003e40000000800 */
[----:B-1----:R-:W-:Y:S02]  /*5890*/  FFMA.FTZ R10, R249, c[0x0][0x2d0], -R8 ;  /* 0x0000b400f90a7a23 */ /* 0x002fe40000010808 */
[----:B------:R-:W-:-:S04]  /*58a0*/  IMAD.MOV.U32 R249, RZ, RZ, R39 ;  /* 0x000000fffff97224 */ /* 0x000fc800078e0027 */
[----:B------:R1:W2:Y:S02]  /*58b0*/  MUFU.EX2 R177, R10 ;  /* 0x0000000a00b17308 */ /* 0x0002a40000000800 */
[----:B-1----:R-:W-:Y:S01]  /*58c0*/  FFMA.FTZ R10, R247, c[0x0][0x2d0], -R8 ;  /* 0x0000b400f70a7a23 */ /* 0x002fe20000010808 */
[----:B------:R-:W-:-:S05]  /*58d0*/  MOV R247, R38 ;  /* 0x0000002600f77202 */ /* 0x000fca0000000f00 */
[----:B------:R1:W-:Y:S02]  /*58e0*/  MUFU.EX2 R176, R10 ;  /* 0x0000000a00b07308 */ /* 0x0003e40000000800 */
[----:B-1----:R-:W-:Y:S02]  /*58f0*/  FFMA.FTZ R10, R246, c[0x0][0x2d0], -R8 ;  /* 0x0000b400f60a7a23 */ /* 0x002fe40000010808 */
[----:B------:R-:W-:Y:S02]  /*5900*/  IMAD.MOV.U32 R246, RZ, RZ, R37 ;  /* 0x000000fffff67224 */ /* 0x000fe400078e0025 */
[C---:B------:R-:W-:Y:S02]  /*5910*/  HMMA.16816.F32 R36, R4.reuse, R30, R60 ;  /* 0x0000001e0424723c */ /* 0x040fe4000000183c */
[----:B------:R1:W5:Y:S06]  /*5920*/  MUFU.EX2 R102, R10 ;  /* 0x0000000a00667308 */ /* 0x00036c0000000800 */
[----:B------:R-:W-:Y:S01]  /*5930*/  HMMA.16816.F32 R28, R4, R14, R64 ;  /* 0x0000000e041c723c */ /* 0x000fe20000001840 */
[----:B------:R-:W4:Y:S06]  /*5940*/  LDSM.16.MT88.4 R12, [R103+0x2100] ;  /* 0x00210000670c783b */ /* 0x000f2c0000004200 */
[----:B------:R-:W-:Y:S01]  /*5950*/  F2FP.PACK_AB R4, R182, R181 ;  /* 0x000000b5b604723e */ /* 0x000fe200000000ff */
[----:B------:R-:W-:Y:S01]  /*5960*/  IMAD.MOV.U32 R66, RZ, RZ, R137 ;  /* 0x000000ffff427224 */ /* 0x000fe200078e0089 */
[----:B--2---:R-:W-:Y:S01]  /*5970*/  F2FP.PACK_AB R5, R177, R178 ;  /* 0x000000b2b105723e */ /* 0x004fe200000000ff */
[----:B-1----:R-:W-:Y:S01]  /*5980*/  IMAD.MOV.U32 R10, RZ, RZ, R139 ;  /* 0x000000ffff0a7224 */ /* 0x002fe200078e008b */
[----:B------:R-:W-:-:S02]  /*5990*/  F2FP.PACK_AB R6, R179, R180 ;  /* 0x000000b4b306723e */ /* 0x000fc400000000ff */
[----:B-----5:R-:W-:Y:S01]  /*59a0*/  F2FP.PACK_AB R7, R102, R176 ;  /* 0x000000b06607723e */ /* 0x020fe200000000ff */
[----:B------:R-:W-:Y:S01]  /*59b0*/  FFMA.FTZ R10, R10, c[0x0][0x2d0], -R9 ;  /* 0x0000b4000a0a7a23 */ /* 0x000fe20000010809 */
[----:B------:R-:W-:Y:S02]  /*59c0*/  MOV R67, R136 ;  /* 0x0000008800437202 */ /* 0x000fe40000000f00 */
[----:B------:R-:W-:Y:S02]  /*59d0*/  MOV R65, R138 ;  /* 0x0000008a00417202 */ /* 0x000fe40000000f00 */
[----:B------:R-:W-:Y:S01]  /*59e0*/  MOV R64, R67 ;  /* 0x0000004300407202 */ /* 0x000fe20000000f00 */
[----:B------:R-:W-:Y:S01]  /*59f0*/  HMMA.16816.F32 R112, R4, R16, R112 ;  /* 0x000000100470723c */ /* 0x000fe20000001870 */
[----:B------:R-:W-:-:S07]  /*5a00*/  IMAD.MOV.U32 R67, RZ, RZ, R172 ;  /* 0x000000ffff437224 */ /* 0x000fce00078e00ac */
[C---:B------:R-:W-:Y:S01]  /*5a10*/  HMMA.16816.F32 R48, R4.reuse, R18, R168 ;  /* 0x000000120430723c */ /* 0x040fe200000018a8 */
[----:B------:R-:W1:Y:S07]  /*5a20*/  LDSM.16.MT88.4 R16, [R237+0x2100] ;  /* 0x00210000ed10783b */ /* 0x000e6e0000004200 */
[C---:B---3--:R-:W-:Y:S08]  /*5a30*/  HMMA.16816.F32 R52, R4.reuse, R22, R76 ;  /* 0x000000160434723c */ /* 0x048ff0000000184c */
[C---:B----4-:R-:W-:Y:S08]  /*5a40*/  HMMA.16816.F32 R76, R4.reuse, R24, R88 ;  /* 0x00000018044c723c */ /* 0x050ff00000001858 */
[C---:B------:R-:W-:Y:S01]  /*5a50*/  HMMA.16816.F32 R56, R4.reuse, R26, R140 ;  /* 0x0000001a0438723c */ /* 0x040fe2000000188c */
[----:B------:R-:W2:Y:S06]  /*5a60*/  LDSM.16.MT88.4 R24, [R103+0x5100] ;  /* 0x005100006718783b */ /* 0x000eac0000004200 */
[----:B------:R-:W-:Y:S01]  /*5a70*/  MOV R142, R101 ;  /* 0x00000065008e7202 */ /* 0x000fe20000000f00 */
[C---:B------:R-:W-:Y:S01]  /*5a80*/  HMMA.16816.F32 R144, R4.reuse, R20, R144 ;  /* 0x000000140490723c */ /* 0x040fe20000001890 */
[----:B------:R-:W3:Y:S01]  /*5a90*/  LDSM.16.MT88.4 R20, [R0+0x2100] ;  /* 0x002100000014783b */ /* 0x000ee20000004200 */
[----:B------:R4:W-:Y:S01]  /*5aa0*/  MUFU.EX2 R101, R10 ;  /* 0x0000000a00657308 */ /* 0x0009e20000000800 */
[----:B------:R-:W-:Y:S01]  /*5ab0*/  IMAD.MOV.U32 R143, RZ, RZ, R66 ;  /* 0x000000ffff8f7224 */ /* 0x000fe200078e0042 */
[----:B------:R-:W-:Y:S01]  /*5ac0*/  MOV R66, R150 ;  /* 0x0000009600427202 */ /* 0x000fe20000000f00 */
[----:B------:R-:W-:Y:S01]  /*5ad0*/  IMAD.MOV.U32 R150, RZ, RZ, R175 ;  /* 0x000000ffff967224 */ /* 0x000fe200078e00af */
[----:B------:R-:W-:Y:S01]  /*5ae0*/  MOV R141, R64 ;  /* 0x00000040008d7202 */ /* 0x000fe20000000f00 */
[----:B------:R-:W-:Y:S01]  /*5af0*/  IMAD.MOV.U32 R64, RZ, RZ, R67 ;  /* 0x000000ffff407224 */ /* 0x000fe200078e0043 */
[----:B------:R-:W-:Y:S01]  /*5b00*/  HMMA.16816.F32 R104, R4, R12, R104 ;  /* 0x0000000c0468723c */ /* 0x000fe20000001868 */
[----:B------:R-:W-:-:S07]  /*5b10*/  MOV R67, R11 ;  /* 0x0000000b00437202 */ /* 0x000fce0000000f00 */
[C---:B------:R-:W-:Y:S01]  /*5b20*/  HMMA.16816.F32 R60, R4.reuse, R14, R132 ;  /* 0x0000000e043c723c */ /* 0x040fe20000001884 */
[----:B------:R-:W5:Y:S01]  /*5b30*/  LDSM.16.MT88.4 R12, [R237+0x5100] ;  /* 0x00510000ed0c783b */ /* 0x000f620000004200 */
[--C-:B----4-:R-:W-:Y:S02]  /*5b40*/  FFMA.FTZ R10, R65, c[0x0][0x2d0], -R9.reuse ;  /* 0x0000b400410a7a23 */ /* 0x110fe40000010809 */
[----:B------:R-:W-:Y:S01]  /*5b50*/  IMAD.MOV.U32 R65, RZ, RZ, R148 ;  /* 0x000000ffff417224 */ /* 0x000fe200078e0094 */
[----:B------:R-:W-:Y:S01]  /*5b60*/  MOV R148, R173 ;  /* 0x000000ad00947202 */ /* 0x000fe20000000f00 */
[----:B------:R-:W-:Y:S02]  /*5b70*/  LDSM.16.MT88.4 R132, [R0+0x2900] ;  /* 0x002900000084783b */ /* 0x000fe40000004200 */
[C---:B-1----:R-:W-:Y:S08]  /*5b80*/  HMMA.16816.F32 R120, R4.reuse, R16, R96 ;  /* 0x000000100478723c */ /* 0x042ff00000001860 */
[C---:B------:R-:W-:Y:S01]  /*5b90*/  HMMA.16816.F32 R68, R4.reuse, R18, R124 ;  /* 0x000000120444723c */ /* 0x040fe2000000187c */
[----:B------:R-:W1:Y:S04]  /*5ba0*/  LDSM.16.MT88.4 R16, [R0+0x5100] ;  /* 0x005100000010783b */ /* 0x000e680000004200 */
[----:B------:R-:W-:Y:S03]  /*5bb0*/  LDSM.16.MT88.4 R124, [R237+0x2900] ;  /* 0x00290000ed7c783b */ /* 0x000fe60000004200 */
[C---:B--2---:R-:W-:Y:S01]  /*5bc0*/  HMMA.16816.F32 R136, R4.reuse, R24, R108 ;  /* 0x000000180488723c */ /* 0x044fe2000000186c */
[----:B------:R-:W-:Y:S07]  /*5bd0*/  LDSM.16.MT88.4 R108, [R103+0x2900] ;  /* 0x00290000676c783b */ /* 0x000fee0000004200 */
[C---:B------:R-:W-:Y:S01]  /*5be0*/  HMMA.16816.F32 R88, R4.reuse, R26, R116 ;  /* 0x0000001a0458723c */ /* 0x040fe20000001874 */
[----:B------:R-:W2:Y:S04]  /*5bf0*/  LDSM.16.MT88.4 R24, [R237+0x8100] ;  /* 0x00810000ed18783b */ /* 0x000ea80000004200 */
[----:B------:R-:W-:Y:S03]  /*5c00*/  LDSM.16.MT88.4 R116, [R2+0x2900] ;  /* 0x002900000274783b */ /* 0x000fe60000004200 */
[C---:B---3--:R-:W-:Y:S08]  /*5c10*/  HMMA.16816.F32 R128, R4.reuse, R20, R128 ;  /* 0x000000140480723c */ /* 0x048ff00000001880 */
[C---:B------:R-:W-:Y:S01]  /*5c20*/  HMMA.16816.F32 R160, R4.reuse, R22, R160 ;  /* 0x0000001604a0723c */ /* 0x040fe200000018a0 */
[----:B------:R-:W3:Y:S07]  /*5c30*/  LDSM.16.MT88.4 R20, [R103+0x8100] ;  /* 0x008100006714783b */ /* 0x000eee0000004200 */
[C---:B-----5:R-:W-:Y:S08]  /*5c40*/  HMMA.16816.F32 R92, R4.reuse, R12, R92 ;  /* 0x0000000c045c723c */ /* 0x060ff0000000185c */
[C---:B------:R-:W-:Y:S01]  /*5c50*/  HMMA.16816.F32 R164, R4.reuse, R14, R164 ;  /* 0x0000000e04a4723c */ /* 0x040fe200000018a4 */
[----:B------:R-:W4:Y:S07]  /*5c60*/  LDSM.16.MT88.4 R12, [R0+0x8100] ;  /* 0x00810000000c783b */ /* 0x000f2e0000004200 */
[C---:B-1----:R-:W-:Y:S01]  /*5c70*/  HMMA.16816.F32 R84, R4.reuse, R16, R84 ;  /* 0x000000100454723c */ /* 0x042fe20000001854 */
[----:B------:R1:W5:Y:S07]  /*5c80*/  MUFU.EX2 R17, R10 ;  /* 0x0000000a00117308 */ /* 0x00036e0000000800 */
[C---:B--2---:R-:W-:Y:S07]  /*5c90*/  HMMA.16816.F32 R40, R4.reuse, R24, R40 ;  /* 0x000000180428723c */ /* 0x044fee0000001828 */
[----:B------:R-:W-:Y:S01]  /*5ca0*/  MOV R25, R67 ;  /* 0x0000004300197202 */ /* 0x000fe20000000f00 */
[C---:B------:R-:W-:Y:S01]  /*5cb0*/  HMMA.16816.F32 R168, R4.reuse, R18, R80 ;  /* 0x0000001204a8723c */ /* 0x040fe20000001850 */
[--C-:B-1----:R-:W-:Y:S01]  /*5cc0*/  FFMA.FTZ R10, R174, c[0x0][0x2d0], -R9.reuse ;  /* 0x0000b400ae0a7a23 */ /* 0x102fe20000010809 */
[----:B------:R-:W1:Y:S01]  /*5cd0*/  LDSM.16.MT88.4 R80, [R2+0x8900] ;  /* 0x008900000250783b */ /* 0x000e620000004200 */
[----:B------:R-:W-:Y:S01]  /*5ce0*/  FFMA.FTZ R9, R142, c[0x0][0x2d0], -R9 ;  /* 0x0000b4008e097a23 */ /* 0x000fe20000010809 */
[----:B-----5:R-:W-:Y:S01]  /*5cf0*/  F2FP.PACK_AB R96, R17, R101 ;  /* 0x000000651160723e */ /* 0x020fe200000000ff */
[----:B------:R-:W-:Y:S01]  /*5d00*/  IMAD.MOV.U32 R142, RZ, RZ, R65 ;  /* 0x000000ffff8e7224 */ /* 0x000fe200078e0041 */
[----:B------:R-:W-:Y:S01]  /*5d10*/  MOV R65, R148 ;  /* 0x0000009400417202 */ /* 0x000fe20000000f00 */
[----:B------:R2:W-:Y:S01]  /*5d20*/  MUFU.EX2 R16, R9 ;  /* 0x0000000900107308 */ /* 0x0005e20000000800 */
[----:B---3--:R-:W-:Y:S01]  /*5d30*/  HMMA.16816.F32 R32, R4, R22, R32 ;  /* 0x000000160420723c */ /* 0x008fe20000001820 */
[----:B------:R-:W-:-:S06]  /*5d40*/  IMAD.MOV.U32 R19, RZ, RZ, R142 ;  /* 0x000000ffff137224 */ /* 0x000fcc00078e008e */
[----:B------:R-:W-:Y:S01]  /*5d50*/  MOV R23, R65 ;  /* 0x0000004100177202 */ /* 0x000fe20000000f00 */
[----:B------:R-:W-:Y:S01]  /*5d60*/  HMMA.16816.F32 R172, R4, R20, R72 ;  /* 0x0000001404ac723c */ /* 0x000fe20000001848 */
[----:B------:R-:W3:Y:S01]  /*5d70*/  MUFU.EX2 R18, R10 ;  /* 0x0000000a00127308 */ /* 0x000ee20000000800 */
[----:B------:R-:W-:Y:S01]  /*5d80*/  LDSM.16.MT88.4 R72, [R103+0x8900] ;  /* 0x008900006748783b */ /* 0x000fe20000004200 */
[----:B--2---:R-:W-:Y:S01]  /*5d90*/  FFMA.FTZ R9, R143, c[0x0][0x2d0], -R8 ;  /* 0x0000b4008f097a23 */ /* 0x004fe20000010808 */
[----:B------:R-:W-:Y:S01]  /*5da0*/  MOV R143, R66 ;  /* 0x00000042008f7202 */ /* 0x000fe20000000f00 */
[----:B------:R-:W-:-:S03]  /*5db0*/  IMAD.MOV.U32 R66, RZ, RZ, R149 ;  /* 0x000000ffff427224 */ /* 0x000fc600078e0095 */
[C---:B------:R-:W-:Y:S01]  /*5dc0*/  HMMA.16816.F32 R36, R4.reuse, R26, R36 ;  /* 0x0000001a0424723c */ /* 0x040fe20000001824 */
[----:B------:R2:W-:Y:S01]  /*5dd0*/  MUFU.EX2 R11, R9 ;  /* 0x00000009000b7308 */ /* 0x0005e20000000800 */
[----:B------:R-:W-:Y:S01]  /*5de0*/  IMAD.MOV.U32 R20, RZ, RZ, R64 ;  /* 0x000000ffff147224 */ /* 0x000fe200078e0040 */
[----:B------:R-:W-:Y:S01]  /*5df0*/  MOV R21, R143 ;  /* 0x0000008f00157202 */ /* 0x000fe20000000f00 */
[----:B------:R-:W-:Y:S02]  /*5e00*/  IMAD.MOV.U32 R22, RZ, RZ, R66 ;  /* 0x000000ffff167224 */ /* 0x000fe400078e0042 */
[----:B------:R-:W-:Y:S01]  /*5e10*/  LDSM.16.MT88.4 R64, [R0+0x5900] ;  /* 0x005900000040783b */ /* 0x000fe20000004200 */
[----:B---3--:R-:W-:Y:S01]  /*5e20*/  F2FP.PACK_AB R98, R16, R18 ;  /* 0x000000121062723e */ /* 0x008fe200000000ff */
[C---:B----4-:R-:W-:Y:S08]  /*5e30*/  HMMA.16816.F32 R44, R4.reuse, R12, R44 ;  /* 0x0000000c042c723c */ /* 0x050ff0000000182c */
[----:B------:R-:W-:Y:S01]  /*5e40*/  HMMA.16816.F32 R28, R4, R14, R28 ;  /* 0x0000000e041c723c */ /* 0x000fe2000000181c */
[----:B--2---:R-:W-:Y:S01]  /*5e50*/  FFMA.FTZ R9, R150, c[0x0][0x2d0], -R8 ;  /* 0x0000b40096097a23 */ /* 0x004fe20000010808 */
[----:B------:R-:W-:Y:S03]  /*5e60*/  LDSM.16.MT88.4 R12, [R0+0x8900] ;  /* 0x00890000000c783b */ /* 0x000fe60000004200 */
[----:B------:R2:W3:Y:S02]  /*5e70*/  MUFU.EX2 R10, R9 ;  /* 0x00000009000a7308 */ /* 0x0004e40000000800 */
[----:B------:R-:W-:-:S04]  /*5e80*/  FADD.FTZ R4, R22, R25 ;  /* 0x0000001916047221 */ /* 0x000fc80000010000 */
[----:B------:R-:W-:-:S04]  /*5e90*/  FADD.FTZ R4, R21, R4 ;  /* 0x0000000415047221 */ /* 0x000fc80000010000 */
[----:B------:R-:W-:-:S04]  /*5ea0*/  FADD.FTZ R4, R246, R4 ;  /* 0x00000004f6047221 */ /* 0x000fc80000010000 */
[----:B------:R-:W-:Y:S02]  /*5eb0*/  FADD.FTZ R4, R249, R4 ;  /* 0x00000004f9047221 */ /* 0x000fe40000010000 */
[----:B--2---:R-:W-:Y:S01]  /*5ec0*/  FFMA.FTZ R9, R151, c[0x0][0x2d0], -R8 ;  /* 0x0000b40097097a23 */ /* 0x004fe20000010808 */
[----:B---3--:R-:W-:Y:S01]  /*5ed0*/  F2FP.PACK_AB R97, R10, R11 ;  /* 0x0000000b0a61723e */ /* 0x008fe200000000ff */
[----:B------:R2:W-:Y:S01]  /*5ee0*/  LDSM.16.MT88.4 R148, [R2+0x5900] ;  /* 0x005900000294783b */ /* 0x0005e20000004200 */
[----:B------:R-:W-:Y:S02]  /*5ef0*/  FADD.FTZ R4, R242, R4 ;  /* 0x00000004f2047221 */ /* 0x000fe40000010000 */
[----:B------:R-:W-:Y:S01]  /*5f00*/  FFMA.FTZ R8, R141, c[0x0][0x2d0], -R8 ;  /* 0x0000b4008d087a23 */ /* 0x000fe20000010808 */
[----:B------:R-:W-:Y:S01]  /*5f10*/  MUFU.EX2 R9, R9 ;  /* 0x0000000900097308 */ /* 0x000fe20000000800 */
[----:B------:R-:W-:Y:S01]  /*5f20*/  FADD.FTZ R5, R244, R4 ;  /* 0x00000004f4057221 */ /* 0x000fe20000010000 */
[----:B------:R-:W3:Y:S06]  /*5f30*/  LDSM.16.MT88.4 R140, [R103+0x5900] ;  /* 0x00590000678c783b */ /* 0x000eec0000004200 */
[----:B------:R-:W4:Y:S01]  /*5f40*/  MUFU.EX2 R8, R8 ;  /* 0x0000000800087308 */ /* 0x000f220000000800 */
[----:B--2---:R-:W-:-:S04]  /*5f50*/  FADD.FTZ R2, R20, R23 ;  /* 0x0000001714027221 */ /* 0x004fc80000010000 */
[----:B------:R-:W-:Y:S01]  /*5f60*/  FADD.FTZ R2, R19, R2 ;  /* 0x0000000213027221 */ /* 0x000fe20000010000 */
[----:B----4-:R-:W-:-:S03]  /*5f70*/  F2FP.PACK_AB R99, R8, R9 ;  /* 0x000000090863723e */ /* 0x010fc600000000ff */
[----:B------:R-:W-:-:S04]  /*5f80*/  FADD.FTZ R2, R247, R2 ;  /* 0x00000002f7027221 */ /* 0x000fc80000010000 */
[----:B------:R-:W-:Y:S01]  /*5f90*/  FADD.FTZ R2, R248, R2 ;  /* 0x00000002f8027221 */ /* 0x000fe20000010000 */
[----:B-1----:R-:W-:Y:S03]  /*5fa0*/  HMMA.16816.F32 R76, R96, R80, R76 ;  /* 0x00000050604c723c */ /* 0x002fe6000000184c */
[----:B------:R-:W-:-:S04]  /*5fb0*/  FADD.FTZ R2, R243, R2 ;  /* 0x00000002f3027221 */ /* 0x000fc80000010000 */
[----:B------:R-:W-:Y:S01]  /*5fc0*/  FADD.FTZ R4, R245, R2 ;  /* 0x00000002f5047221 */ /* 0x000fe20000010000 */
[C---:B------:R-:W-:Y:S01]  /*5fd0*/  HMMA.16816.F32 R80, R96.reuse, R82, R56 ;  /* 0x000000526050723c */ /* 0x040fe20000001838 */
[----:B------:R-:W-:Y:S01]  /*5fe0*/  FADD.FTZ R2, R240, R5 ;  /* 0x00000005f0027221 */ /* 0x000fe20000010000 */
[----:B------:R-:W1:Y:S01]  /*5ff0*/  LDSM.16.MT88.4 R56, [R237+0x5900] ;  /* 0x00590000ed38783b */ /* 0x000e620000004200 */
[----:B------:R-:W-:Y:S02]  /*6000*/  FADD.FTZ R0, R241, R4 ;  /* 0x00000004f1007221 */ /* 0x000fe40000010000 */
[----:B------:R-:W-:Y:S02]  /*6010*/  FADD.FTZ R2, R206, R2 ;  /* 0x00000002ce027221 */ /* 0x000fe40000010000 */
[----:B------:R-:W-:Y:S01]  /*6020*/  FADD.FTZ R0, R207, R0 ;  /* 0x00000000cf007221 */ /* 0x000fe20000010000 */
[----:B---3--:R-:W-:Y:S01]  /*6030*/  HMMA.16816.F32 R136, R96, R140, R136 ;  /* 0x0000008c6088723c */ /* 0x008fe20000001888 */
[----:B------:R-:W-:-:S02]  /*6040*/  FADD.FTZ R2, R204, R2 ;  /* 0x00000002cc027221 */ /* 0x000fc40000010000 */
[----:B------:R-:W-:Y:S02]  /*6050*/  FADD.FTZ R0, R252, R0 ;  /* 0x00000000fc007221 */ /* 0x000fe40000010000 */
[----:B------:R-:W-:Y:S02]  /*6060*/  FADD.FTZ R2, R205, R2 ;  /* 0x00000002cd027221 */ /* 0x000fe40000010000 */
[----:B------:R-:W-:Y:S01]  /*6070*/  FADD.FTZ R0, R251, R0 ;  /* 0x00000000fb007221 */ /* 0x000fe20000010000 */
[----:B------:R-:W-:Y:S01]  /*6080*/  HMMA.16816.F32 R140, R96, R142, R88 ;  /* 0x0000008e608c723c */ /* 0x000fe20000001858 */
[----:B------:R-:W-:Y:S01]  /*6090*/  FADD.FTZ R2, R203, R2 ;  /* 0x00000002cb027221 */ /* 0x000fe20000010000 */
[----:B------:R-:W2:Y:S01]  /*60a0*/  LDSM.16.MT88.4 R88, [R237+0x8900] ;  /* 0x00890000ed58783b */ /* 0x000ea20000004200 */
        /* <DEDUP_REMOVED lines=30> */
[----:B------:R-:W-:-:S05]  /*6290*/  FADD.FTZ R0, R8, R2 ;  /* 0x0000000208007221 */ /* 0x000fca0000010000 */
[----:B------:R3:W-:Y:S01]  /*62a0*/  STL [R1+0x8], R0 ;  /* 0x0000080001007387 */ /* 0x0007e20000100800 */
[C---:B------:R-:W-:Y:S03]  /*62b0*/  HMMA.16816.F32 R60, R96.reuse, R64, R84 ;  /* 0x00000040603c723c */ /* 0x040fe60000001854 */
[----:B------:R3:W-:Y:S05]  /*62c0*/  STL [R1+0x4], R4 ;  /* 0x0000040401007387 */ /* 0x0007ea0000100800 */
[C---:B------:R-:W-:Y:S08]  /*62d0*/  HMMA.16816.F32 R112, R96.reuse, R116, R112 ;  /* 0x000000746070723c */ /* 0x040ff00000001870 */
[C---:B------:R-:W-:Y:S08]  /*62e0*/  HMMA.16816.F32 R128, R96.reuse, R132, R128 ;  /* 0x000000846080723c */ /* 0x040ff00000001880 */
[C---:B-1----:R-:W-:Y:S08]  /*62f0*/  HMMA.16816.F32 R52, R96.reuse, R56, R92 ;  /* 0x000000386034723c */ /* 0x042ff0000000185c */
[C---:B------:R-:W-:Y:S08]  /*6300*/  HMMA.16816.F32 R68, R96.reuse, R72, R172 ;  /* 0x000000486044723c */ /* 0x040ff000000018ac */
[C---:B--2---:R-:W-:Y:S08]  /*6310*/  HMMA.16816.F32 R84, R96.reuse, R88, R40 ;  /* 0x000000586054723c */ /* 0x044ff00000001828 */
        /* <DEDUP_REMOVED lines=9> */
[----:B---3--:R-:W2:Y:S04]  /*63b0*/  LDL.64 R206, [R1+0x10] ;  /* 0x0000100001ce7983 */ /* 0x008ea80000100a00 */
[----:B------:R-:W3:Y:S01]  /*63c0*/  LDL R203, [R1] ;  /* 0x0000000001cb7983 */ /* 0x000ee20000100800 */
[----:B------:R-:W-:-:S02]  /*63d0*/  IMAD.MOV.U32 R204, RZ, RZ, c[0x0][0x1e4] ;  /* 0x00007900ffcc7624 */ /* 0x000fc400078e00ff */
[----:B------:R-:W-:Y:S02]  /*63e0*/  IMAD.MOV.U32 R205, RZ, RZ, c[0x0][0x1e0] ;  /* 0x00007800ffcd7624 */ /* 0x000fe400078e00ff */
[----:B------:R-:W-:Y:S02]  /*63f0*/  IMAD R7, R204, 0x60, RZ ;  /* 0x00000060cc077824 */ /* 0x000fe400078e02ff */
[----:B------:R-:W-:Y:S01]  /*6400*/  IMAD.WIDE.U32 R4, R205, 0x60, RZ ;  /* 0x00000060cd047825 */ /* 0x000fe200078e00ff */
[----:B------:R-:W-:-:S04]  /*6410*/  UIADD3 UR5, UR16, -0x3, URZ ;  /* 0xfffffffd10057890 */ /* 0x000fc8000fffe03f */
[----:B------:R-:W-:Y:S01]  /*6420*/  IADD3 R0, R5, R7, RZ ;  /* 0x0000000705007210 */ /* 0x000fe20007ffe0ff */
[----:B------:R-:W-:-:S04]  /*6430*/  USHF.R.S32.HI UR4, URZ, 0x1f, UR5 ;  /* 0x0000001f3f047899 */ /* 0x000fc80008011405 */
[----:B------:R-:W-:-:S04]  /*6440*/  IMAD R0, R0, UR5, RZ ;  /* 0x0000000500007c24 */ /* 0x000fc8000f8e02ff */
[C---:B------:R-:W-:Y:S02]  /*6450*/  IMAD R0, R4.reuse, UR4, R0 ;  /* 0x0000000404007c24 */ /* 0x040fe4000f8e0200 */
[C---:B------:R-:W-:Y:S01]  /*6460*/  IMAD.SHL.U32 R8, R205.reuse, 0x40, RZ ;  /* 0x00000040cd087824 */ /* 0x040fe200078e00ff */
[----:B------:R-:W-:Y:S01]  /*6470*/  SHF.L.U64.HI R2, R205, 0x6, R204 ;  /* 0x00000006cd027819 */ /* 0x000fe200000102cc */
        /* <DEDUP_REMOVED lines=10> */
[----:B---3--:R1:W-:Y:S01]  /*6520*/  LDGSTS.E.BYPASS.LTC128B.128 [R203+0x12100], [R4.64], !P4 ;  /* 0x1210000004cb7fae */ /* 0x0083e2000e101d54 */
        /* <DEDUP_REMOVED lines=13> */
.L_x_662:
[----:B---3--:R-:W-:Y:S01]  /*6600*/  PLOP3.LUT P1, PT, PT, PT, UP0, 0x40, 0x0 ;  /* 0x000000000000781c */ /* 0x008fe20003f2e808 */
[----:B------:R-:W0:-:S12]  /*6610*/  LDGDEPBAR ;  /* 0x00000000000079af */ /* 0x000e180000000000 */
[----:B------:R-:W-:Y:S05]  /*6620*/  @P1 BRA `(.L_x_663) ;  /* 0x0000403000001947 */ /* 0x000fea0003800000 */
[----:B------:R-:W-:Y:S01]  /*6630*/  IMAD.MOV.U32 R240, RZ, RZ, 0x20 ;  /* 0x00000020fff07424 */ /* 0x000fe200078e00ff */
[----:B------:R-:W-:Y:S01]  /*6640*/  MOV R101, R3 ;  /* 0x0000000300657202 */ /* 0x000fe20000000f00 */
[----:B------:R-:W-:Y:S01]  /*6650*/  IMAD.MOV.U32 R0, RZ, RZ, R100 ;  /* 0x000000ffff007224 */ /* 0x000fe200078e0064 */
[----:B------:R-:W-:Y:S02]  /*6660*/  UIADD3 UR16, UR16, -0x2, URZ ;  /* 0xfffffffe10107890 */ /* 0x000fe4000fffe03f */
[----:B------:R-:W-:Y:S01]  /*6670*/  SEL R240, R240, 0xffffffe0, !P0 ;  /* 0xffffffe0f0f07807 */ /* 0x000fe20004000000 */
[----:B------:R-:W-:Y:S02]  /*6680*/  UMOV UR15, URZ ;  /* 0x0000003f000f7c82 */ /* 0x000fe40008000000 */
[----:B------:R-:W-:Y:S02]  /*6690*/  UMOV UR5, 0x1 ;  /* 0x0000000100057882 */ /* 0x000fe40000000000 */
[----:B------:R-:W-:-:S02]  /*66a0*/  ULDC.64 UR8, c[0x0][0x208] ;  /* 0x0000820000087ab9 */ /* 0x000fc40000000a00 */
[----:B------:R-:W-:Y:S02]  /*66b0*/  ULDC.64 UR6, c[0x0][0x1e0] ;  /* 0x0000780000067ab9 */ /* 0x000fe40000000a00 */
.L_x_664:
        /* <DEDUP_REMOVED lines=8> */
[----:B------:R-:W4:Y:S04]  /*6740*/  LDL R38, [R1] ;  /* 0x0000000001267983 */ /* 0x000f280000100800 */
[----:B------:R-:W-:Y:S01]  /*6750*/  BAR.SYNC.DEFER_BLOCKING 0x0 ;  /* 0x0000000000007b1d */ /* 0x000fe20000010000 */
[----:B------:R-:W-:Y:S01]  /*6760*/  PLOP3.LUT P0, PT, PT, PT, UP0, 0x80, 0x0 ;  /* 0x000000000000781c */ /* 0x000fe20003f0f008 */
[----:B------:R-:W-:Y:S02]  /*6770*/  @UP0 USHF.R.S32.HI UR10, URZ, 0x1f, UR14 ;  /* 0x0000001f3f0a0899 */ /* 0x000fe4000801140e */
[----:B------:R-:W-:Y:S02]  /*6780*/  @UP0 UIMAD.WIDE.U32 UR18, UR14, UR8, URZ ;  /* 0x000000080e1202a5 */ /* 0x000fe4000f8e003f */
[----:B------:R-:W-:Y:S02]  /*6790*/  @UP0 UIMAD UR10, UR10, UR8, URZ ;  /* 0x000000080a0a02a4 */ /* 0x000fe4000f8e023f */
[----:B------:R-:W-:Y:S02]  /*67a0*/  UISETP.GE.AND UP1, UPT, UR15, 0x1, UPT ;  /* 0x000000010f00788c */ /* 0x000fe4000bf26270 */
[----:B------:R-:W-:Y:S01]  /*67b0*/  @UP0 UIMAD UR10, UR14, UR9, UR10 ;  /* 0x000000090e0a02a4 */ /* 0x000fe2000f8e020a */
[----:B-1----:R-:W-:Y:S03]  /*67c0*/  MOV R2, UR18 ;  /* 0x0000001200027c02 */ /* 0x002fe60008000f00 */
[----:B------:R-:W-:Y:S04]  /*67d0*/  @UP0 UIADD3 UR10, UR19, UR10, URZ ;  /* 0x0000000a130a0290 */ /* 0x000fe8000fffe03f */
[----:B------:R-:W-:Y:S02]  /*67e0*/  @UP0 UIMAD UR10, UR10, 0x60, URZ ;  /* 0x000000600a0a08a4 */ /* 0x000fe4000f8e023f */
[----:B------:R-:W-:Y:S01]  /*67f0*/  UISETP.GE.AND UP0, UPT, UR16, 0x2, UPT ;  /* 0x000000021000788c */ /* 0x000fe2000bf06270 */
[----:B-1----:R-:W1:Y:S10]  /*6800*/  LDSM.16.M88.4 R8, [R236+UR4+0x12100] ;  /* 0x01210004ec08783b */ /* 0x002e740008000200 */
[----:B------:R-:W-:Y:S01]  /*6810*/  @UP0 UIADD3 UR13, UR16, -0x2, URZ ;  /* 0xfffffffe100d0890 */ /* 0x000fe2000fffe03f */
[----:B------:R-:W5:Y:S03]  /*6820*/  LDSM.16.M88.4 R16, [R236+UR4+0x12900] ;  /* 0x01290004ec10783b */ /* 0x000f660008000200 */
[----:B------:R-:W-:Y:S05]  /*6830*/  @UP0 UIMAD.WIDE.U32 UR18, UR13, UR6, URZ ;  /* 0x000000060d1202a5 */ /* 0x000fea000f8e003f */
[----:B------:R-:W5:Y:S08]  /*6840*/  LDSM.16.M88.4 R24, [R236+UR4+0x13100] ;  /* 0x01310004ec18783b */ /* 0x000f700008000200 */
[----:B------:R-:W2:Y:S08]  /*6850*/  LDSM.16.M88.4 R32, [R236+UR4+0x13900] ;  /* 0x01390004ec20783b */ /* 0x000eb00008000200 */
[----:B------:R-:W2:Y:S01]  /*6860*/  LDSM.16.M88.4 R40, [R236+UR4+0x14100] ;  /* 0x01410004ec28783b */ /* 0x000ea20008000200 */
[C---:B-1----:R-:W-:Y:S07]  /*6870*/  HMMA.16816.F32 R4, R152.reuse, R8, RZ ;  /* 0x000000089804723c */ /* 0x042fee00000018ff */
[----:B------:R-:W1:Y:S01]  /*6880*/  LDSM.16.M88.4 R48, [R236+UR4+0x14900] ;  /* 0x01490004ec30783b */ /* 0x000e620008000200 */
[C---:B------:R-:W-:Y:S08]  /*6890*/  HMMA.16816.F32 R8, R152.reuse, R10, RZ ;  /* 0x0000000a9808723c */ /* 0x040ff000000018ff */
[C---:B-----5:R-:W-:Y:S08]  /*68a0*/  HMMA.16816.F32 R12, R152.reuse, R16, RZ ;  /* 0x00000010980c723c */ /* 0x060ff000000018ff */
[C---:B------:R-:W-:Y:S08]  /*68b0*/  HMMA.16816.F32 R16, R152.reuse, R18, RZ ;  /* 0x000000129810723c */ /* 0x040ff000000018ff */
[C---:B------:R-:W-:Y:S08]  /*68c0*/  HMMA.16816.F32 R20, R152.reuse, R24, RZ ;  /* 0x000000189814723c */ /* 0x040ff000000018ff */
[C---:B------:R-:W-:Y:S01]  /*68d0*/  HMMA.16816.F32 R24, R152.reuse, R26, RZ ;  /* 0x0000001a9818723c */ /* 0x040fe200000018ff */
[----:B--2---:R-:W-:Y:S03]  /*68e0*/  @P0 MOV R37, R31 ;  /* 0x0000001f00250202 */ /* 0x004fe60000000f00 */
[----:B---3--:R-:W-:Y:S04]  /*68f0*/  @P0 MOV R36, R28 ;  /* 0x0000001c00240202 */ /* 0x008fe80000000f00 */
[C---:B------:R-:W-:Y:S01]  /*6900*/  HMMA.16816.F32 R28, R152.reuse, R32, RZ ;  /* 0x00000020981c723c */ /* 0x040fe200000018ff */
[----:B------:R-:W-:Y:S03]  /*6910*/  @P0 IMAD.WIDE.U32 R36, R2, 0x60, R36 ;  /* 0x0000006002240825 */ /* 0x000fe600078e0024 */
[-C--:B------:R-:W-:Y:S01]  /*6920*/  IADD3 R2, R240, R100.reuse, RZ ;  /* 0x00000064f0027210 */ /* 0x080fe20007ffe0ff */
[----:B----4-:R-:W-:Y:S03]  /*6930*/  @P0 IMAD R102, R102, 0x9000, R38 ;  /* 0x0000900066660824 */ /* 0x010fe600078e0226 */
        /* <DEDUP_REMOVED lines=18> */
[----:B------:R-:W-:Y:S01]  /*6a60*/  USEL UR15, UR13, URZ, !UP1 ;  /* 0x0000003f0d0f7287 */ /* 0x000fe2000c800000 */
[----:B------:R-:W-:Y:S01]  /*6a70*/  @P0 IADD3 R3, P6, R3, 0x100, RZ ;  /* 0x0000010003030810 */ /* 0x000fe20007fde0ff */
[----:B------:R-:W-:Y:S01]  /*6a80*/  @UP0 USHF.L.U64.HI UR13, UR6, 0x6, UR7 ;  /* 0x00000006060d0899 */ /* 0x000fe20008010207 */
[--C-:B------:R-:W-:Y:S01]  /*6a90*/  @P0 IADD3.X R191, RZ, c[0x0][0x1fc], R46.reuse, P1, P5 ;  /* 0x00007f00ffbf0a10 */ /* 0x100fe20000fea42e */
[----:B------:R-:W-:Y:S01]  /*6aa0*/  @UP0 UIMAD UR10, UR10, 0x60, URZ ;  /* 0x000000600a0a08a4 */ /* 0x000fe2000f8e023f */
[----:B------:R-:W-:Y:S02]  /*6ab0*/  @P0 IADD3 R200, P5, R3, c[0x0][0x1f8], RZ ;  /* 0x00007e0003c80a10 */ /* 0x000fe40007fbe0ff */
[----:B------:R-:W5:Y:S02]  /*6ac0*/  LDSM.16.M88.4 R172, [R2+0x13900] ;  /* 0x0139000002ac783b */ /* 0x000f640000000200 */
        /* <DEDUP_REMOVED lines=21> */
[----:B------:R1:W-:Y:S02]  /*6c20*/  @P0 LDGSTS.E.BYPASS.LTC128B.128 [R102+0x2100], [R190.64], !P4 ;  /* 0x02100000be660fae */ /* 0x0003e4000e101d54 */
[C---:B------:R-:W-:Y:S06]  /*6c30*/  HMMA.16816.F32 R8, R156.reuse, R162, R8 ;  /* 0x000000a29c08723c */ /* 0x040fec0000001808 */
[----:B------:R1:W-:Y:S02]  /*6c40*/  @P0 LDGSTS.E.BYPASS.LTC128B.128 [R102+0x5100], [R190.64+0x80], !P3 ;  /* 0x05100080be660fae */ /* 0x0003e4000d901d54 */
[C---:B---3--:R-:W-:Y:S06]  /*6c50*/  HMMA.16816.F32 R12, R156.reuse, R164, R12 ;  /* 0x000000a49c0c723c */ /* 0x048fec000000180c */
        /* <DEDUP_REMOVED lines=8> */
[C---:B-----5:R-:W-:Y:S04]  /*6ce0*/  HMMA.16816.F32 R28, R156.reuse, R172, R28 ;  /* 0x000000ac9c1c723c */ /* 0x060fe8000000181c */
[----:B-1----:R-:W-:Y:S02]  /*6cf0*/  IADD3 R102, R238, R2, RZ ;  /* 0x00000002ee667210 */ /* 0x002fe40007ffe0ff */
[----:B------:R-:W1:Y:S02]  /*6d00*/  LDSM.16.M88.4 R188, [R3+0x12100] ;  /* 0x0121000003bc783b */ /* 0x000e640000000200 */
[C---:B------:R-:W-:Y:S06]  /*6d10*/  HMMA.16816.F32 R32, R156.reuse, R174, R32 ;  /* 0x000000ae9c20723c */ /* 0x040fec0000001820 */
[----:B------:R-:W2:Y:S02]  /*6d20*/  LDSM.16.M88.4 R168, [R3+0x13900] ;  /* 0x0139000003a8783b */ /* 0x000ea40000000200 */
[C---:B------:R-:W-:Y:S06]  /*6d30*/  HMMA.16816.F32 R36, R156.reuse, R176, R36 ;  /* 0x000000b09c24723c */ /* 0x040fec0000001824 */
[----:B------:R-:W3:Y:S02]  /*6d40*/  LDSM.16.M88.4 R172, [R3+0x14100] ;  /* 0x0141000003ac783b */ /* 0x000ee40000000200 */
[C---:B------:R-:W-:Y:S06]  /*6d50*/  HMMA.16816.F32 R40, R156.reuse, R178, R40 ;  /* 0x000000b29c28723c */ /* 0x040fec0000001828 */
[----:B------:R-:W4:Y:S02]  /*6d60*/  LDSM.16.M88.4 R176, [R3+0x14900] ;  /* 0x0149000003b0783b */ /* 0x000f240000000200 */
[C---:B------:R-:W-:Y:S06]  /*6d70*/  HMMA.16816.F32 R44, R156.reuse, R180, R44 ;  /* 0x000000b49c2c723c */ /* 0x040fec000000182c */
[----:B------:R-:W-:Y:S02]  /*6d80*/  LDSM.16.M88.4 R200, [R236+UR4+0x15900] ;  /* 0x01590004ecc8783b */ /* 0x000fe40008000200 */
[----:B------:R-:W-:Y:S06]  /*6d90*/  HMMA.16816.F32 R48, R156, R182, R48 ;  /* 0x000000b69c30723c */ /* 0x000fec0000001830 */
[----:B------:R-:W-:Y:S02]  /*6da0*/  LDSM.16.M88.4 R180, [R102+0x13100] ;  /* 0x0131000066b4783b */ /* 0x000fe40000000200 */
[C---:B-1----:R-:W-:Y:S06]  /*6db0*/  HMMA.16816.F32 R4, R184.reuse, R188, R4 ;  /* 0x000000bcb804723c */ /* 0x042fec0000001804 */
[----:B------:R-:W-:Y:S02]  /*6dc0*/  LDSM.16.M88.4 R204, [R236+UR4+0x16100] ;  /* 0x01610004eccc783b */ /* 0x000fe40008000200 */
[C---:B------:R-:W-:Y:S06]  /*6dd0*/  HMMA.16816.F32 R8, R184.reuse, R190, R8 ;  /* 0x000000beb808723c */ /* 0x040fec0000001808 */
[----:B------:R-:W-:Y:S02]  /*6de0*/  LDSM.16.M88.4 R188, [R102+0x13900] ;  /* 0x0139000066bc783b */ /* 0x000fe40000000200 */
[C---:B------:R-:W-:Y:S08]  /*6df0*/  HMMA.16816.F32 R12, R184.reuse, R160, R12 ;  /* 0x000000a0b80c723c */ /* 0x040ff0000000180c */
[C---:B------:R-:W-:Y:S01]  /*6e00*/  HMMA.16816.F32 R16, R184.reuse, R162, R16 ;  /* 0x000000a2b810723c */ /* 0x040fe20000001810 */
[----:B------:R-:W1:Y:S07]  /*6e10*/  LDSM.16.M88.4 R160, [R102+0x12100] ;  /* 0x0121000066a0783b */ /* 0x000e6e0000000200 */
[C---:B------:R-:W-:Y:S08]  /*6e20*/  HMMA.16816.F32 R20, R184.reuse, R164, R20 ;  /* 0x000000a4b814723c */ /* 0x040ff00000001814 */
[C---:B------:R-:W-:Y:S01]  /*6e30*/  HMMA.16816.F32 R24, R184.reuse, R166, R24 ;  /* 0x000000a6b818723c */ /* 0x040fe20000001818 */
[----:B------:R-:W5:Y:S07]  /*6e40*/  LDSM.16.M88.4 R164, [R102+0x12900] ;  /* 0x0129000066a4783b */ /* 0x000f6e0000000200 */
        /* <DEDUP_REMOVED lines=9> */
[C---:B-1----:R-:W-:Y:S08]  /*6ee0*/  HMMA.16816.F32 R4, R192.reuse, R160, R4 ;  /* 0x000000a0c004723c */ /* 0x042ff00000001804 */
[C---:B------:R-:W-:Y:S01]  /*6ef0*/  HMMA.16816.F32 R8, R192.reuse, R162, R8 ;  /* 0x000000a2c008723c */ /* 0x040fe20000001808 */
[----:B------:R-:W1:Y:S07]  /*6f00*/  LDSM.16.M88.4 R160, [R236+UR4+0x16900] ;  /* 0x01690004eca0783b */ /* 0x000e6e0008000200 */
[C---:B-----5:R-:W-:Y:S08]  /*6f10*/  HMMA.16816.F32 R12, R192.reuse, R164, R12 ;  /* 0x000000a4c00c723c */ /* 0x060ff0000000180c */
[C---:B------:R-:W-:Y:S01]  /*6f20*/  HMMA.16816.F32 R16, R192.reuse, R166, R16 ;  /* 0x000000a6c010723c */ /* 0x040fe20000001810 */
[----:B------:R-:W5:Y:S07]  /*6f30*/  LDSM.16.M88.4 R164, [R236+UR4+0x17100] ;  /* 0x01710004eca4783b */ /* 0x000f6e0008000200 */
        /* <DEDUP_REMOVED lines=18> */
[C---:B------:R-:W-:Y:S08]  /*7060*/  HMMA.16816.F32 R20, R196.reuse, R204, R20 ;  /* 0x000000ccc414723c */ /* 0x040ff00000001814 */
[C---:B------:R-:W-:Y:S01]  /*7070*/  HMMA.16816.F32 R24, R196.reuse, R206, R24 ;  /* 0x000000cec418723c */ /* 0x040fe20000001818 */
[----:B------:R-:W-:Y:S07]  /*7080*/  LDSM.16.M88.4 R204, [R2+0x19900] ;  /* 0x0199000002cc783b */ /* 0x000fee0000000200 */
[C---:B-1----:R-:W-:Y:S08]  /*7090*/  HMMA.16816.F32 R28, R196.reuse, R160, R28 ;  /* 0x000000a0c41c723c */ /* 0x042ff0000000181c */
[C---:B------:R-:W-:Y:S01]  /*70a0*/  HMMA.16816.F32 R32, R196.reuse, R162, R32 ;  /* 0x000000a2c420723c */ /* 0x040fe20000001820 */
[----:B------:R-:W1:Y:S07]  /*70b0*/  LDSM.16.M88.4 R160, [R2+0x16900] ;  /* 0x0169000002a0783b */ /* 0x000e6e0000000200 */
[C---:B-----5:R-:W-:Y:S08]  /*70c0*/  HMMA.16816.F32 R36, R196.reuse, R164, R36 ;  /* 0x000000a4c424723c */ /* 0x060ff00000001824 */
[C---:B------:R-:W-:Y:S01]  /*70d0*/  HMMA.16816.F32 R40, R196.reuse, R166, R40 ;  /* 0x000000a6c428723c */ /* 0x040fe20000001828 */
[----:B------:R-:W5:Y:S07]  /*70e0*/  LDSM.16.M88.4 R164, [R2+0x17100] ;  /* 0x0171000002a4783b */ /* 0x000f6e0000000200 */
        /* <DEDUP_REMOVED lines=11> */
[----:B------:R-:W2:Y:S07]  /*71a0*/  LDSM.16.M88.4 R180, [R3+0x17100] ;  /* 0x0171000003b4783b */ /* 0x000eae0000000200 */
[C---:B-1----:R-:W-:Y:S08]  /*71b0*/  HMMA.16816.F32 R28, R208.reuse, R160, R28 ;  /* 0x000000a0d01c723c */ /* 0x042ff0000000181c */
[C---:B------:R-:W-:Y:S01]  /*71c0*/  HMMA.16816.F32 R32, R208.reuse, R162, R32 ;  /* 0x000000a2d020723c */ /* 0x040fe20000001820 */
[----:B------:R-:W1:Y:S07]  /*71d0*/  LDSM.16.M88.4 R160, [R3+0x17900] ;  /* 0x0179000003a0783b */ /* 0x000e6e0000000200 */
[C---:B-----5:R-:W-:Y:S08]  /*71e0*/  HMMA.16816.F32 R36, R208.reuse, R164, R36 ;  /* 0x000000a4d024723c */ /* 0x060ff00000001824 */
[C---:B------:R-:W-:Y:S01]  /*71f0*/  HMMA.16816.F32 R40, R208.reuse, R166, R40 ;  /* 0x000000a6d028723c */ /* 0x040fe20000001828 */
[----:B------:R-:W5:Y:S07]  /*7200*/  LDSM.16.M88.4 R164, [R102+0x15100] ;  /* 0x0151000066a4783b */ /* 0x000f6e0000000200 */
[C---:B------:R-:W-:Y:S08]  /*7210*/  HMMA.16816.F32 R44, R208.reuse, R188, R44 ;  /* 0x000000bcd02c723c */ /* 0x040ff0000000182c */
[----:B------:R-:W-:Y:S01]  /*7220*/  HMMA.16816.F32 R48, R208, R190, R48 ;  /* 0x000000bed030723c */ /* 0x000fe20000001830 */
[----:B------:R-:W-:Y:S07]  /*7230*/  LDSM.16.M88.4 R188, [R236+UR4+0x18100] ;  /* 0x01810004ecbc783b */ /* 0x000fee0008000200 */
[C---:B------:R-:W-:Y:S08]  /*7240*/  HMMA.16816.F32 R4, R212.reuse, R200, R4 ;  /* 0x000000c8d404723c */ /* 0x040ff00000001804 */
[C---:B------:R-:W-:Y:S01]  /*7250*/  HMMA.16816.F32 R8, R212.reuse, R202, R8 ;  /* 0x000000cad408723c */ /* 0x040fe20000001808 */
[----:B------:R-:W-:Y:S07]  /*7260*/  LDSM.16.M88.4 R200, [R236+UR4+0x1a900] ;  /* 0x01a90004ecc8783b */ /* 0x000fee0008000200 */
        /* <DEDUP_REMOVED lines=11> */
[----:B------:R-:W3:Y:S07]  /*7320*/  LDSM.16.M88.4 R180, [R100+0x17100] ;  /* 0x0171000064b4783b */ /* 0x000eee0000000200 */
[C---:B-1----:R-:W-:Y:S08]  /*7330*/  HMMA.16816.F32 R44, R212.reuse, R160, R44 ;  /* 0x000000a0d42c723c */ /* 0x042ff0000000182c */
[----:B------:R-:W-:Y:S01]  /*7340*/  HMMA.16816.F32 R48, R212, R162, R48 ;  /* 0x000000a2d430723c */ /* 0x000fe20000001830 */
[----:B------:R-:W1:Y:S07]  /*7350*/  LDSM.16.M88.4 R160, [R100+0x17900] ;  /* 0x0179000064a0783b */ /* 0x000e6e0000000200 */
[C---:B-----5:R-:W-:Y:S08]  /*7360*/  HMMA.16816.F32 R4, R216.reuse, R164, R4 ;  /* 0x000000a4d804723c */ /* 0x060ff00000001804 */
        /* <DEDUP_REMOVED lines=8> */
[C---:B----4-:R-:W-:Y:S08]  /*73f0*/  HMMA.16816.F32 R28, R216.reuse, R176, R28 ;  /* 0x000000b0d81c723c */ /* 0x050ff0000000181c */
[C---:B------:R-:W-:Y:S01]  /*7400*/  HMMA.16816.F32 R32, R216.reuse, R178, R32 ;  /* 0x000000b2d820723c */ /* 0x040fe20000001820 */
[----:B------:R-:W4:Y:S07]  /*7410*/  LDSM.16.M88.4 R176, [R236+UR4+0x1a100] ;  /* 0x01a10004ecb0783b */ /* 0x000f2e0008000200 */
[C---:B------:R-:W-:Y:S08]  /*7420*/  HMMA.16816.F32 R36, R216.reuse, R180, R36 ;  /* 0x000000b4d824723c */ /* 0x040ff00000001824 */
[C---:B------:R-:W-:Y:S01]  /*7430*/  HMMA.16816.F32 R40, R216.reuse, R182, R40 ;  /* 0x000000b6d828723c */ /* 0x040fe20000001828 */
[----:B------:R-:W-:Y:S07]  /*7440*/  LDSM.16.M88.4 R180, [R2+0x18900] ;  /* 0x0189000002b4783b */ /* 0x000fee0000000200 */
[C---:B-1----:R-:W-:Y:S08]  /*7450*/  HMMA.16816.F32 R44, R216.reuse, R160, R44 ;  /* 0x000000a0d82c723c */ /* 0x042ff0000000182c */
[----:B------:R-:W-:Y:S01]  /*7460*/  HMMA.16816.F32 R48, R216, R162, R48 ;  /* 0x000000a2d830723c */ /* 0x000fe20000001830 */
[----:B------:R-:W1:Y:S07]  /*7470*/  LDSM.16.M88.4 R160, [R2+0x18100] ;  /* 0x0181000002a0783b */ /* 0x000e6e0000000200 */
[C---:B------:R-:W-:Y:S08]  /*7480*/  HMMA.16816.F32 R4, R220.reuse, R188, R4 ;  /* 0x000000bcdc04723c */ /* 0x040ff00000001804 */
[C---:B------:R-:W-:Y:S01]  /*7490*/  HMMA.16816.F32 R8, R220.reuse, R190, R8 ;  /* 0x000000bedc08723c */ /* 0x040fe20000001808 */
[----:B------:R-:W1:Y:S07]  /*74a0*/  LDSM.16.M88.4 R188, [R2+0x19100] ;  /* 0x0191000002bc783b */ /* 0x000e6e0000000200 */
[C---:B-----5:R-:W-:Y:S08]  /*74b0*/  HMMA.16816.F32 R12, R220.reuse, R164, R12 ;  /* 0x000000a4dc0c723c */ /* 0x060ff0000000180c */
        /* <DEDUP_REMOVED lines=13> */
[----:B------:R-:W-:Y:S07]  /*7590*/  LDSM.16.M88.4 R200, [R3+0x1a900] ;  /* 0x01a9000003c8783b */ /* 0x000fee0000000200 */
[C---:B-1----:R-:W-:Y:S08]  /*75a0*/  HMMA.16816.F32 R4, R224.reuse, R160, R4 ;  /* 0x000000a0e004723c */ /* 0x042ff00000001804 */
[C---:B------:R-:W-:Y:S01]  /*75b0*/  HMMA.16816.F32 R8, R224.reuse, R162, R8 ;  /* 0x000000a2e008723c */ /* 0x040fe20000001808 */
[----:B------:R-:W1:Y:S07]  /*75c0*/  LDSM.16.M88.4 R160, [R3+0x18900] ;  /* 0x0189000003a0783b */ /* 0x000e6e0000000200 */
[C---:B------:R-:W-:Y:S08]  /*75d0*/  HMMA.16816.F32 R12, R224.reuse, R180, R12 ;  /* 0x000000b4e00c723c */ /* 0x040ff0000000180c */
[C---:B------:R-:W-:Y:S01]  /*75e0*/  HMMA.16816.F32 R16, R224.reuse, R182, R16 ;  /* 0x000000b6e010723c */ /* 0x040fe20000001810 */
[----:B------:R-:W4:Y:S07]  /*75f0*/  LDSM.16.M88.4 R180, [R3+0x19900] ;  /* 0x0199000003b4783b */ /* 0x000f2e0000000200 */
[C---:B------:R-:W-:Y:S08]  /*7600*/  HMMA.16816.F32 R20, R224.reuse, R188, R20 ;  /* 0x000000bce014723c */ /* 0x040ff00000001814 */
[C---:B------:R-:W-:Y:S01]  /*7610*/  HMMA.16816.F32 R24, R224.reuse, R190, R24 ;  /* 0x000000bee018723c */ /* 0x040fe20000001818 */
[----:B------:R-:W1:Y:S07]  /*7620*/  LDSM.16.M88.4 R188, [R3+0x1a100] ;  /* 0x01a1000003bc783b */ /* 0x000e6e0000000200 */
[C---:B------:R-:W-:Y:S08]  /*7630*/  HMMA.16816.F32 R28, R224.reuse, R204, R28 ;  /* 0x000000cce01c723c */ /* 0x040ff0000000181c */
[C---:B------:R-:W-:Y:S01]  /*7640*/  HMMA.16816.F32 R32, R224.reuse, R206, R32 ;  /* 0x000000cee020723c */ /* 0x040fe20000001820 */
[----:B------:R-:W1:Y:S07]  /*7650*/  LDSM.16.M88.4 R204, [R102+0x18100] ;  /* 0x0181000066cc783b */ /* 0x000e6e0000000200 */
[C---:B-----5:R-:W-:Y:S08]  /*7660*/  HMMA.16816.F32 R36, R224.reuse, R164, R36 ;  /* 0x000000a4e024723c */ /* 0x060ff00000001824 */
[C---:B------:R-:W-:Y:S08]  /*7670*/  HMMA.16816.F32 R40, R224.reuse, R166, R40 ;  /* 0x000000a6e028723c */ /* 0x040ff00000001828 */
[C---:B--2---:R-:W-:Y:S08]  /*7680*/  HMMA.16816.F32 R44, R224.reuse, R168, R44 ;  /* 0x000000a8e02c723c */ /* 0x044ff0000000182c */
[----:B------:R-:W-:Y:S08]  /*7690*/  HMMA.16816.F32 R48, R224, R170, R48 ;  /* 0x000000aae030723c */ /* 0x000ff00000001830 */
[C---:B---3--:R-:W-:Y:S08]  /*76a0*/  HMMA.16816.F32 R4, R228.reuse, R172, R4 ;  /* 0x000000ace404723c */ /* 0x048ff00000001804 */
[C---:B------:R-:W-:Y:S08]  /*76b0*/  HMMA.16816.F32 R8, R228.reuse, R174, R8 ;  /* 0x000000aee408723c */ /* 0x040ff00000001808 */
[C---:B-1----:R-:W-:Y:S08]  /*76c0*/  HMMA.16816.F32 R12, R228.reuse, R160, R12 ;  /* 0x000000a0e40c723c */ /* 0x042ff0000000180c */
[C---:B------:R-:W-:Y:S01]  /*76d0*/  HMMA.16816.F32 R16, R228.reuse, R162, R16 ;  /* 0x000000a2e410723c */ /* 0x040fe20000001810 */
[----:B------:R-:W1:Y:S07]  /*76e0*/  LDSM.16.M88.4 R160, [R100+0x18900] ;  /* 0x0189000064a0783b */ /* 0x000e6e0000000200 */
[C---:B------:R-:W-:Y:S08]  /*76f0*/  HMMA.16816.F32 R20, R228.reuse, R176, R20 ;  /* 0x000000b0e414723c */ /* 0x040ff00000001814 */
[C---:B------:R-:W-:Y:S08]  /*7700*/  HMMA.16816.F32 R24, R228.reuse, R178, R24 ;  /* 0x000000b2e418723c */ /* 0x040ff00000001818 */
[C---:B----4-:R-:W-:Y:S08]  /*7710*/  HMMA.16816.F32 R28, R228.reuse, R180, R28 ;  /* 0x000000b4e41c723c */ /* 0x050ff0000000181c */
        /* <DEDUP_REMOVED lines=43> */
[----:B------:R-:W-:Y:S01]  /*79d0*/  MUFU.TANH R173, R14 ;  /* 0x0000000e00ad7308 */ /* 0x000fe20000002400 */
[C---:B------:R-:W-:Y:S01]  /*79e0*/  HMMA.16816.F32 R24, R232.reuse, R6, R24 ;  /* 0x00000006e818723c */ /* 0x040fe20000001818 */
[----:B------:R-:W2:Y:S08]  /*79f0*/  LDSM.16.M88.4 R4, [R100+0x1a100] ;  /* 0x01a100006404783b */ /* 0x000eb00000000200 */
[----:B------:R1:W-:Y:S05]  /*7a00*/  MUFU.TANH R175, R15 ;  /* 0x0000000f00af7308 */ /* 0x0003ea0000002400 */
[----:B------:R-:W-:Y:S02]  /*7a10*/  FMUL.FTZ R20, R20, c[0x0][0x320] ;  /* 0x0000c80014147a20 */ /* 0x000fe40000410000 */
[----:B------:R-:W-:Y:S03]  /*7a20*/  FMUL.FTZ R21, R21, c[0x0][0x320] ;  /* 0x0000c80015157a20 */ /* 0x000fe60000410000 */
[----:B------:R-:W2:Y:S01]  /*7a30*/  MUFU.TANH R171, R16 ;  /* 0x0000001000ab7308 */ /* 0x000ea20000002400 */
[----:B------:R-:W-:Y:S02]  /*7a40*/  FMUL.FTZ R22, R22, c[0x0][0x320] ;  /* 0x0000c80016167a20 */ /* 0x000fe40000410000 */
[----:B------:R-:W-:Y:S02]  /*7a50*/  FMUL.FTZ R23, R23, c[0x0][0x320] ;  /* 0x0000c80017177a20 */ /* 0x000fe40000410000 */
[----:B------:R-:W-:Y:S02]  /*7a60*/  FMUL.FTZ R24, R24, c[0x0][0x320] ;  /* 0x0000c80018187a20 */ /* 0x000fe40000410000 */
[----:B------:R-:W-:Y:S02]  /*7a70*/  FMUL.FTZ R25, R25, c[0x0][0x320] ;  /* 0x0000c80019197a20 */ /* 0x000fe40000410000 */
[----:B------:R-:W-:Y:S01]  /*7a80*/  FMUL.FTZ R26, R26, c[0x0][0x320] ;  /* 0x0000c8001a1a7a20 */ /* 0x000fe20000410000 */
[----:B------:R-:W-:Y:S01]  /*7a90*/  MUFU.TANH R177, R20 ;  /* 0x0000001400b17308 */ /* 0x000fe20000002400 */
[----:B------:R-:W-:Y:S01]  /*7aa0*/  FMUL.FTZ R27, R27, c[0x0][0x320] ;  /* 0x0000c8001b1b7a20 */ /* 0x000fe20000410000 */
[C---:B-1----:R-:W-:Y:S08]  /*7ab0*/  HMMA.16816.F32 R28, R232.reuse, R8, R28 ;  /* 0x00000008e81c723c */ /* 0x042ff0000000181c */
[----:B------:R-:W-:Y:S01]  /*7ac0*/  MUFU.TANH R179, R21 ;  /* 0x0000001500b37308 */ /* 0x000fe20000002400 */
        /* <DEDUP_REMOVED lines=18> */
[----:B------:R-:W-:Y:S01]  /*7bf0*/  LDSM.16.MT88.4 R12, [R103+UR4+0x100] ;  /* 0x00010004670c783b */ /* 0x000fe20008004200 */
[----:B------:R-:W-:Y:S01]  /*7c00*/  FMNMX.FTZ R100, R171, R100, !PT ;  /* 0x00000064ab647209 */ /* 0x000fe20007810000 */
[----:B------:R-:W-:Y:S01]  /*7c10*/  FMUL.FTZ R37, R37, c[0x0][0x320] ;  /* 0x0000c80025257a20 */ /* 0x000fe20000410000 */
[----:B------:R-:W-:Y:S01]  /*7c20*/  FMNMX.FTZ R2, R165, R2, !PT ;  /* 0x00000002a5027209 */ /* 0x000fe20007810000 */
[----:B------:R-:W-:Y:S01]  /*7c30*/  FMUL.FTZ R38, R38, c[0x0][0x320] ;  /* 0x0000c80026267a20 */ /* 0x000fe20000410000 */
[----:B--2---:R-:W-:Y:S01]  /*7c40*/  FMNMX.FTZ R100, R172, R100, !PT ;  /* 0x00000064ac647209 */ /* 0x004fe20007810000 */
[C---:B-1----:R-:W-:Y:S03]  /*7c50*/  HMMA.16816.F32 R44, R232.reuse, R8, R44 ;  /* 0x00000008e82c723c */ /* 0x042fe6000000182c */
[----:B------:R-:W1:Y:S01]  /*7c60*/  MUFU.TANH R180, R25 ;  /* 0x0000001900b47308 */ /* 0x000e620000002400 */
[----:B------:R-:W-:Y:S01]  /*7c70*/  FMUL.FTZ R33, R33, c[0x0][0x320] ;  /* 0x0000c80021217a20 */ /* 0x000fe20000410000 */
[----:B------:R-:W-:Y:S01]  /*7c80*/  FMNMX.FTZ R100, R177, R100, !PT ;  /* 0x00000064b1647209 */ /* 0x000fe20007810000 */
[----:B------:R-:W-:Y:S01]  /*7c90*/  FMUL.FTZ R39, R39, c[0x0][0x320] ;  /* 0x0000c80027277a20 */ /* 0x000fe20000410000 */
[----:B------:R-:W-:Y:S01]  /*7ca0*/  FMNMX.FTZ R2, R173, R2, !PT ;  /* 0x00000002ad027209 */ /* 0x000fe20007810000 */
[----:B------:R-:W-:Y:S04]  /*7cb0*/  HMMA.16816.F32 R48, R232, R10, R48 ;  /* 0x0000000ae830723c */ /* 0x000fe80000001830 */
[----:B------:R-:W-:Y:S01]  /*7cc0*/  FMNMX.FTZ R100, R179, R100, !PT ;  /* 0x00000064b3647209 */ /* 0x000fe20007810000 */
[----:B------:R-:W2:Y:S01]  /*7cd0*/  MUFU.TANH R189, R28 ;  /* 0x0000001c00bd7308 */ /* 0x000ea20000002400 */
[----:B------:R-:W-:Y:S01]  /*7ce0*/  FMUL.FTZ R40, R40, c[0x0][0x320] ;  /* 0x0000c80028287a20 */ /* 0x000fe20000410000 */
[----:B------:R-:W-:Y:S01]  /*7cf0*/  FMNMX.FTZ R2, R175, R2, !PT ;  /* 0x00000002af027209 */ /* 0x000fe20007810000 */
[----:B------:R-:W-:Y:S01]  /*7d00*/  FMUL.FTZ R41, R41, c[0x0][0x320] ;  /* 0x0000c80029297a20 */ /* 0x000fe20000410000 */
[----:B---3--:R-:W-:Y:S03]  /*7d10*/  FMNMX.FTZ R100, R178, R100, !PT ;  /* 0x00000064b2647209 */ /* 0x008fe60007810000 */
[----:B------:R-:W-:Y:S02]  /*7d20*/  FMUL.FTZ R34, R34, c[0x0][0x320] ;  /* 0x0000c80022227a20 */ /* 0x000fe40000410000 */
[----:B------:R-:W-:Y:S01]  /*7d30*/  FMUL.FTZ R35, R35, c[0x0][0x320] ;  /* 0x0000c80023237a20 */ /* 0x000fe20000410000 */
[----:B------:R-:W3:Y:S01]  /*7d40*/  MUFU.TANH R190, R29 ;  /* 0x0000001d00be7308 */ /* 0x000ee20000002400 */
        /* <DEDUP_REMOVED lines=14> */
[----:B---3--:R-:W-:Y:S09]  /*7e30*/  FMNMX.FTZ R100, R190, R100, !PT ;  /* 0x00000064be647209 */ /* 0x008ff20007810000 */
[----:B------:R-:W3:Y:S01]  /*7e40*/  MUFU.TANH R16, R36 ;  /* 0x0000002400107308 */ /* 0x000ee20000002400 */
[----:B-1----:R-:W-:Y:S09]  /*7e50*/  FMNMX.FTZ R100, R241, R100, !PT ;  /* 0x00000064f1647209 */ /* 0x002ff20007810000 */
[----:B------:R-:W1:Y:S01]  /*7e60*/  MUFU.TANH R244, R37 ;  /* 0x0000002500f47308 */ /* 0x000e620000002400 */
[----:B--2---:R-:W-:Y:S09]  /*7e70*/  FMNMX.FTZ R100, R243, R100, !PT ;  /* 0x00000064f3647209 */ /* 0x004ff20007810000 */
        /* <DEDUP_REMOVED lines=15> */
[----:B-1----:R-:W-:Y:S05]  /*7f70*/  FMNMX.FTZ R100, R204, R100, !PT ;  /* 0x00000064cc647209 */ /* 0x002fea0007810000 */
[----:B------:R-:W1:Y:S04]  /*7f80*/  SHFL.BFLY PT, R4, R100, 0x2, 0x1f ;  /* 0x0c401f0064047f89 */ /* 0x000e6800000e0000 */
[----:B------:R-:W4:Y:S01]  /*7f90*/  MUFU.TANH R182, R22 ;  /* 0x0000001600b67308 */ /* 0x000f220000002400 */
[----:B--2---:R-:W-:Y:S09]  /*7fa0*/  FMNMX.FTZ R2, R174, R2, !PT ;  /* 0x00000002ae027209 */ /* 0x004ff20007810000 */
[----:B------:R-:W2:Y:S01]  /*7fb0*/  MUFU.TANH R183, R23 ;  /* 0x0000001700b77308 */ /* 0x000ea20000002400 */
[----:B---3--:R-:W-:Y:S09]  /*7fc0*/  FMNMX.FTZ R2, R176, R2, !PT ;  /* 0x00000002b0027209 */ /* 0x008ff20007810000 */
[----:B------:R-:W3:Y:S01]  /*7fd0*/  MUFU.TANH R181, R26 ;  /* 0x0000001a00b57308 */ /* 0x000ee20000002400 */
[----:B-1----:R-:W-:Y:S02]  /*7fe0*/  FMNMX.FTZ R100, R100, R4, !PT ;  /* 0x0000000464647209 */ /* 0x002fe40007810000 */
[----:B----4-:R-:W-:Y:S03]  /*7ff0*/  FMNMX.FTZ R2, R182, R2, !PT ;  /* 0x00000002b6027209 */ /* 0x010fe60007810000 */
        /* <DEDUP_REMOVED lines=8> */
[C---:B------:R-:W-:Y:S02]  /*8080*/  FMUL.FTZ R160, R100.reuse, c[0x0][0x2d0] ;  /* 0x0000b40064a07a20 */ /* 0x040fe40000410000 */
[----:B------:R-:W-:Y:S02]  /*8090*/  FADD.FTZ R0, -R100, R0 ;  /* 0x0000000064007221 */ /* 0x000fe40000010100 */
[----:B------:R-:W1:Y:S01]  /*80a0*/  MUFU.TANH R242, R34 ;  /* 0x0000002200f27308 */ /* 0x000e620000002400 */
[--C-:B------:R-:W-:Y:S02]  /*80b0*/  FFMA.FTZ R4, R169, c[0x0][0x2d0], -R160.reuse ;  /* 0x0000b400a9047a23 */ /* 0x100fe400000108a0 */
[----:B------:R-:W-:Y:S01]  /*80c0*/  FMUL.FTZ R0, R0, c[0x0][0x2d0] ;  /* 0x0000b40000007a20 */ /* 0x000fe20000410000 */
[----:B--2---:R-:W-:Y:S06]  /*80d0*/  FMNMX.FTZ R2, R25, R2, !PT ;  /* 0x0000000219027209 */ /* 0x004fec0007810000 */
[----:B------:R-:W2:Y:S01]  /*80e0*/  MUFU.TANH R245, R35 ;  /* 0x0000002300f57308 */ /* 0x000ea20000002400 */
[----:B---3--:R-:W-:Y:S01]  /*80f0*/  FMNMX.FTZ R2, R24, R2, !PT ;  /* 0x0000000218027209 */ /* 0x008fe20007810000 */
[----:B------:R-:W-:Y:S08]  /*8100*/  LDSM.16.MT88.4 R28, [R237+UR4+0x100] ;  /* 0x00010004ed1c783b */ /* 0x000ff00008004200 */
[----:B------:R-:W3:Y:S01]  /*8110*/  MUFU.TANH R191, R38 ;  /* 0x0000002600bf7308 */ /* 0x000ee20000002400 */
[----:B-1----:R-:W-:Y:S09]  /*8120*/  FMNMX.FTZ R2, R242, R2, !PT ;  /* 0x00000002f2027209 */ /* 0x002ff20007810000 */
[----:B------:R-:W1:Y:S01]  /*8130*/  MUFU.TANH R248, R39 ;  /* 0x0000002700f87308 */ /* 0x000e620000002400 */
[----:B--2---:R-:W-:Y:S09]  /*8140*/  FMNMX.FTZ R2, R245, R2, !PT ;  /* 0x00000002f5027209 */ /* 0x004ff20007810000 */
[----:B------:R-:W2:Y:S01]  /*8150*/  MUFU.TANH R252, R42 ;  /* 0x0000002a00fc7308 */ /* 0x000ea20000002400 */
[----:B---3--:R-:W-:Y:S09]  /*8160*/  FMNMX.FTZ R2, R191, R2, !PT ;  /* 0x00000002bf027209 */ /* 0x008ff20007810000 */
[----:B------:R3:W-:Y:S01]  /*8170*/  MUFU.EX2 R249, R4 ;  /* 0x0000000400f97308 */ /* 0x0007e20000000800 */
[----:B-1----:R-:W-:Y:S09]  /*8180*/  FMNMX.FTZ R2, R248, R2, !PT ;  /* 0x00000002f8027209 */ /* 0x002ff20007810000 */
[----:B------:R-:W1:Y:S01]  /*8190*/  MUFU.TANH R17, R43 ;  /* 0x0000002b00117308 */ /* 0x000e620000002400 */
[----:B--2---:R-:W-:Y:S09]  /*81a0*/  FMNMX.FTZ R2, R252, R2, !PT ;  /* 0x00000002fc027209 */ /* 0x004ff20007810000 */
[----:B------:R-:W2:Y:S01]  /*81b0*/  MUFU.TANH R203, R46 ;  /* 0x0000002e00cb7308 */ /* 0x000ea20000002400 */
[--C-:B---3--:R-:W-:Y:S09]  /*81c0*/  FFMA.FTZ R4, R167, c[0x0][0x2d0], -R160.reuse ;  /* 0x0000b400a7047a23 */ /* 0x108ff200000108a0 */
[----:B------:R-:W3:Y:S01]  /*81d0*/  MUFU.TANH R202, R47 ;  /* 0x0000002f00ca7308 */ /* 0x000ee20000002400 */
[----:B-1----:R-:W-:Y:S02]  /*81e0*/  FMNMX.FTZ R2, R17, R2, !PT ;  /* 0x0000000211027209 */ /* 0x002fe40007810000 */
[----:B------:R-:W-:Y:S07]  /*81f0*/  MOV R167, R17 ;  /* 0x0000001100a77202 */ /* 0x000fee0000000f00 */
[----:B------:R-:W1:Y:S01]  /*8200*/  MUFU.TANH R206, R50 ;  /* 0x0000003200ce7308 */ /* 0x000e620000002400 */
[----:B--2---:R-:W-:Y:S09]  /*8210*/  FMNMX.FTZ R2, R203, R2, !PT ;  /* 0x00000002cb027209 */ /* 0x004ff20007810000 */
[----:B------:R-:W2:Y:S01]  /*8220*/  MUFU.TANH R18, R51 ;  /* 0x0000003300127308 */ /* 0x000ea20000002400 */
[----:B---3--:R-:W-:Y:S01]  /*8230*/  FMNMX.FTZ R2, R202, R2, !PT ;  /* 0x00000002ca027209 */ /* 0x008fe20007810000 */
[----:B------:R-:W-:Y:S08]  /*8240*/  LDSM.16.MT88.4 R44, [R103+UR4+0x3100] ;  /* 0x00310004672c783b */ /* 0x000ff00008004200 */
[----:B------:R3:W-:Y:S01]  /*8250*/  MUFU.EX2 R207, R4 ;  /* 0x0000000400cf7308 */ /* 0x0007e20000000800 */
[----:B-1----:R-:W-:Y:S04]  /*8260*/  FMNMX.FTZ R2, R206, R2, !PT ;  /* 0x00000002ce027209 */ /* 0x002fe80007810000 */
[----:B--2---:R-:W-:Y:S02]  /*8270*/  FMNMX.FTZ R2, R18, R2, !PT ;  /* 0x0000000212027209 */ /* 0x004fe40007810000 */
[----:B------:R-:W-:Y:S03]  /*8280*/  MOV R169, R18 ;  /* 0x0000001200a97202 */ /* 0x000fe60000000f00 */
[----:B------:R-:W1:Y:S01]  /*8290*/  SHFL.BFLY PT, R3, R2, 0x2, 0x1f ;  /* 0x0c401f0002037f89 */ /* 0x000e6200000e0000 */
[--C-:B---3--:R-:W-:Y:S04]  /*82a0*/  FFMA.FTZ R4, R166, c[0x0][0x2d0], -R160.reuse ;  /* 0x0000b400a6047a23 */ /* 0x108fe800000108a0 */
[----:B------:R2:W-:Y:S01]  /*82b0*/  MUFU.EX2 R166, R4 ;  /* 0x0000000400a67308 */ /* 0x0005e20000000800 */
[----:B-1----:R-:W-:Y:S05]  /*82c0*/  FMNMX.FTZ R2, R2, R3, !PT ;  /* 0x0000000302027209 */ /* 0x002fea0007810000 */
[----:B------:R-:W1:Y:S01]  /*82d0*/  SHFL.BFLY PT, R3, R2, 0x1, 0x1f ;  /* 0x0c201f0002037f89 */ /* 0x000e6200000e0000 */
[--C-:B--2---:R-:W-:Y:S01]  /*82e0*/  FFMA.FTZ R4, R102, c[0x0][0x2d0], -R160.reuse ;  /* 0x0000b40066047a23 */ /* 0x104fe200000108a0 */
[----:B------:R-:W-:Y:S03]  /*82f0*/  IADD3 R102, R103, UR4, RZ ;  /* 0x0000000467667c10 */ /* 0x000fe6000fffe0ff */
[----:B------:R2:W-:Y:S01]  /*8300*/  MUFU.EX2 R19, R4 ;  /* 0x0000000400137308 */ /* 0x0005e20000000800 */
[----:B------:R-:W-:Y:S05]  /*8310*/  IADD3 R102, R239, R102, RZ ;  /* 0x00000066ef667210 */ /* 0x000fea0007ffe0ff */
[----:B------:R-:W3:Y:S01]  /*8320*/  LDSM.16.MT88.4 R20, [R102+0x100] ;  /* 0x000100006614783b */ /* 0x000ee20000004200 */
[----:B-1----:R-:W-:Y:S03]  /*8330*/  FMNMX.FTZ R3, R2, R3, !PT ;  /* 0x0000000302037209 */ /* 0x002fe60007810000 */
[----:B------:R1:W4:Y:S02]  /*8340*/  MUFU.EX2 R2, R0 ;  /* 0x0000000000027308 */ /* 0x0003240000000800 */
[C---:B------:R-:W-:Y:S04]  /*8350*/  FMUL.FTZ R161, R3.reuse, c[0x0][0x2d0] ;  /* 0x0000b40003a17a20 */ /* 0x040fe80000410000 */
[----:B--2---:R-:W-:Y:S01]  /*8360*/  FFMA.FTZ R4, R170, c[0x0][0x2d0], -R161 ;  /* 0x0000b400aa047a23 */ /* 0x004fe200000108a1 */
[----:B------:R-:W-:Y:S03]  /*8370*/  MOV R170, R16 ;  /* 0x0000001000aa7202 */ /* 0x000fe60000000f00 */
[----:B------:R2:W-:Y:S01]  /*8380*/  MUFU.EX2 R251, R4 ;  /* 0x0000000400fb7308 */ /* 0x0005e20000000800 */
[----:B-1----:R-:W-:Y:S01]  /*8390*/  FADD.FTZ R0, -R3, R101 ;  /* 0x0000006503007221 */ /* 0x002fe20000010100 */
[----:B------:R-:W-:Y:S01]  /*83a0*/  IADD3 R101, R237, UR4, RZ ;  /* 0x00000004ed657c10 */ /* 0x000fe2000fffe0ff */
[----:B----4-:R-:W-:Y:S02]  /*83b0*/  FMUL.FTZ R5, R2, R105 ;  /* 0x0000006902057220 */ /* 0x010fe40000410000 */
[----:B------:R-:W-:Y:S01]  /*83c0*/  FMUL.FTZ R0, R0, c[0x0][0x2d0] ;  /* 0x0000b40000007a20 */ /* 0x000fe20000410000 */
[----:B------:R-:W-:Y:S01]  /*83d0*/  IADD3 R101, R239, R101, RZ ;  /* 0x00000065ef657210 */ /* 0x000fe20007ffe0ff */
[C---:B------:R-:W-:Y:S02]  /*83e0*/  FMUL.FTZ R8, R2.reuse, R108 ;  /* 0x0000006c02087220 */ /* 0x040fe40000410000 */
[----:B------:R-:W-:Y:S02]  /*83f0*/  FMUL.FTZ R9, R2, R109 ;  /* 0x0000006d02097220 */ /* 0x000fe40000410000 */
[----:B------:R-:W1:Y:S01]  /*8400*/  MUFU.EX2 R0, R0 ;  /* 0x0000000000007308 */ /* 0x000e620000000800 */
[--C-:B--2---:R-:W-:Y:S01]  /*8410*/  FFMA.FTZ R4, R168, c[0x0][0x2d0], -R161.reuse ;  /* 0x0000b400a8047a23 */ /* 0x104fe200000108a1 */
[----:B------:R-:W-:Y:S01]  /*8420*/  MOV R168, R252 ;  /* 0x000000fc00a87202 */ /* 0x000fe20000000f00 */
[C---:B------:R-:W-:Y:S01]  /*8430*/  FMUL.FTZ R16, R2.reuse, R116 ;  /* 0x0000007402107220 */ /* 0x040fe20000410000 */
[----:B------:R-:W2:Y:S01]  /*8440*/  LDSM.16.MT88.4 R36, [R101+0x100] ;  /* 0x000100006524783b */ /* 0x000ea20000004200 */
[C---:B------:R-:W-:Y:S02]  /*8450*/  FMUL.FTZ R17, R2.reuse, R117 ;  /* 0x0000007502117220 */ /* 0x040fe40000410000 */
[C---:B------:R-:W-:Y:S02]  /*8460*/  FMUL.FTZ R32, R2.reuse, R132 ;  /* 0x0000008402207220 */ /* 0x040fe40000410000 */
[C---:B------:R-:W-:Y:S01]  /*8470*/  FMUL.FTZ R33, R2.reuse, R133 ;  /* 0x0000008502217220 */ /* 0x040fe20000410000 */
[----:B------:R-:W4:Y:S01]  /*8480*/  MUFU.EX2 R250, R4 ;  /* 0x0000000400fa7308 */ /* 0x000f220000000800 */
        /* <DEDUP_REMOVED lines=13> */
[C---:B-1----:R-:W-:Y:S02]  /*8560*/  FMUL.FTZ R6, R0.reuse, R106 ;  /* 0x0000006a00067220 */ /* 0x042fe40000410000 */
[C---:B------:R-:W-:Y:S02]  /*8570*/  FMUL.FTZ R7, R0.reuse, R107 ;  /* 0x0000006b00077220 */ /* 0x040fe40000410000 */
[C---:B------:R-:W-:Y:S02]  /*8580*/  FMUL.FTZ R10, R0.reuse, R110 ;  /* 0x0000006e000a7220 */ /* 0x040fe40000410000 */
[C---:B------:R-:W-:Y:S02]  /*8590*/  FMUL.FTZ R11, R0.reuse, R111 ;  /* 0x0000006f000b7220 */ /* 0x040fe40000410000 */
[----:B------:R-:W-:Y:S01]  /*85a0*/  FMUL.FTZ R18, R0, R118 ;  /* 0x0000007600127220 */ /* 0x000fe20000410000 */
[----:B----4-:R-:W-:Y:S01]  /*85b0*/  F2FP.PACK_AB R105, R250, R251 ;  /* 0x000000fbfa69723e */ /* 0x010fe200000000ff */
[--C-:B------:R-:W-:Y:S01]  /*85c0*/  FFMA.FTZ R4, R164, c[0x0][0x2d0], -R161.reuse ;  /* 0x0000b400a4047a23 */ /* 0x100fe200000108a1 */
[----:B------:R-:W-:Y:S01]  /*85d0*/  MOV R164, R249 ;  /* 0x000000f900a47202 */ /* 0x000fe20000000f00 */
[C---:B------:R-:W-:Y:S01]  /*85e0*/  FMUL.FTZ R26, R0.reuse, R126 ;  /* 0x0000007e001a7220 */ /* 0x040fe20000410000 */
[----:B------:R-:W1:Y:S01]  /*85f0*/  LDSM.16.MT88.4 R108, [R102+0x3100] ;  /* 0x00310000666c783b */ /* 0x000e620000004200 */
[----:B------:R4:W-:Y:S01]  /*8600*/  MUFU.EX2 R249, R4 ;  /* 0x0000000400f97308 */ /* 0x0009e20000000800 */
[C---:B------:R-:W-:Y:S02]  /*8610*/  FMUL.FTZ R27, R0.reuse, R127 ;  /* 0x0000007f001b7220 */ /* 0x040fe40000410000 */
[C---:B------:R-:W-:Y:S02]  /*8620*/  FMUL.FTZ R34, R0.reuse, R134 ;  /* 0x0000008600227220 */ /* 0x040fe40000410000 */
[C---:B------:R-:W-:Y:S02]  /*8630*/  FMUL.FTZ R35, R0.reuse, R135 ;  /* 0x0000008700237220 */ /* 0x040fe40000410000 */
[C---:B------:R-:W-:Y:S01]  /*8640*/  FMUL.FTZ R42, R0.reuse, R142 ;  /* 0x0000008e002a7220 */ /* 0x040fe20000410000 */
[----:B------:R-:W-:Y:S01]  /*8650*/  LDSM.16.MT88.4 R132, [R102+0x3900] ;  /* 0x003900006684783b */ /* 0x000fe20000004200 */
        /* <DEDUP_REMOVED lines=9> */
[----:B------:R-:W-:Y:S02]  /*86f0*/  FMUL.FTZ R57, R2, R57 ;  /* 0x0000003902397220 */ /* 0x000fe40000410000 */
[C---:B------:R-:W-:Y:S02]  /*8700*/  FMUL.FTZ R58, R0.reuse, R58 ;  /* 0x0000003a003a7220 */ /* 0x040fe40000410000 */
[C---:B------:R-:W-:Y:S02]  /*8710*/  FMUL.FTZ R59, R0.reuse, R59 ;  /* 0x0000003b003b7220 */ /* 0x040fe40000410000 */
[--C-:B----4-:R-:W-:Y:S01]  /*8720*/  FFMA.FTZ R4, R165, c[0x0][0x2d0], -R161.reuse ;  /* 0x0000b400a5047a23 */ /* 0x110fe200000108a1 */
[----:B------:R-:W-:Y:S01]  /*8730*/  MOV R165, R19 ;  /* 0x0000001300a57202 */ /* 0x000fe20000000f00 */
[----:B------:R-:W-:Y:S02]  /*8740*/  FMUL.FTZ R19, R0, R119 ;  /* 0x0000007700137220 */ /* 0x000fe40000410000 */
[----:B------:R-:W4:Y:S01]  /*8750*/  MUFU.EX2 R252, R4 ;  /* 0x0000000400fc7308 */ /* 0x000f220000000800 */
[----:B------:R-:W-:Y:S01]  /*8760*/  F2FP.PACK_AB R106, R165, R166 ;  /* 0x000000a6a56a723e */ /* 0x000fe200000000ff */
[----:B------:R-:W-:Y:S01]  /*8770*/  LDSM.16.MT88.4 R116, [R101+0x3100] ;  /* 0x003100006574783b */ /* 0x000fe20000004200 */
        /* <DEDUP_REMOVED lines=10> */
[----:B------:R-:W-:Y:S01]  /*8820*/  FMUL.FTZ R70, R0, R70 ;  /* 0x0000004600467220 */ /* 0x000fe20000410000 */
[----:B----4-:R-:W-:Y:S01]  /*8830*/  F2FP.PACK_AB R107, R252, R249 ;  /* 0x000000f9fc6b723e */ /* 0x010fe200000000ff */
[----:B------:R-:W-:Y:S01]  /*8840*/  FMUL.FTZ R4, R2, R104 ;  /* 0x0000006802047220 */ /* 0x000fe20000410000 */
[----:B------:R-:W-:Y:S01]  /*8850*/  F2FP.PACK_AB R104, R207, R164 ;  /* 0x000000a4cf68723e */ /* 0x000fe200000000ff */
[----:B------:R-:W-:Y:S02]  /*8860*/  FMUL.FTZ R71, R0, R71 ;  /* 0x0000004700477220 */ /* 0x000fe40000410000 */
[C---:B------:R-:W-:Y:S02]  /*8870*/  FMUL.FTZ R72, R2.reuse, R72 ;  /* 0x0000004802487220 */ /* 0x040fe40000410000 */
[----:B------:R-:W-:Y:S02]  /*8880*/  FMUL.FTZ R73, R2, R73 ;  /* 0x0000004902497220 */ /* 0x000fe40000410000 */
[C---:B------:R-:W-:Y:S05]  /*8890*/  HMMA.16816.F32 R4, R104.reuse, R12, R4 ;  /* 0x0000000c6804723c */ /* 0x040fea0000001804 */
[----:B------:R-:W-:Y:S02]  /*88a0*/  FMUL.FTZ R74, R0, R74 ;  /* 0x0000004a004a7220 */ /* 0x000fe40000410000 */
[C---:B------:R-:W-:Y:S01]  /*88b0*/  FMUL.FTZ R12, R2.reuse, R112 ;  /* 0x00000070020c7220 */ /* 0x040fe20000410000 */
[C---:B------:R-:W-:Y:S04]  /*88c0*/  HMMA.16816.F32 R8, R104.reuse, R14, R8 ;  /* 0x0000000e6808723c */ /* 0x040fe80000001808 */
[----:B------:R-:W-:Y:S02]  /*88d0*/  FMUL.FTZ R13, R2, R113 ;  /* 0x00000071020d7220 */ /* 0x000fe40000410000 */
[C---:B------:R-:W-:Y:S02]  /*88e0*/  FMUL.FTZ R75, R0.reuse, R75 ;  /* 0x0000004b004b7220 */ /* 0x040fe40000410000 */
[C---:B------:R-:W-:Y:S04]  /*88f0*/  FMUL.FTZ R14, R0.reuse, R114 ;  /* 0x00000072000e7220 */ /* 0x040fe80000410000 */
[----:B------:R-:W-:Y:S02]  /*8900*/  FMUL.FTZ R15, R0, R115 ;  /* 0x00000073000f7220 */ /* 0x000fe40000410000 */
[----:B------:R-:W4:Y:S01]  /*8910*/  LDSM.16.MT88.4 R112, [R237+UR4+0x3100] ;  /* 0x00310004ed70783b */ /* 0x000f220008004200 */
[C---:B------:R-:W-:Y:S02]  /*8920*/  FMUL.FTZ R76, R2.reuse, R76 ;  /* 0x0000004c024c7220 */ /* 0x040fe40000410000 */
[----:B------:R-:W-:Y:S02]  /*8930*/  FMUL.FTZ R77, R2, R77 ;  /* 0x0000004d024d7220 */ /* 0x000fe40000410000 */
[C---:B---3--:R-:W-:Y:S03]  /*8940*/  HMMA.16816.F32 R12, R104.reuse, R20, R12 ;  /* 0x00000014680c723c */ /* 0x048fe6000000180c */
        /* <DEDUP_REMOVED lines=8> */
[C---:B------:R-:W-:Y:S04]  /*89d0*/  FMUL.FTZ R22, R0.reuse, R122 ;  /* 0x0000007a00167220 */ /* 0x040fe80000410000 */
[----:B------:R-:W-:Y:S01]  /*89e0*/  FMUL.FTZ R23, R0, R123 ;  /* 0x0000007b00177220 */ /* 0x000fe20000410000 */
[----:B------:R-:W-:Y:S01]  /*89f0*/  MOV R151, R121 ;  /* 0x0000007900977202 */ /* 0x000fe20000000f00 */
[----:B------:R-:W-:Y:S02]  /*8a00*/  FMUL.FTZ R24, R2, R124 ;  /* 0x0000007c02187220 */ /* 0x000fe40000410000 */
[--C-:B------:R-:W-:Y:S02]  /*8a10*/  FFMA.FTZ R124, R176, c[0x0][0x2d0], -R161.reuse ;  /* 0x0000b400b07c7a23 */ /* 0x100fe400000108a1 */
[C---:B------:R-:W-:Y:S01]  /*8a20*/  FMUL.FTZ R80, R2.reuse, R80 ;  /* 0x0000005002507220 */ /* 0x040fe20000410000 */
[C---:B------:R-:W-:Y:S03]  /*8a30*/  HMMA.16816.F32 R20, R104.reuse, R28, R20 ;  /* 0x0000001c6814723c */ /* 0x040fe60000001814 */
[----:B------:R-:W-:Y:S02]  /*8a40*/  FMUL.FTZ R81, R2, R81 ;  /* 0x0000005102517220 */ /* 0x000fe40000410000 */
[----:B------:R-:W-:Y:S02]  /*8a50*/  FMUL.FTZ R82, R0, R82 ;  /* 0x0000005200527220 */ /* 0x000fe40000410000 */
[C---:B------:R-:W-:Y:S01]  /*8a60*/  FMUL.FTZ R28, R2.reuse, R128 ;  /* 0x00000080021c7220 */ /* 0x040fe20000410000 */
[C---:B------:R-:W-:Y:S04]  /*8a70*/  HMMA.16816.F32 R24, R104.reuse, R30, R24 ;  /* 0x0000001e6818723c */ /* 0x040fe80000001818 */
[----:B------:R-:W-:Y:S02]  /*8a80*/  FMUL.FTZ R29, R2, R129 ;  /* 0x00000081021d7220 */ /* 0x000fe40000410000 */
[C---:B------:R-:W-:Y:S02]  /*8a90*/  FMUL.FTZ R83, R0.reuse, R83 ;  /* 0x0000005300537220 */ /* 0x040fe40000410000 */
[C---:B------:R-:W-:Y:S04]  /*8aa0*/  FMUL.FTZ R30, R0.reuse, R130 ;  /* 0x00000082001e7220 */ /* 0x040fe80000410000 */
[----:B------:R-:W-:Y:S02]  /*8ab0*/  FMUL.FTZ R31, R0, R131 ;  /* 0x00000083001f7220 */ /* 0x000fe40000410000 */
[----:B------:R-:W-:Y:S01]  /*8ac0*/  LDSM.16.MT88.4 R128, [R103+UR4+0x3900] ;  /* 0x003900046780783b */ /* 0x000fe20008004200 */
[C---:B------:R-:W-:Y:S02]  /*8ad0*/  FMUL.FTZ R84, R2.reuse, R84 ;  /* 0x0000005402547220 */ /* 0x040fe40000410000 */
[----:B------:R-:W-:Y:S02]  /*8ae0*/  FMUL.FTZ R85, R2, R85 ;  /* 0x0000005502557220 */ /* 0x000fe40000410000 */
[C---:B--2---:R-:W-:Y:S03]  /*8af0*/  HMMA.16816.F32 R28, R104.reuse, R36, R28 ;  /* 0x00000024681c723c */ /* 0x044fe6000000181c */
        /* <DEDUP_REMOVED lines=12> */
[----:B------:R-:W-:Y:S01]  /*8bc0*/  FMUL.FTZ R89, R2, R89 ;  /* 0x0000005902597220 */ /* 0x000fe20000410000 */
[----:B------:R-:W-:Y:S01]  /*8bd0*/  MOV R169, R203 ;  /* 0x000000cb00a97202 */ /* 0x000fe20000000f00 */
[C---:B------:R-:W-:Y:S02]  /*8be0*/  FMUL.FTZ R90, R0.reuse, R90 ;  /* 0x0000005a005a7220 */ /* 0x040fe40000410000 */
[----:B------:R-:W-:Y:S01]  /*8bf0*/  FMUL.FTZ R91, R0, R91 ;  /* 0x0000005b005b7220 */ /* 0x000fe20000410000 */
[C---:B------:R-:W-:Y:S03]  /*8c00*/  HMMA.16816.F32 R36, R104.reuse, R44, R36 ;  /* 0x0000002c6824723c */ /* 0x040fe60000001824 */
[C---:B------:R-:W-:Y:S02]  /*8c10*/  FMUL.FTZ R92, R2.reuse, R92 ;  /* 0x0000005c025c7220 */ /* 0x040fe40000410000 */
[C---:B------:R-:W-:Y:S02]  /*8c20*/  FMUL.FTZ R93, R2.reuse, R93 ;  /* 0x0000005d025d7220 */ /* 0x040fe40000410000 */
        /* <DEDUP_REMOVED lines=10> */
[----:B------:R-:W-:Y:S02]  /*8cd0*/  FMUL.FTZ R95, R0, R95 ;  /* 0x0000005f005f7220 */ /* 0x000fe40000410000 */
[C---:B------:R-:W-:Y:S02]  /*8ce0*/  FMUL.FTZ R96, R2.reuse, R96 ;  /* 0x0000006002607220 */ /* 0x040fe40000410000 */
[----:B------:R-:W-:Y:S01]  /*8cf0*/  FMUL.FTZ R97, R2, R97 ;  /* 0x0000006102617220 */ /* 0x000fe20000410000 */
[C---:B-1----:R-:W-:Y:S03]  /*8d00*/  HMMA.16816.F32 R44, R104.reuse, R108, R44 ;  /* 0x0000006c682c723c */ /* 0x042fe6000000182c */
[C---:B------:R-:W-:Y:S02]  /*8d10*/  FMUL.FTZ R98, R0.reuse, R98 ;  /* 0x0000006200627220 */ /* 0x040fe40000410000 */
[----:B------:R-:W-:Y:S03]  /*8d20*/  FMUL.FTZ R99, R0, R99 ;  /* 0x0000006300637220 */ /* 0x000fe60000410000 */
[C---:B------:R-:W-:Y:S01]  /*8d30*/  HMMA.16816.F32 R48, R104.reuse, R110, R48 ;  /* 0x0000006e6830723c */ /* 0x040fe20000001830 */
[----:B------:R-:W1:Y:S07]  /*8d40*/  LDSM.16.MT88.4 R108, [R103+UR4+0x6100] ;  /* 0x00610004676c783b */ /* 0x000e6e0008004200 */
[C---:B----4-:R-:W-:Y:S08]  /*8d50*/  HMMA.16816.F32 R52, R104.reuse, R112, R52 ;  /* 0x000000706834723c */ /* 0x050ff00000001834 */
[C---:B------:R-:W-:Y:S01]  /*8d60*/  HMMA.16816.F32 R56, R104.reuse, R114, R56 ;  /* 0x000000726838723c */ /* 0x040fe20000001838 */
[----:B------:R-:W2:Y:S07]  /*8d70*/  LDSM.16.MT88.4 R112, [R102+0x6100] ;  /* 0x006100006670783b */ /* 0x000eae0000004200 */
[C---:B------:R-:W-:Y:S07]  /*8d80*/  HMMA.16816.F32 R60, R104.reuse, R116, R60 ;  /* 0x00000074683c723c */ /* 0x040fee000000183c */
[--C-:B------:R-:W-:Y:S01]  /*8d90*/  FFMA.FTZ R116, R162, c[0x0][0x2d0], -R160.reuse ;  /* 0x0000b400a2747a23 */ /* 0x100fe200000108a0 */
[C---:B------:R-:W-:Y:S03]  /*8da0*/  HMMA.16816.F32 R64, R104.reuse, R118, R64 ;  /* 0x000000766840723c */ /* 0x040fe60000001840 */
[----:B------:R3:W-:Y:S01]  /*8db0*/  MUFU.EX2 R248, R116 ;  /* 0x0000007400f87308 */ /* 0x0007e20000000800 */
[----:B------:R-:W-:Y:S02]  /*8dc0*/  MOV R162, R120 ;  /* 0x0000007800a27202 */ /* 0x000fe40000000f00 */
[----:B------:R-:W-:Y:S02]  /*8dd0*/  LDSM.16.MT88.4 R120, [R237+UR4+0x900] ;  /* 0x00090004ed78783b */ /* 0x000fe40008004200 */
[C---:B-1----:R-:W-:Y:S07]  /*8de0*/  HMMA.16816.F32 R68, R104.reuse, R108, R68 ;  /* 0x0000006c6844723c */ /* 0x042fee0000001844 */
[--C-:B------:R-:W-:Y:S01]  /*8df0*/  FFMA.FTZ R108, R171, c[0x0][0x2d0], -R160.reuse ;  /* 0x0000b400ab6c7a23 */ /* 0x100fe200000108a0 */
[C---:B------:R-:W-:Y:S03]  /*8e00*/  HMMA.16816.F32 R72, R104.reuse, R110, R72 ;  /* 0x0000006e6848723c */ /* 0x040fe60000001848 */
[----:B------:R1:W-:Y:S01]  /*8e10*/  MUFU.EX2 R246, R108 ;  /* 0x0000006c00f67308 */ /* 0x0003e20000000800 */
[----:B------:R-:W-:Y:S04]  /*8e20*/  MOV R171, R241 ;  /* 0x000000f100ab7202 */ /* 0x000fe80000000f00 */
[C---:B--2---:R-:W-:Y:S04]  /*8e30*/  HMMA.16816.F32 R76, R104.reuse, R112, R76 ;  /* 0x00000070684c723c */ /* 0x044fe8000000184c */
[--C-:B---3--:R-:W-:Y:S01]  /*8e40*/  FFMA.FTZ R116, R163, c[0x0][0x2d0], -R160.reuse ;  /* 0x0000b400a3747a23 */ /* 0x108fe200000108a0 */
[----:B------:R2:W-:Y:S01]  /*8e50*/  MUFU.EX2 R241, R124 ;  /* 0x0000007c00f17308 */ /* 0x0005e20000000800 */
[----:B------:R-:W-:Y:S01]  /*8e60*/  MOV R163, R243 ;  /* 0x000000f300a37202 */ /* 0x000fe20000000f00 */
[--C-:B------:R-:W-:Y:S01]  /*8e70*/  FFMA.FTZ R112, R173, c[0x0][0x2d0], -R161.reuse ;  /* 0x0000b400ad707a23 */ /* 0x100fe200000108a1 */
[C---:B------:R-:W-:Y:S07]  /*8e80*/  HMMA.16816.F32 R80, R104.reuse, R114, R80 ;  /* 0x000000726850723c */ /* 0x040fee0000001850 */
[----:B------:R3:W4:Y:S01]  /*8e90*/  MUFU.EX2 R247, R116 ;  /* 0x0000007400f77308 */ /* 0x0007220000000800 */
[--C-:B-1----:R-:W-:Y:S09]  /*8ea0*/  FFMA.FTZ R108, R172, c[0x0][0x2d0], -R160.reuse ;  /* 0x0000b400ac6c7a23 */ /* 0x102ff200000108a0 */
[----:B------:R1:W-:Y:S01]  /*8eb0*/  MUFU.EX2 R244, R112 ;  /* 0x0000007000f47308 */ /* 0x0003e20000000800 */
[----:B--2---:R-:W-:Y:S09]  /*8ec0*/  LDSM.16.MT88.4 R124, [R101+0x900] ;  /* 0x00090000657c783b */ /* 0x004ff20000004200 */
[----:B------:R2:W5:Y:S01]  /*8ed0*/  MUFU.EX2 R245, R108 ;  /* 0x0000006c00f57308 */ /* 0x0005620000000800 */
[----:B---3--:R-:W3:Y:S01]  /*8ee0*/  LDSM.16.MT88.4 R116, [R237+UR4+0x6100] ;  /* 0x00610004ed74783b */ /* 0x008ee20008004200 */
[--C-:B-1----:R-:W-:Y:S08]  /*8ef0*/  FFMA.FTZ R112, R175, c[0x0][0x2d0], -R161.reuse ;  /* 0x0000b400af707a23 */ /* 0x102ff000000108a1 */
[----:B------:R1:W1:Y:S01]  /*8f00*/  MUFU.EX2 R243, R112 ;  /* 0x0000007000f37308 */ /* 0x0002620000000800 */
[----:B--2---:R-:W2:Y:S08]  /*8f10*/  LDSM.16.MT88.4 R108, [R101+0x6100] ;  /* 0x00610000656c783b */ /* 0x004eb00000004200 */
[----:B-1----:R-:W1:Y:S01]  /*8f20*/  LDSM.16.MT88.4 R112, [R103+UR4+0x900] ;  /* 0x000900046770783b */ /* 0x002e620008004200 */
[C---:B---3--:R-:W-:Y:S07]  /*8f30*/  HMMA.16816.F32 R84, R104.reuse, R116, R84 ;  /* 0x000000746854723c */ /* 0x048fee0000001854 */
[--C-:B------:R-:W-:Y:S01]  /*8f40*/  FFMA.FTZ R116, R174, c[0x0][0x2d0], -R161.reuse ;  /* 0x0000b400ae747a23 */ /* 0x100fe200000108a1 */
[C---:B------:R-:W-:Y:S03]  /*8f50*/  HMMA.16816.F32 R88, R104.reuse, R118, R88 ;  /* 0x000000766858723c */ /* 0x040fe60000001858 */
[----:B------:R3:W1:Y:S05]  /*8f60*/  MUFU.EX2 R242, R116 ;  /* 0x0000007400f27308 */ /* 0x00066a0000000800 */
[C---:B--2---:R-:W-:Y:S08]  /*8f70*/  HMMA.16816.F32 R92, R104.reuse, R108, R92 ;  /* 0x0000006c685c723c */ /* 0x044ff0000000185c */
[----:B------:R-:W-:Y:S01]  /*8f80*/  HMMA.16816.F32 R96, R104, R110, R96 ;  /* 0x0000006e6860723c */ /* 0x000fe20000001860 */
[----:B------:R-:W-:Y:S06]  /*8f90*/  LDSM.16.MT88.4 R108, [R237+UR4+0x3900] ;  /* 0x00390004ed6c783b */ /* 0x000fec0008004200 */
[----:B----4-:R-:W-:Y:S02]  /*8fa0*/  F2FP.PACK_AB R104, R247, R248 ;  /* 0x000000f8f768723e */ /* 0x010fe400000000ff */
[----:B---3--:R-:W2:Y:S03]  /*8fb0*/  LDSM.16.MT88.4 R116, [R102+0x900] ;  /* 0x000900006674783b */ /* 0x008ea60000004200 */
[----:B-----5:R-:W-:Y:S02]  /*8fc0*/  F2FP.PACK_AB R106, R245, R246 ;  /* 0x000000f6f56a723e */ /* 0x020fe400000000ff */
[----:B------:R-:W-:Y:S02]  /*8fd0*/  F2FP.PACK_AB R105, R243, R244 ;  /* 0x000000f4f369723e */ /* 0x000fe400000000ff */
[----:B-1----:R-:W-:Y:S07]  /*8fe0*/  F2FP.PACK_AB R107, R241, R242 ;  /* 0x000000f2f16b723e */ /* 0x002fee00000000ff */
[C---:B------:R-:W-:Y:S08]  /*8ff0*/  HMMA.16816.F32 R4, R104.reuse, R112, R4 ;  /* 0x000000706804723c */ /* 0x040ff00000001804 */
[C---:B------:R-:W-:Y:S01]  /*9000*/  HMMA.16816.F32 R8, R104.reuse, R114, R8 ;  /* 0x000000726808723c */ /* 0x040fe20000001808 */
[----:B------:R-:W1:Y:S07]  /*9010*/  LDSM.16.MT88.4 R112, [R101+0x3900] ;  /* 0x003900006570783b */ /* 0x000e6e0000004200 */
[C---:B--2---:R-:W-:Y:S08]  /*9020*/  HMMA.16816.F32 R12, R104.reuse, R116, R12 ;  /* 0x00000074680c723c */ /* 0x044ff0000000180c */
[C---:B------:R-:W-:Y:S01]  /*9030*/  HMMA.16816.F32 R16, R104.reuse, R118, R16 ;  /* 0x000000766810723c */ /* 0x040fe20000001810 */
[----:B------:R-:W2:Y:S07]  /*9040*/  LDSM.16.MT88.4 R116, [R103+UR4+0x6900] ;  /* 0x006900046774783b */ /* 0x000eae0008004200 */
[C---:B------:R-:W-:Y:S07]  /*9050*/  HMMA.16816.F32 R20, R104.reuse, R120, R20 ;  /* 0x000000786814723c */ /* 0x040fee0000001814 */
[--C-:B------:R-:W-:Y:S01]  /*9060*/  FFMA.FTZ R120, R177, c[0x0][0x2d0], -R160.reuse ;  /* 0x0000b400b1787a23 */ /* 0x100fe200000108a0 */
[C---:B------:R-:W-:Y:S03]  /*9070*/  HMMA.16816.F32 R24, R104.reuse, R122, R24 ;  /* 0x0000007a6818723c */ /* 0x040fe60000001818 */
[----:B------:R3:W-:Y:S05]  /*9080*/  MUFU.EX2 R206, R120 ;  /* 0x0000007800ce7308 */ /* 0x0007ea0000000800 */
[C---:B------:R-:W-:Y:S07]  /*9090*/  HMMA.16816.F32 R28, R104.reuse, R124, R28 ;  /* 0x0000007c681c723c */ /* 0x040fee000000181c */
[--C-:B------:R-:W-:Y:S01]  /*90a0*/  FFMA.FTZ R124, R182, c[0x0][0x2d0], -R161.reuse ;  /* 0x0000b400b67c7a23 */ /* 0x100fe200000108a1 */
[C---:B------:R-:W-:Y:S03]  /*90b0*/  HMMA.16816.F32 R32, R104.reuse, R126, R32 ;  /* 0x0000007e6820723c */ /* 0x040fe60000001820 */
[----:B------:R4:W-:Y:S05]  /*90c0*/  MUFU.EX2 R203, R124 ;  /* 0x0000007c00cb7308 */ /* 0x0009ea0000000800 */
[C---:B------:R-:W-:Y:S01]  /*90d0*/  HMMA.16816.F32 R36, R104.reuse, R128, R36 ;  /* 0x000000806824723c */ /* 0x040fe20000001824 */
[----:B---3--:R-:W3:Y:S07]  /*90e0*/  LDSM.16.MT88.4 R120, [R102+0x6900] ;  /* 0x006900006678783b */ /* 0x008eee0000004200 */
[C---:B------:R-:W-:Y:S01]  /*90f0*/  HMMA.16816.F32 R40, R104.reuse, R130, R40 ;  /* 0x000000826828723c */ /* 0x040fe20000001828 */
[----:B------:R-:W-:Y:S07]  /*9100*/  LDSM.16.MT88.4 R128, [R103+UR4+0x4100] ;  /* 0x004100046780783b */ /* 0x000fee0008004200 */
[C---:B------:R-:W-:Y:S01]  /*9110*/  HMMA.16816.F32 R44, R104.reuse, R132, R44 ;  /* 0x00000084682c723c */ /* 0x040fe2000000182c */
[----:B----4-:R-:W-:Y:S07]  /*9120*/  LDSM.16.MT88.4 R124, [R237+UR4+0x1100] ;  /* 0x00110004ed7c783b */ /* 0x010fee0008004200 */
[C---:B------:R-:W-:Y:S01]  /*9130*/  HMMA.16816.F32 R48, R104.reuse, R134, R48 ;  /* 0x000000866830723c */ /* 0x040fe20000001830 */
[----:B------:R-:W-:Y:S07]  /*9140*/  LDSM.16.MT88.4 R132, [R102+0x4100] ;  /* 0x004100006684783b */ /* 0x000fee0000004200 */
[C---:B------:R-:W-:Y:S07]  /*9150*/  HMMA.16816.F32 R52, R104.reuse, R108, R52 ;  /* 0x0000006c6834723c */ /* 0x040fee0000001834 */
[--C-:B------:R-:W-:Y:S01]  /*9160*/  FFMA.FTZ R108, R179, c[0x0][0x2d0], -R160.reuse ;  /* 0x0000b400b36c7a23 */ /* 0x100fe200000108a0 */
[C---:B------:R-:W-:Y:S03]  /*9170*/  HMMA.16816.F32 R56, R104.reuse, R110, R56 ;  /* 0x0000006e6838723c */ /* 0x040fe60000001838 */
[----:B------:R4:W5:Y:S05]  /*9180*/  MUFU.EX2 R204, R108 ;  /* 0x0000006c00cc7308 */ /* 0x00096a0000000800 */
[C---:B-1----:R-:W-:Y:S07]  /*9190*/  HMMA.16816.F32 R60, R104.reuse, R112, R60 ;  /* 0x00000070683c723c */ /* 0x042fee000000183c */
[--C-:B------:R-:W-:Y:S01]  /*91a0*/  FFMA.FTZ R112, R180, c[0x0][0x2d0], -R160.reuse ;  /* 0x0000b400b4707a23 */ /* 0x100fe200000108a0 */
[C---:B------:R-:W-:Y:S03]  /*91b0*/  HMMA.16816.F32 R64, R104.reuse, R114, R64 ;  /* 0x000000726840723c */ /* 0x040fe60000001840 */
[----:B------:R1:W-:Y:S05]  /*91c0*/  MUFU.EX2 R207, R112 ;  /* 0x0000007000cf7308 */ /* 0x0003ea0000000800 */
[C---:B--2---:R-:W-:Y:S04]  /*91d0*/  HMMA.16816.F32 R68, R104.reuse, R116, R68 ;  /* 0x000000746844723c */ /* 0x044fe80000001844 */
[--C-:B----4-:R-:W-:Y:S03]  /*91e0*/  FFMA.FTZ R108, R178, c[0x0][0x2d0], -R160.reuse ;  /* 0x0000b400b26c7a23 */ /* 0x110fe600000108a0 */
[--C-:B------:R-:W-:Y:S01]  /*91f0*/  FFMA.FTZ R116, R183, c[0x0][0x2d0], -R161.reuse ;  /* 0x0000b400b7747a23 */ /* 0x100fe200000108a1 */
[C---:B------:R-:W-:Y:S01]  /*9200*/  HMMA.16816.F32 R72, R104.reuse, R118, R72 ;  /* 0x000000766848723c */ /* 0x040fe20000001848 */
[----:B------:R2:W4:Y:S07]  /*9210*/  MUFU.EX2 R205, R108 ;  /* 0x0000006c00cd7308 */ /* 0x00052e0000000800 */
[C---:B---3--:R-:W-:Y:S03]  /*9220*/  HMMA.16816.F32 R76, R104.reuse, R120, R76 ;  /* 0x00000078684c723c */ /* 0x048fe6000000184c */
[----:B------:R3:W3:Y:S01]  /*9230*/  MUFU.EX2 R202, R116 ;  /* 0x0000007400ca7308 */ /* 0x0006e20000000800 */
[----:B-1----:R-:W-:Y:S03]  /*9240*/  LDSM.16.MT88.4 R112, [R101+0x6900] ;  /* 0x006900006570783b */ /* 0x002fe60000004200 */
[--C-:B------:R-:W-:Y:S01]  /*9250*/  FFMA.FTZ R120, R188, c[0x0][0x2d0], -R161.reuse ;  /* 0x0000b400bc787a23 */ /* 0x100fe200000108a1 */
[C---:B------:R-:W-:Y:S05]  /*9260*/  HMMA.16816.F32 R80, R104.reuse, R122, R80 ;  /* 0x0000007a6850723c */ /* 0x040fea0000001850 */
[----:B------:R1:W-:Y:S01]  /*9270*/  MUFU.EX2 R201, R120 ;  /* 0x0000007800c97308 */ /* 0x0003e20000000800 */
[----:B--2---:R-:W2:Y:S01]  /*9280*/  LDSM.16.MT88.4 R108, [R237+UR4+0x6900] ;  /* 0x00690004ed6c783b */ /* 0x004ea20008004200 */
[--C-:B---3--:R-:W-:Y:S08]  /*9290*/  FFMA.FTZ R116, R181, c[0x0][0x2d0], -R161.reuse ;  /* 0x0000b400b5747a23 */ /* 0x108ff000000108a1 */
[----:B------:R3:W2:Y:S01]  /*92a0*/  MUFU.EX2 R200, R116 ;  /* 0x0000007400c87308 */ /* 0x0006a20000000800 */
[----:B-1----:R-:W-:Y:S08]  /*92b0*/  LDSM.16.MT88.4 R120, [R102+0x1100] ;  /* 0x001100006678783b */ /* 0x002ff00000004200 */
[----:B---3--:R-:W1:Y:S01]  /*92c0*/  LDSM.16.MT88.4 R116, [R103+UR4+0x1100] ;  /* 0x001100046774783b */ /* 0x008e620008004200 */
[C---:B--2---:R-:W-:Y:S08]  /*92d0*/  HMMA.16816.F32 R84, R104.reuse, R108, R84 ;  /* 0x0000006c6854723c */ /* 0x044ff00000001854 */
[C---:B------:R-:W-:Y:S01]  /*92e0*/  HMMA.16816.F32 R88, R104.reuse, R110, R88 ;  /* 0x0000006e6858723c */ /* 0x040fe20000001858 */
[----:B------:R-:W2:Y:S07]  /*92f0*/  LDSM.16.MT88.4 R108, [R101+0x1100] ;  /* 0x00110000656c783b */ /* 0x000eae0000004200 */
[C---:B------:R-:W-:Y:S08]  /*9300*/  HMMA.16816.F32 R92, R104.reuse, R112, R92 ;  /* 0x00000070685c723c */ /* 0x040ff0000000185c */
[----:B------:R-:W-:Y:S01]  /*9310*/  HMMA.16816.F32 R96, R104, R114, R96 ;  /* 0x000000726860723c */ /* 0x000fe20000001860 */
[----:B------:R-:W3:Y:S06]  /*9320*/  LDSM.16.MT88.4 R112, [R237+UR4+0x4100] ;  /* 0x00410004ed70783b */ /* 0x000eec0008004200 */
[----:B-----5:R-:W-:Y:S02]  /*9330*/  F2FP.PACK_AB R104, R204, R206 ;  /* 0x000000cecc68723e */ /* 0x020fe400000000ff */
[----:B----4-:R-:W-:Y:S03]  /*9340*/  F2FP.PACK_AB R106, R207, R205 ;  /* 0x000000cdcf6a723e */ /* 0x010fe600000000ff */
[----:B------:R-:W-:Y:S02]  /*9350*/  F2FP.PACK_AB R105, R202, R203 ;  /* 0x000000cbca69723e */ /* 0x000fe400000000ff */
[----:B------:R-:W-:Y:S07]  /*9360*/  F2FP.PACK_AB R107, R201, R200 ;  /* 0x000000c8c96b723e */ /* 0x000fee00000000ff */
[C---:B-1----:R-:W-:Y:S08]  /*9370*/  HMMA.16816.F32 R4, R104.reuse, R116, R4 ;  /* 0x000000746804723c */ /* 0x042ff00000001804 */
[C---:B------:R-:W-:Y:S01]  /*9380*/  HMMA.16816.F32 R8, R104.reuse, R118, R8 ;  /* 0x000000766808723c */ /* 0x040fe20000001808 */
[----:B------:R-:W1:Y:S07]  /*9390*/  LDSM.16.MT88.4 R116, [R101+0x4100] ;  /* 0x004100006574783b */ /* 0x000e6e0000004200 */
[C---:B------:R-:W-:Y:S08]  /*93a0*/  HMMA.16816.F32 R12, R104.reuse, R120, R12 ;  /* 0x00000078680c723c */ /* 0x040ff0000000180c */
[C---:B------:R-:W-:Y:S01]  /*93b0*/  HMMA.16816.F32 R16, R104.reuse, R122, R16 ;  /* 0x0000007a6810723c */ /* 0x040fe20000001810 */
[----:B------:R-:W4:Y:S07]  /*93c0*/  LDSM.16.MT88.4 R120, [R103+UR4+0x7100] ;  /* 0x007100046778783b */ /* 0x000f2e0008004200 */
[C---:B------:R-:W-:Y:S07]  /*93d0*/  HMMA.16816.F32 R20, R104.reuse, R124, R20 ;  /* 0x0000007c6814723c */ /* 0x040fee0000001814 */
[--C-:B------:R-:W-:Y:S01]  /*93e0*/  FFMA.FTZ R124, R149, c[0x0][0x2d0], -R161.reuse ;  /* 0x0000b400957c7a23 */ /* 0x100fe200000108a1 */
[C---:B------:R-:W-:Y:S03]  /*93f0*/  HMMA.16816.F32 R24, R104.reuse, R126, R24 ;  /* 0x0000007e6818723c */ /* 0x040fe60000001818 */
[----:B------:R5:W-:Y:S05]  /*9400*/  MUFU.EX2 R181, R124 ;  /* 0x0000007c00b57308 */ /* 0x000bea0000000800 */
[C---:B--2---:R-:W-:Y:S08]  /*9410*/  HMMA.16816.F32 R28, R104.reuse, R108, R28 ;  /* 0x0000006c681c723c */ /* 0x044ff0000000181c */
[C---:B------:R-:W-:Y:S01]  /*9420*/  HMMA.16816.F32 R32, R104.reuse, R110, R32 ;  /* 0x0000006e6820723c */ /* 0x040fe20000001820 */
[----:B------:R-:W2:Y:S07]  /*9430*/  LDSM.16.MT88.4 R108, [R102+0x7100] ;  /* 0x00710000666c783b */ /* 0x000eae0000004200 */
[C---:B------:R-:W-:Y:S01]  /*9440*/  HMMA.16816.F32 R36, R104.reuse, R128, R36 ;  /* 0x000000806824723c */ /* 0x040fe20000001824 */
[----:B-----5:R-:W-:Y:S07]  /*9450*/  LDSM.16.MT88.4 R124, [R237+UR4+0x1900] ;  /* 0x00190004ed7c783b */ /* 0x020fee0008004200 */
[C---:B------:R-:W-:Y:S01]  /*9460*/  HMMA.16816.F32 R40, R104.reuse, R130, R40 ;  /* 0x000000826828723c */ /* 0x040fe20000001828 */
[----:B------:R-:W-:Y:S07]  /*9470*/  LDSM.16.MT88.4 R128, [R101+0x1900] ;  /* 0x001900006580783b */ /* 0x000fee0000004200 */
[C---:B------:R-:W-:Y:S08]  /*9480*/  HMMA.16816.F32 R44, R104.reuse, R132, R44 ;  /* 0x00000084682c723c */ /* 0x040ff0000000182c */
[C---:B------:R-:W-:Y:S01]  /*9490*/  HMMA.16816.F32 R48, R104.reuse, R134, R48 ;  /* 0x000000866830723c */ /* 0x040fe20000001830 */
[----:B------:R-:W-:Y:S07]  /*94a0*/  LDSM.16.MT88.4 R132, [R103+UR4+0x4900] ;  /* 0x004900046784783b */ /* 0x000fee0008004200 */
[C---:B---3--:R-:W-:Y:S07]  /*94b0*/  HMMA.16816.F32 R52, R104.reuse, R112, R52 ;  /* 0x000000706834723c */ /* 0x048fee0000001834 */
[--C-:B------:R-:W-:Y:S01]  /*94c0*/  FFMA.FTZ R112, R189, c[0x0][0x2d0], -R160.reuse ;  /* 0x0000b400bd707a23 */ /* 0x100fe200000108a0 */
[C---:B------:R-:W-:Y:S03]  /*94d0*/  HMMA.16816.F32 R56, R104.reuse, R114, R56 ;  /* 0x000000726838723c */ /* 0x040fe60000001838 */
[----:B------:R3:W-:Y:S05]  /*94e0*/  MUFU.EX2 R191, R112 ;  /* 0x0000007000bf7308 */ /* 0x0007ea0000000800 */
[C---:B-1----:R-:W-:Y:S07]  /*94f0*/  HMMA.16816.F32 R60, R104.reuse, R116, R60 ;  /* 0x00000074683c723c */ /* 0x042fee000000183c */
[--C-:B------:R-:W-:Y:S01]  /*9500*/  FFMA.FTZ R116, R171, c[0x0][0x2d0], -R160.reuse ;  /* 0x0000b400ab747a23 */ /* 0x100fe200000108a0 */
[C---:B------:R-:W-:Y:S03]  /*9510*/  HMMA.16816.F32 R64, R104.reuse, R118, R64 ;  /* 0x000000766840723c */ /* 0x040fe60000001840 */
[----:B------:R1:W-:Y:S05]  /*9520*/  MUFU.EX2 R188, R116 ;  /* 0x0000007400bc7308 */ /* 0x0003ea0000000800 */
[C---:B----4-:R-:W-:Y:S04]  /*9530*/  HMMA.16816.F32 R68, R104.reuse, R120, R68 ;  /* 0x000000786844723c */ /* 0x050fe80000001844 */
[--C-:B---3--:R-:W-:Y:S03]  /*9540*/  FFMA.FTZ R112, R190, c[0x0][0x2d0], -R160.reuse ;  /* 0x0000b400be707a23 */ /* 0x108fe600000108a0 */
[--C-:B------:R-:W-:Y:S01]  /*9550*/  FFMA.FTZ R120, R151, c[0x0][0x2d0], -R161.reuse ;  /* 0x0000b40097787a23 */ /* 0x100fe200000108a1 */
[C---:B------:R-:W-:Y:S01]  /*9560*/  HMMA.16816.F32 R72, R104.reuse, R122, R72 ;  /* 0x0000007a6848723c */ /* 0x040fe20000001848 */
[----:B------:R3:W4:Y:S07]  /*9570*/  MUFU.EX2 R190, R112 ;  /* 0x0000007000be7308 */ /* 0x00072e0000000800 */
[C---:B--2---:R-:W-:Y:S03]  /*9580*/  HMMA.16816.F32 R76, R104.reuse, R108, R76 ;  /* 0x0000006c684c723c */ /* 0x044fe6000000184c */
[----:B------:R2:W-:Y:S01]  /*9590*/  MUFU.EX2 R182, R120 ;  /* 0x0000007800b67308 */ /* 0x0005e20000000800 */
[--C-:B-1----:R-:W-:Y:S03]  /*95a0*/  FFMA.FTZ R116, R163, c[0x0][0x2d0], -R160.reuse ;  /* 0x0000b400a3747a23 */ /* 0x102fe600000108a0 */
[--C-:B------:R-:W-:Y:S01]  /*95b0*/  FFMA.FTZ R108, R150, c[0x0][0x2d0], -R161.reuse ;  /* 0x0000b400966c7a23 */ /* 0x100fe200000108a1 */
[C---:B------:R-:W-:Y:S05]  /*95c0*/  HMMA.16816.F32 R80, R104.reuse, R110, R80 ;  /* 0x0000006e6850723c */ /* 0x040fea0000001850 */
[----:B------:R1:W5:Y:S01]  /*95d0*/  MUFU.EX2 R189, R116 ;  /* 0x0000007400bd7308 */ /* 0x0003620000000800 */
[----:B---3--:R-:W3:Y:S09]  /*95e0*/  LDSM.16.MT88.4 R112, [R237+UR4+0x7100] ;  /* 0x00710004ed70783b */ /* 0x008ef20008004200 */
[----:B------:R4:W-:Y:S01]  /*95f0*/  MUFU.EX2 R180, R108 ;  /* 0x0000006c00b47308 */ /* 0x0009e20000000800 */
[----:B--2---:R-:W-:Y:S01]  /*9600*/  LDSM.16.MT88.4 R120, [R102+0x1900] ;  /* 0x001900006678783b */ /* 0x004fe20000004200 */
[--C-:B-1----:R-:W-:Y:S08]  /*9610*/  FFMA.FTZ R116, R162, c[0x0][0x2d0], -R161.reuse ;  /* 0x0000b400a2747a23 */ /* 0x102ff000000108a1 */
[----:B------:R1:W2:Y:S01]  /*9620*/  MUFU.EX2 R183, R116 ;  /* 0x0000007400b77308 */ /* 0x0002a20000000800 */
[----:B----4-:R-:W-:Y:S01]  /*9630*/  LDSM.16.MT88.4 R108, [R103+UR4+0x1900] ;  /* 0x00190004676c783b */ /* 0x010fe20008004200 */
[C---:B---3--:R-:W-:Y:S08]  /*9640*/  HMMA.16816.F32 R84, R104.reuse, R112, R84 ;  /* 0x000000706854723c */ /* 0x048ff00000001854 */
[C---:B------:R-:W-:Y:S01]  /*9650*/  HMMA.16816.F32 R88, R104.reuse, R114, R88 ;  /* 0x000000726858723c */ /* 0x040fe20000001858 */
[----:B-1----:R-:W1:Y:S08]  /*9660*/  LDSM.16.MT88.4 R116, [R101+0x7100] ;  /* 0x007100006574783b */ /* 0x002e700000004200 */
[----:B------:R-:W3:Y:S01]  /*9670*/  LDSM.16.MT88.4 R112, [R102+0x4900] ;  /* 0x004900006670783b */ /* 0x000ee20000004200 */
[C---:B-1----:R-:W-:Y:S08]  /*9680*/  HMMA.16816.F32 R92, R104.reuse, R116, R92 ;  /* 0x00000074685c723c */ /* 0x042ff0000000185c */
[----:B------:R-:W-:Y:S01]  /*9690*/  HMMA.16816.F32 R96, R104, R118, R96 ;  /* 0x000000766860723c */ /* 0x000fe20000001860 */
[----:B------:R-:W1:Y:S06]  /*96a0*/  LDSM.16.MT88.4 R116, [R237+UR4+0x4900] ;  /* 0x00490004ed74783b */ /* 0x000e6c0008004200 */
[----:B------:R-:W-:Y:S02]  /*96b0*/  F2FP.PACK_AB R104, R190, R191 ;  /* 0x000000bfbe68723e */ /* 0x000fe400000000ff */
[----:B-----5:R-:W-:Y:S03]  /*96c0*/  F2FP.PACK_AB R106, R189, R188 ;  /* 0x000000bcbd6a723e */ /* 0x020fe600000000ff */
[----:B--2---:R-:W-:Y:S02]  /*96d0*/  F2FP.PACK_AB R105, R182, R183 ;  /* 0x000000b7b669723e */ /* 0x004fe400000000ff */
[----:B------:R-:W-:Y:S07]  /*96e0*/  F2FP.PACK_AB R107, R181, R180 ;  /* 0x000000b4b56b723e */ /* 0x000fee00000000ff */
[C---:B------:R-:W-:Y:S08]  /*96f0*/  HMMA.16816.F32 R4, R104.reuse, R108, R4 ;  /* 0x0000006c6804723c */ /* 0x040ff00000001804 */
[C---:B------:R-:W-:Y:S01]  /*9700*/  HMMA.16816.F32 R8, R104.reuse, R110, R8 ;  /* 0x0000006e6808723c */ /* 0x040fe20000001808 */
[----:B------:R-:W2:Y:S07]  /*9710*/  LDSM.16.MT88.4 R108, [R101+0x4900] ;  /* 0x00490000656c783b */ /* 0x000eae0000004200 */
[C---:B------:R-:W-:Y:S08]  /*9720*/  HMMA.16816.F32 R12, R104.reuse, R120, R12 ;  /* 0x00000078680c723c */ /* 0x040ff0000000180c */
[C---:B------:R-:W-:Y:S01]  /*9730*/  HMMA.16816.F32 R16, R104.reuse, R122, R16 ;  /* 0x0000007a6810723c */ /* 0x040fe20000001810 */
[----:B------:R-:W4:Y:S07]  /*9740*/  LDSM.16.MT88.4 R120, [R103+UR4+0x7900] ;  /* 0x007900046778783b */ /* 0x000f2e0008004200 */
[C---:B------:R-:W-:Y:S07]  /*9750*/  HMMA.16816.F32 R20, R104.reuse, R124, R20 ;  /* 0x0000007c6814723c */ /* 0x040fee0000001814 */
[--C-:B------:R-:W-:Y:S01]  /*9760*/  FFMA.FTZ R124, R144, c[0x0][0x2d0], -R160.reuse ;  /* 0x0000b400907c7a23 */ /* 0x100fe200000108a0 */
[C---:B------:R-:W-:Y:S01]  /*9770*/  HMMA.16816.F32 R24, R104.reuse, R126, R24 ;  /* 0x0000007e6818723c */ /* 0x040fe20000001818 */
[----:B------:R-:W5:Y:S02]  /*9780*/  LDL.LU R144, [R1+0x4] ;  /* 0x0000040001907983 */ /* 0x000f640000300800 */
[----:B------:R1:W-:Y:S05]  /*9790*/  MUFU.EX2 R175, R124 ;  /* 0x0000007c00af7308 */ /* 0x0003ea0000000800 */
[C---:B------:R-:W-:Y:S08]  /*97a0*/  HMMA.16816.F32 R28, R104.reuse, R128, R28 ;  /* 0x00000080681c723c */ /* 0x040ff0000000181c */
[C---:B------:R-:W-:Y:S01]  /*97b0*/  HMMA.16816.F32 R32, R104.reuse, R130, R32 ;  /* 0x000000826820723c */ /* 0x040fe20000001820 */
[----:B------:R-:W-:Y:S07]  /*97c0*/  LDSM.16.MT88.4 R128, [R101+0x2100] ;  /* 0x002100006580783b */ /* 0x000fee0000004200 */
[C---:B------:R-:W-:Y:S01]  /*97d0*/  HMMA.16816.F32 R36, R104.reuse, R132, R36 ;  /* 0x000000846824723c */ /* 0x040fe20000001824 */
[----:B-1----:R-:W-:Y:S07]  /*97e0*/  LDSM.16.MT88.4 R124, [R237+UR4+0x2100] ;  /* 0x00210004ed7c783b */ /* 0x002fee0008004200 */
[C---:B------:R-:W-:Y:S01]  /*97f0*/  HMMA.16816.F32 R40, R104.reuse, R134, R40 ;  /* 0x000000866828723c */ /* 0x040fe20000001828 */
[----:B------:R-:W-:Y:S07]  /*9800*/  LDSM.16.MT88.4 R132, [R102+0x5100] ;  /* 0x005100006684783b */ /* 0x000fee0000004200 */
[C---:B---3--:R-:W-:Y:S07]  /*9810*/  HMMA.16816.F32 R44, R104.reuse, R112, R44 ;  /* 0x00000070682c723c */ /* 0x048fee000000182c */
[--C-:B------:R-:W-:Y:S01]  /*9820*/  FFMA.FTZ R112, R148, c[0x0][0x2d0], -R160.reuse ;  /* 0x0000b40094707a23 */ /* 0x100fe200000108a0 */
[C---:B------:R-:W-:Y:S01]  /*9830*/  HMMA.16816.F32 R48, R104.reuse, R114, R48 ;  /* 0x000000726830723c */ /* 0x040fe20000001830 */
[----:B------:R-:W-:Y:S02]  /*9840*/  LDSM.16.MT88.4 R148, [R102+0x5900] ;  /* 0x005900006694783b */ /* 0x000fe40000004200 */
[----:B------:R1:W-:Y:S05]  /*9850*/  MUFU.EX2 R178, R112 ;  /* 0x0000007000b27308 */ /* 0x0003ea0000000800 */
[C---:B------:R-:W-:Y:S07]  /*9860*/  HMMA.16816.F32 R52, R104.reuse, R116, R52 ;  /* 0x000000746834723c */ /* 0x040fee0000001834 */
[--C-:B------:R-:W-:Y:S01]  /*9870*/  FFMA.FTZ R116, R147, c[0x0][0x2d0], -R160.reuse ;  /* 0x0000b40093747a23 */ /* 0x100fe200000108a0 */
[C---:B------:R-:W-:Y:S03]  /*9880*/  HMMA.16816.F32 R56, R104.reuse, R118, R56 ;  /* 0x000000766838723c */ /* 0x040fe60000001838 */
[----:B------:R3:W3:Y:S05]  /*9890*/  MUFU.EX2 R179, R116 ;  /* 0x0000007400b37308 */ /* 0x0006ea0000000800 */
[C---:B--2---:R-:W-:Y:S01]  /*98a0*/  HMMA.16816.F32 R60, R104.reuse, R108, R60 ;  /* 0x0000006c683c723c */ /* 0x044fe2000000183c */
[----:B-1----:R-:W1:Y:S06]  /*98b0*/  LDSM.16.MT88.4 R112, [R102+0x7900] ;  /* 0x007900006670783b */ /* 0x002e6c0000004200 */
[--C-:B------:R-:W-:Y:S01]  /*98c0*/  FFMA.FTZ R108, R145, c[0x0][0x2d0], -R161.reuse ;  /* 0x0000b400916c7a23 */ /* 0x100fe200000108a1 */
[C---:B------:R-:W-:Y:S03]  /*98d0*/  HMMA.16816.F32 R64, R104.reuse, R110, R64 ;  /* 0x0000006e6840723c */ /* 0x040fe60000001840 */
[----:B------:R2:W-:Y:S01]  /*98e0*/  MUFU.EX2 R177, R108 ;  /* 0x0000006c00b17308 */ /* 0x0005e20000000800 */
[----:B------:R-:W-:Y:S04]  /*98f0*/  MOV R145, R164 ;  /* 0x000000a400917202 */ /* 0x000fe80000000f00 */
[C---:B----4-:R-:W-:Y:S04]  /*9900*/  HMMA.16816.F32 R68, R104.reuse, R120, R68 ;  /* 0x000000786844723c */ /* 0x050fe80000001844 */
[--C-:B---3--:R-:W-:Y:S03]  /*9910*/  FFMA.FTZ R116, R146, c[0x0][0x2d0], -R161.reuse ;  /* 0x0000b40092747a23 */ /* 0x108fe600000108a1 */
[--C-:B------:R-:W-:Y:S01]  /*9920*/  FFMA.FTZ R120, R143, c[0x0][0x2d0], -R160.reuse ;  /* 0x0000b4008f787a23 */ /* 0x100fe200000108a0 */
[C---:B------:R-:W-:Y:S01]  /*9930*/  HMMA.16816.F32 R72, R104.reuse, R122, R72 ;  /* 0x0000007a6848723c */ /* 0x040fe20000001848 */
[----:B------:R3:W4:Y:S10]  /*9940*/  MUFU.EX2 R176, R116 ;  /* 0x0000007400b07308 */ /* 0x0007340000000800 */
[----:B------:R4:W4:Y:S01]  /*9950*/  MUFU.EX2 R174, R120 ;  /* 0x0000007800ae7308 */ /* 0x0009220000000800 */
[----:B--2---:R-:W-:Y:S01]  /*9960*/  LDSM.16.MT88.4 R108, [R101+0x7900] ;  /* 0x00790000656c783b */ /* 0x004fe20000004200 */
[C---:B-1----:R-:W-:Y:S07]  /*9970*/  HMMA.16816.F32 R76, R104.reuse, R112, R76 ;  /* 0x00000070684c723c */ /* 0x042fee000000184c */
[----:B---3--:R-:W1:Y:S01]  /*9980*/  LDSM.16.MT88.4 R116, [R237+UR4+0x7900] ;  /* 0x00790004ed74783b */ /* 0x008e620008004200 */
[--C-:B------:R-:W-:Y:S01]  /*9990*/  FFMA.FTZ R112, R141, c[0x0][0x2d0], -R161.reuse ;  /* 0x0000b4008d707a23 */ /* 0x100fe200000108a1 */
[C---:B------:R-:W-:Y:S03]  /*99a0*/  HMMA.16816.F32 R80, R104.reuse, R114, R80 ;  /* 0x000000726850723c */ /* 0x040fe60000001850 */
[----:B------:R2:W-:Y:S01]  /*99b0*/  MUFU.EX2 R172, R112 ;  /* 0x0000007000ac7308 */ /* 0x0005e20000000800 */
[----:B----4-:R-:W-:Y:S09]  /*99c0*/  FFMA.FTZ R120, R142, c[0x0][0x2d0], -R161 ;  /* 0x0000b4008e787a23 */ /* 0x010ff200000108a1 */
[----:B------:R3:W4:Y:S01]  /*99d0*/  MUFU.EX2 R173, R120 ;  /* 0x0000007800ad7308 */ /* 0x0007220000000800 */
[----:B--2---:R-:W-:Y:S08]  /*99e0*/  LDSM.16.MT88.4 R112, [R102+0x2100] ;  /* 0x002100006670783b */ /* 0x004ff00000004200 */
[----:B---3--:R-:W2:Y:S01]  /*99f0*/  LDSM.16.MT88.4 R120, [R103+UR4+0x2100] ;  /* 0x002100046778783b */ /* 0x008ea20008004200 */
[C---:B-1----:R-:W-:Y:S08]  /*9a00*/  HMMA.16816.F32 R84, R104.reuse, R116, R84 ;  /* 0x000000746854723c */ /* 0x042ff00000001854 */
[C---:B------:R-:W-:Y:S01]  /*9a10*/  HMMA.16816.F32 R88, R104.reuse, R118, R88 ;  /* 0x000000766858723c */ /* 0x040fe20000001858 */
[----:B------:R-:W1:Y:S07]  /*9a20*/  LDSM.16.MT88.4 R116, [R103+UR4+0x5100] ;  /* 0x005100046774783b */ /* 0x000e6e0008004200 */
[C---:B------:R-:W-:Y:S08]  /*9a30*/  HMMA.16816.F32 R92, R104.reuse, R108, R92 ;  /* 0x0000006c685c723c */ /* 0x040ff0000000185c */
[----:B------:R-:W-:Y:S01]  /*9a40*/  HMMA.16816.F32 R96, R104, R110, R96 ;  /* 0x0000006e6860723c */ /* 0x000fe20000001860 */
[----:B------:R-:W3:Y:S06]  /*9a50*/  LDSM.16.MT88.4 R108, [R237+UR4+0x5100] ;  /* 0x00510004ed6c783b */ /* 0x000eec0008004200 */
[----:B------:R-:W-:Y:S02]  /*9a60*/  F2FP.PACK_AB R104, R179, R178 ;  /* 0x000000b2b368723e */ /* 0x000fe400000000ff */
[----:B------:R-:W-:Y:S03]  /*9a70*/  F2FP.PACK_AB R105, R177, R176 ;  /* 0x000000b0b169723e */ /* 0x000fe600000000ff */
[----:B------:R-:W-:Y:S02]  /*9a80*/  F2FP.PACK_AB R106, R174, R175 ;  /* 0x000000afae6a723e */ /* 0x000fe400000000ff */
[----:B----4-:R-:W-:Y:S07]  /*9a90*/  F2FP.PACK_AB R107, R172, R173 ;  /* 0x000000adac6b723e */ /* 0x010fee00000000ff */
[C---:B--2---:R-:W-:Y:S08]  /*9aa0*/  HMMA.16816.F32 R4, R104.reuse, R120, R4 ;  /* 0x000000786804723c */ /* 0x044ff00000001804 */
[C---:B------:R-:W-:Y:S01]  /*9ab0*/  HMMA.16816.F32 R8, R104.reuse, R122, R8 ;  /* 0x0000007a6808723c */ /* 0x040fe20000001808 */
[----:B------:R-:W2:Y:S07]  /*9ac0*/  LDSM.16.MT88.4 R120, [R101+0x5100] ;  /* 0x005100006578783b */ /* 0x000eae0000004200 */
[C---:B------:R-:W-:Y:S08]  /*9ad0*/  HMMA.16816.F32 R12, R104.reuse, R112, R12 ;  /* 0x00000070680c723c */ /* 0x040ff0000000180c */
[C---:B------:R-:W-:Y:S01]  /*9ae0*/  HMMA.16816.F32 R16, R104.reuse, R114, R16 ;  /* 0x000000726810723c */ /* 0x040fe20000001810 */
[----:B------:R-:W4:Y:S07]  /*9af0*/  LDSM.16.MT88.4 R112, [R103+UR4+0x8100] ;  /* 0x008100046770783b */ /* 0x000f2e0008004200 */
[C---:B------:R-:W-:Y:S08]  /*9b00*/  HMMA.16816.F32 R20, R104.reuse, R124, R20 ;  /* 0x0000007c6814723c */ /* 0x040ff00000001814 */
[C---:B------:R-:W-:Y:S01]  /*9b10*/  HMMA.16816.F32 R24, R104.reuse, R126, R24 ;  /* 0x0000007e6818723c */ /* 0x040fe20000001818 */
[----:B------:R-:W-:Y:S07]  /*9b20*/  LDSM.16.MT88.4 R124, [R237+UR4+0x2900] ;  /* 0x00290004ed7c783b */ /* 0x000fee0008004200 */
[C---:B------:R-:W-:Y:S08]  /*9b30*/  HMMA.16816.F32 R28, R104.reuse, R128, R28 ;  /* 0x00000080681c723c */ /* 0x040ff0000000181c */
[C---:B------:R-:W-:Y:S08]  /*9b40*/  HMMA.16816.F32 R32, R104.reuse, R130, R32 ;  /* 0x000000826820723c */ /* 0x040ff00000001820 */
[C---:B-1----:R-:W-:Y:S08]  /*9b50*/  HMMA.16816.F32 R36, R104.reuse, R116, R36 ;  /* 0x000000746824723c */ /* 0x042ff00000001824 */
[C---:B------:R-:W-:Y:S01]  /*9b60*/  HMMA.16816.F32 R40, R104.reuse, R118, R40 ;  /* 0x000000766828723c */ /* 0x040fe20000001828 */
[----:B------:R-:W1:Y:S07]  /*9b70*/  LDSM.16.MT88.4 R116, [R102+0x8100] ;  /* 0x008100006674783b */ /* 0x000e6e0000004200 */
[C---:B------:R-:W-:Y:S08]  /*9b80*/  HMMA.16816.F32 R44, R104.reuse, R132, R44 ;  /* 0x00000084682c723c */ /* 0x040ff0000000182c */
[C---:B------:R-:W-:Y:S01]  /*9b90*/  HMMA.16816.F32 R48, R104.reuse, R134, R48 ;  /* 0x000000866830723c */ /* 0x040fe20000001830 */
[----:B------:R-:W-:Y:S03]  /*9ba0*/  LDSM.16.MT88.4 R132, [R101+0x2900] ;  /* 0x002900006584783b */ /* 0x000fe60000004200 */
[----:B-----5:R-:W-:Y:S04]  /*9bb0*/  FFMA.FTZ R2, R2, R144, R145 ;  /* 0x0000009002027223 */ /* 0x020fe80000010091 */
[C---:B---3--:R-:W-:Y:S07]  /*9bc0*/  HMMA.16816.F32 R52, R104.reuse, R108, R52 ;  /* 0x0000006c6834723c */ /* 0x048fee0000001834 */
[--C-:B------:R-:W-:Y:S01]  /*9bd0*/  FFMA.FTZ R108, R140, c[0x0][0x2d0], -R160.reuse ;  /* 0x0000b4008c6c7a23 */ /* 0x100fe200000108a0 */
[C---:B------:R-:W-:Y:S01]  /*9be0*/  HMMA.16816.F32 R56, R104.reuse, R110, R56 ;  /* 0x0000006e6838723c */ /* 0x040fe20000001838 */
[----:B------:R-:W-:Y:S02]  /*9bf0*/  LDSM.16.MT88.4 R140, [R103+UR4+0x5900] ;  /* 0x00590004678c783b */ /* 0x000fe40008004200 */
[----:B------:R3:W-:Y:S05]  /*9c00*/  MUFU.EX2 R171, R108 ;  /* 0x0000006c00ab7308 */ /* 0x0007ea0000000800 */
[C---:B--2---:R-:W-:Y:S07]  /*9c10*/  HMMA.16816.F32 R60, R104.reuse, R120, R60 ;  /* 0x00000078683c723c */ /* 0x044fee000000183c */
        /* <DEDUP_REMOVED lines=8> */
[C---:B-1----:R-:W-:Y:S03]  /*9ca0*/  HMMA.16816.F32 R76, R104.reuse, R116, R76 ;  /* 0x00000074684c723c */ /* 0x042fe6000000184c */
[----:B------:R1:W-:Y:S01]  /*9cb0*/  MUFU.EX2 R167, R112 ;  /* 0x0000007000a77308 */ /* 0x0003e20000000800 */
[--C-:B--2---:R-:W-:Y:S03]  /*9cc0*/  FFMA.FTZ R120, R168, c[0x0][0x2d0], -R161.reuse ;  /* 0x0000b400a8787a23 */ /* 0x104fe600000108a1 */
[--C-:B------:R-:W-:Y:S01]  /*9cd0*/  FFMA.FTZ R116, R139, c[0x0][0x2d0], -R161.reuse ;  /* 0x0000b4008b747a23 */ /* 0x100fe200000108a1 */
[C---:B------:R-:W-:Y:S05]  /*9ce0*/  HMMA.16816.F32 R80, R104.reuse, R118, R80 ;  /* 0x000000766850723c */ /* 0x040fea0000001850 */
[----:B------:R2:W5:Y:S01]  /*9cf0*/  MUFU.EX2 R168, R120 ;  /* 0x0000007800a87308 */ /* 0x0005620000000800 */
[----:B---3--:R-:W3:Y:S09]  /*9d00*/  LDSM.16.MT88.4 R108, [R237+UR4+0x8100] ;  /* 0x00810004ed6c783b */ /* 0x008ef20008004200 */
[----:B------:R5:W-:Y:S01]  /*9d10*/  MUFU.EX2 R164, R116 ;  /* 0x0000007400a47308 */ /* 0x000be20000000800 */
[----:B-1----:R-:W-:Y:S01]  /*9d20*/  FFMA.FTZ R112, R138, c[0x0][0x2d0], -R160 ;  /* 0x0000b4008a707a23 */ /* 0x002fe200000108a0 */
[----:B------:R-:W-:Y:S02]  /*9d30*/  MOV R138, R137 ;  /* 0x00000089008a7202 */ /* 0x000fe40000000f00 */
[----:B------:R-:W-:Y:S02]  /*9d40*/  MOV R137, R166 ;  /* 0x000000a600897202 */ /* 0x000fe40000000f00 */
[----:B----4-:R-:W-:Y:S04]  /*9d50*/  F2FP.PACK_AB R160, R170, R171 ;  /* 0x000000abaaa0723e */ /* 0x010fe800000000ff */
[----:B------:R1:W4:Y:S01]  /*9d60*/  MUFU.EX2 R166, R112 ;  /* 0x0000007000a67308 */ /* 0x0003220000000800 */
[----:B--2---:R-:W2:Y:S08]  /*9d70*/  LDSM.16.MT88.4 R120, [R101+0x8100] ;  /* 0x008100006578783b */ /* 0x004eb00000004200 */
[----:B-----5:R-:W-:Y:S01]  /*9d80*/  LDSM.16.MT88.4 R116, [R102+0x2900] ;  /* 0x002900006674783b */ /* 0x020fe20000004200 */
[C---:B---3--:R-:W-:Y:S03]  /*9d90*/  HMMA.16816.F32 R84, R104.reuse, R108, R84 ;  /* 0x0000006c6854723c */ /* 0x048fe60000001854 */
[----:B-1----:R-:W-:Y:S01]  /*9da0*/  FFMA.FTZ R112, R136, c[0x0][0x2d0], -R161 ;  /* 0x0000b40088707a23 */ /* 0x002fe200000108a1 */
[----:B------:R-:W-:Y:S02]  /*9db0*/  MOV R136, R165 ;  /* 0x000000a500887202 */ /* 0x000fe40000000f00 */
[----:B------:R-:W-:Y:S01]  /*9dc0*/  F2FP.PACK_AB R161, R168, R169 ;  /* 0x000000a9a8a1723e */ /* 0x000fe200000000ff */
[----:B------:R1:W3:Y:S01]  /*9dd0*/  MUFU.EX2 R165, R112 ;  /* 0x0000007000a57308 */ /* 0x0002e20000000800 */
[C---:B------:R-:W-:Y:S04]  /*9de0*/  HMMA.16816.F32 R88, R104.reuse, R110, R88 ;  /* 0x0000006e6858723c */ /* 0x040fe80000001858 */
[----:B----4-:R-:W-:Y:S04]  /*9df0*/  F2FP.PACK_AB R162, R166, R167 ;  /* 0x000000a7a6a2723e */ /* 0x010fe800000000ff */
[C---:B--2---:R-:W-:Y:S08]  /*9e00*/  HMMA.16816.F32 R92, R104.reuse, R120, R92 ;  /* 0x00000078685c723c */ /* 0x044ff0000000185c */
[----:B------:R-:W-:Y:S01]  /*9e10*/  HMMA.16816.F32 R96, R104, R122, R96 ;  /* 0x0000007a6860723c */ /* 0x000fe20000001860 */
[----:B-1----:R-:W1:Y:S03]  /*9e20*/  LDSM.16.MT88.4 R112, [R103+UR4+0x2900] ;  /* 0x002900046770783b */ /* 0x002e660008004200 */
[----:B---3--:R-:W-:Y:S07]  /*9e30*/  F2FP.PACK_AB R163, R164, R165 ;  /* 0x000000a5a4a3723e */ /* 0x008fee00000000ff */
[C---:B-1----:R-:W-:Y:S01]  /*9e40*/  HMMA.16816.F32 R104, R160.reuse, R112, R4 ;  /* 0x00000070a068723c */ /* 0x042fe20000001804 */
[----:B------:R-:W1:Y:S07]  /*9e50*/  LDSM.16.MT88.4 R4, [R237+UR4+0x5900] ;  /* 0x00590004ed04783b */ /* 0x000e6e0008004200 */
[C---:B------:R-:W-:Y:S01]  /*9e60*/  HMMA.16816.F32 R108, R160.reuse, R114, R8 ;  /* 0x00000072a06c723c */ /* 0x040fe20000001808 */
[----:B------:R-:W2:Y:S07]  /*9e70*/  LDSM.16.MT88.4 R8, [R101+0x5900] ;  /* 0x005900006508783b */ /* 0x000eae0000004200 */
[C---:B------:R-:W-:Y:S01]  /*9e80*/  HMMA.16816.F32 R112, R160.reuse, R116, R12 ;  /* 0x00000074a070723c */ /* 0x040fe2000000180c */
[----:B------:R-:W3:Y:S06]  /*9e90*/  LDL.LU R13, [R1+0x8] ;  /* 0x00000800010d7983 */ /* 0x000eec0000300800 */
[----:B------:R-:W-:Y:S01]  /*9ea0*/  MOV R14, R138 ;  /* 0x0000008a000e7202 */ /* 0x000fe20000000f00 */
[C---:B------:R-:W-:Y:S01]  /*9eb0*/  HMMA.16816.F32 R116, R160.reuse, R118, R16 ;  /* 0x00000076a074723c */ /* 0x040fe20000001810 */
[----:B------:R-:W4:Y:S03]  /*9ec0*/  LDL.64 R16, [R1+0x10] ;  /* 0x0000100001107983 */ /* 0x000f260000100a00 */
[----:B------:R-:W-:Y:S01]  /*9ed0*/  MOV R15, R137 ;  /* 0x00000089000f7202 */ /* 0x000fe20000000f00 */
[----:B------:R-:W-:Y:S02]  /*9ee0*/  FADD.FTZ R2, R14, R2 ;  /* 0x000000020e027221 */ /* 0x000fe40000010000 */
[----:B------:R-:W5:Y:S01]  /*9ef0*/  LDL.64 R18, [R1+0x28] ;  /* 0x0000280001127983 */ /* 0x000f620000100a00 */
[C---:B------:R-:W-:Y:S04]  /*9f00*/  HMMA.16816.F32 R120, R160.reuse, R124, R20 ;  /* 0x0000007ca078723c */ /* 0x040fe80000001814 */
[----:B------:R-:W-:Y:S01]  /*9f10*/  FADD.FTZ R2, R15, R2 ;  /* 0x000000020f027221 */ /* 0x000fe20000010000 */
[----:B------:R-:W5:Y:S02]  /*9f20*/  LDL R21, [R1+0x30] ;  /* 0x0000300001157983 */ /* 0x000f640000100800 */
[----:B------:R-:W-:Y:S01]  /*9f30*/  MOV R23, R136 ;  /* 0x0000008800177202 */ /* 0x000fe20000000f00 */
[C---:B------:R-:W-:Y:S04]  /*9f40*/  HMMA.16816.F32 R124, R160.reuse, R126, R24 ;  /* 0x0000007ea07c723c */ /* 0x040fe80000001818 */
[----:B------:R-:W-:Y:S04]  /*9f50*/  FADD.FTZ R2, R23, R2 ;  /* 0x0000000217027221 */ /* 0x000fe80000010000 */
[C---:B------:R-:W-:Y:S04]  /*9f60*/  HMMA.16816.F32 R128, R160.reuse, R132, R28 ;  /* 0x00000084a080723c */ /* 0x040fe8000000181c */
[----:B------:R-:W-:Y:S04]  /*9f70*/  FADD.FTZ R2, R248, R2 ;  /* 0x00000002f8027221 */ /* 0x000fe80000010000 */
[C---:B------:R-:W-:Y:S04]  /*9f80*/  HMMA.16816.F32 R132, R160.reuse, R134, R32 ;  /* 0x00000086a084723c */ /* 0x040fe80000001820 */
[----:B------:R-:W-:Y:S04]  /*9f90*/  FADD.FTZ R2, R247, R2 ;  /* 0x00000002f7027221 */ /* 0x000fe80000010000 */
[C---:B------:R-:W-:Y:S04]  /*9fa0*/  HMMA.16816.F32 R136, R160.reuse, R140, R36 ;  /* 0x0000008ca088723c */ /* 0x040fe80000001824 */
[----:B------:R-:W-:Y:S04]  /*9fb0*/  FADD.FTZ R2, R246, R2 ;  /* 0x00000002f6027221 */ /* 0x000fe80000010000 */
[C---:B------:R-:W-:Y:S08]  /*9fc0*/  HMMA.16816.F32 R140, R160.reuse, R142, R40 ;  /* 0x0000008ea08c723c */ /* 0x040ff00000001828 */
        /* <DEDUP_REMOVED lines=8> */
[----:B------:R-:W-:Y:S03]  /*a050*/  LDSM.16.MT88.4 R8, [R237+UR4+0x8900] ;  /* 0x00890004ed08783b */ /* 0x000fe60008004200 */
[----:B---3--:R-:W-:Y:S05]  /*a060*/  FFMA.FTZ R0, R0, R13, R251 ;  /* 0x0000000d00007223 */ /* 0x008fea00000100fb */
[----:B------:R-:W1:Y:S03]  /*a070*/  LDSM.16.MT88.4 R12, [R103+UR4+0x8900] ;  /* 0x00890004670c783b */ /* 0x000e660008004200 */
[----:B------:R-:W-:Y:S04]  /*a080*/  FADD.FTZ R0, R250, R0 ;  /* 0x00000000fa007221 */ /* 0x000fe80000010000 */
[----:B------:R-:W-:Y:S02]  /*a090*/  FADD.FTZ R0, R249, R0 ;  /* 0x00000000f9007221 */ /* 0x000fe40000010000 */
[----:B----4-:R-:W-:Y:S02]  /*a0a0*/  FADD.FTZ R16, R245, R2 ;  /* 0x00000002f5107221 */ /* 0x010fe40000010000 */
[----:B------:R-:W-:Y:S01]  /*a0b0*/  FADD.FTZ R0, R252, R0 ;  /* 0x00000000fc007221 */ /* 0x000fe20000010000 */
[----:B-----5:R-:W-:Y:S03]  /*a0c0*/  @P0 MOV R19, R17 ;  /* 0x0000001100130202 */ /* 0x020fe60000000f00 */
[----:B------:R-:W-:Y:S02]  /*a0d0*/  FADD.FTZ R0, R244, R0 ;  /* 0x00000000f4007221 */ /* 0x000fe40000010000 */
[----:B------:R-:W-:Y:S02]  /*a0e0*/  @P0 IMAD.WIDE.U32 R18, R4, 0x60, R18 ;  /* 0x0000006004120825 */ /* 0x000fe400078e0012 */
[----:B------:R-:W2:Y:S02]  /*a0f0*/  LDSM.16.MT88.4 R4, [R102+0x8900] ;  /* 0x008900006604783b */ /* 0x000ea40000004200 */
[----:B------:R-:W-:Y:S04]  /*a100*/  FADD.FTZ R0, R243, R0 ;  /* 0x00000000f3007221 */ /* 0x000fe80000010000 */
[----:B------:R-:W-:Y:S04]  /*a110*/  FADD.FTZ R0, R242, R0 ;  /* 0x00000000f2007221 */ /* 0x000fe80000010000 */
[----:B------:R-:W-:Y:S02]  /*a120*/  FADD.FTZ R2, R241, R0 ;  /* 0x00000000f1027221 */ /* 0x000fe40000010000 */
[----:B------:R-:W-:Y:S02]  /*a130*/  FADD.FTZ R0, R206, R16 ;  /* 0x00000010ce007221 */ /* 0x000fe40000010000 */
[----:B------:R-:W-:Y:S02]  /*a140*/  FADD.FTZ R2, R203, R2 ;  /* 0x00000002cb027221 */ /* 0x000fe40000010000 */
[----:B------:R-:W-:Y:S02]  /*a150*/  FADD.FTZ R16, R204, R0 ;  /* 0x00000000cc107221 */ /* 0x000fe40000010000 */
[----:B------:R-:W-:Y:S01]  /*a160*/  FADD.FTZ R0, R202, R2 ;  /* 0x00000002ca007221 */ /* 0x000fe20000010000 */
[----:B------:R-:W-:Y:S01]  /*a170*/  @P0 SHF.L.U32 R2, R18, 0x1, RZ ;  /* 0x0000000112020819 */ /* 0x000fe200000006ff */
[----:B------:R-:W-:Y:S01]  /*a180*/  FADD.FTZ R20, R205, R16 ;  /* 0x00000010cd147221 */ /* 0x000fe20000010000 */
[C---:B-1----:R-:W-:Y:S03]  /*a190*/  HMMA.16816.F32 R68, R160.reuse, R12, R68 ;  /* 0x0000000ca044723c */ /* 0x042fe60000001844 */
[----:B------:R-:W-:Y:S01]  /*a1a0*/  FADD.FTZ R17, R200, R0 ;  /* 0x00000000c8117221 */ /* 0x000fe20000010000 */
[----:B------:R-:W-:Y:S02]  /*a1b0*/  MOV R0, UR15 ;  /* 0x0000000f00007c02 */ /* 0x000fe40008000f00 */
[----:B------:R-:W-:Y:S01]  /*a1c0*/  @P0 IADD3 R16, R19, UR10, RZ ;  /* 0x0000000a13100c10 */ /* 0x000fe2000fffe0ff */
[----:B------:R-:W-:Y:S01]  /*a1d0*/  FADD.FTZ R22, R201, R17 ;  /* 0x00000011c9167221 */ /* 0x000fe20000010000 */
[C---:B------:R-:W-:Y:S01]  /*a1e0*/  HMMA.16816.F32 R72, R160.reuse, R14, R72 ;  /* 0x0000000ea048723c */ /* 0x040fe20000001848 */
[----:B------:R1:W3:Y:S01]  /*a1f0*/  LDSM.16.MT88.4 R12, [R101+0x8900] ;  /* 0x00890000650c783b */ /* 0x0002e20000004200 */
[----:B------:R-:W-:Y:S02]  /*a200*/  @UP0 USHF.L.U32 UR10, UR6, 0x6, URZ ;  /* 0x00000006060a0899 */ /* 0x000fe4000800063f */
[----:B------:R-:W-:Y:S01]  /*a210*/  @P0 IMAD R0, R0, 0x4800, R21 ;  /* 0x0000480000000824 */ /* 0x000fe200078e0215 */
[----:B------:R-:W-:Y:S01]  /*a220*/  @P0 SHF.L.U64.HI R18, R18, 0x1, R16 ;  /* 0x0000000112120819 */ /* 0x000fe20000010210 */
[----:B------:R-:W-:Y:S01]  /*a230*/  FADD.FTZ R19, R207, R20 ;  /* 0x00000014cf137221 */ /* 0x000fe20000010000 */
[----:B------:R-:W-:Y:S01]  /*a240*/  @P0 IADD3 R16, P6, R2, c[0x0][0x1c8], RZ ;  /* 0x0000720002100a10 */ /* 0x000fe20007fde0ff */
[----:B------:R-:W-:Y:S01]  /*a250*/  FADD.FTZ R22, R183, R22 ;  /* 0x00000016b7167221 */ /* 0x000fe20000010000 */
[----:B------:R-:W-:Y:S01]  /*a260*/  @P0 SHF.L.U32 R0, R0, 0x1, RZ ;  /* 0x0000000100000819 */ /* 0x000fe200000006ff */
[----:B------:R-:W-:Y:S01]  /*a270*/  UISETP.GE.AND UP0, UPT, UR5, 0x1, UPT ;  /* 0x000000010500788c */ /* 0x000fe2000bf06270 */
[C---:B--2---:R-:W-:Y:S03]  /*a280*/  HMMA.16816.F32 R76, R160.reuse, R4, R76 ;  /* 0x00000004a04c723c */ /* 0x044fe6000000184c */
[----:B------:R-:W-:Y:S01]  /*a290*/  @P0 IADD3.X R17, R18, c[0x0][0x1cc], RZ, P6, !PT ;  /* 0x0000730012110a10 */ /* 0x000fe200037fe4ff */
[----:B------:R-:W-:Y:S01]  /*a2a0*/  FADD.FTZ R19, R191, R19 ;  /* 0x00000013bf137221 */ /* 0x000fe20000010000 */
[----:B------:R-:W-:Y:S02]  /*a2b0*/  @P0 IADD3 R20, P5, R2, 0x80, RZ ;  /* 0x0000008002140810 */ /* 0x000fe40007fbe0ff */
[----:B------:R-:W-:Y:S01]  /*a2c0*/  FADD.FTZ R4, R182, R22 ;  /* 0x00000016b6047221 */ /* 0x000fe20000010000 */
[----:B------:R-:W-:Y:S01]  /*a2d0*/  @!PT LDS RZ, [RZ] ;  /* 0x00000000fffff984 */ /* 0x000fe20000000800 */
[----:B------:R-:W-:Y:S01]  /*a2e0*/  @!PT LDS RZ, [RZ] ;  /* 0x00000000fffff984 */ /* 0x000fe20000000800 */
[----:B------:R-:W-:Y:S01]  /*a2f0*/  @!PT LDS RZ, [RZ] ;  /* 0x00000000fffff984 */ /* 0x000fe20000000800 */
[----:B------:R2:W-:Y:S01]  /*a300*/  @P0 LDGSTS.E.BYPASS.LTC128B.128 [R0+0x12100], [R16.64], !P4 ;  /* 0x1210000010000fae */ /* 0x0005e2000e101d54 */
[----:B------:R-:W-:Y:S01]  /*a310*/  @P0 IADD3 R20, P1, R20, c[0x0][0x1c8], RZ ;  /* 0x0000720014140a10 */ /* 0x000fe20007f3e0ff */
[C---:B------:R-:W-:Y:S03]  /*a320*/  HMMA.16816.F32 R80, R160.reuse, R6, R80 ;  /* 0x00000006a050723c */ /* 0x040fe60000001850 */
[----:B------:R-:W-:Y:S01]  /*a330*/  @P0 IADD3.X R21, RZ, c[0x0][0x1cc], R18, P1, P5 ;  /* 0x00007300ff150a10 */ /* 0x000fe20000fea412 */
[----:B------:R-:W-:Y:S01]  /*a340*/  FADD.FTZ R4, R180, R4 ;  /* 0x00000004b4047221 */ /* 0x000fe20000010000 */
[----:B------:R-:W-:Y:S01]  /*a350*/  @P0 IADD3 R2, P5, R2, 0x100, RZ ;  /* 0x0000010002020810 */ /* 0x000fe20007fbe0ff */
[----:B------:R-:W-:Y:S01]  /*a360*/  FADD.FTZ R5, R190, R19 ;  /* 0x00000013be057221 */ /* 0x000fe20000010000 */
[----:B-1----:R-:W-:Y:S01]  /*a370*/  MOV R101, R3 ;  /* 0x0000000300657202 */ /* 0x002fe20000000f00 */
[----:B------:R2:W-:Y:S01]  /*a380*/  @P0 LDGSTS.E.BYPASS.LTC128B.128 [R0+0x15100], [R20.64], !P3 ;  /* 0x1510000014000fae */ /* 0x0005e2000d901d54 */
[----:B------:R-:W-:Y:S01]  /*a390*/  @P0 IADD3 R6, P1, R2, c[0x0][0x1c8], RZ ;  /* 0x0000720002060a10 */ /* 0x000fe20007f3e0ff */
[C---:B------:R-:W-:Y:S03]  /*a3a0*/  HMMA.16816.F32 R84, R160.reuse, R8, R84 ;  /* 0x00000008a054723c */ /* 0x040fe60000001854 */
[----:B------:R-:W-:Y:S01]  /*a3b0*/  @P0 IADD3.X R7, RZ, c[0x0][0x1cc], R18, P1, P5 ;  /* 0x00007300ff070a10 */ /* 0x000fe20000fea412 */
[----:B------:R-:W-:Y:S04]  /*a3c0*/  FADD.FTZ R5, R188, R5 ;  /* 0x00000005bc057221 */ /* 0x000fe80000010000 */
[----:B------:R1:W-:Y:S01]  /*a3d0*/  @P0 LDGSTS.E.BYPASS.LTC128B.128 [R0+0x18100], [R6.64], !P2 ;  /* 0x1810000006000fae */ /* 0x0003e2000d101d54 */
[----:B------:R-:W-:Y:S01]  /*a3e0*/  FADD.FTZ R2, R189, R5 ;  /* 0x00000005bd027221 */ /* 0x000fe20000010000 */
[C---:B------:R-:W-:Y:S03]  /*a3f0*/  HMMA.16816.F32 R88, R160.reuse, R10, R88 ;  /* 0x0000000aa058723c */ /* 0x040fe60000001858 */
[----:B------:R-:W-:Y:S01]  /*a400*/  FADD.FTZ R5, R181, R4 ;  /* 0x00000004b5057221 */ /* 0x000fe20000010000 */
[----:B------:R-:W-:Y:S01]  /*a410*/  @P0 IADD3 R4, P1, R16, UR10, RZ ;  /* 0x0000000a10040c10 */ /* 0x000fe2000ff3e0ff */
[----:B------:R-:W-:Y:S02]  /*a420*/  FADD.FTZ R18, R178, R2 ;  /* 0x00000002b2127221 */ /* 0x000fe40000010000 */
[----:B------:R-:W-:Y:S01]  /*a430*/  FADD.FTZ R2, R176, R5 ;  /* 0x00000005b0027221 */ /* 0x000fe20000010000 */
[----:B------:R-:W-:Y:S01]  /*a440*/  @P0 IADD3.X R5, R17, UR13, RZ, P1, !PT ;  /* 0x0000000d11050c10 */ /* 0x000fe20008ffe4ff */
[----:B------:R-:W-:Y:S01]  /*a450*/  FADD.FTZ R8, R179, R18 ;  /* 0x00000012b3087221 */ /* 0x000fe20000010000 */
[C---:B---3--:R-:W-:Y:S03]  /*a460*/  HMMA.16816.F32 R92, R160.reuse, R12, R92 ;  /* 0x0000000ca05c723c */ /* 0x048fe6000000185c */
[----:B------:R3:W-:Y:S01]  /*a470*/  @P0 LDGSTS.E.BYPASS.LTC128B.128 [R0+0x13100], [R4.64], !P4 ;  /* 0x1310000004000fae */ /* 0x0007e2000e101d54 */
[----:B------:R-:W-:Y:S04]  /*a480*/  FADD.FTZ R2, R177, R2 ;  /* 0x00000002b1027221 */ /* 0x000fe80000010000 */
[----:B------:R-:W-:Y:S01]  /*a490*/  FADD.FTZ R2, R173, R2 ;  /* 0x00000002ad027221 */ /* 0x000fe20000010000 */
[----:B------:R-:W-:Y:S02]  /*a4a0*/  HMMA.16816.F32 R96, R160, R14, R96 ;  /* 0x0000000ea060723c */ /* 0x000fe40000001860 */
[----:B------:R3:W-:Y:S01]  /*a4b0*/  @P0 LDGSTS.E.BYPASS.LTC128B.128 [R0+0x16100], [R4.64+0x80], !P3 ;  /* 0x1610008004000fae */ /* 0x0007e2000d901d54 */
[----:B------:R-:W-:Y:S01]  /*a4c0*/  FADD.FTZ R2, R172, R2 ;  /* 0x00000002ac027221 */ /* 0x000fe20000010000 */
[----:B-1----:R-:W-:Y:S01]  /*a4d0*/  @P0 IADD3 R6, P1, R4, UR10, RZ ;  /* 0x0000000a04060c10 */ /* 0x002fe2000ff3e0ff */
[----:B------:R-:W-:Y:S05]  /*a4e0*/  UIADD3 UR10, UR5, 0x1, URZ ;  /* 0x00000001050a7890 */ /* 0x000fea000fffe03f */
[----:B------:R3:W-:Y:S01]  /*a4f0*/  @P0 LDGSTS.E.BYPASS.LTC128B.128 [R0+0x19100], [R4.64+0x100], !P2 ;  /* 0x1910010004000fae */ /* 0x0007e2000d101d54 */
[----:B------:R-:W-:Y:S01]  /*a500*/  USEL UR5, UR10, URZ, !UP0 ;  /* 0x0000003f0a057287 */ /* 0x000fe2000c000000 */
[----:B------:R-:W-:Y:S06]  /*a510*/  @P0 IADD3.X R7, R5, UR13, RZ, P1, !PT ;  /* 0x0000000d05070c10 */ /* 0x000fec0008ffe4ff */
[----:B------:R2:W-:Y:S08]  /*a520*/  @P0 LDGSTS.E.BYPASS.LTC128B.128 [R0+0x14100], [R6.64], !P4 ;  /* 0x1410000006000fae */ /* 0x0005f0000e101d54 */
[----:B------:R2:W-:Y:S08]  /*a530*/  @P0 LDGSTS.E.BYPASS.LTC128B.128 [R0+0x17100], [R6.64+0x80], !P3 ;  /* 0x1710008006000fae */ /* 0x0005f0000d901d54 */
[----:B------:R2:W-:Y:S01]  /*a540*/  @P0 LDGSTS.E.BYPASS.LTC128B.128 [R0+0x1a100], [R6.64+0x100], !P2 ;  /* 0x1a10010006000fae */ /* 0x0005e2000d101d54 */
[----:B------:R-:W-:Y:S01]  /*a550*/  ISETP.LT.AND P0, PT, RZ, UR16, PT ;  /* 0x00000010ff007c0c */ /* 0x000fe2000bf01270 */
[----:B------:R-:W-:Y:S01]  /*a560*/  UMOV UR16, UR14 ;  /* 0x0000000e00107c82 */ /* 0x000fe20008000000 */
[----:B---3--:R-:W-:Y:S05]  /*a570*/  FADD.FTZ R4, R175, R8 ;  /* 0x00000008af047221 */ /* 0x008fea0000010000 */
        /* <DEDUP_REMOVED lines=11> */
[----:B------:R1:W-:Y:S04]  /*a630*/  STL [R1+0x4], R4 ;  /* 0x0000040401007387 */ /* 0x0003e80000100800 */
[----:B------:R1:W-:Y:S01]  /*a640*/  STL [R1+0x8], R2 ;  /* 0x0000080201007387 */ /* 0x0003e20000100800 */
[----:B------:R-:W-:-:S05]  /*a650*/  @P0 BRA `(.L_x_664) ;  /* 0xffffc06000000947 */ /* 0x000fca000383ffff */
.L_x_663:
[----:B-1----:R-:W2:Y:S04]  /*a660*/  LDL.LU R2, [R1+0x4] ;  /* 0x0000040001027983 */ /* 0x002ea80000300800 */
        /* <DEDUP_REMOVED lines=124> */
.L_x_659:
        /* <DEDUP_REMOVED lines=152> */
.L_x_666:
        /* <DEDUP_REMOVED lines=139> */
.L_x_668:
[----:B---3--:R-:W-:Y:S05]  /*c060*/  BSYNC B0 ;  /* 0x0000000000007941 */ /* 0x008fea0003800000 */
.L_x_667:
        /* <DEDUP_REMOVED lines=23> */
.L_x_670:
[----:B------:R-:W-:Y:S05]  /*c1e0*/  BSYNC B0 ;  /* 0x0000000000007941 */ /* 0x000fea0003800000 */
.L_x_669:
        /* <DEDUP_REMOVED lines=23> */
.L_x_672:
[----:B------:R-:W-:Y:S05]  /*c360*/  BSYNC B0 ;  /* 0x0000000000007941 */ /* 0x000fea0003800000 */
.L_x_671:
        /* <DEDUP_REMOVED lines=24> */
.L_x_665:
        /* <DEDUP_REMOVED lines=19> */
.L_x_673:
        /* <DEDUP_REMOVED lines=42> */
.L_x_675:
[----:B------:R-:W-:Y:S05]  /*c8c0*/  BSYNC B0 ;  /* 0x0000000000007941 */ /* 0x000fea0003800000 */
.L_x_674:
        /* <DEDUP_REMOVED lines=66> */
.L_x_677:
[----:B------:R-:W-:Y:S05]  /*ccf0*/  BSYNC B0 ;  /* 0x0000000000007941 */ /* 0x000fea0003800000 */
.L_x_676:
        /* <DEDUP_REMOVED lines=21> */
.L_x_679:
[----:B------:R-:W-:Y:S05]  /*ce50*/  BSYNC B0 ;  /* 0x0000000000007941 */ /* 0x000fea0003800000 */
.L_x_678:
        /* <DEDUP_REMOVED lines=21> */
.L_x_681:
[----:B------:R-:W-:Y:S05]  /*cfb0*/  BSYNC B0 ;  /* 0x0000000000007941 */ /* 0x000fea0003800000 */
.L_x_680:
        /* <DEDUP_REMOVED lines=22> */
.L_x_682:
        /* <DEDUP_REMOVED lines=14> */
.L_x_1295:


//--------------------- .text._ZN7cutlass13device_kernelIN5flash19enable_sm80_to_sm89INS1_16FlashAttnFwdSm80INS1_25CollectiveMainloopFwdSm80ILi8ELi2ELb0EN4cute5tupleIJNS5_1CILi128EEENS7_ILi64EEENS7_ILi192EEEEEELi192ENS_6half_tEfNS_4arch4Sm80ELb0ELb0ELb1ELb1ELb0ELb1ELb1ELb0EEENS1_21CollectiveEpilogueFwdINS6_IJS8_SA_S9_EEENS6_IJNS7_ILi1EEESI_SI_EEESC_SE_Li256ELb1ELb1ELb0ELb0EEENS1_19SingleTileSchedulerILb1ELb0ELb1ELi128EEEEEEEEEvNT_6ParamsE --------------------------
	.section	.text._ZN7cutlass13device_kernelIN5flash19enable_sm80_to_sm89INS1_16FlashAttnFwdSm80INS1_25CollectiveMainloopFwdSm80ILi8ELi2ELb0EN4cute5tupleIJNS5_1CILi128EEENS7_ILi64EEENS7_ILi192EEEEEELi192ENS_6half_tEfNS_4arch4Sm80ELb0ELb0ELb1ELb1ELb0ELb1ELb1ELb0EEENS1_21CollectiveEpilogueFwdINS6_IJS8_SA_S9_EEENS6_IJNS7_ILi1EEESI_SI_EEESC_SE_Li256ELb1ELb1ELb0ELb0EEENS1_19SingleTileSchedulerILb1ELb0ELb1ELi128EEEEEEEEEvNT_6ParamsE,"ax",@progbits
	.sectioninfo	@"SHI_REGISTERS=237"
	.align	128
.text._ZN7cutlass13device_kernelIN5flash19enable_sm80_to_sm89INS1_16FlashAttnFwdSm80INS1_25CollectiveMainloopFwdSm80ILi8ELi2ELb0EN4cute5tupleIJNS5_1CILi128EEENS7_ILi64EEENS7_ILi192EEEEEELi192ENS_6half_tEfNS_4arch4Sm80ELb0ELb0ELb1ELb1ELb0ELb1ELb1ELb0EEENS1_21CollectiveEpilogueFwdINS6_IJS8_SA_S9_EEENS6_IJNS7_ILi1EEESI_SI_EEESC_SE_Li256ELb1ELb1ELb0ELb0EEENS1_19SingleTileSchedulerILb1ELb0ELb1ELi128EEEEEEEEEvNT_6ParamsE:
        .type           _ZN7cutlass13device_kernelIN5flash19enable_sm80_to_sm89INS1_16FlashAttnFwdSm80INS1_25CollectiveMainloopFwdSm80ILi8ELi2ELb0EN4cute5tupleIJNS5_1CILi128EEENS7_ILi64EEENS7_ILi192EEEEEELi192ENS_6half_tEfNS_4arch4Sm80ELb0ELb0ELb1ELb1ELb0ELb1ELb1ELb0EEENS1_21CollectiveEpilogueFwdINS6_IJS8_SA_S9_EEENS6_IJNS7_ILi1EEESI_SI_EEESC_SE_Li256ELb1ELb1ELb0ELb0EEENS1_19SingleTileSchedulerILb1ELb0ELb1ELi128EEEEEEEEEvNT_6ParamsE,@function
        .size           _ZN7cutlass13device_kernelIN5flash19enable_sm80_to_sm89INS1_16FlashAttnFwdSm80INS1_25CollectiveMainloopFwdSm80ILi8ELi2ELb0EN4cute5tupleIJNS5_1CILi128EEENS7_ILi64EEENS7_ILi192EEEEEELi192ENS_6half_tEfNS_4arch4Sm80ELb0ELb0ELb1ELb1ELb0ELb1ELb1ELb0EEENS1_21CollectiveEpilogueFwdINS6_IJS8_SA_S9_EEENS6_IJNS7_ILi1EEESI_SI_EEESC_SE_Li256ELb1ELb1ELb0ELb0EEENS1_19SingleTileSchedulerILb1ELb0ELb1ELi128EEEEEEEEEvNT_6ParamsE,(.L_x_1296 - _ZN7cutlass13device_kernelIN5flash19enable_sm80_to_sm89INS1_16FlashAttnFwdSm80INS1_25CollectiveMainloopFwdSm80ILi8ELi2ELb0EN4cute5tupleIJNS5_1CILi128EEENS7_ILi64EEENS7_ILi192EEEEEELi192ENS_6half_tEfNS_4arch4Sm80ELb0ELb0ELb1ELb1ELb0ELb1ELb1ELb0EEENS1_21CollectiveEpilogueFwdINS6_IJS8_SA_S9_EEENS6_IJNS7_ILi1EEESI_SI_EEESC_SE_Li256ELb1ELb1ELb0ELb0EEENS1_19SingleTileSchedulerILb1ELb0ELb1ELi128EEEEEEEEEvNT_6ParamsE)
        .other          _ZN7cutlass13device_kernelIN5flash19enable_sm80_to_sm89INS1_16FlashAttnFwdSm80INS1_25CollectiveMainloopFwdSm80ILi8ELi2ELb0EN4cute5tupleIJNS5_1CILi128EEENS7_ILi64EEENS7_ILi192EEEEEELi192ENS_6half_tEfNS_4arch4Sm80ELb0ELb0ELb1ELb1ELb0ELb1ELb1ELb0EEENS1_21CollectiveEpilogueFwdINS6_IJS8_SA_S9_EEENS6_IJNS7_ILi1EEESI_SI_EEESC_SE_Li256ELb1ELb1ELb0ELb0EEENS1_19SingleTileSchedulerILb1ELb0ELb1ELi128EEEEEEEEEvNT_6ParamsE,@"STO_CUDA_ENTRY STV_DEFAULT"
_ZN7cutlass13device_kernelIN5flash19enable_sm80_to_sm89INS1_16FlashAttnFwdSm80INS1_25CollectiveMainloopFwdSm80ILi8ELi2ELb0EN4cute5tupleIJNS5_1CILi128EEENS7_ILi64EEENS7_ILi192EEEEEELi192ENS_6half_tEfNS_4arch4Sm80ELb0ELb0ELb1ELb1ELb0ELb1ELb1ELb0EEENS1_21CollectiveEpilogueFwdINS6_IJS8_SA_S9_EEENS6_IJNS7_ILi1EEESI_SI_EEESC_SE_Li256ELb1ELb1ELb0ELb0EEENS1_19SingleTileSchedulerILb1ELb0ELb1ELi128EEEEEEEEEvNT_6ParamsE:
        /* <DEDUP_REMOVED lines=16> */
.L_x_684:
        /* <DEDUP_REMOVED lines=8> */
.L_x_686:
[----:B------:R-:W-:-:S05]  /*0180*/  MOV R5, c[0x0][0x54c] ;  /* 0x0001530000057a02 */ /* 0x000fca0000000f00 */
.L_x_685:
[----:B-----5:R-:W-:Y:S01]  /*0190*/  IMAD R5, R5, c[0x0][0x548], RZ ;  /* 0x0001520005057a24 */ /* 0x020fe200078e02ff */
[----:B------:R-:W-:-:S04]  /*01a0*/  SHF.L.U32 R0, R86, 0x7, RZ ;  /* 0x0000000756007819 */ /* 0x000fc800000006ff */
[----:B------:R-:W-:-:S04]  /*01b0*/  ISETP.GE.AND P0, PT, R0, R5, PT ;  /* 0x000000050000720c */ /* 0x000fc80003f06270 */
[----:B------:R-:W-:Y:S01]  /*01c0*/  SEL R192, R192, 0xffffffff, !P0 ;  /* 0xffffffffc0c07807 */ /* 0x000fe20004000000 */
[----:B------:R-:W-:Y:S05]  /*01d0*/  BRA `(.L_x_687) ;  /* 0x0000012000007947 */ /* 0x000fea0003800000 */
.L_x_683:
[----:B---3--:R-:W-:-:S04]  /*01e0*/  ISETP.NE.U32.AND P0, PT, RZ, c[0x0][0x568], PT ;  /* 0x00015a00ff007a0c */ /* 0x008fc80003f05070 */
[----:B------:R-:W-:-:S13]  /*01f0*/  ISETP.NE.AND.EX P0, PT, RZ, c[0x0][0x56c], PT, P0 ;  /* 0x00015b00ff007a0c */ /* 0x000fda0003f05300 */
[----:B------:R-:W-:Y:S05]  /*0200*/  @!P0 BRA `(.L_x_688) ;  /* 0x0000002000008947 */ /* 0x000fea0003800000 */
[----:B------:R1:W5:Y:S01]  /*0210*/  LDG.E R5, [R4.64] ;  /* 0x0000000604057981 */ /* 0x000362000c1e1900 */
[----:B------:R-:W-:Y:S05]  /*0220*/  BRA `(.L_x_689) ;  /* 0x0000009000007947 */ /* 0x000fea0003800000 */
.L_x_688:
        /* <DEDUP_REMOVED lines=8> */
.L_x_690:
[----:B------:R-:W-:-:S05]  /*02b0*/  MOV R5, c[0x0][0x54c] ;  /* 0x0001530000057a02 */ /* 0x000fca0000000f00 */
.L_x_689:
[----:B-----5:R-:W-:Y:S01]  /*02c0*/  IMAD R5, R5, c[0x0][0x548], RZ ;  /* 0x0001520005057a24 */ /* 0x020fe200078e02ff */
[----:B------:R-:W-:-:S04]  /*02d0*/  SHF.L.U32 R0, R86, 0x7, RZ ;  /* 0x0000000756007819 */ /* 0x000fc800000006ff */
[----:B------:R-:W-:-:S04]  /*02e0*/  ISETP.GE.AND P0, PT, R0, R5, PT ;  /* 0x000000050000720c */ /* 0x000fc80003f06270 */
[----:B------:R-:W-:-:S04]  /*02f0*/  SEL R192, R192, 0xffffffff, !P0 ;  /* 0xffffffffc0c07807 */ /* 0x000fc80004000000 */
.L_x_687:
        /* <DEDUP_REMOVED lines=19> */
[CC--:B------:R-:W-:Y:S01]  /*0430*/  IMAD.WIDE R8, R192.reuse, R3.reuse, c[0x0][0x358] ;  /* 0x0000d600c0087625 */ /* 0x0c0fe200078e0203 */
[----:B------:R2:W5:Y:S01]  /*0440*/  @P2 LDG.E R91, [R16.64] ;  /* 0x00000006105b2981 */ /* 0x000562000c1e1900 */
[----:B------:R-:W-:Y:S02]  /*0450*/  P2R R7, PR, RZ, 0x20 ;  /* 0x00000020ff077803 */ /* 0x000fe40000000000 */
[----:B------:R-:W-:Y:S02]  /*0460*/  @P0 IMAD.WIDE R14, R192, R3, c[0x0][0x360] ;  /* 0x0000d800c00e0625 */ /* 0x000fe400078e0203 */
[----:B------:R2:W5:Y:S04]  /*0470*/  @P1 LDG.E R92, [R12.64] ;  /* 0x000000060c5c1981 */ /* 0x000568000c1e1900 */
[----:B------:R2:W5:Y:S04]  /*0480*/  @P0 LDG.E R88, [R14.64] ;  /* 0x000000060e580981 */ /* 0x000568000c1e1900 */
[----:B------:R2:W5:Y:S04]  /*0490*/  @P5 LDG.E R90, [R10.64] ;  /* 0x000000060a5a5981 */ /* 0x000568000c1e1900 */
[----:B------:R2:W5:Y:S04]  /*04a0*/  @P4 LDG.E R21, [R8.64] ;  /* 0x0000000608154981 */ /* 0x000568000c1e1900 */
[----:B------:R-:W3:Y:S01]  /*04b0*/  S2R R195, SR_CTAID.Y ;  /* 0x0000000000c37919 */ /* 0x000ee20000002600 */
[----:B-1----:R-:W-:-:S02]  /*04c0*/  IMAD.MOV.U32 R4, RZ, RZ, c[0x0][0x1d0] ;  /* 0x00007400ff047624 */ /* 0x002fc400078e00ff */
[----:B------:R-:W-:Y:S01]  /*04d0*/  IMAD.MOV.U32 R93, RZ, RZ, c[0x0][0x228] ;  /* 0x00008a00ff5d7624 */ /* 0x000fe200078e00ff */
[----:B---3--:R-:W-:Y:S01]  /*04e0*/  SHF.R.S32.HI R89, RZ, 0x1f, R195 ;  /* 0x0000001fff597819 */ /* 0x008fe200000114c3 */
[----:B------:R-:W-:Y:S05]  /*04f0*/  @P0 BRA `(.L_x_691) ;  /* 0x0000004000000947 */ /* 0x000fea0003800000 */
[----:B--2---:R-:W-:Y:S05]  /*0500*/  @!P1 BRA `(.L_x_691) ;  /* 0x0000003000009947 */ /* 0x004fea0003800000 */
[----:B-----5:R-:W2:Y:S04]  /*0510*/  LDG.E R88, [R12.64] ;  /* 0x000000060c587981 */ /* 0x020ea8000c1e1900 */
[----:B------:R-:W2:Y:S02]  /*0520*/  LDG.E R5, [R12.64+0x4] ;  /* 0x000004060c057981 */ /* 0x000ea4000c1e1900 */
[----:B--2---:R-:W-:Y:S02]  /*0530*/  IADD3 R88, -R88, R5, RZ ;  /* 0x0000000558587210 */ /* 0x004fe40007ffe1ff */
.L_x_691:
[----:B--2---:R-:W-:-:S04]  /*0540*/  ISETP.NE.U32.AND P0, PT, RZ, c[0x0][0x368], PT ;  /* 0x0000da00ff007a0c */ /* 0x004fc80003f05070 */
[----:B------:R-:W-:-:S13]  /*0550*/  ISETP.NE.AND.EX P0, PT, RZ, c[0x0][0x36c], PT, P0 ;  /* 0x0000db00ff007a0c */ /* 0x000fda0003f05300 */
[----:B------:R-:W-:Y:S05]  /*0560*/  @!P0 BRA `(.L_x_692) ;  /* 0x0000003000008947 */ /* 0x000fea0003800000 */
[----:B------:R-:W-:-:S06]  /*0570*/  IMAD.WIDE R4, R192, R3, c[0x0][0x368] ;  /* 0x0000da00c0047625 */ /* 0x000fcc00078e0203 */
[----:B------:R1:W5:Y:S01]  /*0580*/  LDG.E R4, [R4.64] ;  /* 0x0000000604047981 */ /* 0x000362000c1e1900 */
[----:B------:R-:W-:Y:S05]  /*0590*/  BRA `(.L_x_693) ;  /* 0x0000004000007947 */ /* 0x000fea0003800000 */
.L_x_692:
[----:B------:R-:W-:Y:S05]  /*05a0*/  @!P5 BRA `(.L_x_693) ;  /* 0x000000300000d947 */ /* 0x000fea0003800000 */
[----:B------:R-:W2:Y:S04]  /*05b0*/  LDG.E R4, [R10.64] ;  /* 0x000000060a047981 */ /* 0x000ea8000c1e1900 */
[----:B------:R-:W2:Y:S02]  /*05c0*/  LDG.E R5, [R10.64+0x4] ;  /* 0x000004060a057981 */ /* 0x000ea4000c1e1900 */
[----:B--2---:R-:W-:Y:S02]  /*05d0*/  IADD3 R4, -R4, R5, RZ ;  /* 0x0000000504047210 */ /* 0x004fe40007ffe1ff */
.L_x_693:
[----:B------:R-:W2:Y:S04]  /*05e0*/  @P4 LDG.E R2, [R8.64] ;  /* 0x0000000608024981 */ /* 0x000ea8000c1e1900 */
[----:B-1----:R-:W2:Y:S01]  /*05f0*/  @P4 LDG.E R5, [R8.64+0x4] ;  /* 0x0000040608054981 */ /* 0x002ea2000c1e1900 */
[----:B-----5:R-:W-:Y:S01]  /*0600*/  IMAD.IADD R0, R4, 0x1, -R91 ;  /* 0x0000000104007824 */ /* 0x020fe200078e0a5b */
[----:B------:R-:W-:Y:S01]  /*0610*/  ISETP.NE.U32.AND P0, PT, RZ, c[0x0][0x378], PT ;  /* 0x0000de00ff007a0c */ /* 0x000fe20003f05070 */
[----:B------:R-:W-:-:S03]  /*0620*/  IMAD.MOV.U32 R87, RZ, RZ, R4 ;  /* 0x000000ffff577224 */ /* 0x000fc600078e0004 */
[----:B------:R-:W-:Y:S01]  /*0630*/  ISETP.NE.AND.EX P0, PT, RZ, c[0x0][0x37c], PT, P0 ;  /* 0x0000df00ff007a0c */ /* 0x000fe20003f05300 */
[----:B------:R-:W-:-:S05]  /*0640*/  IMAD.MOV R11, RZ, RZ, -R0 ;  /* 0x000000ffff0b7224 */ /* 0x000fca00078e0a00 */
[----:B------:R-:W-:-:S07]  /*0650*/  IMNMX R11, RZ, R11, !PT ;  /* 0x0000000bff0b7217 */ /* 0x000fce0007800200 */
[----:B------:R-:W-:-:S05]  /*0660*/  @P0 IMAD.WIDE R12, R192, R3, c[0x0][0x378] ;  /* 0x0000de00c00c0625 */ /* 0x000fca00078e0203 */
[----:B------:R1:W5:Y:S01]  /*0670*/  @P0 LDG.E R87, [R12.64] ;  /* 0x000000060c570981 */ /* 0x000362000c1e1900 */
[----:B--2---:R-:W-:-:S04]  /*0680*/  @P4 IMAD.IADD R93, R5, 0x1, -R2 ;  /* 0x00000001055d4824 */ /* 0x004fc800078e0a02 */
[----:B------:R-:W-:-:S05]  /*0690*/  IMAD.IADD R84, R0, 0x1, R93 ;  /* 0x0000000100547824 */ /* 0x000fca00078e025d */
[----:B------:R-:W-:-:S04]  /*06a0*/  IADD3 R2, R84, 0x3f, RZ ;  /* 0x0000003f54027810 */ /* 0x000fc80007ffe0ff */
[----:B------:R-:W-:-:S04]  /*06b0*/  SHF.R.S32.HI R133, RZ, 0x1f, R2 ;  /* 0x0000001fff857819 */ /* 0x000fc80000011402 */
[----:B------:R-:W-:-:S04]  /*06c0*/  LEA.HI R133, R133, R2, RZ, 0x6 ;  /* 0x0000000285857211 */ /* 0x000fc800078f30ff */
[----:B------:R-:W-:-:S05]  /*06d0*/  LOP3.LUT R5, R133, 0xffffffc0, RZ, 0xc0, !PT ;  /* 0xffffffc085057812 */ /* 0x000fca00078ec0ff */
[----:B------:R-:W-:-:S05]  /*06e0*/  IMAD.IADD R0, R5, 0x1, -R0 ;  /* 0x0000000105007824 */ /* 0x000fca00078e0a00 */
[----:B------:R-:W-:-:S04]  /*06f0*/  IMNMX R0, R0, R93, PT ;  /* 0x0000005d00007217 */ /* 0x000fc80003800200 */
[----:B------:R-:W-:Y:S02]  /*0700*/  ISETP.GT.AND P0, PT, R0, R11, PT ;  /* 0x0000000b0000720c */ /* 0x000fe40003f04270 */
[----:B------:R-:W-:-:S05]  /*0710*/  SHF.R.U32.HI R11, RZ, 0x6, R11 ;  /* 0x00000006ff0b7819 */ /* 0x000fca000001160b */
[----:B------:R-:W-:-:S06]  /*0720*/  IMAD.MOV.U32 R8, RZ, RZ, R11 ;  /* 0x000000ffff087224 */ /* 0x000fcc00078e000b */
[----:B------:R-:W-:-:S04]  /*0730*/  @P0 IADD3 R0, R0, 0x3f, RZ ;  /* 0x0000003f00000810 */ /* 0x000fc80007ffe0ff */
        /* <DEDUP_REMOVED lines=10> */
[----:B------:R-:W-:Y:S01]  /*07e0*/  IMAD.MOV.U32 R98, RZ, RZ, c[0x0][0x238] ;  /* 0x00008e00ff627624 */ /* 0x000fe200078e00ff */
[----:B------:R-:W-:Y:S01]  /*07f0*/  SHF.R.S32.HI R3, RZ, 0x1f, R21 ;  /* 0x0000001fff037819 */ /* 0x000fe20000011415 */
[----:B------:R-:W-:Y:S01]  /*0800*/  IMAD.MOV.U32 R131, RZ, RZ, 0x6 ;  /* 0x00000006ff837424 */ /* 0x000fe200078e00ff */
[----:B------:R-:W-:Y:S01]  /*0810*/  LEA.HI R14, R2, R85, RZ, 0x3 ;  /* 0x00000055020e7211 */ /* 0x000fe200078f18ff */
[----:B------:R-:W-:Y:S01]  /*0820*/  IMAD.SHL.U32 R97, R98, 0x40, RZ ;  /* 0x0000004062617824 */ /* 0x000fe200078e00ff */
[----:B------:R-:W-:Y:S01]  /*0830*/  IADD3 R18, R8, -0x1, RZ ;  /* 0xffffffff08127810 */ /* 0x000fe20007ffe0ff */
[C---:B------:R-:W-:Y:S01]  /*0840*/  IMAD R10, R89.reuse, c[0x0][0x240], RZ ;  /* 0x00009000590a7a24 */ /* 0x040fe200078e02ff */
[----:B------:R-:W-:Y:S01]  /*0850*/  SHF.R.S32.HI R6, RZ, 0x3, R14 ;  /* 0x00000003ff067819 */ /* 0x000fe2000001140e */
[----:B------:R-:W-:Y:S01]  /*0860*/  IMAD R24, R89, c[0x0][0x260], RZ ;  /* 0x0000980059187a24 */ /* 0x000fe200078e02ff */
[----:B------:R-:W-:Y:S01]  /*0870*/  LOP3.LUT R14, R14, 0x1ffffff8, RZ, 0xc0, !PT ;  /* 0x1ffffff80e0e7812 */ /* 0x000fe200078ec0ff */
[----:B------:R-:W-:Y:S01]  /*0880*/  IMAD.SHL.U32 R99, R98, 0x20, RZ ;  /* 0x0000002062637824 */ /* 0x000fe200078e00ff */
[----:B------:R-:W-:Y:S01]  /*0890*/  IADD3 R21, P0, R6, R21, RZ ;  /* 0x0000001506157210 */ /* 0x000fe20007f1e0ff */
[----:B------:R-:W-:Y:S01]  /*08a0*/  IMAD R24, R195, c[0x0][0x264], R24 ;  /* 0x00009900c3187a24 */ /* 0x000fe200078e0218 */
[----:B------:R-:W-:Y:S01]  /*08b0*/  SHF.L.U64.HI R95, R98, R131, c[0x0][0x23c] ;  /* 0x00008f00625f7619 */ /* 0x000fe20000010283 */
[----:B------:R-:W-:Y:S01]  /*08c0*/  IMAD.IADD R14, R85, 0x1, -R14 ;  /* 0x00000001550e7824 */ /* 0x000fe200078e0a0e */
[----:B------:R-:W-:Y:S01]  /*08d0*/  LEA.HI.X.SX32 R0, R6, R3, 0x1, P0 ;  /* 0x0000000306007211 */ /* 0x000fe200000f0eff */
[----:B------:R-:W-:Y:S01]  /*08e0*/  IMAD.MOV.U32 R101, RZ, RZ, 0x5 ;  /* 0x00000005ff657424 */ /* 0x000fe200078e00ff */
[----:B------:R-:W-:Y:S01]  /*08f0*/  SEL R144, R192, RZ, !P4 ;  /* 0x000000ffc0907207 */ /* 0x000fe20006000000 */
[----:B------:R-:W-:Y:S01]  /*0900*/  IMAD.SHL.U32 R14, R14, 0x8, RZ ;  /* 0x000000080e0e7824 */ /* 0x000fe200078e00ff */
[----:B------:R-:W-:Y:S01]  /*0910*/  LOP3.LUT R194, R194, 0xfffffffd, RZ, 0xc0, !PT ;  /* 0xfffffffdc2c27812 */ /* 0x000fe200078ec0ff */
[----:B------:R-:W-:Y:S01]  /*0920*/  IMAD R146, R0, c[0x0][0x238], RZ ;  /* 0x00008e0000927a24 */ /* 0x000fe200078e02ff */
[----:B------:R-:W-:Y:S01]  /*0930*/  SHF.L.U64.HI R98, R98, R101, c[0x0][0x23c] ;  /* 0x00008f0062627619 */ /* 0x000fe20000010265 */
[----:B------:R-:W-:Y:S01]  /*0940*/  IMAD R0, R0, c[0x0][0x258], RZ ;  /* 0x0000960000007a24 */ /* 0x000fe200078e02ff */
[----:B------:R-:W-:Y:S01]  /*0950*/  SHF.R.S32.HI R15, RZ, 0x1f, R14 ;  /* 0x0000001fff0f7819 */ /* 0x000fe2000001140e */
[C---:B------:R-:W-:Y:S01]  /*0960*/  IMAD R146, R21.reuse, c[0x0][0x23c], R146 ;  /* 0x00008f0015927a24 */ /* 0x040fe200078e0292 */
[----:B------:R-:W-:Y:S01]  /*0970*/  ISETP.GE.AND P5, PT, R14, c[0x0][0x1d4], PT ;  /* 0x000075000e007a0c */ /* 0x000fe20003fa6270 */
[C---:B------:R-:W-:Y:S01]  /*0980*/  IMAD R3, R21.reuse, c[0x0][0x25c], R0 ;  /* 0x0000970015037a24 */ /* 0x040fe200078e0200 */
[----:B------:R-:W-:Y:S01]  /*0990*/  SHF.R.S32.HI R0, RZ, 0x1f, R18 ;  /* 0x0000001fff007819 */ /* 0x000fe20000011412 */
[----:B------:R-:W-:Y:S01]  /*09a0*/  IMAD.WIDE.U32 R12, R21, c[0x0][0x238], R14 ;  /* 0x00008e00150c7a25 */ /* 0x000fe200078e000e */
[----:B------:R-:W-:-:S03]  /*09b0*/  ULDC.U8 UR4, c[0x0][0x298] ;  /* 0x0000a60000047ab9 */ /* 0x000fc60000000000 */
[----:B------:R-:W-:Y:S01]  /*09c0*/  IMAD.IADD R147, R13, 0x1, R146 ;  /* 0x000000010d937824 */ /* 0x000fe200078e0292 */
[----:B------:R-:W-:Y:S01]  /*09d0*/  SHF.R.S32.HI R13, RZ, 0x1f, R192 ;  /* 0x0000001fff0d7819 */ /* 0x000fe200000114c0 */
[----:B------:R-:W-:Y:S02]  /*09e0*/  IMAD.MOV.U32 R146, RZ, RZ, R12 ;  /* 0x000000ffff927224 */ /* 0x000fe400078e000c */
[----:B------:R-:W-:Y:S01]  /*09f0*/  IMAD.MOV.U32 R12, RZ, RZ, c[0x0][0x258] ;  /* 0x00009600ff0c7624 */ /* 0x000fe200078e00ff */
[----:B------:R-:W-:Y:S01]  /*0a00*/  SEL R149, R13, RZ, !P4 ;  /* 0x000000ff0d957207 */ /* 0x000fe20006000000 */
[----:B------:R-:W-:-:S03]  /*0a10*/  IMAD.WIDE.U32 R20, R21, c[0x0][0x258], R14 ;  /* 0x0000960015147a25 */ /* 0x000fc600078e000e */
[C---:B------:R-:W-:Y:S01]  /*0a20*/  SHF.L.U64.HI R94, R12.reuse, R131, c[0x0][0x25c] ;  /* 0x000097000c5e7619 */ /* 0x040fe20000010283 */
[-C--:B------:R-:W-:Y:S01]  /*0a30*/  IMAD R9, R95, R18.reuse, RZ ;  /* 0x000000125f097224 */ /* 0x080fe200078e02ff */
[C---:B------:R-:W-:Y:S01]  /*0a40*/  SHF.L.U64.HI R101, R12.reuse, R101, c[0x0][0x25c] ;  /* 0x000097000c657619 */ /* 0x040fe20000010265 */
[----:B------:R-:W-:Y:S02]  /*0a50*/  IMAD.SHL.U32 R96, R12, 0x40, RZ ;  /* 0x000000400c607824 */ /* 0x000fe400078e00ff */
[----:B------:R-:W-:Y:S02]  /*0a60*/  IMAD R5, R94, R18, RZ ;  /* 0x000000125e057224 */ /* 0x000fe400078e02ff */
[----:B------:R-:W-:Y:S02]  /*0a70*/  IMAD.IADD R21, R21, 0x1, R3 ;  /* 0x0000000115157824 */ /* 0x000fe400078e0203 */
[----:B------:R-:W-:Y:S02]  /*0a80*/  IMAD R9, R0, R97, R9 ;  /* 0x0000006100097224 */ /* 0x000fe400078e0209 */
[----:B------:R-:W-:-:S02]  /*0a90*/  IMAD R3, R195, c[0x0][0x244], R10 ;  /* 0x00009100c3037a24 */ /* 0x000fc400078e020a */
[----:B------:R-:W-:-:S04]  /*0aa0*/  IMAD.WIDE.U32 R146, R195, c[0x0][0x240], R146 ;  /* 0x00009000c3927a25 */ /* 0x000fc800078e0092 */
[----:B------:R-:W-:Y:S02]  /*0ab0*/  IMAD R0, R0, R96, R5 ;  /* 0x0000006000007224 */ /* 0x000fe400078e0205 */
[----:B------:R-:W-:Y:S02]  /*0ac0*/  IMAD.IADD R5, R93, 0x1, -R6 ;  /* 0x000000015d057824 */ /* 0x000fe400078e0a06 */
[----:B------:R-:W-:Y:S02]  /*0ad0*/  IMAD.IADD R147, R147, 0x1, R3 ;  /* 0x0000000193937824 */ /* 0x000fe400078e0203 */
[----:B------:R-:W-:Y:S02]  /*0ae0*/  IMAD.SHL.U32 R3, R6, 0x40, RZ ;  /* 0x0000004006037824 */ /* 0x000fe400078e00ff */
[----:B------:R-:W-:Y:S01]  /*0af0*/  IMAD R10, R18, -0x40, R5 ;  /* 0xffffffc0120a7824 */ /* 0x000fe200078e0205 */
[----:B------:R-:W-:Y:S01]  /*0b00*/  IADD3 R5, R14, 0x40, RZ ;  /* 0x000000400e057810 */ /* 0x000fe20007ffe0ff */
[----:B------:R-:W-:Y:S01]  /*0b10*/  IMAD R151, R149, c[0x0][0x248], RZ ;  /* 0x0000920095977a24 */ /* 0x000fe200078e02ff */
[----:B------:R-:W-:Y:S01]  /*0b20*/  LOP3.LUT R3, R3, 0x1c0, RZ, 0xc0, !PT ;  /* 0x000001c003037812 */ /* 0x000fe200078ec0ff */
[----:B------:R-:W-:Y:S01]  /*0b30*/  IMAD.WIDE.U32 R146, R144, c[0x0][0x248], R146 ;  /* 0x0000920090927a25 */ /* 0x000fe200078e0092 */
[----:B------:R-:W-:-:S02]  /*0b40*/  ISETP.GE.AND P1, PT, R10, 0x21, PT ;  /* 0x000000210a00780c */ /* 0x000fc40003f26270 */
[----:B------:R-:W-:Y:S01]  /*0b50*/  ISETP.GE.AND P2, PT, R10, 0x1, PT ;  /* 0x000000010a00780c */ /* 0x000fe20003f46270 */
[----:B------:R-:W-:Y:S01]  /*0b60*/  IMAD R151, R144, c[0x0][0x24c], R151 ;  /* 0x0000930090977a24 */ /* 0x000fe200078e0297 */
[----:B------:R-:W-:Y:S01]  /*0b70*/  LOP3.LUT R6, R3, 0x38, R14, 0xf8, !PT ;  /* 0x0000003803067812 */ /* 0x000fe200078ef80e */
[----:B------:R-:W-:Y:S01]  /*0b80*/  IMAD.MOV.U32 R150, RZ, RZ, R146 ;  /* 0x000000ffff967224 */ /* 0x000fe200078e0092 */
[----:B------:R-:W-:Y:S01]  /*0b90*/  SHF.R.U32.HI R3, RZ, 0x3, R3 ;  /* 0x00000003ff037819 */ /* 0x000fe20000011603 */
[----:B------:R-:W-:Y:S01]  /*0ba0*/  IMAD.IADD R151, R147, 0x1, R151 ;  /* 0x0000000193977824 */ /* 0x000fe200078e0297 */
[----:B------:R-:W-:Y:S01]  /*0bb0*/  LEA.HI R10, R2, R85, RZ, 0x6 ;  /* 0x00000055020a7211 */ /* 0x000fe200078f30ff */
[----:B------:R-:W-:Y:S01]  /*0bc0*/  IMAD.WIDE.U32 R20, R195, c[0x0][0x260], R20 ;  /* 0x00009800c3147a25 */ /* 0x000fe200078e0014 */
[----:B------:R-:W-:Y:S02]  /*0bd0*/  LOP3.LUT R3, R6, R3, RZ, 0x3c, !PT ;  /* 0x0000000306037212 */ /* 0x000fe400078e3cff */
[----:B------:R-:W-:Y:S01]  /*0be0*/  IADD3 R6, R14, 0x80, RZ ;  /* 0x000000800e067810 */ /* 0x000fe20007ffe0ff */
[----:B------:R-:W-:Y:S01]  /*0bf0*/  IMAD.WIDE.U32 R22, R18, R97, R150 ;  /* 0x0000006112167225 */ /* 0x000fe200078e0096 */
[----:B------:R-:W-:-:S03]  /*0c00*/  ISETP.GE.AND P4, PT, R5, c[0x0][0x1d4], PT ;  /* 0x0000750005007a0c */ /* 0x000fc60003f86270 */
[----:B------:R-:W-:Y:S01]  /*0c10*/  IMAD.SHL.U32 R10, R10, 0x8, RZ ;  /* 0x000000080a0a7824 */ /* 0x000fe200078e00ff */
[----:B------:R-:W-:Y:S01]  /*0c20*/  @P1 IADD3 R5, P6, R99, R22, RZ ;  /* 0x0000001663051210 */ /* 0x000fe20007fde0ff */
[----:B------:R-:W-:Y:S02]  /*0c30*/  IMAD.IADD R25, R21, 0x1, R24 ;  /* 0x0000000115197824 */ /* 0x000fe400078e0218 */
[----:B------:R-:W-:Y:S01]  /*0c40*/  IMAD.MOV.U32 R24, RZ, RZ, R20 ;  /* 0x000000ffff187224 */ /* 0x000fe200078e0014 */
[C---:B------:R-:W-:Y:S01]  /*0c50*/  @P2 LEA R20, P0, R22.reuse, c[0x0][0x220], 0x1 ;  /* 0x0000880016142a11 */ /* 0x040fe200078008ff */
[----:B------:R-:W-:Y:S01]  /*0c60*/  IMAD.IADD R9, R23, 0x1, R9 ;  /* 0x0000000117097824 */ /* 0x000fe200078e0209 */
[----:B------:R-:W-:Y:S01]  /*0c70*/  LOP3.LUT R10, R3, 0xfffffe00, R10, 0xf8, !PT ;  /* 0xfffffe00030a7812 */ /* 0x000fe200078ef80a */
[----:B------:R-:W-:Y:S02]  /*0c80*/  IMAD R149, R149, c[0x0][0x268], RZ ;  /* 0x00009a0095957a24 */ /* 0x000fe400078e02ff */
[----:B------:R-:W-:Y:S01]  /*0c90*/  IMAD.MOV.U32 R100, RZ, RZ, 0x1 ;  /* 0x00000001ff647424 */ /* 0x000fe200078e00ff */
[----:B------:R-:W-:Y:S01]  /*0ca0*/  @P2 LEA.HI.X R21, R22, c[0x0][0x224], R9, 0x1, P0 ;  /* 0x0000890016152a11 */ /* 0x000fe200000f0c09 */
[C---:B------:R-:W-:Y:S01]  /*0cb0*/  IMAD R149, R144.reuse, c[0x0][0x26c], R149 ;  /* 0x00009b0090957a24 */ /* 0x040fe200078e0295 */
[----:B------:R-:W-:Y:S01]  /*0cc0*/  @P1 LEA R22, P0, R5, c[0x0][0x220], 0x1 ;  /* 0x0000880005161a11 */ /* 0x000fe200078008ff */
[----:B------:R-:W-:-:S04]  /*0cd0*/  IMAD.WIDE.U32 R144, R144, c[0x0][0x268], R24 ;  /* 0x00009a0090907a25 */ /* 0x000fc800078e0018 */
[----:B------:R-:W-:Y:S02]  /*0ce0*/  IMAD.IADD R149, R145, 0x1, R149 ;  /* 0x0000000191957824 */ /* 0x000fe400078e0295 */
[----:B------:R-:W-:Y:S02]  /*0cf0*/  IMAD.MOV.U32 R148, RZ, RZ, R144 ;  /* 0x000000ffff947224 */ /* 0x000fe400078e0090 */
[----:B------:R-:W-:Y:S01]  /*0d00*/  IMAD.SHL.U32 R102, R12, 0x20, RZ ;  /* 0x000000200c667824 */ /* 0x000fe200078e00ff */
[-C--:B------:R-:W-:Y:S01]  /*0d10*/  LEA.HI R12, R2, R85.reuse, RZ, 0x2 ;  /* 0x00000055020c7211 */ /* 0x080fe200078f10ff */
[----:B------:R-:W-:Y:S01]  /*0d20*/  IMAD.WIDE.U32 R14, R18, R96, R148 ;  /* 0x00000060120e7225 */ /* 0x000fe200078e0094 */
[----:B------:R-:W-:Y:S02]  /*0d30*/  LEA.HI R2, R2, R85, RZ, 0x5 ;  /* 0x0000005502027211 */ /* 0x000fe400078f28ff */
[----:B------:R-:W-:Y:S01]  /*0d40*/  SHF.R.S32.HI R109, RZ, 0x2, R12 ;  /* 0x00000002ff6d7819 */ /* 0x000fe2000001140c */
[----:B------:R-:W-:-:S02]  /*0d50*/  IMAD.IADD R0, R15, 0x1, R0 ;  /* 0x000000010f007824 */ /* 0x000fc400078e0200 */
[----:B------:R-:W-:Y:S02]  /*0d60*/  IMAD.IADD R164, R90, 0x1, R4 ;  /* 0x000000015aa47824 */ /* 0x000fe400078e0204 */
[----:B------:R-:W-:Y:S02]  /*0d70*/  IMAD R28, R89, c[0x0][0x210], RZ ;  /* 0x00008400591c7a24 */ /* 0x000fe400078e02ff */
[----:B------:R-:W-:Y:S01]  /*0d80*/  IMAD.WIDE.U32 R26, R164, c[0x0][0x1e0], RZ ;  /* 0x00007800a41a7a25 */ /* 0x000fe200078e00ff */
[----:B------:R-:W-:-:S03]  /*0d90*/  SHF.R.S32.HI R4, RZ, 0x1f, R164 ;  /* 0x0000001fff047819 */ /* 0x000fc600000114a4 */
[----:B------:R-:W-:Y:S02]  /*0da0*/  IMAD R28, R195, c[0x0][0x214], R28 ;  /* 0x00008500c31c7a24 */ /* 0x000fe400078e021c */
[----:B------:R-:W-:Y:S02]  /*0db0*/  IMAD.SHL.U32 R2, R2, 0x10, RZ ;  /* 0x0000001002027824 */ /* 0x000fe400078e00ff */
[----:B------:R-:W-:Y:S02]  /*0dc0*/  IMAD R162, R89, c[0x0][0x1e8], RZ ;  /* 0x00007a0059a27a24 */ /* 0x000fe400078e02ff */
[----:B------:R-:W-:Y:S01]  /*0dd0*/  IMAD.WIDE.U32 R166, R109, c[0x0][0x1e0], RZ ;  /* 0x000078006da67a25 */ /* 0x000fe200078e00ff */
[----:B------:R-:W-:-:S03]  /*0de0*/  LOP3.LUT R2, R2, 0xfffffe00, RZ, 0xc0, !PT ;  /* 0xfffffe0002027812 */ /* 0x000fc600078ec0ff */
[----:B------:R-:W-:Y:S02]  /*0df0*/  IMAD R162, R195, c[0x0][0x1ec], R162 ;  /* 0x00007b00c3a27a24 */ /* 0x000fe400078e02a2 */
[----:B------:R-:W-:Y:S02]  /*0e00*/  IMAD.MOV.U32 R69, RZ, RZ, 0x1 ;  /* 0x00000001ff457424 */ /* 0x000fe400078e00ff */
[----:B------:R-:W-:Y:S01]  /*0e10*/  IMAD.MOV.U32 R51, RZ, RZ, RZ ;  /* 0x000000ffff337224 */ /* 0x000fe200078e00ff */
[----:B--2---:R-:W-:Y:S01]  /*0e20*/  @P3 SHF.R.S32.HI R17, RZ, 0x1f, R16 ;  /* 0x0000001fff113819 */ /* 0x004fe20000011410 */
[----:B------:R-:W-:Y:S02]  /*0e30*/  @!P3 IMAD.MOV.U32 R16, RZ, RZ, R192 ;  /* 0x000000ffff10b224 */ /* 0x000fe400078e00c0 */
[----:B------:R-:W-:Y:S01]  /*0e40*/  @!P3 IMAD.MOV.U32 R17, RZ, RZ, R13 ;  /* 0x000000ffff11b224 */ /* 0x000fe200078e000d */
[----:B------:R-:W-:Y:S01]  /*0e50*/  ISETP.GE.AND P3, PT, R6, c[0x0][0x1d4], PT ;  /* 0x0000750006007a0c */ /* 0x000fe20003f66270 */
[----:B------:R-:W-:Y:S01]  /*0e60*/  @P1 IMAD.X R6, R98, 0x1, R9, P6 ;  /* 0x0000000162061824 */ /* 0x000fe200030e0609 */
[----:B------:R-:W-:Y:S01]  /*0e70*/  ISETP.NE.AND P6, PT, R7, RZ, PT ;  /* 0x000000ff0700720c */ /* 0x000fe20003fc5270 */
[----:B------:R-:W-:-:S02]  /*0e80*/  @P2 IMAD.SHL.U32 R13, R10, 0x2, RZ ;  /* 0x000000020a0d2824 */ /* 0x000fc400078e00ff */
[C---:B------:R-:W-:Y:S01]  /*0e90*/  @P1 IMAD.SHL.U32 R9, R10.reuse, 0x2, RZ ;  /* 0x000000020a091824 */ /* 0x040fe200078e00ff */
[----:B------:R-:W-:Y:S01]  /*0ea0*/  @P1 LEA.HI.X R23, R5, c[0x0][0x224], R6, 0x1, P0 ;  /* 0x0000890005171a11 */ /* 0x000fe200000f0c06 */
[----:B------:R-:W-:Y:S01]  /*0eb0*/  @P2 IMAD.SHL.U32 R5, R10, 0x2, RZ ;  /* 0x000000020a052824 */ /* 0x000fe200078e00ff */
[----:B------:R-:W-:Y:S01]  /*0ec0*/  @!PT LDS RZ, [RZ] ;  /* 0x00000000fffff984 */ /* 0x000fe20000000800 */
[----:B------:R-:W-:Y:S01]  /*0ed0*/  @!PT LDS RZ, [RZ] ;  /* 0x00000000fffff984 */ /* 0x000fe20000000800 */
[----:B------:R-:W-:Y:S01]  /*0ee0*/  @!PT LDS RZ, [RZ] ;  /* 0x00000000fffff984 */ /* 0x000fe20000000800 */
[----:B------:R1:W-:Y:S01]  /*0ef0*/  @P2 LDGSTS.E.BYPASS.LTC128B.128 [R13+0xc100], [R20.64], !P5 ;  /* 0x0c100000140d2fae */ /* 0x0003e2000e901d46 */
[----:B------:R-:W-:Y:S02]  /*0f00*/  SEL R160, R16, RZ, !P6 ;  /* 0x000000ff10a07207 */ /* 0x000fe40007000000 */
[----:B------:R-:W-:Y:S01]  /*0f10*/  SEL R6, R17, RZ, !P6 ;  /* 0x000000ff11067207 */ /* 0x000fe20007000000 */
[----:B------:R1:W-:Y:S01]  /*0f20*/  @P2 LDGSTS.E.BYPASS.LTC128B.128 [R13+0xe100], [R20.64+0x80], !P4 ;  /* 0x0e100080140d2fae */ /* 0x0003e2000e101d46 */
[----:B------:R-:W-:Y:S02]  /*0f30*/  @P2 LEA R16, P6, R14, c[0x0][0x250], 0x1 ;  /* 0x000094000e102a11 */ /* 0x000fe400078c08ff */
[----:B------:R-:W-:Y:S01]  /*0f40*/  ISETP.GT.AND P0, PT, R18, R11, PT ;  /* 0x0000000b1200720c */ /* 0x000fe20003f04270 */
[----:B------:R1:W-:Y:S01]  /*0f50*/  @P2 LDGSTS.E.BYPASS.LTC128B.128 [R13+0x10100], [R20.64+0x100], !P3 ;  /* 0x10100100140d2fae */ /* 0x0003e2000d901d46 */
[----:B------:R-:W-:Y:S01]  /*0f60*/  @P2 LEA.HI.X R17, R14, c[0x0][0x254], R0, 0x1, P6 ;  /* 0x000095000e112a11 */ /* 0x000fe200030f0c00 */
[----:B------:R-:W-:Y:S01]  /*0f70*/  IMAD R121, R6, c[0x0][0x1f0], RZ ;  /* 0x00007c0006797a24 */ /* 0x000fe200078e02ff */
[----:B------:R-:W-:Y:S01]  /*0f80*/  @P1 IADD3 R3, P6, R102, R14, RZ ;  /* 0x0000000e66031210 */ /* 0x000fe20007fde0ff */
[----:B------:R2:W-:Y:S01]  /*0f90*/  @P1 LDGSTS.E.BYPASS.LTC128B.128 [R9+0xd100], [R22.64], !P5 ;  /* 0x0d10000016091fae */ /* 0x0005e2000e901d46 */
[----:B------:R-:W-:-:S02]  /*0fa0*/  IMAD R119, R6, c[0x0][0x218], RZ ;  /* 0x0000860006777a24 */ /* 0x000fc400078e02ff */
[C---:B------:R-:W-:Y:S01]  /*0fb0*/  IMAD R121, R160.reuse, c[0x0][0x1f4], R121 ;  /* 0x00007d00a0797a24 */ /* 0x040fe200078e0279 */
[----:B------:R2:W-:Y:S01]  /*0fc0*/  @P1 LDGSTS.E.BYPASS.LTC128B.128 [R9+0xf100], [R22.64+0x80], !P4 ;  /* 0x0f10008016091fae */ /* 0x0005e2000e101d46 */
[----:B------:R-:W-:Y:S02]  /*0fd0*/  @P1 IMAD.X R0, R101, 0x1, R0, P6 ;  /* 0x0000000165001824 */ /* 0x000fe400030e0600 */
[----:B------:R-:W-:Y:S01]  /*0fe0*/  IMAD R119, R160, c[0x0][0x21c], R119 ;  /* 0x00008700a0777a24 */ /* 0x000fe200078e0277 */
[----:B------:R2:W-:Y:S01]  /*0ff0*/  @P1 LDGSTS.E.BYPASS.LTC128B.128 [R9+0x11100], [R22.64+0x100], !P3 ;  /* 0x1110010016091fae */ /* 0x0005e2000d901d46 */
[----:B------:R-:W-:Y:S01]  /*1000*/  @P0 IADD3 R14, R8, -0x2, RZ ;  /* 0xfffffffe080e0810 */ /* 0x000fe20007ffe0ff */
[----:B------:R-:W-:Y:S02]  /*1010*/  IMAD.MOV.U32 R6, RZ, RZ, c[0x0][0x1e0] ;  /* 0x00007800ff067624 */ /* 0x000fe400078e00ff */
[----:B------:R-:W0:Y:S01]  /*1020*/  LDGDEPBAR ;  /* 0x00000000000079af */ /* 0x000e220000000000 */
[----:B------:R-:W-:Y:S01]  /*1030*/  @P0 SHF.R.S32.HI R7, RZ, 0x1f, R14 ;  /* 0x0000001fff070819 */ /* 0x000fe2000001140e */
[----:B------:R-:W-:-:S02]  /*1040*/  @P0 IMAD R8, R95, R14, RZ ;  /* 0x0000000e5f080224 */ /* 0x000fc400078e02ff */
[----:B------:R-:W-:Y:S01]  /*1050*/  BAR.SYNC.DEFER_BLOCKING 0x0 ;  /* 0x0000000000007b1d */ /* 0x000fe20000010000 */
[----:B------:R-:W-:Y:S02]  /*1060*/  IMAD.SHL.U32 R135, R6, 0x40, RZ ;  /* 0x0000004006877824 */ /* 0x000fe400078e00ff */
[----:B------:R-:W-:Y:S02]  /*1070*/  @P0 IMAD R7, R7, R97, R8 ;  /* 0x0000006107070224 */ /* 0x000fe400078e0208 */
[----:B-1----:R-:W-:-:S04]  /*1080*/  IMAD.MOV.U32 R13, RZ, RZ, c[0x0][0x27c] ;  /* 0x00009f00ff0d7624 */ /* 0x002fc800078e00ff */
[----:B------:R-:W-:-:S05]  /*1090*/  IMAD.SHL.U32 R13, R13, 0x2, RZ ;  /* 0x000000020d0d7824 */ /* 0x000fca00078e00ff */
[----:B------:R-:W-:Y:S02]  /*10a0*/  IADD3 R8, -R13, c[0x0][0x1d4], RZ ;  /* 0x000075000d087a10 */ /* 0x000fe40007ffe1ff */
[----:B--2---:R-:W-:Y:S02]  /*10b0*/  LOP3.LUT R22, R12, 0xfffffffc, RZ, 0xc0, !PT ;  /* 0xfffffffc0c167812 */ /* 0x004fe400078ec0ff */
[----:B------:R-:W-:Y:S01]  /*10c0*/  SHF.R.S32.HI R12, RZ, 0x1f, R12 ;  /* 0x0000001fff0c7819 */ /* 0x000fe2000001140c */
[----:B------:R-:W-:Y:S01]  /*10d0*/  @!PT LDS RZ, [RZ] ;  /* 0x00000000fffff984 */ /* 0x000fe20000000800 */
[----:B------:R-:W-:Y:S01]  /*10e0*/  @!PT LDS RZ, [RZ] ;  /* 0x00000000fffff984 */ /* 0x000fe20000000800 */
[----:B------:R-:W-:Y:S01]  /*10f0*/  @!PT LDS RZ, [RZ] ;  /* 0x00000000fffff984 */ /* 0x000fe20000000800 */
[----:B------:R1:W-:Y:S02]  /*1100*/  @P2 LDGSTS.E.BYPASS.LTC128B.128 [R5+0x100], [R16.64], !P5 ;  /* 0x0010000010052fae */ /* 0x0003e4000e901d46 */
[----:B------:R-:W-:Y:S01]  /*1110*/  IMAD.IADD R22, R85, 0x1, -R22 ;  /* 0x0000000155167824 */ /* 0x000fe200078e0a16 */
[----:B------:R-:W-:Y:S01]  /*1120*/  LEA.HI R12, R12, R109, RZ, 0x3 ;  /* 0x0000006d0c0c7211 */ /* 0x000fe200078f18ff */
[----:B------:R1:W-:Y:S02]  /*1130*/  @P2 LDGSTS.E.BYPASS.LTC128B.128 [R5+0x2100], [R16.64+0x80], !P4 ;  /* 0x0210008010052fae */ /* 0x0003e4000e101d46 */
[----:B------:R-:W-:Y:S01]  /*1140*/  IMAD.SHL.U32 R20, R22, 0x4, RZ ;  /* 0x0000000416147824 */ /* 0x000fe200078e00ff */
[----:B------:R-:W-:Y:S01]  /*1150*/  LOP3.LUT R12, R12, 0xfffffff8, RZ, 0xc0, !PT ;  /* 0xfffffff80c0c7812 */ /* 0x000fe200078ec0ff */
[----:B------:R-:W-:Y:S01]  /*1160*/  IMAD.SHL.U32 R22, R22, 0x8, RZ ;  /* 0x0000000816167824 */ /* 0x000fe200078e00ff */
[----:B------:R1:W-:Y:S01]  /*1170*/  @P2 LDGSTS.E.BYPASS.LTC128B.128 [R5+0x4100], [R16.64+0x100], !P3 ;  /* 0x0410010010052fae */ /* 0x0003e2000d901d46 */
[----:B------:R-:W-:-:S02]  /*1180*/  ISETP.LE.AND P2, PT, R100, c[0x0][0x27c], PT ;  /* 0x00009f0064007a0c */ /* 0x000fc40003f43270 */
[C---:B------:R-:W-:Y:S02]  /*1190*/  IADD3 R19, R20.reuse, 0x20, RZ ;  /* 0x0000002014137810 */ /* 0x040fe40007ffe0ff */
[----:B------:R-:W-:Y:S02]  /*11a0*/  SHF.R.S32.HI R23, RZ, 0x1f, R22 ;  /* 0x0000001fff177819 */ /* 0x000fe40000011416 */
[----:B------:R-:W-:Y:S01]  /*11b0*/  SHF.R.S32.HI R21, RZ, 0x1f, R20 ;  /* 0x0000001fff157819 */ /* 0x000fe20000011414 */
[----:B------:R-:W-:Y:S01]  /*11c0*/  IMAD.IADD R15, R20, 0x1, R19 ;  /* 0x00000001140f7824 */ /* 0x000fe200078e0213 */
[C---:B------:R-:W-:Y:S01]  /*11d0*/  IADD3 R141, R22.reuse, 0x60, RZ ;  /* 0x00000060168d7810 */ /* 0x040fe20007ffe0ff */
[C-C-:B------:R-:W-:Y:S01]  /*11e0*/  IMAD.WIDE.U32 R158, R109.reuse, c[0x0][0x290], R22.reuse ;  /* 0x0000a4006d9e7a25 */ /* 0x140fe200078e0016 */
[C---:B------:R-:W-:Y:S02]  /*11f0*/  IADD3 R140, R22.reuse, 0x80, RZ ;  /* 0x00000080168c7810 */ /* 0x040fe40007ffe0ff */
[----:B------:R-:W-:Y:S01]  /*1200*/  IADD3 R139, R22, 0xa0, RZ ;  /* 0x000000a0168b7810 */ /* 0x000fe20007ffe0ff */
[----:B------:R-:W-:Y:S01]  /*1210*/  IMAD.WIDE.U32 R156, R109, c[0x0][0x280], R22 ;  /* 0x0000a0006d9c7a25 */ /* 0x000fe200078e0016 */
[----:B------:R-:W-:-:S02]  /*1220*/  @P2 LOP3.LUT R194, R194, 0x2, RZ, 0xfc, !PT ;  /* 0x00000002c2c22812 */ /* 0x000fc400078efcff */
[----:B------:R-:W-:Y:S01]  /*1230*/  @P1 LEA R32, P2, R3, c[0x0][0x250], 0x1 ;  /* 0x0000940003201a11 */ /* 0x000fe200078408ff */
[----:B------:R-:W-:Y:S01]  /*1240*/  IMAD.WIDE.U32 R30, R109, c[0x0][0x290], R20 ;  /* 0x0000a4006d1e7a25 */ /* 0x000fe200078e0014 */
[----:B------:R-:W-:Y:S02]  /*1250*/  LOP3.LUT R194, R194, 0xfffffffe, RZ, 0xc0, !PT ;  /* 0xfffffffec2c27812 */ /* 0x000fe400078ec0ff */
[----:B------:R-:W-:Y:S01]  /*1260*/  @P1 LEA.HI.X R33, R3, c[0x0][0x254], R0, 0x1, P2 ;  /* 0x0000950003211a11 */ /* 0x000fe200010f0c00 */
[----:B------:R-:W-:Y:S01]  /*1270*/  IMAD R3, R4, c[0x0][0x1e0], RZ ;  /* 0x0000780004037a24 */ /* 0x000fe200078e02ff */
[----:B------:R-:W-:-:S03]  /*1280*/  ISETP.GE.AND P2, PT, R22, c[0x0][0x27c], PT ;  /* 0x00009f0016007a0c */ /* 0x000fc60003f46270 */
[----:B------:R-:W-:Y:S01]  /*1290*/  IMAD R0, R164, c[0x0][0x1e4], R3 ;  /* 0x00007900a4007a24 */ /* 0x000fe200078e0203 */
[----:B------:R-:W-:Y:S02]  /*12a0*/  SEL R9, RZ, c[0x0][0x27c], !P2 ;  /* 0x00009f00ff097a07 */ /* 0x000fe40005000000 */
[-C--:B------:R-:W-:Y:S01]  /*12b0*/  SEL R24, R13, R8.reuse, !P2 ;  /* 0x000000080d187207 */ /* 0x080fe20005000000 */
[----:B------:R-:W-:Y:S01]  /*12c0*/  IMAD.IADD R27, R27, 0x1, R0 ;  /* 0x000000011b1b7824 */ /* 0x000fe200078e0200 */
[----:B------:R-:W-:Y:S01]  /*12d0*/  ISETP.GE.AND P2, PT, R15, c[0x0][0x27c], PT ;  /* 0x00009f000f007a0c */ /* 0x000fe20003f46270 */
[----:B------:R-:W-:Y:S01]  /*12e0*/  IMAD.IADD R9, R22, 0x1, R9 ;  /* 0x0000000116097824 */ /* 0x000fe200078e0209 */
[C---:B-1----:R-:W-:Y:S01]  /*12f0*/  IADD3 R17, R20.reuse, 0x40, RZ ;  /* 0x0000004014117810 */ /* 0x042fe20007ffe0ff */
[----:B------:R-:W-:Y:S01]  /*1300*/  IMAD.WIDE.U32 R26, R195, c[0x0][0x1e8], R26 ;  /* 0x00007a00c31a7a25 */ /* 0x000fe200078e001a */
[----:B------:R-:W-:Y:S02]  /*1310*/  SEL R3, R13, R8, !P2 ;  /* 0x000000080d037207 */ /* 0x000fe40005000000 */
[----:B------:R-:W-:Y:S01]  /*1320*/  SHF.R.S32.HI R105, RZ, 0x1f, R24 ;  /* 0x0000001fff697819 */ /* 0x000fe20000011418 */
[----:B------:R-:W-:Y:S01]  /*1330*/  IMAD.IADD R16, R20, 0x1, R17 ;  /* 0x0000000114107824 */ /* 0x000fe200078e0211 */
[----:B------:R-:W-:Y:S01]  /*1340*/  SEL R0, RZ, c[0x0][0x27c], !P2 ;  /* 0x00009f00ff007a07 */ /* 0x000fe20005000000 */
[----:B------:R-:W-:Y:S01]  /*1350*/  IMAD.IADD R163, R27, 0x1, R162 ;  /* 0x000000011ba37824 */ /* 0x000fe200078e02a2 */
[----:B------:R-:W-:Y:S01]  /*1360*/  SHF.R.S32.HI R108, RZ, 0x1f, R9 ;  /* 0x0000001fff6c7819 */ /* 0x000fe20000011409 */
[----:B------:R-:W-:Y:S01]  /*1370*/  IMAD.MOV.U32 R162, RZ, RZ, R26 ;  /* 0x000000ffffa27224 */ /* 0x000fe200078e001a */
[----:B------:R-:W-:Y:S01]  /*1380*/  SHF.R.S32.HI R104, RZ, 0x1f, R3 ;  /* 0x0000001fff687819 */ /* 0x000fe20000011403 */
[----:B------:R-:W-:Y:S01]  /*1390*/  IMAD.WIDE.U32 R26, R109, c[0x0][0x280], R20 ;  /* 0x0000a0006d1a7a25 */ /* 0x000fe200078e0014 */
[----:B------:R-:W-:-:S02]  /*13a0*/  LEA.HI R105, R105, R24, RZ, 0x4 ;  /* 0x0000001869697211 */ /* 0x000fc400078f20ff */
[----:B------:R-:W-:Y:S01]  /*13b0*/  LEA.HI R138, R108, R9, RZ, 0x3 ;  /* 0x000000096c8a7211 */ /* 0x000fe200078f18ff */
[----:B------:R-:W-:Y:S01]  /*13c0*/  IMAD.WIDE.U32 R24, R195, c[0x0][0x210], R22 ;  /* 0x00008400c3187a25 */ /* 0x000fe200078e0016 */
[----:B------:R-:W-:Y:S02]  /*13d0*/  LEA.HI R104, R104, R3, RZ, 0x4 ;  /* 0x0000000368687211 */ /* 0x000fe400078f20ff */
[----:B------:R-:W-:Y:S01]  /*13e0*/  ISETP.GE.AND P2, PT, R16, c[0x0][0x27c], PT ;  /* 0x00009f0010007a0c */ /* 0x000fe20003f46270 */
[----:B------:R-:W-:Y:S01]  /*13f0*/  IMAD.IADD R3, R0, 0x1, R15 ;  /* 0x0000000100037824 */ /* 0x000fe200078e020f */
[----:B------:R-:W-:Y:S01]  /*1400*/  LEA.HI R108, R108, R9, RZ, 0x6 ;  /* 0x000000096c6c7211 */ /* 0x000fe200078f30ff */
[----:B------:R-:W-:Y:S01]  /*1410*/  IMAD.IADD R9, R109, 0x1, -R12 ;  /* 0x000000016d097824 */ /* 0x000fe200078e0a0c */
[----:B------:R-:W-:Y:S01]  /*1420*/  SEL R8, R13, R8, !P2 ;  /* 0x000000080d087207 */ /* 0x000fe20005000000 */
[----:B------:R-:W-:Y:S01]  /*1430*/  IMAD.IADD R29, R25, 0x1, R28 ;  /* 0x00000001191d7824 */ /* 0x000fe200078e021c */
[----:B------:R-:W-:Y:S01]  /*1440*/  SEL R25, RZ, c[0x0][0x27c], !P2 ;  /* 0x00009f00ff197a07 */ /* 0x000fe20005000000 */
[----:B------:R-:W-:Y:S01]  /*1450*/  IMAD.SHL.U32 R108, R108, 0x40, RZ ;  /* 0x000000406c6c7824 */ /* 0x000fe200078e00ff */
[----:B------:R-:W-:Y:S01]  /*1460*/  SHF.R.S32.HI R0, RZ, 0x1f, R3 ;  /* 0x0000001fff007819 */ /* 0x000fe20000011403 */
[----:B------:R-:W-:Y:S01]  /*1470*/  IMAD.MOV.U32 R28, RZ, RZ, R24 ;  /* 0x000000ffff1c7224 */ /* 0x000fe200078e0018 */
[C---:B------:R-:W-:Y:S01]  /*1480*/  LOP3.LUT P6, RZ, R9.reuse, 0x4, RZ, 0xc0, !PT ;  /* 0x0000000409ff7812 */ /* 0x040fe200078cc0ff */
[----:B------:R-:W-:Y:S01]  /*1490*/  IMAD.SHL.U32 R9, R9, 0x40, RZ ;  /* 0x0000004009097824 */ /* 0x000fe200078e00ff */
[CC--:B------:R-:W-:Y:S01]  /*14a0*/  LEA.HI R137, R0.reuse, R3.reuse, RZ, 0x3 ;  /* 0x0000000300897211 */ /* 0x0c0fe200078f18ff */
[----:B------:R-:W-:Y:S01]  /*14b0*/  IMAD.IADD R25, R25, 0x1, R16 ;  /* 0x0000000119197824 */ /* 0x000fe200078e0210 */
[----:B------:R-:W-:Y:S01]  /*14c0*/  LEA.HI R0, R0, R3, RZ, 0x6 ;  /* 0x0000000300007211 */ /* 0x000fe200078f30ff */
[----:B------:R-:W-:Y:S01]  /*14d0*/  IMAD.WIDE.U32 R162, R160, c[0x0][0x1f0], R162 ;  /* 0x00007c00a0a27a25 */ /* 0x000fe200078e00a2 */
[----:B------:R-:W-:-:S02]  /*14e0*/  SHF.R.S32.HI R103, RZ, 0x1f, R8 ;  /* 0x0000001fff677819 */ /* 0x000fc40000011408 */
[----:B------:R-:W-:Y:S01]  /*14f0*/  LOP3.LUT R9, R9, 0x1c0, RZ, 0xc0, !PT ;  /* 0x000001c009097812 */ /* 0x000fe200078ec0ff */
[----:B------:R-:W-:Y:S01]  /*1500*/  IMAD.SHL.U32 R0, R0, 0x40, RZ ;  /* 0x0000004000007824 */ /* 0x000fe200078e00ff */
[----:B------:R-:W-:Y:S01]  /*1510*/  SHF.R.S32.HI R106, RZ, 0x1f, R25 ;  /* 0x0000001fff6a7819 */ /* 0x000fe20000011419 */
[----:B------:R-:W-:Y:S01]  /*1520*/  IMAD.IADD R121, R163, 0x1, R121 ;  /* 0x00000001a3797824 */ /* 0x000fe200078e0279 */
[----:B------:R-:W-:Y:S01]  /*1530*/  LEA.HI R103, R103, R8, RZ, 0x4 ;  /* 0x0000000867677211 */ /* 0x000fe200078f20ff */
[----:B------:R-:W-:Y:S01]  /*1540*/  IMAD.WIDE.U32 R160, R160, c[0x0][0x218], R28 ;  /* 0x00008600a0a07a25 */ /* 0x000fe200078e001c */
[----:B------:R-:W-:Y:S02]  /*1550*/  SHF.R.U32.HI R3, RZ, 0x3, R9 ;  /* 0x00000003ff037819 */ /* 0x000fe40000011609 */
[----:B------:R-:W-:Y:S01]  /*1560*/  LOP3.LUT R8, R9, 0x38, R137, 0xf8, !PT ;  /* 0x0000003809087812 */ /* 0x000fe200078ef889 */
[----:B------:R-:W-:Y:S01]  /*1570*/  IMAD.IADD R119, R161, 0x1, R119 ;  /* 0x00000001a1777824 */ /* 0x000fe200078e0277 */
[----:B------:R-:W-:-:S02]  /*1580*/  LEA.HI R136, R106, R25, RZ, 0x3 ;  /* 0x000000196a887211 */ /* 0x000fc400078f18ff */
[----:B------:R-:W-:Y:S02]  /*1590*/  LEA.HI R106, R106, R25, RZ, 0x6 ;  /* 0x000000196a6a7211 */ /* 0x000fe400078f30ff */
[----:B------:R-:W-:Y:S02]  /*15a0*/  LOP3.LUT R12, R9, 0x38, R138, 0xf8, !PT ;  /* 0x00000038090c7812 */ /* 0x000fe400078ef88a */
[----:B------:R-:W-:Y:S01]  /*15b0*/  LOP3.LUT R0, R0, 0xfffff000, RZ, 0xc0, !PT ;  /* 0xfffff00000007812 */ /* 0x000fe200078ec0ff */
[----:B------:R-:W-:Y:S01]  /*15c0*/  IMAD.SHL.U32 R106, R106, 0x40, RZ ;  /* 0x000000406a6a7824 */ /* 0x000fe200078e00ff */
[----:B------:R-:W-:Y:S02]  /*15d0*/  LOP3.LUT R107, R8, R3, RZ, 0x3c, !PT ;  /* 0x00000003086b7212 */ /* 0x000fe400078e3cff */
[----:B------:R-:W-:Y:S02]  /*15e0*/  SHF.R.S32.HI R105, RZ, 0x4, R105 ;  /* 0x00000004ff697819 */ /* 0x000fe40000011469 */
[----:B------:R-:W-:-:S02]  /*15f0*/  SHF.R.S32.HI R104, RZ, 0x4, R104 ;  /* 0x00000004ff687819 */ /* 0x000fc40000011468 */
[----:B------:R-:W-:Y:S02]  /*1600*/  SHF.R.S32.HI R103, RZ, 0x4, R103 ;  /* 0x00000004ff677819 */ /* 0x000fe40000011467 */
[----:B------:R-:W-:Y:S02]  /*1610*/  LOP3.LUT R108, R108, 0xfffff000, RZ, 0xc0, !PT ;  /* 0xfffff0006c6c7812 */ /* 0x000fe400078ec0ff */
[----:B------:R-:W-:Y:S02]  /*1620*/  LOP3.LUT R13, R12, R3, RZ, 0x3c, !PT ;  /* 0x000000030c0d7212 */ /* 0x000fe400078e3cff */
[----:B------:R-:W-:Y:S02]  /*1630*/  IADD3 R107, R107, R0, R2 ;  /* 0x000000006b6b7210 */ /* 0x000fe40007ffe002 */
[----:B------:R-:W-:Y:S02]  /*1640*/  SHF.R.S32.HI R5, RZ, 0x1f, R109 ;  /* 0x0000001fff057819 */ /* 0x000fe4000001146d */
[----:B------:R-:W-:-:S02]  /*1650*/  LOP3.LUT R0, R9, 0x38, R136, 0xf8, !PT ;  /* 0x0000003809007812 */ /* 0x000fc400078ef888 */
[----:B------:R-:W-:Y:S01]  /*1660*/  LEA.HI.SX32 R105, R138, R105, 0x1d ;  /* 0x000000698a697211 */ /* 0x000fe200078feaff */
[----:B------:R-:W-:Y:S01]  /*1670*/  IMAD R154, R5, c[0x0][0x290], RZ ;  /* 0x0000a400059a7a24 */ /* 0x000fe200078e02ff */
[----:B------:R-:W-:Y:S01]  /*1680*/  LEA.HI.SX32 R104, R137, R104, 0x1d ;  /* 0x0000006889687211 */ /* 0x000fe200078feaff */
[----:B------:R-:W-:Y:S01]  /*1690*/  IMAD R152, R5, c[0x0][0x280], RZ ;  /* 0x0000a00005987a24 */ /* 0x000fe200078e02ff */
[----:B------:R-:W-:Y:S01]  /*16a0*/  LEA.HI.SX32 R103, R136, R103, 0x1d ;  /* 0x0000006788677211 */ /* 0x000fe200078feaff */
[----:B------:R-:W-:Y:S01]  /*16b0*/  IMAD R154, R109, c[0x0][0x294], R154 ;  /* 0x0000a5006d9a7a24 */ /* 0x000fe200078e029a */
[----:B------:R-:W-:Y:S01]  /*16c0*/  IADD3 R108, R13, R108, R2 ;  /* 0x0000006c0d6c7210 */ /* 0x000fe20007ffe002 */
[----:B------:R-:W-:Y:S01]  /*16d0*/  IMAD R152, R109, c[0x0][0x284], R152 ;  /* 0x0000a1006d987a24 */ /* 0x000fe200078e0298 */
[----:B------:R-:W-:Y:S01]  /*16e0*/  LOP3.LUT R106, R106, 0xfffff000, RZ, 0xc0, !PT ;  /* 0xfffff0006a6a7812 */ /* 0x000fe200078ec0ff */
[----:B------:R-:W-:Y:S01]  /*16f0*/  IMAD.IADD R159, R159, 0x1, R154 ;  /* 0x000000019f9f7824 */ /* 0x000fe200078e029a */
[----:B------:R-:W-:Y:S01]  /*1700*/  LOP3.LUT R13, R0, R3, RZ, 0x3c, !PT ;  /* 0x00000003000d7212 */ /* 0x000fe200078e3cff */
[----:B------:R-:W-:Y:S01]  /*1710*/  IMAD.IADD R157, R157, 0x1, R152 ;  /* 0x000000019d9d7824 */ /* 0x000fe200078e0298 */
[----:B------:R-:W-:Y:S01]  /*1720*/  SHF.R.S32.HI R0, RZ, 0x1f, R105 ;  /* 0x0000001fff007819 */ /* 0x000fe20000011469 */
[----:B------:R-:W-:Y:S01]  /*1730*/  IMAD.IADD R155, R154, 0x1, R31 ;  /* 0x000000019a9b7824 */ /* 0x000fe200078e021f */
[----:B------:R-:W-:Y:S01]  /*1740*/  SHF.R.S32.HI R25, RZ, 0x1f, R104 ;  /* 0x0000001fff197819 */ /* 0x000fe20000011468 */
[----:B------:R-:W-:Y:S01]  /*1750*/  IMAD.IADD R153, R152, 0x1, R27 ;  /* 0x0000000198997824 */ /* 0x000fe200078e021b */
[----:B------:R-:W-:Y:S01]  /*1760*/  SHF.R.S32.HI R8, RZ, 0x1f, R103 ;  /* 0x0000001fff087819 */ /* 0x000fe20000011467 */
[----:B------:R-:W-:Y:S01]  /*1770*/  IMAD.MOV.U32 R154, RZ, RZ, R30 ;  /* 0x000000ffff9a7224 */ /* 0x000fe200078e001e */
[----:B------:R-:W-:Y:S01]  /*1780*/  IADD3 R106, R13, R106, R2 ;  /* 0x0000006a0d6a7210 */ /* 0x000fe20007ffe002 */
[----:B------:R-:W-:Y:S01]  /*1790*/  IMAD.MOV.U32 R152, RZ, RZ, R26 ;  /* 0x000000ffff987224 */ /* 0x000fe200078e001a */
[----:B------:R-:W-:Y:S01]  /*17a0*/  LEA.HI R13, R0, R105, RZ, 0x3 ;  /* 0x00000069000d7211 */ /* 0x000fe200078f18ff */
[----:B------:R-:W-:Y:S01]  /*17b0*/  IMAD.SHL.U32 R105, R105, 0x8, RZ ;  /* 0x0000000869697824 */ /* 0x000fe200078e00ff */
[----:B------:R-:W-:Y:S01]  /*17c0*/  LEA.HI R12, R25, R104, RZ, 0x3 ;  /* 0x00000068190c7211 */ /* 0x000fe200078f18ff */
[----:B------:R-:W-:Y:S01]  /*17d0*/  IMAD.SHL.U32 R104, R104, 0x8, RZ ;  /* 0x0000000868687824 */ /* 0x000fe200078e00ff */
[----:B------:R-:W-:Y:S01]  /*17e0*/  LEA.HI R8, R8, R103, RZ, 0x3 ;  /* 0x0000006708087211 */ /* 0x000fe200078f18ff */
[----:B------:R-:W-:Y:S01]  /*17f0*/  IMAD.SHL.U32 R103, R103, 0x8, RZ ;  /* 0x0000000867677824 */ /* 0x000fe200078e00ff */
[----:B------:R-:W-:Y:S01]  /*1800*/  LOP3.LUT R0, R9, 0x18, R22, 0xf8, !PT ;  /* 0x0000001809007812 */ /* 0x000fe200078ef816 */
[----:B------:R-:W-:Y:S01]  /*1810*/  IMAD.SHL.U32 R13, R13, 0x200, RZ ;  /* 0x000002000d0d7824 */ /* 0x000fe200078e00ff */
[C---:B------:R-:W-:Y:S01]  /*1820*/  LOP3.LUT R30, R9.reuse, 0x38, R105, 0xf8, !PT ;  /* 0x00000038091e7812 */ /* 0x040fe200078ef869 */
[----:B------:R-:W-:Y:S01]  /*1830*/  IMAD.SHL.U32 R134, R8, 0x200, RZ ;  /* 0x0000020008867824 */ /* 0x000fe200078e00ff */
[C---:B------:R-:W-:Y:S01]  /*1840*/  LOP3.LUT R26, R9.reuse, 0x38, R104, 0xf8, !PT ;  /* 0x00000038091a7812 */ /* 0x040fe200078ef868 */
[----:B------:R-:W-:Y:S01]  /*1850*/  IMAD.SHL.U32 R12, R12, 0x200, RZ ;  /* 0x000002000c0c7824 */ /* 0x000fe200078e00ff */
[----:B------:R-:W-:Y:S01]  /*1860*/  LOP3.LUT R24, R9, 0x38, R103, 0xf8, !PT ;  /* 0x0000003809187812 */ /* 0x000fe200078ef867 */
[----:B-----5:R-:W-:Y:S01]  /*1870*/  IMAD.WIDE.U32 R158, R87, c[0x0][0x290], R158 ;  /* 0x0000a400579e7a25 */ /* 0x020fe200078e009e */
[----:B------:R-:W-:-:S02]  /*1880*/  LOP3.LUT R0, R2, R0, R3, 0xf6, !PT ;  /* 0x0000000002007212 */ /* 0x000fc400078ef603 */
[-C--:B------:R-:W-:Y:S01]  /*1890*/  LOP3.LUT R111, R30, R3.reuse, RZ, 0x3c, !PT ;  /* 0x000000031e6f7212 */ /* 0x080fe200078e3cff */
[----:B------:R-:W-:Y:S01]  /*18a0*/  IMAD.WIDE.U32 R154, R87, c[0x0][0x290], R154 ;  /* 0x0000a400579a7a25 */ /* 0x000fe200078e009a */
[-C--:B------:R-:W-:Y:S02]  /*18b0*/  LOP3.LUT R9, R26, R3.reuse, RZ, 0x3c, !PT ;  /* 0x000000031a097212 */ /* 0x080fe400078e3cff */
[----:B------:R-:W-:Y:S01]  /*18c0*/  LOP3.LUT R3, R24, R3, RZ, 0x3c, !PT ;  /* 0x0000000318037212 */ /* 0x000fe200078e3cff */
[----:B------:R-:W-:Y:S01]  /*18d0*/  @P0 IMAD.WIDE.U32 R24, R14, R97, R150 ;  /* 0x000000610e180225 */ /* 0x000fe200078e0096 */
[----:B------:R-:W-:Y:S02]  /*18e0*/  LOP3.LUT R134, R134, 0xfffff000, RZ, 0xc0, !PT ;  /* 0xfffff00086867812 */ /* 0x000fe400078ec0ff */
[----:B------:R-:W-:Y:S01]  /*18f0*/  LOP3.LUT R8, R13, 0xfffff000, RZ, 0xc0, !PT ;  /* 0xfffff0000d087812 */ /* 0x000fe200078ec0ff */
[----:B------:R-:W-:Y:S01]  /*1900*/  @P1 IMAD.SHL.U32 R14, R10, 0x2, RZ ;  /* 0x000000020a0e1824 */ /* 0x000fe200078e00ff */
[--C-:B------:R-:W-:Y:S01]  /*1910*/  IADD3 R134, R3, R134, R2.reuse ;  /* 0x0000008603867210 */ /* 0x100fe20007ffe002 */
[----:B------:R-:W-:Y:S01]  /*1920*/  @P0 IMAD.IADD R7, R25, 0x1, R7 ;  /* 0x0000000119070824 */ /* 0x000fe200078e0207 */
[----:B------:R-:W-:Y:S01]  /*1930*/  LOP3.LUT R110, R12, 0xfffff000, RZ, 0xc0, !PT ;  /* 0xfffff0000c6e7812 */ /* 0x000fe200078ec0ff */
[----:B------:R-:W-:Y:S01]  /*1940*/  @P0 IMAD.SHL.U32 R3, R10, 0x2, RZ ;  /* 0x000000020a030824 */ /* 0x000fe200078e00ff */
[----:B------:R1:W-:Y:S01]  /*1950*/  @P1 LDGSTS.E.BYPASS.LTC128B.128 [R14+0x1100], [R32.64], !P5 ;  /* 0x01100000200e1fae */ /* 0x0003e2000e901d46 */
[--C-:B------:R-:W-:Y:S01]  /*1960*/  IADD3 R111, R111, R8, R2.reuse ;  /* 0x000000086f6f7210 */ /* 0x100fe20007ffe002 */
[----:B------:R-:W-:Y:S01]  /*1970*/  IMAD.MOV.U32 R12, RZ, RZ, c[0x0][0x290] ;  /* 0x0000a400ff0c7624 */ /* 0x000fe200078e00ff */
[----:B------:R-:W-:Y:S01]  /*1980*/  IADD3 R110, R9, R110, R2 ;  /* 0x0000006e096e7210 */ /* 0x000fe20007ffe002 */
[----:B------:R1:W-:Y:S01]  /*1990*/  @P1 LDGSTS.E.BYPASS.LTC128B.128 [R14+0x3100], [R32.64+0x80], !P4 ;  /* 0x03100080200e1fae */ /* 0x0003e2000e101d46 */
[----:B------:R-:W-:Y:S01]  /*19a0*/  SHF.R.S32.HI R2, RZ, 0x1f, R87 ;  /* 0x0000001fff027819 */ /* 0x000fe20000011457 */
[----:B------:R-:W-:Y:S01]  /*19b0*/  IMAD.MOV.U32 R8, RZ, RZ, c[0x0][0x280] ;  /* 0x0000a000ff087624 */ /* 0x000fe200078e00ff */
[----:B------:R-:W-:Y:S01]  /*19c0*/  LOP3.LUT R138, R138, 0xfffffff8, RZ, 0xc0, !PT ;  /* 0xfffffff88a8a7812 */ /* 0x000fe200078ec0ff */
[----:B------:R1:W-:Y:S01]  /*19d0*/  @P1 LDGSTS.E.BYPASS.LTC128B.128 [R14+0x5100], [R32.64+0x100], !P3 ;  /* 0x05100100200e1fae */ /* 0x0003e2000d901d46 */
[C---:B------:R-:W-:Y:S01]  /*19e0*/  @P0 LEA R26, P1, R24.reuse, c[0x0][0x220], 0x1 ;  /* 0x00008800181a0a11 */ /* 0x040fe200078208ff */
[----:B------:R-:W-:Y:S01]  /*19f0*/  IMAD.WIDE.U32 R156, R87, c[0x0][0x280], R156 ;  /* 0x0000a000579c7a25 */ /* 0x000fe200078e009c */
[----:B------:R-:W-:Y:S01]  /*1a00*/  LOP3.LUT R137, R137, 0xfffffff8, RZ, 0xc0, !PT ;  /* 0xfffffff889897812 */ /* 0x000fe200078ec0ff */
[----:B------:R-:W0:Y:S01]  /*1a10*/  LDGDEPBAR ;  /* 0x00000000000079af */ /* 0x000e220000000000 */
[----:B------:R-:W-:Y:S01]  /*1a20*/  @P0 LEA.HI.X R27, R24, c[0x0][0x224], R7, 0x1, P1 ;  /* 0x00008900181b0a11 */ /* 0x000fe200008f0c07 */
[----:B------:R-:W-:Y:S01]  /*1a30*/  IMAD.WIDE.U32 R152, R87, c[0x0][0x280], R152 ;  /* 0x0000a00057987a25 */ /* 0x000fe200078e0098 */
[----:B------:R-:W-:-:S02]  /*1a40*/  @P0 LEA R24, P1, R99, R26, 0x1 ;  /* 0x0000001a63180211 */ /* 0x000fc400078208ff */
[----:B------:R-:W-:Y:S01]  /*1a50*/  LOP3.LUT R136, R136, 0xfffffff8, RZ, 0xc0, !PT ;  /* 0xfffffff888887812 */ /* 0x000fe200078ec0ff */
[----:B------:R2:W-:Y:S01]  /*1a60*/  @P0 LDGSTS.E.BYPASS.LTC128B.128 [R3+0x12100], [R26.64], !P5 ;  /* 0x121000001a030fae */ /* 0x0005e2000e901d46 */
[----:B------:R-:W-:Y:S01]  /*1a70*/  @P0 LEA.HI.X R25, R99, R27, R98, 0x1, P1 ;  /* 0x0000001b63190211 */ /* 0x000fe200008f0c62 */
[C---:B------:R-:W-:Y:S01]  /*1a80*/  IMAD.SHL.U32 R125, R12.reuse, 0x40, RZ ;  /* 0x000000400c7d7824 */ /* 0x040fe200078e00ff */
[-C--:B------:R-:W-:Y:S01]  /*1a90*/  SHF.L.U64.HI R123, R12, R131.reuse, c[0x0][0x294] ;  /* 0x0000a5000c7b7619 */ /* 0x080fe20000010283 */
[----:B------:R2:W-:Y:S01]  /*1aa0*/  @P0 LDGSTS.E.BYPASS.LTC128B.128 [R3+0x14100], [R26.64+0x80], !P4 ;  /* 0x141000801a030fae */ /* 0x0005e2000e101d46 */
[CC--:B------:R-:W-:Y:S01]  /*1ab0*/  SHF.L.U64.HI R127, R8.reuse, R131.reuse, c[0x0][0x284] ;  /* 0x0000a100087f7619 */ /* 0x0c0fe20000010283 */
[----:B------:R-:W-:Y:S01]  /*1ac0*/  IMAD.SHL.U32 R129, R8, 0x40, RZ ;  /* 0x0000004008817824 */ /* 0x000fe200078e00ff */
[----:B------:R-:W-:Y:S01]  /*1ad0*/  SHF.L.U64.HI R131, R6, R131, c[0x0][0x1e4] ;  /* 0x0000790006837619 */ /* 0x000fe20000010283 */
[----:B------:R2:W-:Y:S01]  /*1ae0*/  @P0 LDGSTS.E.BYPASS.LTC128B.128 [R3+0x16100], [R26.64+0x100], !P3 ;  /* 0x161001001a030fae */ /* 0x0005e2000d901d46 */
[----:B------:R-:W-:-:S02]  /*1af0*/  IADD3 R13, R20, 0x30, RZ ;  /* 0x00000030140d7810 */ /* 0x000fc40007ffe0ff */
[----:B------:R-:W-:Y:S01]  /*1b00*/  IADD3 R12, R20, 0x50, RZ ;  /* 0x00000050140c7810 */ /* 0x000fe20007ffe0ff */
[----:B------:R2:W-:Y:S01]  /*1b10*/  @P0 LDGSTS.E.BYPASS.LTC128B.128 [R3+0x13100], [R24.64], !P5 ;  /* 0x1310000018030fae */ /* 0x0005e2000e901d46 */
[----:B------:R-:W-:Y:S02]  /*1b20*/  SHF.R.S32.HI R132, RZ, 0x1f, R138 ;  /* 0x0000001fff847819 */ /* 0x000fe4000001148a */
[----:B------:R-:W-:Y:S01]  /*1b30*/  SHF.R.S32.HI R126, RZ, 0x1f, R105 ;  /* 0x0000001fff7e7819 */ /* 0x000fe20000011469 */
[----:B------:R2:W-:Y:S01]  /*1b40*/  @P0 LDGSTS.E.BYPASS.LTC128B.128 [R3+0x15100], [R24.64+0x80], !P4 ;  /* 0x1510008018030fae */ /* 0x0005e2000e101d46 */
[----:B-1----:R-:W-:Y:S01]  /*1b50*/  IMAD R14, R5, c[0x0][0x1e0], RZ ;  /* 0x00007800050e7a24 */ /* 0x002fe200078e02ff */
[----:B------:R-:W-:Y:S02]  /*1b60*/  SHF.R.S32.HI R130, RZ, 0x1f, R137 ;  /* 0x0000001fff827819 */ /* 0x000fe40000011489 */
[----:B------:R2:W-:Y:S01]  /*1b70*/  @P0 LDGSTS.E.BYPASS.LTC128B.128 [R3+0x17100], [R24.64+0x100], !P3 ;  /* 0x1710010018030fae */ /* 0x0005e2000d901d46 */
[----:B------:R-:W-:-:S02]  /*1b80*/  IADD3 R164, P0, R164, R109, RZ ;  /* 0x0000006da4a47210 */ /* 0x000fc40007f1e0ff */
[----:B------:R-:W-:Y:S01]  /*1b90*/  SHF.R.S32.HI R128, RZ, 0x1f, R136 ;  /* 0x0000001fff807819 */ /* 0x000fe20000011488 */
[----:B------:R-:W0:Y:S01]  /*1ba0*/  LDGDEPBAR ;  /* 0x00000000000079af */ /* 0x000e220000000000 */
[----:B------:R-:W-:Y:S01]  /*1bb0*/  SHF.R.S32.HI R124, RZ, 0x1f, R104 ;  /* 0x0000001fff7c7819 */ /* 0x000fe20000011468 */
[----:B------:R-:W-:Y:S01]  /*1bc0*/  IMAD.X R165, R4, 0x1, R5, P0 ;  /* 0x0000000104a57824 */ /* 0x000fe200000e0605 */
[----:B------:R-:W-:Y:S01]  /*1bd0*/  IADD3 R117, P1, P0, R162, R166, R22 ;  /* 0x000000a6a2757210 */ /* 0x000fe2000783e016 */
[C---:B------:R-:W-:Y:S01]  /*1be0*/  IMAD R4, R2.reuse, c[0x0][0x290], RZ ;  /* 0x0000a40002047a24 */ /* 0x040fe200078e02ff */
[----:B------:R-:W-:Y:S01]  /*1bf0*/  SHF.R.S32.HI R122, RZ, 0x1f, R103 ;  /* 0x0000001fff7a7819 */ /* 0x000fe20000011467 */
[----:B------:R-:W-:Y:S02]  /*1c00*/  IMAD R2, R2, c[0x0][0x280], RZ ;  /* 0x0000a00002027a24 */ /* 0x000fe400078e02ff */
[----:B------:R-:W-:-:S04]  /*1c10*/  IMAD R113, R87, c[0x0][0x294], R4 ;  /* 0x0000a50057717a24 */ /* 0x000fc800078e0204 */
[----:B------:R-:W-:Y:S02]  /*1c20*/  IMAD.IADD R115, R159, 0x1, R113 ;  /* 0x000000019f737824 */ /* 0x000fe400078e0271 */
[----:B------:R-:W-:Y:S02]  /*1c30*/  IMAD.IADD R113, R113, 0x1, R155 ;  /* 0x0000000171717824 */ /* 0x000fe400078e029b */
[----:B--2---:R-:W-:Y:S01]  /*1c40*/  IMAD R3, R109, c[0x0][0x1e4], R14 ;  /* 0x000079006d037a24 */ /* 0x004fe200078e020e */
[----:B------:R-:W-:-:S03]  /*1c50*/  IADD3 R14, R20, 0x10, RZ ;  /* 0x00000010140e7810 */ /* 0x000fc60007ffe0ff */
[----:B------:R-:W-:Y:S02]  /*1c60*/  IMAD.IADD R120, R167, 0x1, R3 ;  /* 0x00000001a7787824 */ /* 0x000fe400078e0203 */
[----:B------:R-:W-:-:S03]  /*1c70*/  IMAD R3, R87, c[0x0][0x284], R2 ;  /* 0x0000a10057037a24 */ /* 0x000fc600078e0202 */
[----:B------:R-:W-:Y:S01]  /*1c80*/  IADD3.X R116, R121, R120, R23, P1, P0 ;  /* 0x0000007879747210 */ /* 0x000fe20000fe0417 */
[----:B------:R-:W-:Y:S01]  /*1c90*/  IMAD.IADD R114, R157, 0x1, R3 ;  /* 0x000000019d727824 */ /* 0x000fe200078e0203 */
[----:B------:R-:W-:Y:S01]  /*1ca0*/  ISETP.NE.AND P0, PT, RZ, UR4, PT ;  /* 0x00000004ff007c0c */ /* 0x000fe2000bf05270 */
[----:B------:R-:W-:-:S12]  /*1cb0*/  IMAD.IADD R112, R3, 0x1, R153 ;  /* 0x0000000103707824 */ /* 0x000fd800078e0299 */
[----:B------:R-:W-:Y:S02]  /*1cc0*/  @P0 LOP3.LUT R194, R194, 0x1, RZ, 0xfc, !PT ;  /* 0x00000001c2c20812 */ /* 0x000fe400078efcff */
.L_x_719:
[----:B------:R-:W-:Y:S01]  /*1cd0*/  SHF.R.S32.HI R4, RZ, 0x1f, R18 ;  /* 0x0000001fff047819 */ /* 0x000fe20000011412 */
[----:B------:R-:W-:Y:S04]  /*1ce0*/  DEPBAR.LE SB0, 0x2 ;  /* 0x000080800000791a */ /* 0x000fe80000000000 */
[----:B------:R-:W-:Y:S01]  /*1cf0*/  BAR.SYNC.DEFER_BLOCKING 0x0 ;  /* 0x0000000000007b1d */ /* 0x000fe20000010000 */
[----:B------:R-:W-:Y:S01]  /*1d00*/  ISETP.LE.AND P1, PT, R100, c[0x0][0x27c], PT ;  /* 0x00009f0064007a0c */ /* 0x000fe20003f23270 */
[-C--:B-1----:R-:W-:Y:S02]  /*1d10*/  IMAD R5, R131, R18.reuse, RZ ;  /* 0x0000001283057224 */ /* 0x082fe400078e02ff */
[----:B-----5:R-:W-:Y:S04]  /*1d20*/  IMAD.WIDE.U32 R28, R135, R18, RZ ;  /* 0x00000012871c7225 */ /* 0x020fe800078e00ff */
[----:B------:R-:W-:Y:S01]  /*1d30*/  IMAD R5, R4, R135, R5 ;  /* 0x0000008704057224 */ /* 0x000fe200078e0205 */
[----:B------:R-:W-:Y:S01]  /*1d40*/  IADD3 R6, P0, R117, R28, RZ ;  /* 0x0000001c75067210 */ /* 0x000fe20007f1e0ff */
[----:B------:R-:W-:Y:S02]  /*1d50*/  IMAD R2, R51, 0x3000, R0 ;  /* 0x0000300033027824 */ /* 0x000fe400078e0200 */
[----:B------:R-:W-:Y:S03]  /*1d60*/  IMAD.IADD R5, R29, 0x1, R5 ;  /* 0x000000011d057824 */ /* 0x000fe600078e0205 */
[----:B------:R-:W-:Y:S01]  /*1d70*/  IADD3 R142, R2, 0x20, RZ ;  /* 0x00000020028e7810 */ /* 0x000fe20007ffe0ff */
[----:B------:R-:W-:Y:S01]  /*1d80*/  IMAD.X R3, R5, 0x1, R116, P0 ;  /* 0x0000000105037824 */ /* 0x000fe200000e0674 */
[----:B------:R-:W-:Y:S02]  /*1d90*/  LEA R72, P0, R6, c[0x0][0x1c8], 0x1 ;  /* 0x0000720006487a11 */ /* 0x000fe400078008ff */
[----:B------:R-:W-:Y:S02]  /*1da0*/  @P6 IADD3 R142, R2, -0x20, RZ ;  /* 0xffffffe0028e6810 */ /* 0x000fe40007ffe0ff */
[----:B------:R-:W-:Y:S02]  /*1db0*/  LEA.HI.X R73, R6, c[0x0][0x1cc], R3, 0x1, P0 ;  /* 0x0000730006497a11 */ /* 0x000fe400000f0c03 */
[----:B------:R-:W-:Y:S01]  /*1dc0*/  LEA R143, R2, 0x100, 0x1 ;  /* 0x00000100028f7811 */ /* 0x000fe200078e08ff */
[----:B------:R-:W-:Y:S01]  /*1dd0*/  BSSY B1, `(.L_x_695) ;  /* 0x0000398000017945 */ /* 0x000fe20003800000 */
[----:B------:R-:W-:Y:S01]  /*1de0*/  LEA R142, R142, 0x100, 0x1 ;  /* 0x000001008e8e7811 */ /* 0x000fe200078e08ff */
[----:B------:R-:W-:-:S05]  /*1df0*/  @!P1 BRA `(.L_x_696) ;  /* 0x0000378000009947 */ /* 0x000fca0003800000 */
[-C--:B------:R-:W-:Y:S01]  /*1e00*/  IMAD R3, R127, R18.reuse, RZ ;  /* 0x000000127f037224 */ /* 0x080fe200078e02ff */
[----:B------:R-:W-:Y:S01]  /*1e10*/  LOP3.LUT P1, RZ, R194, 0x1, RZ, 0xc0, !PT ;  /* 0x00000001c2ff7812 */ /* 0x000fe2000782c0ff */
[-C--:B------:R-:W-:Y:S02]  /*1e20*/  IMAD R25, R123, R18.reuse, RZ ;  /* 0x000000127b197224 */ /* 0x080fe400078e02ff */
[----:B------:R-:W-:Y:S02]  /*1e30*/  IMAD R118, R18, -0x40, R93 ;  /* 0xffffffc012767824 */ /* 0x000fe400078e025d */
[C---:B------:R-:W-:Y:S02]  /*1e40*/  IMAD R3, R4.reuse, R129, R3 ;  /* 0x0000008104037224 */ /* 0x040fe400078e0203 */
[----:B------:R-:W-:Y:S01]  /*1e50*/  IMAD R25, R4, R125, R25 ;  /* 0x0000007d04197224 */ /* 0x000fe200078e0219 */
[----:B------:R-:W-:Y:S01]  /*1e60*/  IMNMX R118, R118, 0x40, PT ;  /* 0x0000004076767817 */ /* 0x000fe20003800200 */
[-C--:B------:R-:W-:Y:S04]  /*1e70*/  IMAD.WIDE.U32 R8, R129, R18.reuse, RZ ;  /* 0x0000001281087225 */ /* 0x080fe800078e00ff */
[----:B------:R-:W-:Y:S01]  /*1e80*/  IMAD.WIDE.U32 R6, R125, R18, RZ ;  /* 0x000000127d067225 */ /* 0x000fe200078e00ff */
[----:B------:R-:W-:Y:S04]  /*1e90*/  IADD3 R3, R9, R3, RZ ;  /* 0x0000000309037210 */ /* 0x000fe80007ffe0ff */
        /* <DEDUP_REMOVED lines=61> */
.L_x_699:
[----:B------:R-:W-:Y:S05]  /*2270*/  BSYNC B0 ;  /* 0x0000000000007941 */ /* 0x000fea0003800000 */
.L_x_698:
        /* <DEDUP_REMOVED lines=89> */
.L_x_702:
[----:B------:R-:W-:Y:S05]  /*2810*/  BSYNC B0 ;  /* 0x0000000000007941 */ /* 0x000fea0003800000 */
.L_x_701:
        /* <DEDUP_REMOVED lines=25> */
[----:B------:R-:W-:Y:S01]  /*29b0*/  @!P0 FMUL.FTZ R2, R41, R40 ;  /* 0x0000002829028220 */ /* 0x000fe20000410000 */
[----:B------:R-:W-:Y:S01]  /*29c0*/  @!P0 HADD2.F32 R40, -RZ, R39.H0_H0 ;  /* 0x20000027ff288230 */ /* 0x000fe20000004100 */
[-C--:B------:R-:W-:Y:S01]  /*29d0*/  @!P0 FMUL.FTZ R68, R46, R35.reuse ;  /* 0x000000232e448220 */ /* 0x080fe20000410000 */
[--C-:B------:R-:W-:Y:S01]  /*29e0*/  @!P0 HADD2.F32 R39, -RZ, R38.reuse.H0_H0 ;  /* 0x20000026ff278230 */ /* 0x100fe20000004100 */
[-C--:B------:R-:W-:Y:S01]  /*29f0*/  @!P0 FFMA.FTZ R2, R45, R44.reuse, R2 ;  /* 0x0000002c2d028223 */ /* 0x080fe20000010002 */
[----:B------:R-:W-:Y:S01]  /*2a00*/  @!P0 HADD2.F32 R45, -RZ, R38.H1_H1 ;  /* 0x30000026ff2d8230 */ /* 0x000fe20000004100 */
[----:B------:R-:W-:Y:S01]  /*2a10*/  @!P0 FMUL.FTZ R3, R40, R35 ;  /* 0x0000002328038220 */ /* 0x000fe20000410000 */
[----:B------:R-:W-:Y:S01]  /*2a20*/  @!P0 MOV R35, R27 ;  /* 0x0000001b00238202 */ /* 0x000fe20000000f00 */
[----:B------:R-:W-:Y:S01]  /*2a30*/  @!P0 FFMA.FTZ R49, R41, R44, -R49 ;  /* 0x0000002c29318223 */ /* 0x000fe20000010831 */
[----:B------:R-:W-:Y:S01]  /*2a40*/  @!P0 HADD2.F32 R44, -RZ, R64.H0_H0 ;  /* 0x20000040ff2c8230 */ /* 0x000fe20000004100 */
[-C--:B------:R-:W-:Y:S02]  /*2a50*/  @!P0 FMUL.FTZ R4, R39, R34.reuse ;  /* 0x0000002227048220 */ /* 0x080fe40000410000 */
[C---:B------:R-:W-:Y:S01]  /*2a60*/  @!P0 FMUL.FTZ R65, R45.reuse, R34 ;  /* 0x000000222d418220 */ /* 0x040fe20000410000 */
[----:B------:R-:W-:Y:S01]  /*2a70*/  @!P0 F2FP.PACK_AB R49, R2, R49 ;  /* 0x000000310231823e */ /* 0x000fe200000000ff */
[----:B------:R-:W-:Y:S01]  /*2a80*/  @!P0 FFMA.FTZ R3, R46, R47, R3 ;  /* 0x0000002f2e038223 */ /* 0x000fe20000010003 */
[--C-:B------:R-:W-:Y:S01]  /*2a90*/  @!P0 HADD2.F32 R48, -RZ, R35.reuse.H1_H1 ;  /* 0x30000023ff308230 */ /* 0x100fe20000004100 */
[----:B------:R-:W-:Y:S01]  /*2aa0*/  @!P0 FFMA.FTZ R4, R45, R44, R4 ;  /* 0x0000002c2d048223 */ /* 0x000fe20000010004 */
[----:B------:R-:W-:Y:S01]  /*2ab0*/  @!P0 MOV R24, R49 ;  /* 0x0000003100188202 */ /* 0x000fe20000000f00 */
[----:B------:R-:W-:Y:S01]  /*2ac0*/  @!P0 HADD2.F32 R35, -RZ, R35.H0_H0 ;  /* 0x20000023ff238230 */ /* 0x000fe20000004100 */
[----:B------:R-:W-:Y:S02]  /*2ad0*/  @!P0 FFMA.FTZ R68, R40, R47, -R68 ;  /* 0x0000002f28448223 */ /* 0x000fe40000010844 */
[CC--:B------:R-:W-:Y:S02]  /*2ae0*/  @!P0 FMUL.FTZ R70, R48.reuse, R42.reuse ;  /* 0x0000002a30468220 */ /* 0x0c0fe40000410000 */
        /* <DEDUP_REMOVED lines=11> */
.L_x_704:
[----:B------:R-:W-:Y:S05]  /*2ba0*/  BSYNC B0 ;  /* 0x0000000000007941 */ /* 0x000fea0003800000 */
.L_x_703:
        /* <DEDUP_REMOVED lines=46> */
[-C--:B------:R-:W-:Y:S02]  /*2e90*/  @!P0 FFMA.FTZ R4, R39, R43.reuse, R4 ;  /* 0x0000002b27048223 */ /* 0x080fe40000010004 */
[C---:B------:R-:W-:Y:S02]  /*2ea0*/  @!P0 FMUL.FTZ R5, R35.reuse, R36 ;  /* 0x0000002423058220 */ /* 0x040fe40000410000 */
[----:B------:R-:W-:Y:S02]  /*2eb0*/  @!P0 FFMA.FTZ R47, R38, R43, -R47 ;  /* 0x0000002b262f8223 */ /* 0x000fe4000001082f */
[-C--:B------:R-:W-:Y:S02]  /*2ec0*/  @!P0 FFMA.FTZ R48, R35, R44.reuse, -R48 ;  /* 0x0000002c23308223 */ /* 0x080fe40000010830 */
[----:B------:R-:W-:Y:S01]  /*2ed0*/  @!P0 FFMA.FTZ R5, R40, R44, R5 ;  /* 0x0000002c28058223 */ /* 0x000fe20000010005 */
[----:B------:R-:W-:Y:S04]  /*2ee0*/  @!P0 F2FP.PACK_AB R47, R4, R47 ;  /* 0x0000002f042f823e */ /* 0x000fe800000000ff */
[----:B------:R-:W-:Y:S02]  /*2ef0*/  @!P0 F2FP.PACK_AB R48, R5, R48 ;  /* 0x000000300530823e */ /* 0x000fe400000000ff */
[----:B------:R-:W-:Y:S02]  /*2f00*/  @!P0 MOV R26, R47 ;  /* 0x0000002f001a8202 */ /* 0x000fe40000000f00 */
[----:B------:R-:W-:Y:S05]  /*2f10*/  @!P0 MOV R27, R48 ;  /* 0x00000030001b8202 */ /* 0x000fea0000000f00 */
[----:B------:R1:W-:Y:S02]  /*2f20*/  STG.E.128 [R72.64+0x80], R24 ;  /* 0x0000801848007986 */ /* 0x0003e4000c101d06 */
.L_x_706:
[----:B------:R-:W-:Y:S05]  /*2f30*/  BSYNC B0 ;  /* 0x0000000000007941 */ /* 0x000fea0003800000 */
.L_x_705:
        /* <DEDUP_REMOVED lines=24> */
[C---:B------:R-:W-:Y:S02]  /*30c0*/  @!P0 FMUL.FTZ R2, R34.reuse, R35 ;  /* 0x0000002322028220 */ /* 0x040fe40000410000 */
[----:B------:R-:W-:Y:S01]  /*30d0*/  @!P0 FFMA.FTZ R41, R34, R37, -R41 ;  /* 0x0000002522298223 */ /* 0x000fe20000010829 */
[----:B------:R-:W-:Y:S01]  /*30e0*/  @!P0 HADD2.F32 R34, -RZ, R33.H0_H0 ;  /* 0x20000021ff228230 */ /* 0x000fe20000004100 */
[----:B------:R-:W-:Y:S01]  /*30f0*/  @!P0 FMUL.FTZ R44, R38, R9 ;  /* 0x00000009262c8220 */ /* 0x000fe20000410000 */
[----:B------:R-:W-:Y:S01]  /*3100*/  @!P0 MOV R33, R26 ;  /* 0x0000001a00218202 */ /* 0x000fe20000000f00 */
[----:B------:R-:W-:Y:S01]  /*3110*/  @!P0 FFMA.FTZ R2, R36, R37, R2 ;  /* 0x0000002524028223 */ /* 0x000fe20000010002 */
[----:B------:R-:W-:Y:S01]  /*3120*/  @!P0 HADD2.F32 R36, -RZ, R58.H0_H0 ;  /* 0x2000003aff248230 */ /* 0x000fe20000004100 */
[C---:B------:R-:W-:Y:S01]  /*3130*/  @!P0 FMUL.FTZ R3, R34.reuse, R9 ;  /* 0x0000000922038220 */ /* 0x040fe20000410000 */
[----:B------:R-:W-:Y:S01]  /*3140*/  @!P0 MOV R9, R27 ;  /* 0x0000001b00098202 */ /* 0x000fe20000000f00 */
[-C--:B------:R-:W-:Y:S01]  /*3150*/  @!P0 FFMA.FTZ R44, R34, R39.reuse, -R44 ;  /* 0x00000027222c8223 */ /* 0x080fe2000001082c */
[--C-:B------:R-:W-:Y:S01]  /*3160*/  @!P0 HADD2.F32 R37, -RZ, R33.reuse.H1_H1 ;  /* 0x30000021ff258230 */ /* 0x100fe20000004100 */
[----:B------:R-:W-:Y:S01]  /*3170*/  @!P0 FFMA.FTZ R3, R38, R39, R3 ;  /* 0x0000002726038223 */ /* 0x000fe20000010003 */
[----:B------:R-:W-:Y:S01]  /*3180*/  @!P0 F2FP.PACK_AB R41, R2, R41 ;  /* 0x000000290229823e */ /* 0x000fe200000000ff */
[----:B------:R-:W-:Y:S02]  /*3190*/  @!P0 HADD2.F32 R33, -RZ, R33.H0_H0 ;  /* 0x20000021ff218230 */ /* 0x000fe40000004100 */
[----:B------:R-:W-:Y:S01]  /*31a0*/  @!P0 FMUL.FTZ R43, R37, R8 ;  /* 0x00000008252b8220 */ /* 0x000fe20000410000 */
[----:B------:R-:W-:Y:S01]  /*31b0*/  @!P0 F2FP.PACK_AB R44, R3, R44 ;  /* 0x0000002c032c823e */ /* 0x000fe200000000ff */
[--C-:B------:R-:W-:Y:S01]  /*31c0*/  @!P0 HADD2.F32 R40, -RZ, R9.reuse.H1_H1 ;  /* 0x30000009ff288230 */ /* 0x100fe20000004100 */
[C---:B------:R-:W-:Y:S01]  /*31d0*/  @!P0 FMUL.FTZ R4, R33.reuse, R8 ;  /* 0x0000000821048220 */ /* 0x040fe20000410000 */
[----:B------:R-:W-:Y:S01]  /*31e0*/  @!P0 MOV R24, R41 ;  /* 0x0000002900188202 */ /* 0x000fe20000000f00 */
[----:B------:R-:W-:Y:S01]  /*31f0*/  @!P0 FFMA.FTZ R43, R33, R36, -R43 ;  /* 0x00000024212b8223 */ /* 0x000fe2000001082b */
[----:B------:R-:W-:Y:S01]  /*3200*/  @!P0 MOV R25, R44 ;  /* 0x0000002c00198202 */ /* 0x000fe20000000f00 */
[----:B------:R-:W-:Y:S01]  /*3210*/  @!P0 FMUL.FTZ R45, R40, R32 ;  /* 0x00000020282d8220 */ /* 0x000fe20000410000 */
[----:B------:R-:W-:Y:S01]  /*3220*/  @!P0 HADD2.F32 R9, -RZ, R9.H0_H0 ;  /* 0x20000009ff098230 */ /* 0x000fe20000004100 */
[----:B------:R-:W-:Y:S04]  /*3230*/  @!P0 FFMA.FTZ R4, R37, R36, R4 ;  /* 0x0000002425048223 */ /* 0x000fe80000010004 */
[C---:B------:R-:W-:Y:S01]  /*3240*/  @!P0 FMUL.FTZ R5, R9.reuse, R32 ;  /* 0x0000002009058220 */ /* 0x040fe20000410000 */
[----:B------:R-:W-:Y:S01]  /*3250*/  @!P0 F2FP.PACK_AB R43, R4, R43 ;  /* 0x0000002b042b823e */ /* 0x000fe200000000ff */
[-C--:B------:R-:W-:Y:S02]  /*3260*/  @!P0 FFMA.FTZ R45, R9, R42.reuse, -R45 ;  /* 0x0000002a092d8223 */ /* 0x080fe4000001082d */
[----:B------:R-:W-:Y:S01]  /*3270*/  @!P0 FFMA.FTZ R5, R40, R42, R5 ;  /* 0x0000002a28058223 */ /* 0x000fe20000010005 */
[----:B------:R-:W-:Y:S04]  /*3280*/  @!P0 MOV R26, R43 ;  /* 0x0000002b001a8202 */ /* 0x000fe80000000f00 */
[----:B------:R-:W-:Y:S04]  /*3290*/  @!P0 F2FP.PACK_AB R46, R5, R45 ;  /* 0x0000002d052e823e */ /* 0x000fe800000000ff */
[----:B------:R-:W-:Y:S05]  /*32a0*/  @!P0 MOV R27, R46 ;  /* 0x0000002e001b8202 */ /* 0x000fea0000000f00 */
[----:B------:R1:W-:Y:S02]  /*32b0*/  STG.E.128 [R72.64+0xc0], R24 ;  /* 0x0000c01848007986 */ /* 0x0003e4000c101d06 */
.L_x_708:
[----:B------:R-:W-:Y:S05]  /*32c0*/  BSYNC B0 ;  /* 0x0000000000007941 */ /* 0x000fea0003800000 */
.L_x_707:
        /* <DEDUP_REMOVED lines=56> */
.L_x_710:
[----:B------:R-:W-:Y:S05]  /*3650*/  BSYNC B0 ;  /* 0x0000000000007941 */ /* 0x000fea0003800000 */
.L_x_709:
[----:B------:R-:W-:Y:S11]  /*3660*/  ISETP.GE.AND P0, PT, R139, c[0x0][0x1d4], PT ;  /* 0x000075008b007a0c */ /* 0x000ff60003f06270 */
[----:B------:R-:W-:Y:S02]  /*3670*/  @!UPT UIADD3 URZ, URZ, URZ, URZ ;  /* 0x0000003f3f3ff290 */ /* 0x000fe4000fffe03f */
[----:B------:R-:W-:-:S05]  /*3680*/  @P0 BRA `(.L_x_700) ;  /* 0x000020c000000947 */ /* 0x000fca0003800000 */
[----:B------:R-:W-:Y:S01]  /*3690*/  ISETP.GE.AND P0, PT, R12, c[0x0][0x27c], PT ;  /* 0x00009f000c007a0c */ /* 0x000fe20003f06270 */
[----:B-1----:R-:W1:Y:S11]  /*36a0*/  LDS.128 R24, [R142+0x10000] ;  /* 0x010000008e187984 */ /* 0x002e760000000c00 */
[----:B------:R-:W-:Y:S01]  /*36b0*/  @!UPT UIADD3 URZ, URZ, URZ, URZ ;  /* 0x0000003f3f3ff290 */ /* 0x000fe2000fffe03f */
[--C-:B------:R-:W-:Y:S01]  /*36c0*/  @!P0 HADD2.F32 R33, -RZ, R52.reuse.H1_H1 ;  /* 0x30000034ff218230 */ /* 0x100fe20000004100 */
[--C-:B------:R-:W-:Y:S01]  /*36d0*/  @!P0 SHF.R.U64 R7, R28, 0x10, R29.reuse ;  /* 0x000000101c078819 */ /* 0x100fe2000000121d */
[----:B------:R-:W-:Y:S01]  /*36e0*/  @!P0 HADD2.F32 R34, -RZ, R52.H0_H0 ;  /* 0x20000034ff228230 */ /* 0x000fe20000004100 */
        /* <DEDUP_REMOVED lines=36> */
[----:B------:R-:W-:Y:S02]  /*3930*/  @!P0 FFMA.FTZ R4, R31, R34, R4 ;  /* 0x000000221f048223 */ /* 0x000fe40000010004 */
[----:B------:R-:W-:Y:S02]  /*3940*/  @!P0 FMUL.FTZ R5, R7, R28 ;  /* 0x0000001c07058220 */ /* 0x000fe40000410000 */
[----:B------:R-:W-:Y:S02]  /*3950*/  @!P0 FFMA.FTZ R39, R9, R34, -R39 ;  /* 0x0000002209278223 */ /* 0x000fe40000010827 */
        /* <DEDUP_REMOVED lines=8> */
.L_x_697:
        /* <DEDUP_REMOVED lines=47> */
.L_x_712:
[----:B------:R-:W-:Y:S05]  /*3cd0*/  BSYNC B0 ;  /* 0x0000000000007941 */ /* 0x000fea0003800000 */
.L_x_711:
[----:B------:R-:W-:Y:S04]  /*3ce0*/  IADD3 R169, P0, R166, R28, RZ ;  /* 0x0000001ca6a97210 */ /* 0x000fe80007f1e0ff */
[----:B------:R-:W-:Y:S01]  /*3cf0*/  IADD3.X R168, R120, R5, RZ, P0, !PT ;  /* 0x0000000578a87210 */ /* 0x000fe200007fe4ff */
[----:B------:R-:W-:-:S05]  /*3d00*/  @P1 BRA `(.L_x_700) ;  /* 0x00001a4000001947 */ /* 0x000fca0003800000 */
[----:B------:R-:W-:Y:S01]  /*3d10*/  ISETP.GE.AND P0, PT, R22, c[0x0][0x1d4], PT ;  /* 0x0000750016007a0c */ /* 0x000fe20003f06270 */
[----:B-1---5:R-:W-:Y:S01]  /*3d20*/  IMAD.MOV.U32 R9, RZ, RZ, R74 ;  /* 0x000000ffff097224 */ /* 0x022fe200078e004a */
[----:B------:R-:W-:Y:S01]  /*3d30*/  MOV R6, R73 ;  /* 0x0000004900067202 */ /* 0x000fe20000000f00 */
[----:B------:R-:W-:Y:S01]  /*3d40*/  IMAD.MOV.U32 R8, RZ, RZ, R75 ;  /* 0x000000ffff087224 */ /* 0x000fe200078e004b */
        /* <DEDUP_REMOVED lines=19> */
[----:B------:R-:W-:Y:S01]  /*3e80*/  IMAD R171, R51, 0x3000, RZ ;  /* 0x0000300033ab7824 */ /* 0x000fe200078e02ff */
[----:B------:R-:W-:Y:S02]  /*3e90*/  PRMT R71, R6, 0x5410, R7 ;  /* 0x0000541006477816 */ /* 0x000fe40000000007 */
[----:B------:R-:W-:Y:S02]  /*3ea0*/  PRMT R38, R5, 0x5410, R4 ;  /* 0x0000541005267816 */ /* 0x000fe40000000004 */
[----:B------:R-:W-:Y:S01]  /*3eb0*/  PRMT R39, R2, 0x5410, R3 ;  /* 0x0000541002277816 */ /* 0x000fe20000000003 */
[----:B------:R-:W-:-:S05]  /*3ec0*/  @P0 BRA `(.L_x_714) ;  /* 0x000007a000000947 */ /* 0x000fca0003800000 */
[----:B------:R-:W-:Y:S01]  /*3ed0*/  IMAD.MOV.U32 R65, RZ, RZ, R59 ;  /* 0x000000ffff417224 */ /* 0x000fe200078e003b */
[----:B------:R-:W-:Y:S01]  /*3ee0*/  ISETP.GE.AND P2, PT, R105, c[0x0][0x1d4], PT ;  /* 0x0000750069007a0c */ /* 0x000fe20003f46270 */
[----:B------:R-:W-:Y:S01]  /*3ef0*/  IMAD.MOV.U32 R45, RZ, RZ, R41 ;  /* 0x000000ffff2d7224 */ /* 0x000fe200078e0029 */
[CC--:B------:R-:W-:Y:S01]  /*3f00*/  IADD3 R175, P1, P0, R162.reuse, R169.reuse, R138 ;  /* 0x000000a9a2af7210 */ /* 0x0c0fe2000783e08a */
[----:B------:R-:W-:Y:S01]  /*3f10*/  IMAD.MOV.U32 R62, RZ, RZ, R57 ;  /* 0x000000ffff3e7224 */ /* 0x000fe200078e0039 */
[----:B------:R-:W-:Y:S02]  /*3f20*/  MOV R47, R40 ;  /* 0x00000028002f7202 */ /* 0x000fe40000000f00 */
[C---:B------:R-:W-:Y:S02]  /*3f30*/  IADD3.X R170, R121.reuse, R168, R132, P1, P0 ;  /* 0x000000a879aa7210 */ /* 0x040fe40000fe0484 */
[----:B------:R-:W-:Y:S02]  /*3f40*/  MOV R61, R58 ;  /* 0x0000003a003d7202 */ /* 0x000fe40000000f00 */
[----:B------:R-:W-:Y:S03]  /*3f50*/  MOV R55, R56 ;  /* 0x0000003800377202 */ /* 0x000fe60000000f00 */
[----:B------:R-:W-:Y:S04]  /*3f60*/  @!P2 IADD3 R173, P1, P0, R162, R169, R105 ;  /* 0x000000a9a2ada210 */ /* 0x000fe8000783e069 */
[----:B------:R-:W-:Y:S02]  /*3f70*/  @!P2 IADD3.X R172, R121, R168, R126, P1, P0 ;  /* 0x000000a879aca210 */ /* 0x000fe40000fe047e */
[C---:B------:R-:W-:Y:S04]  /*3f80*/  LEA R176, P0, R175.reuse, c[0x0][0x1c8], 0x1 ;  /* 0x00007200afb07a11 */ /* 0x040fe800078008ff */
[----:B------:R-:W-:Y:S02]  /*3f90*/  LEA.HI.X R177, R175, c[0x0][0x1cc], R170, 0x1, P0 ;  /* 0x00007300afb17a11 */ /* 0x000fe400000f0caa */
[C---:B------:R-:W-:Y:S04]  /*3fa0*/  @!P2 LEA R174, P0, R173.reuse, c[0x0][0x1c8], 0x1 ;  /* 0x00007200adaeaa11 */ /* 0x040fe800078008ff */
[----:B------:R-:W-:Y:S01]  /*3fb0*/  @!P2 LEA.HI.X R175, R173, c[0x0][0x1cc], R172, 0x1, P0 ;  /* 0x00007300adafaa11 */ /* 0x000fe200000f0cac */
[----:B------:R-:W-:Y:S01]  /*3fc0*/  IMAD.IADD R172, R108, 0x1, R171 ;  /* 0x000000016cac7824 */ /* 0x000fe200078e02ab */
[----:B------:R-:W-:Y:S02]  /*3fd0*/  IADD3 R173, R111, R171, RZ ;  /* 0x000000ab6fad7210 */ /* 0x000fe40007ffe0ff */
[----:B------:R-:W-:Y:S01]  /*3fe0*/  ISETP.GE.AND P0, PT, R22, c[0x0][0x27c], PT ;  /* 0x00009f0016007a0c */ /* 0x000fe20003f06270 */
[----:B------:R-:W-:Y:S01]  /*3ff0*/  IMAD.SHL.U32 R170, R172, 0x2, RZ ;  /* 0x00000002acaa7824 */ /* 0x000fe200078e00ff */
[----:B------:R-:W-:Y:S04]  /*4000*/  SHF.L.U32 R178, R173, 0x1, RZ ;  /* 0x00000001adb27819 */ /* 0x000fe800000006ff */
[----:B------:R-:W1:Y:S07]  /*4010*/  LDS.128 R28, [R170+0xc100] ;  /* 0x00c10000aa1c7984 */ /* 0x000e6e0000000c00 */
[--C-:B------:R-:W-:Y:S01]  /*4020*/  @!P0 SHF.R.U64 R63, R58, 0x10, R59.reuse ;  /* 0x000000103a3f8819 */ /* 0x100fe2000000123b */
[----:B------:R-:W2:Y:S01]  /*4030*/  LDS.128 R80, [R178+0xc100] ;  /* 0x00c10000b2507984 */ /* 0x000ea20000000c00 */
[----:B------:R-:W-:Y:S01]  /*4040*/  @!P0 SHF.R.U32.HI R67, RZ, 0x10, R59 ;  /* 0x00000010ff438819 */ /* 0x000fe2000001163b */
[----:B------:R-:W-:Y:S01]  /*4050*/  @!P0 HADD2.F32 R49, -RZ, R47.H0_H0 ;  /* 0x2000002fff318230 */ /* 0x000fe20000004100 */
[----:B------:R-:W-:Y:S01]  /*4060*/  @!P0 SHF.R.U64 R46, R40, 0x10, R41 ;  /* 0x00000010282e8819 */ /* 0x000fe20000001229 */
[----:B------:R-:W-:Y:S01]  /*4070*/  IMAD.MOV.U32 R40, RZ, RZ, R43 ;  /* 0x000000ffff287224 */ /* 0x000fe200078e002b */
[----:B------:R-:W-:Y:S01]  /*4080*/  @!P0 HADD2.F32 R55, -RZ, R55.H0_H0 ;  /* 0x20000037ff378230 */ /* 0x000fe20000004100 */
[----:B------:R-:W-:Y:S01]  /*4090*/  @!P0 SHF.R.U32.HI R44, RZ, 0x10, R41 ;  /* 0x00000010ff2c8819 */ /* 0x000fe20000011629 */
[----:B------:R-:W-:Y:S01]  /*40a0*/  @!P0 HADD2.F32 R61, -RZ, R61.H0_H0 ;  /* 0x2000003dff3d8230 */ /* 0x000fe20000004100 */
[--C-:B------:R-:W-:Y:S01]  /*40b0*/  @!P0 SHF.R.U32.HI R60, RZ, 0x10, R57.reuse ;  /* 0x00000010ff3c8819 */ /* 0x100fe20000011639 */
[----:B------:R-:W-:Y:S01]  /*40c0*/  @!P0 HADD2.F32 R63, -RZ, R63.H0_H0 ;  /* 0x2000003fff3f8230 */ /* 0x000fe20000004100 */
[----:B------:R-:W-:Y:S01]  /*40d0*/  @!P0 SHF.R.U64 R54, R56, 0x10, R57 ;  /* 0x0000001038368819 */ /* 0x000fe20000001239 */
[----:B------:R-:W-:Y:S01]  /*40e0*/  @!P0 HADD2.F32 R56, -RZ, R62.H0_H0 ;  /* 0x2000003eff388230 */ /* 0x000fe20000004100 */
[----:B------:R-:W-:Y:S01]  /*40f0*/  MOV R41, R42 ;  /* 0x0000002a00297202 */ /* 0x000fe20000000f00 */
[----:B------:R-:W-:Y:S01]  /*4100*/  @!P0 HADD2.F32 R44, -RZ, R44.H0_H0 ;  /* 0x2000002cff2c8230 */ /* 0x000fe20000004100 */
[--C-:B------:R-:W-:Y:S01]  /*4110*/  @!P0 SHF.R.U64 R42, R42, 0x10, R43.reuse ;  /* 0x000000102a2a8819 */ /* 0x100fe2000000122b */
[----:B------:R-:W-:Y:S01]  /*4120*/  @!P0 HADD2.F32 R54, -RZ, R54.H0_H0 ;  /* 0x20000036ff368230 */ /* 0x000fe20000004100 */
[----:B------:R-:W-:Y:S01]  /*4130*/  @!P0 SHF.R.U32.HI R43, RZ, 0x10, R43 ;  /* 0x00000010ff2b8819 */ /* 0x000fe2000001162b */
[----:B------:R-:W-:Y:S02]  /*4140*/  @!P0 HADD2.F32 R41, -RZ, R41.H0_H0 ;  /* 0x20000029ff298230 */ /* 0x000fe40000004100 */
[----:B------:R-:W-:Y:S02]  /*4150*/  @!P0 HADD2.F32 R65, -RZ, R65.H0_H0 ;  /* 0x20000041ff418230 */ /* 0x000fe40000004100 */
[----:B------:R-:W-:Y:S02]  /*4160*/  @!P0 HADD2.F32 R67, -RZ, R67.H0_H0 ;  /* 0x20000043ff438230 */ /* 0x000fe40000004100 */
[----:B------:R-:W-:Y:S02]  /*4170*/  @!P0 HADD2.F32 R50, -RZ, R45.H0_H0 ;  /* 0x2000002dff328230 */ /* 0x000fe40000004100 */
[----:B------:R-:W-:Y:S02]  /*4180*/  @!P0 HADD2.F32 R46, -RZ, R46.H0_H0 ;  /* 0x2000002eff2e8230 */ /* 0x000fe40000004100 */
[----:B------:R-:W-:Y:S01]  /*4190*/  @!P0 HADD2.F32 R43, -RZ, R43.H0_H0 ;  /* 0x2000002bff2b8230 */ /* 0x000fe20000004100 */
[----:B-1----:R-:W-:Y:S01]  /*41a0*/  @!P0 IMAD.MOV.U32 R47, RZ, RZ, R28 ;  /* 0x000000ffff2f8224 */ /* 0x002fe200078e001c */
[----:B------:R-:W-:Y:S04]  /*41b0*/  @!P0 MOV R48, R29 ;  /* 0x0000001d00308202 */ /* 0x000fe80000000f00 */
[--C-:B------:R-:W-:Y:S02]  /*41c0*/  @!P0 HADD2.F32 R52, -RZ, R47.reuse.H0_H0 ;  /* 0x2000002fff348230 */ /* 0x100fe40000004100 */
[----:B------:R-:W-:Y:S01]  /*41d0*/  @!P0 HADD2.F32 R45, -RZ, R48.H0_H0 ;  /* 0x20000030ff2d8230 */ /* 0x000fe20000004100 */
[----:B--2---:R-:W-:Y:S01]  /*41e0*/  @!P0 MOV R59, R80 ;  /* 0x00000050003b8202 */ /* 0x004fe20000000f00 */
[----:B------:R-:W-:Y:S01]  /*41f0*/  @!P0 HADD2.F32 R47, -RZ, R47.H1_H1 ;  /* 0x3000002fff2f8230 */ /* 0x000fe20000004100 */
[C---:B------:R-:W-:Y:S01]  /*4200*/  @!P0 FMUL.FTZ R2, R52.reuse, R49 ;  /* 0x0000003134028220 */ /* 0x040fe20000410000 */
[----:B------:R-:W-:Y:S01]  /*4210*/  @!P0 MOV R58, R81 ;  /* 0x00000051003a8202 */ /* 0x000fe20000000f00 */
[----:B------:R-:W-:Y:S01]  /*4220*/  @!P0 FMUL.FTZ R4, R45, R50 ;  /* 0x000000322d048220 */ /* 0x000fe20000410000 */
[--C-:B------:R-:W-:Y:S01]  /*4230*/  @!P0 HADD2.F32 R53, -RZ, R59.reuse.H0_H0 ;  /* 0x2000003bff358230 */ /* 0x100fe20000004100 */
[----:B------:R-:W-:Y:S01]  /*4240*/  @!P0 FMUL.FTZ R3, R47, R46 ;  /* 0x0000002e2f038220 */ /* 0x000fe20000410000 */
[----:B------:R-:W-:Y:S01]  /*4250*/  @!P0 MOV R64, R83 ;  /* 0x0000005300408202 */ /* 0x000fe20000000f00 */
[----:B------:R-:W-:Y:S02]  /*4260*/  @!P0 HADD2.F32 R57, -RZ, R58.H0_H0 ;  /* 0x2000003aff398230 */ /* 0x000fe40000004100 */
[C---:B------:R-:W-:Y:S02]  /*4270*/  @!P0 FMUL.FTZ R170, R53.reuse, R49 ;  /* 0x0000003135aa8220 */ /* 0x040fe40000410000 */
[-C--:B------:R-:W-:Y:S01]  /*4280*/  @!P0 FFMA.FTZ R2, R53, R55.reuse, R2 ;  /* 0x0000003735028223 */ /* 0x080fe20000010002 */
[----:B------:R-:W-:Y:S01]  /*4290*/  @!P0 HADD2.F32 R53, -RZ, R59.H1_H1 ;  /* 0x3000003bff358230 */ /* 0x000fe20000004100 */
[----:B------:R-:W-:Y:S01]  /*42a0*/  @!P0 FMUL.FTZ R172, R57, R50 ;  /* 0x0000003239ac8220 */ /* 0x000fe20000410000 */
[----:B------:R-:W-:Y:S01]  /*42b0*/  @!P0 HADD2.F32 R62, -RZ, R64.H0_H0 ;  /* 0x20000040ff3e8230 */ /* 0x000fe20000004100 */
[----:B------:R-:W-:Y:S01]  /*42c0*/  @!P0 FFMA.FTZ R170, R52, R55, -R170 ;  /* 0x0000003734aa8223 */ /* 0x000fe200000108aa */
[----:B------:R-:W-:Y:S01]  /*42d0*/  @!P0 HADD2.F32 R55, -RZ, R58.H1_H1 ;  /* 0x3000003aff378230 */ /* 0x000fe20000004100 */
[----:B------:R-:W-:Y:S01]  /*42e0*/  @!P0 FFMA.FTZ R172, R45, R56, -R172 ;  /* 0x000000382dac8223 */ /* 0x000fe200000108ac */
[----:B------:R-:W-:Y:S01]  /*42f0*/  @!P0 HADD2.F32 R45, -RZ, R48.H1_H1 ;  /* 0x30000030ff2d8230 */ /* 0x000fe20000004100 */
[----:B------:R-:W-:Y:S01]  /*4300*/  @!P0 IMAD.MOV.U32 R59, RZ, RZ, R82 ;  /* 0x000000ffff3b8224 */ /* 0x000fe200078e0052 */
[----:B------:R-:W-:Y:S01]  /*4310*/  @!P0 HADD2.F32 R58, -RZ, R60.H0_H0 ;  /* 0x2000003cff3a8230 */ /* 0x000fe20000004100 */
[-C--:B------:R-:W-:Y:S01]  /*4320*/  @!P0 FMUL.FTZ R173, R55, R44.reuse ;  /* 0x0000002c37ad8220 */ /* 0x080fe20000410000 */
[----:B------:R-:W-:Y:S01]  /*4330*/  @!P0 HADD2.F32 R64, -RZ, R64.H1_H1 ;  /* 0x30000040ff408230 */ /* 0x000fe20000004100 */
[C---:B------:R-:W-:Y:S01]  /*4340*/  @!P0 FMUL.FTZ R5, R45.reuse, R44 ;  /* 0x0000002c2d058220 */ /* 0x040fe20000410000 */
[--C-:B------:R-:W-:Y:S01]  /*4350*/  @!P0 HADD2.F32 R60, -RZ, R59.reuse.H1_H1 ;  /* 0x3000003bff3c8230 */ /* 0x100fe20000004100 */
[----:B------:R-:W-:Y:S01]  /*4360*/  @!P0 FFMA.FTZ R173, R45, R58, -R173 ;  /* 0x0000003a2dad8223 */ /* 0x000fe200000108ad */
[----:B------:R-:W-:Y:S01]  /*4370*/  @!P0 MOV R45, R30 ;  /* 0x0000001e002d8202 */ /* 0x000fe20000000f00 */
[----:B------:R-:W-:Y:S01]  /*4380*/  @!P0 FMUL.FTZ R179, R53, R46 ;  /* 0x0000002e35b38220 */ /* 0x000fe20000410000 */
[----:B------:R-:W-:Y:S01]  /*4390*/  @!P0 HADD2.F32 R59, -RZ, R59.H0_H0 ;  /* 0x2000003bff3b8230 */ /* 0x000fe20000004100 */
[----:B------:R-:W-:Y:S01]  /*43a0*/  @!P0 FMUL.FTZ R183, R64, R43 ;  /* 0x0000002b40b78220 */ /* 0x000fe20000410000 */
[----:B------:R-:W-:Y:S01]  /*43b0*/  @!P0 F2FP.PACK_AB R172, R173, R172 ;  /* 0x000000acadac823e */ /* 0x000fe200000000ff */
[-C--:B------:R-:W-:Y:S01]  /*43c0*/  @!P0 FFMA.FTZ R179, R47, R54.reuse, -R179 ;  /* 0x000000362fb38223 */ /* 0x080fe200000108b3 */
[----:B------:R-:W-:Y:S01]  /*43d0*/  @!P0 HADD2.F32 R47, -RZ, R42.H0_H0 ;  /* 0x2000002aff2f8230 */ /* 0x000fe20000004100 */
[----:B------:R-:W-:Y:S01]  /*43e0*/  @!P0 FMUL.FTZ R181, R59, R41 ;  /* 0x000000293bb58220 */ /* 0x000fe20000410000 */
[--C-:B------:R-:W-:Y:S01]  /*43f0*/  @!P0 HADD2.F32 R42, -RZ, R45.reuse.H0_H0 ;  /* 0x2000002dff2a8230 */ /* 0x100fe20000004100 */
[----:B------:R-:W-:Y:S01]  /*4400*/  @!P0 FFMA.FTZ R3, R53, R54, R3 ;  /* 0x0000003635038223 */ /* 0x000fe20000010003 */
[----:B------:R-:W-:Y:S01]  /*4410*/  @!P0 MOV R29, R172 ;  /* 0x000000ac001d8202 */ /* 0x000fe20000000f00 */
[----:B------:R-:W-:Y:S01]  /*4420*/  @!P0 FMUL.FTZ R178, R60, R47 ;  /* 0x0000002f3cb28220 */ /* 0x000fe20000410000 */
[----:B------:R-:W-:Y:S01]  /*4430*/  @!P0 F2FP.PACK_AB R179, R179, R170 ;  /* 0x000000aab3b3823e */ /* 0x000fe200000000ff */
[C---:B------:R-:W-:Y:S01]  /*4440*/  @!P0 FMUL.FTZ R6, R42.reuse, R41 ;  /* 0x000000292a068220 */ /* 0x040fe20000410000 */
[----:B------:R-:W-:Y:S01]  /*4450*/  @!P0 HADD2.F32 R41, -RZ, R40.H0_H0 ;  /* 0x20000028ff298230 */ /* 0x000fe20000004100 */
[----:B------:R-:W-:Y:S01]  /*4460*/  @!P0 IMAD.MOV.U32 R40, RZ, RZ, R31 ;  /* 0x000000ffff288224 */ /* 0x000fe200078e001f */
[----:B------:R-:W-:Y:S01]  /*4470*/  @!P0 HADD2.F32 R44, -RZ, R45.H1_H1 ;  /* 0x3000002dff2c8230 */ /* 0x000fe20000004100 */
[----:B------:R-:W-:Y:S01]  /*4480*/  @!P0 FFMA.FTZ R181, R42, R61, -R181 ;  /* 0x0000003d2ab58223 */ /* 0x000fe200000108b5 */
[----:B------:R-:W-:Y:S01]  /*4490*/  @!P0 MOV R28, R179 ;  /* 0x000000b3001c8202 */ /* 0x000fe20000000f00 */
[----:B------:R-:W-:Y:S01]  /*44a0*/  @!P0 FMUL.FTZ R180, R62, R41 ;  /* 0x000000293eb48220 */ /* 0x000fe20000410000 */
[--C-:B------:R-:W-:Y:S01]  /*44b0*/  @!P0 HADD2.F32 R42, -RZ, R40.reuse.H0_H0 ;  /* 0x20000028ff2a8230 */ /* 0x100fe20000004100 */
[----:B------:R-:W-:Y:S01]  /*44c0*/  @!P0 FFMA.FTZ R4, R57, R56, R4 ;  /* 0x0000003839048223 */ /* 0x000fe20000010004 */
[----:B------:R-:W-:Y:S01]  /*44d0*/  @!P0 HADD2.F32 R40, -RZ, R40.H1_H1 ;  /* 0x30000028ff288230 */ /* 0x000fe20000004100 */
[C---:B------:R-:W-:Y:S01]  /*44e0*/  @!P0 FFMA.FTZ R178, R44.reuse, R63, -R178 ;  /* 0x0000003f2cb28223 */ /* 0x040fe200000108b2 */
[----:B------:R-:W-:Y:S01]  /*44f0*/  @!P0 F2FP.PACK_AB R170, R3, R2 ;  /* 0x0000000203aa823e */ /* 0x000fe200000000ff */
[----:B------:R-:W-:Y:S02]  /*4500*/  @!P0 FMUL.FTZ R7, R44, R47 ;  /* 0x0000002f2c078220 */ /* 0x000fe40000410000 */
[----:B------:R-:W-:Y:S01]  /*4510*/  @!P0 FFMA.FTZ R180, R42, R65, -R180 ;  /* 0x000000412ab48223 */ /* 0x000fe200000108b4 */
[----:B------:R-:W-:Y:S01]  /*4520*/  @!P0 MOV R80, R170 ;  /* 0x000000aa00508202 */ /* 0x000fe20000000f00 */
[----:B------:R-:W-:Y:S01]  /*4530*/  @!P0 FFMA.FTZ R183, R40, R67, -R183 ;  /* 0x0000004328b78223 */ /* 0x000fe200000108b7 */
[----:B------:R-:W-:Y:S01]  /*4540*/  @!P0 F2FP.PACK_AB R178, R178, R181 ;  /* 0x000000b5b2b2823e */ /* 0x000fe200000000ff */
[----:B------:R-:W-:Y:S02]  /*4550*/  @!P0 FFMA.FTZ R5, R55, R58, R5 ;  /* 0x0000003a37058223 */ /* 0x000fe40000010005 */
[----:B------:R-:W-:Y:S01]  /*4560*/  @!P0 FFMA.FTZ R6, R59, R61, R6 ;  /* 0x0000003d3b068223 */ /* 0x000fe20000010006 */
[----:B------:R-:W-:Y:S01]  /*4570*/  @!P0 F2FP.PACK_AB R183, R183, R180 ;  /* 0x000000b4b7b7823e */ /* 0x000fe200000000ff */
[----:B------:R-:W-:Y:S01]  /*4580*/  @!P0 FMUL.FTZ R8, R42, R41 ;  /* 0x000000292a088220 */ /* 0x000fe20000410000 */
[----:B------:R-:W-:Y:S01]  /*4590*/  @!P0 F2FP.PACK_AB R173, R5, R4 ;  /* 0x0000000405ad823e */ /* 0x000fe200000000ff */
[----:B------:R-:W-:Y:S01]  /*45a0*/  @!P0 FFMA.FTZ R7, R60, R63, R7 ;  /* 0x0000003f3c078223 */ /* 0x000fe20000010007 */
[----:B------:R-:W-:Y:S01]  /*45b0*/  @!P0 MOV R31, R183 ;  /* 0x000000b7001f8202 */ /* 0x000fe20000000f00 */
[----:B------:R-:W-:Y:S02]  /*45c0*/  @!P0 FMUL.FTZ R9, R40, R43 ;  /* 0x0000002b28098220 */ /* 0x000fe40000410000 */
[----:B------:R-:W-:Y:S01]  /*45d0*/  @!P0 FFMA.FTZ R8, R62, R65, R8 ;  /* 0x000000413e088223 */ /* 0x000fe20000010008 */
[----:B------:R-:W-:Y:S01]  /*45e0*/  @!P0 F2FP.PACK_AB R180, R7, R6 ;  /* 0x0000000607b4823e */ /* 0x000fe200000000ff */
[----:B------:R-:W-:Y:S02]  /*45f0*/  @!P0 FFMA.FTZ R9, R64, R67, R9 ;  /* 0x0000004340098223 */ /* 0x000fe40000010009 */
[----:B------:R-:W-:Y:S01]  /*4600*/  @!P0 IMAD.MOV.U32 R30, RZ, RZ, R178 ;  /* 0x000000ffff1e8224 */ /* 0x000fe200078e00b2 */
[----:B------:R-:W-:Y:S01]  /*4610*/  @!P0 MOV R82, R180 ;  /* 0x000000b400528202 */ /* 0x000fe20000000f00 */
[----:B------:R-:W-:Y:S01]  /*4620*/  @!P0 IMAD.MOV.U32 R81, RZ, RZ, R173 ;  /* 0x000000ffff518224 */ /* 0x000fe200078e00ad */
[----:B------:R-:W-:Y:S02]  /*4630*/  @!P0 F2FP.PACK_AB R181, R9, R8 ;  /* 0x0000000809b5823e */ /* 0x000fe400000000ff */
[----:B------:R1:W-:Y:S02]  /*4640*/  STG.E.128 [R176.64], R28 ;  /* 0x0000001cb0007986 */ /* 0x0003e4000c101d06 */
[----:B------:R-:W-:Y:S06]  /*4650*/  @!P0 MOV R83, R181 ;  /* 0x000000b500538202 */ /* 0x000fec0000000f00 */
[----:B------:R1:W-:Y:S02]  /*4660*/  @!P2 STG.E.128 [R174.64], R80 ;  /* 0x00000050ae00a986 */ /* 0x0003e4000c101d06 */
.L_x_714:
[----:B------:R-:W-:Y:S05]  /*4670*/  BSYNC B0 ;  /* 0x0000000000007941 */ /* 0x000fea0003800000 */
.L_x_713:
[----:B------:R-:W-:Y:S01]  /*4680*/  ISETP.GE.AND P0, PT, R15, c[0x0][0x1d4], PT ;  /* 0x000075000f007a0c */ /* 0x000fe20003f06270 */
[----:B------:R-:W-:Y:S01]  /*4690*/  @!UPT UIADD3 URZ, URZ, URZ, URZ ;  /* 0x0000003f3f3ff290 */ /* 0x000fe2000fffe03f */
[----:B------:R-:W-:Y:S11]  /*46a0*/  BSSY B0, `(.L_x_715) ;  /* 0x0000074000007945 */ /* 0x000ff60003800000 */
[----:B------:R-:W-:-:S05]  /*46b0*/  @P0 BRA `(.L_x_716) ;  /* 0x0000072000000947 */ /* 0x000fca0003800000 */
[----:B------:R-:W-:Y:S02]  /*46c0*/  ISETP.GE.AND P2, PT, R104, c[0x0][0x1d4], PT ;  /* 0x0000750068007a0c */ /* 0x000fe40003f46270 */
[----:B------:R-:W-:Y:S02]  /*46d0*/  IADD3 R67, P1, P0, R162, R169, R137 ;  /* 0x000000a9a2437210 */ /* 0x000fe4000783e089 */
[----:B-1----:R-:W-:Y:S02]  /*46e0*/  IADD3 R82, R110, R171, RZ ;  /* 0x000000ab6e527210 */ /* 0x002fe40007ffe0ff */
[CC--:B------:R-:W-:Y:S07]  /*46f0*/  IADD3.X R56, R121.reuse, R168.reuse, R130, P1, P0 ;  /* 0x000000a879387210 */ /* 0x0c0fee0000fe0482 */
[----:B------:R-:W-:Y:S04]  /*4700*/  @!P2 IADD3 R65, P1, P0, R162, R169, R104 ;  /* 0x000000a9a241a210 */ /* 0x000fe8000783e068 */
[----:B------:R-:W-:Y:S02]  /*4710*/  @!P2 IADD3.X R58, R121, R168, R124, P1, P0 ;  /* 0x000000a8793aa210 */ /* 0x000fe40000fe047c */
[C---:B------:R-:W-:Y:S04]  /*4720*/  LEA R80, P0, R67.reuse, c[0x0][0x1c8], 0x1 ;  /* 0x0000720043507a11 */ /* 0x040fe800078008ff */
[----:B------:R-:W-:Y:S02]  /*4730*/  LEA.HI.X R81, R67, c[0x0][0x1cc], R56, 0x1, P0 ;  /* 0x0000730043517a11 */ /* 0x000fe400000f0c38 */
[C---:B------:R-:W-:Y:S02]  /*4740*/  @!P2 LEA R64, P0, R65.reuse, c[0x0][0x1c8], 0x1 ;  /* 0x000072004140aa11 */ /* 0x040fe400078008ff */
[----:B------:R-:W-:Y:S02]  /*4750*/  SHF.L.U32 R67, R82, 0x1, RZ ;  /* 0x0000000152437819 */ /* 0x000fe400000006ff */
[----:B------:R-:W-:Y:S01]  /*4760*/  @!P2 LEA.HI.X R65, R65, c[0x0][0x1cc], R58, 0x1, P0 ;  /* 0x000073004141aa11 */ /* 0x000fe200000f0c3a */
[----:B------:R-:W-:Y:S01]  /*4770*/  IMAD.IADD R58, R107, 0x1, R171 ;  /* 0x000000016b3a7824 */ /* 0x000fe200078e02ab */
[----:B------:R-:W-:Y:S01]  /*4780*/  ISETP.GE.AND P0, PT, R15, c[0x0][0x27c], PT ;  /* 0x00009f000f007a0c */ /* 0x000fe20003f06270 */
[----:B------:R-:W1:Y:S02]  /*4790*/  LDS.128 R60, [R67+0xc100] ;  /* 0x00c10000433c7984 */ /* 0x000e640000000c00 */
[----:B------:R-:W-:Y:S06]  /*47a0*/  IMAD.SHL.U32 R56, R58, 0x2, RZ ;  /* 0x000000023a387824 */ /* 0x000fec00078e00ff */
[----:B------:R-:W2:Y:S04]  /*47b0*/  LDS.128 R28, [R56+0xc100] ;  /* 0x00c10000381c7984 */ /* 0x000ea80000000c00 */
[----:B------:R-:W-:Y:S01]  /*47c0*/  @!P0 SHF.R.U64 R34, R34, 0x10, R35 ;  /* 0x0000001022228819 */ /* 0x000fe20000001223 */
[----:B------:R-:W-:Y:S01]  /*47d0*/  @!P0 HADD2.F32 R42, -RZ, R39.H1_H1 ;  /* 0x30000027ff2a8230 */ /* 0x000fe20000004100 */
[----:B------:R-:W-:Y:S01]  /*47e0*/  @!P0 SHF.R.U64 R40, R32, 0x10, R33 ;  /* 0x0000001020288819 */ /* 0x000fe20000001221 */
[--C-:B------:R-:W-:Y:S01]  /*47f0*/  @!P0 HADD2.F32 R44, -RZ, R71.reuse.H1_H1 ;  /* 0x30000047ff2c8230 */ /* 0x100fe20000004100 */
[----:B------:R-:W-:Y:S01]  /*4800*/  @!P0 SHF.R.U32.HI R32, RZ, 0x10, R35 ;  /* 0x00000010ff208819 */ /* 0x000fe20000011623 */
[----:B------:R-:W-:Y:S01]  /*4810*/  @!P0 HADD2.F32 R47, -RZ, R71.H0_H0 ;  /* 0x20000047ff2f8230 */ /* 0x000fe20000004100 */
[----:B------:R-:W-:Y:S01]  /*4820*/  @!P0 SHF.R.U32.HI R33, RZ, 0x10, R33 ;  /* 0x00000010ff218819 */ /* 0x000fe20000011621 */
[--C-:B------:R-:W-:Y:S01]  /*4830*/  @!P0 HADD2.F32 R53, -RZ, R70.reuse.H0_H0 ;  /* 0x20000046ff358230 */ /* 0x100fe20000004100 */
[--C-:B------:R-:W-:Y:S01]  /*4840*/  @!P0 SHF.R.U64 R46, R76, 0x10, R77.reuse ;  /* 0x000000104c2e8819 */ /* 0x100fe2000000124d */
[----:B------:R-:W-:Y:S01]  /*4850*/  @!P0 HADD2.F32 R57, -RZ, R70.H1_H1 ;  /* 0x30000046ff398230 */ /* 0x000fe20000004100 */
[----:B------:R-:W-:Y:S01]  /*4860*/  @!P0 SHF.R.U32.HI R48, RZ, 0x10, R77 ;  /* 0x00000010ff308819 */ /* 0x000fe2000001164d */
[----:B------:R-:W-:Y:S01]  /*4870*/  @!P0 HADD2.F32 R40, -RZ, R40.H0_H0 ;  /* 0x20000028ff288230 */ /* 0x000fe20000004100 */
[--C-:B------:R-:W-:Y:S01]  /*4880*/  @!P0 SHF.R.U32.HI R59, RZ, 0x10, R79.reuse ;  /* 0x00000010ff3b8819 */ /* 0x100fe2000001164f */
[----:B------:R-:W-:Y:S01]  /*4890*/  @!P0 HADD2.F32 R46, -RZ, R46.H0_H0 ;  /* 0x2000002eff2e8230 */ /* 0x000fe20000004100 */
[----:B------:R-:W-:Y:S01]  /*48a0*/  @!P0 SHF.R.U64 R55, R78, 0x10, R79 ;  /* 0x000000104e378819 */ /* 0x000fe2000000124f */
[----:B------:R-:W-:Y:S02]  /*48b0*/  @!P0 HADD2.F32 R48, -RZ, R48.H0_H0 ;  /* 0x20000030ff308230 */ /* 0x000fe40000004100 */
[----:B------:R-:W-:Y:S02]  /*48c0*/  @!P0 HADD2.F32 R59, -RZ, R59.H0_H0 ;  /* 0x2000003bff3b8230 */ /* 0x000fe40000004100 */
[----:B------:R-:W-:Y:S01]  /*48d0*/  @!P0 HADD2.F32 R55, -RZ, R55.H0_H0 ;  /* 0x20000037ff378230 */ /* 0x000fe20000004100 */
[----:B-1----:R-:W-:Y:S01]  /*48e0*/  @!P0 IMAD.MOV.U32 R49, RZ, RZ, R63 ;  /* 0x000000ffff318224 */ /* 0x002fe200078e003f */
[----:B------:R-:W-:Y:S02]  /*48f0*/  @!P0 MOV R45, R60 ;  /* 0x0000003c002d8202 */ /* 0x000fe40000000f00 */
[----:B------:R-:W-:Y:S02]  /*4900*/  @!P0 MOV R50, R62 ;  /* 0x0000003e00328202 */ /* 0x000fe40000000f00 */
[----:B------:R-:W-:Y:S02]  /*4910*/  @!P0 HADD2.F32 R54, -RZ, R49.H1_H1 ;  /* 0x30000031ff368230 */ /* 0x000fe40000004100 */
[--C-:B------:R-:W-:Y:S01]  /*4920*/  @!P0 HADD2.F32 R43, -RZ, R45.reuse.H0_H0 ;  /* 0x2000002dff2b8230 */ /* 0x100fe20000004100 */
[----:B--2---:R-:W-:Y:S01]  /*4930*/  @!P0 IMAD.MOV.U32 R35, RZ, RZ, R28 ;  /* 0x000000ffff238224 */ /* 0x004fe200078e001c */
[----:B------:R-:W-:Y:S02]  /*4940*/  @!P0 HADD2.F32 R45, -RZ, R45.H1_H1 ;  /* 0x3000002dff2d8230 */ /* 0x000fe40000004100 */
[----:B------:R-:W-:Y:S01]  /*4950*/  @!P0 HADD2.F32 R52, -RZ, R49.H0_H0 ;  /* 0x20000031ff348230 */ /* 0x000fe20000004100 */
[----:B------:R-:W-:Y:S01]  /*4960*/  @!P0 FMUL.FTZ R56, R43, R42 ;  /* 0x0000002a2b388220 */ /* 0x000fe20000410000 */
[--C-:B------:R-:W-:Y:S01]  /*4970*/  @!P0 HADD2.F32 R41, -RZ, R35.reuse.H0_H0 ;  /* 0x20000023ff298230 */ /* 0x100fe20000004100 */
[----:B------:R-:W-:Y:S01]  /*4980*/  @!P0 FMUL.FTZ R67, R45, R40 ;  /* 0x000000282d438220 */ /* 0x000fe20000410000 */
[----:B------:R-:W-:Y:S02]  /*4990*/  @!P0 HADD2.F32 R35, -RZ, R35.H1_H1 ;  /* 0x30000023ff238230 */ /* 0x000fe40000004100 */
[--C-:B------:R-:W-:Y:S01]  /*49a0*/  @!P0 HADD2.F32 R49, -RZ, R50.reuse.H0_H0 ;  /* 0x20000032ff318230 */ /* 0x100fe20000004100 */
[C---:B------:R-:W-:Y:S01]  /*49b0*/  @!P0 FMUL.FTZ R2, R41.reuse, R42 ;  /* 0x0000002a29028220 */ /* 0x040fe20000410000 */
[----:B------:R-:W-:Y:S01]  /*49c0*/  @!P0 HADD2.F32 R50, -RZ, R50.H1_H1 ;  /* 0x30000032ff328230 */ /* 0x000fe20000004100 */
[-C--:B------:R-:W-:Y:S01]  /*49d0*/  @!P0 FFMA.FTZ R56, R41, R44.reuse, -R56 ;  /* 0x0000002c29388223 */ /* 0x080fe20000010838 */
[----:B------:R-:W-:Y:S01]  /*49e0*/  @!P0 MOV R41, R29 ;  /* 0x0000001d00298202 */ /* 0x000fe20000000f00 */
[----:B------:R-:W-:Y:S01]  /*49f0*/  @!P0 FFMA.FTZ R2, R43, R44, R2 ;  /* 0x0000002c2b028223 */ /* 0x000fe20000010002 */
[----:B------:R-:W-:Y:S01]  /*4a00*/  @!P0 MOV R44, R61 ;  /* 0x0000003d002c8202 */ /* 0x000fe20000000f00 */
[C---:B------:R-:W-:Y:S01]  /*4a10*/  @!P0 FMUL.FTZ R3, R35.reuse, R40 ;  /* 0x0000002823038220 */ /* 0x040fe20000410000 */
[----:B------:R-:W-:Y:S01]  /*4a20*/  @!P0 HADD2.F32 R40, -RZ, R33.H0_H0 ;  /* 0x20000021ff288230 */ /* 0x000fe20000004100 */
[-C--:B------:R-:W-:Y:S01]  /*4a30*/  @!P0 FFMA.FTZ R67, R35, R46.reuse, -R67 ;  /* 0x0000002e23438223 */ /* 0x080fe20000010843 */
[----:B------:R-:W-:Y:S01]  /*4a40*/  @!P0 HADD2.F32 R33, -RZ, R41.H1_H1 ;  /* 0x30000029ff218230 */ /* 0x000fe20000004100 */
[----:B------:R-:W-:Y:S01]  /*4a50*/  @!P0 FFMA.FTZ R3, R45, R46, R3 ;  /* 0x0000002e2d038223 */ /* 0x000fe20000010003 */
[--C-:B------:R-:W-:Y:S02]  /*4a60*/  @!P0 HADD2.F32 R43, -RZ, R44.reuse.H0_H0 ;  /* 0x2000002cff2b8230 */ /* 0x100fe40000004100 */
[----:B------:R-:W-:Y:S01]  /*4a70*/  @!P0 HADD2.F32 R44, -RZ, R44.H1_H1 ;  /* 0x3000002cff2c8230 */ /* 0x000fe20000004100 */
[----:B------:R-:W-:Y:S01]  /*4a80*/  @!P0 FMUL.FTZ R5, R33, R40 ;  /* 0x0000002821058220 */ /* 0x000fe20000410000 */
[----:B------:R-:W-:Y:S01]  /*4a90*/  @!P0 F2FP.PACK_AB R56, R67, R56 ;  /* 0x000000384338823e */ /* 0x000fe200000000ff */
[----:B------:R-:W-:Y:S01]  /*4aa0*/  @!P0 HADD2.F32 R35, -RZ, R39.H0_H0 ;  /* 0x20000027ff238230 */ /* 0x000fe20000004100 */
[----:B------:R-:W-:Y:S01]  /*4ab0*/  @!P0 MOV R39, R31 ;  /* 0x0000001f00278202 */ /* 0x000fe20000000f00 */
[----:B------:R-:W-:Y:S01]  /*4ac0*/  @!P0 FMUL.FTZ R83, R44, R40 ;  /* 0x000000282c538220 */ /* 0x000fe20000410000 */
[----:B------:R-:W-:Y:S01]  /*4ad0*/  @!P0 MOV R28, R56 ;  /* 0x00000038001c8202 */ /* 0x000fe20000000f00 */
[----:B------:R-:W-:Y:S01]  /*4ae0*/  @!P0 HADD2.F32 R42, -RZ, R41.H0_H0 ;  /* 0x20000029ff2a8230 */ /* 0x000fe20000004100 */
[-C--:B------:R-:W-:Y:S01]  /*4af0*/  @!P0 FMUL.FTZ R58, R43, R35.reuse ;  /* 0x000000232b3a8220 */ /* 0x080fe20000410000 */
[--C-:B------:R-:W-:Y:S01]  /*4b00*/  @!P0 HADD2.F32 R40, -RZ, R39.reuse.H0_H0 ;  /* 0x20000027ff288230 */ /* 0x100fe20000004100 */
[----:B------:R-:W-:Y:S01]  /*4b10*/  @!P0 FFMA.FTZ R83, R33, R48, -R83 ;  /* 0x0000003021538223 */ /* 0x000fe20000010853 */
[----:B------:R-:W-:Y:S01]  /*4b20*/  @!P0 HADD2.F32 R33, -RZ, R32.H0_H0 ;  /* 0x20000020ff218230 */ /* 0x000fe20000004100 */
[C---:B------:R-:W-:Y:S01]  /*4b30*/  @!P0 FMUL.FTZ R4, R42.reuse, R35 ;  /* 0x000000232a048220 */ /* 0x040fe20000410000 */
[----:B------:R-:W-:Y:S01]  /*4b40*/  @!P0 HADD2.F32 R32, -RZ, R39.H1_H1 ;  /* 0x30000027ff208230 */ /* 0x000fe20000004100 */
[----:B------:R-:W-:Y:S01]  /*4b50*/  @!P0 FFMA.FTZ R58, R42, R47, -R58 ;  /* 0x0000002f2a3a8223 */ /* 0x000fe2000001083a */
[--C-:B------:R-:W-:Y:S01]  /*4b60*/  @!P0 HADD2.F32 R35, -RZ, R38.reuse.H1_H1 ;  /* 0x30000026ff238230 */ /* 0x100fe20000004100 */
[-C--:B------:R-:W-:Y:S02]  /*4b70*/  @!P0 FMUL.FTZ R173, R54, R33.reuse ;  /* 0x0000002136ad8220 */ /* 0x080fe40000410000 */
[C---:B------:R-:W-:Y:S01]  /*4b80*/  @!P0 FMUL.FTZ R9, R32.reuse, R33 ;  /* 0x0000002120098220 */ /* 0x040fe20000410000 */
[----:B------:R-:W-:Y:S01]  /*4b90*/  @!P0 F2FP.PACK_AB R83, R83, R58 ;  /* 0x0000003a5353823e */ /* 0x000fe200000000ff */
[----:B------:R-:W-:Y:S01]  /*4ba0*/  @!P0 FFMA.FTZ R173, R32, R59, -R173 ;  /* 0x0000003b20ad8223 */ /* 0x000fe200000108ad */
[----:B------:R-:W-:Y:S01]  /*4bb0*/  @!P0 F2FP.PACK_AB R58, R3, R2 ;  /* 0x00000002033a823e */ /* 0x000fe200000000ff */
[----:B------:R-:W-:Y:S01]  /*4bc0*/  @!P0 IMAD.MOV.U32 R32, RZ, RZ, R30 ;  /* 0x000000ffff208224 */ /* 0x000fe200078e001e */
[----:B------:R-:W-:Y:S01]  /*4bd0*/  @!P0 MOV R29, R83 ;  /* 0x00000053001d8202 */ /* 0x000fe20000000f00 */
[-C--:B------:R-:W-:Y:S01]  /*4be0*/  @!P0 FMUL.FTZ R82, R52, R35.reuse ;  /* 0x0000002334528220 */ /* 0x080fe20000410000 */
[----:B------:R-:W-:Y:S01]  /*4bf0*/  @!P0 MOV R60, R58 ;  /* 0x0000003a003c8202 */ /* 0x000fe20000000f00 */
[C---:B------:R-:W-:Y:S01]  /*4c00*/  @!P0 FMUL.FTZ R8, R40.reuse, R35 ;  /* 0x0000002328088220 */ /* 0x040fe20000410000 */
[----:B------:R-:W-:Y:S01]  /*4c10*/  @!P0 HADD2.F32 R35, -RZ, R38.H0_H0 ;  /* 0x20000026ff238230 */ /* 0x000fe20000004100 */
[----:B------:R-:W-:Y:S01]  /*4c20*/  @!P0 FFMA.FTZ R4, R43, R47, R4 ;  /* 0x0000002f2b048223 */ /* 0x000fe20000010004 */
[----:B------:R-:W-:Y:S01]  /*4c30*/  @!P0 HADD2.F32 R33, -RZ, R34.H0_H0 ;  /* 0x20000022ff218230 */ /* 0x000fe20000004100 */
[----:B------:R-:W-:Y:S01]  /*4c40*/  @!P0 FFMA.FTZ R82, R40, R57, -R82 ;  /* 0x0000003928528223 */ /* 0x000fe20000010852 */
[--C-:B------:R-:W-:Y:S01]  /*4c50*/  @!P0 HADD2.F32 R34, -RZ, R32.reuse.H0_H0 ;  /* 0x20000020ff228230 */ /* 0x100fe20000004100 */
[----:B------:R-:W-:Y:S01]  /*4c60*/  @!P0 FMUL.FTZ R170, R49, R35 ;  /* 0x0000002331aa8220 */ /* 0x000fe20000410000 */
[----:B------:R-:W-:Y:S01]  /*4c70*/  @!P0 HADD2.F32 R32, -RZ, R32.H1_H1 ;  /* 0x30000020ff208230 */ /* 0x000fe20000004100 */
[----:B------:R-:W-:Y:S01]  /*4c80*/  @!P0 FMUL.FTZ R175, R50, R33 ;  /* 0x0000002132af8220 */ /* 0x000fe20000410000 */
[----:B------:R-:W-:Y:S01]  /*4c90*/  @!P0 F2FP.PACK_AB R82, R173, R82 ;  /* 0x00000052ad52823e */ /* 0x000fe200000000ff */
[C---:B------:R-:W-:Y:S02]  /*4ca0*/  @!P0 FMUL.FTZ R6, R34.reuse, R35 ;  /* 0x0000002322068220 */ /* 0x040fe40000410000 */
[----:B------:R-:W-:Y:S01]  /*4cb0*/  @!P0 FFMA.FTZ R170, R34, R53, -R170 ;  /* 0x0000003522aa8223 */ /* 0x000fe200000108aa */
[----:B------:R-:W-:Y:S01]  /*4cc0*/  @!P0 MOV R31, R82 ;  /* 0x00000052001f8202 */ /* 0x000fe20000000f00 */
[----:B------:R-:W-:Y:S02]  /*4cd0*/  @!P0 FFMA.FTZ R175, R32, R55, -R175 ;  /* 0x0000003720af8223 */ /* 0x000fe400000108af */
[----:B------:R-:W-:Y:S02]  /*4ce0*/  @!P0 FFMA.FTZ R5, R44, R48, R5 ;  /* 0x000000302c058223 */ /* 0x000fe40000010005 */
[----:B------:R-:W-:Y:S01]  /*4cf0*/  @!P0 FMUL.FTZ R7, R32, R33 ;  /* 0x0000002120078220 */ /* 0x000fe20000410000 */
[----:B------:R-:W-:Y:S01]  /*4d00*/  @!P0 F2FP.PACK_AB R175, R175, R170 ;  /* 0x000000aaafaf823e */ /* 0x000fe200000000ff */
[----:B------:R-:W-:Y:S01]  /*4d10*/  @!P0 FFMA.FTZ R6, R49, R53, R6 ;  /* 0x0000003531068223 */ /* 0x000fe20000010006 */
[----:B------:R-:W-:Y:S01]  /*4d20*/  @!P0 F2FP.PACK_AB R67, R5, R4 ;  /* 0x000000040543823e */ /* 0x000fe200000000ff */
[----:B------:R-:W-:Y:S02]  /*4d30*/  @!P0 FFMA.FTZ R7, R50, R55, R7 ;  /* 0x0000003732078223 */ /* 0x000fe40000010007 */
[----:B------:R-:W-:Y:S02]  /*4d40*/  @!P0 FFMA.FTZ R8, R52, R57, R8 ;  /* 0x0000003934088223 */ /* 0x000fe40000010008 */
        /* <DEDUP_REMOVED lines=9> */
.L_x_716:
[----:B------:R-:W-:Y:S05]  /*4de0*/  BSYNC B0 ;  /* 0x0000000000007941 */ /* 0x000fea0003800000 */
.L_x_715:
[----:B------:R-:W-:Y:S11]  /*4df0*/  ISETP.GE.AND P0, PT, R16, c[0x0][0x1d4], PT ;  /* 0x0000750010007a0c */ /* 0x000ff60003f06270 */
[----:B------:R-:W-:Y:S02]  /*4e00*/  @!UPT UIADD3 URZ, URZ, URZ, URZ ;  /* 0x0000003f3f3ff290 */ /* 0x000fe4000fffe03f */
[----:B------:R-:W-:-:S05]  /*4e10*/  @P0 BRA `(.L_x_700) ;  /* 0x0000093000000947 */ /* 0x000fca0003800000 */
[-C--:B-1----:R-:W-:Y:S02]  /*4e20*/  IADD3 R62, R134, R171.reuse, RZ ;  /* 0x000000ab863e7210 */ /* 0x082fe40007ffe0ff */
[----:B------:R-:W-:Y:S02]  /*4e30*/  IADD3 R171, R106, R171, RZ ;  /* 0x000000ab6aab7210 */ /* 0x000fe40007ffe0ff */
[----:B------:R-:W-:Y:S02]  /*4e40*/  SHF.L.U32 R65, R62, 0x1, RZ ;  /* 0x000000013e417819 */ /* 0x000fe400000006ff */
[----:B------:R-:W-:Y:S01]  /*4e50*/  IADD3 R61, P1, P0, R162, R169, R136 ;  /* 0x000000a9a23d7210 */ /* 0x000fe2000783e088 */
[----:B------:R-:W-:Y:S02]  /*4e60*/  IMAD.SHL.U32 R64, R171, 0x2, RZ ;  /* 0x00000002ab407824 */ /* 0x000fe400078e00ff */
[----:B------:R-:W1:Y:S01]  /*4e70*/  LDS.128 R56, [R65+0xc100] ;  /* 0x00c1000041387984 */ /* 0x000e620000000c00 */
[----:B------:R-:W-:Y:S02]  /*4e80*/  IADD3.X R60, R121, R168, R128, P1, P0 ;  /* 0x000000a8793c7210 */ /* 0x000fe40000fe0480 */
[C---:B------:R-:W-:Y:S04]  /*4e90*/  LEA R62, P0, R61.reuse, c[0x0][0x1c8], 0x1 ;  /* 0x000072003d3e7a11 */ /* 0x040fe800078008ff */
[----:B------:R-:W-:Y:S01]  /*4ea0*/  LEA.HI.X R63, R61, c[0x0][0x1cc], R60, 0x1, P0 ;  /* 0x000073003d3f7a11 */ /* 0x000fe200000f0c3c */
[----:B------:R-:W2:Y:S01]  /*4eb0*/  LDS.128 R28, [R64+0xc100] ;  /* 0x00c10000401c7984 */ /* 0x000ea20000000c00 */
[----:B------:R-:W-:Y:S11]  /*4ec0*/  ISETP.GE.AND P0, PT, R16, c[0x0][0x27c], PT ;  /* 0x00009f0010007a0c */ /* 0x000ff60003f06270 */
[----:B------:R-:W-:Y:S02]  /*4ed0*/  @!UPT UIADD3 URZ, URZ, URZ, URZ ;  /* 0x0000003f3f3ff290 */ /* 0x000fe4000fffe03f */
[----:B------:R-:W-:Y:S01]  /*4ee0*/  @!P0 SHF.R.U64 R32, R24, 0x10, R25 ;  /* 0x0000001018208819 */ /* 0x000fe20000001219 */
[--C-:B------:R-:W-:Y:S01]  /*4ef0*/  @!P0 HADD2.F32 R40, -RZ, R68.reuse.H1_H1 ;  /* 0x30000044ff288230 */ /* 0x100fe20000004100 */
[--C-:B------:R-:W-:Y:S01]  /*4f00*/  @!P0 SHF.R.U32.HI R24, RZ, 0x10, R27.reuse ;  /* 0x00000010ff188819 */ /* 0x100fe2000001161b */
[----:B------:R-:W-:Y:S01]  /*4f10*/  @!P0 HADD2.F32 R45, -RZ, R68.H0_H0 ;  /* 0x20000044ff2d8230 */ /* 0x000fe20000004100 */
[----:B------:R-:W-:Y:S01]  /*4f20*/  @!P0 SHF.R.U64 R26, R26, 0x10, R27 ;  /* 0x000000101a1a8819 */ /* 0x000fe2000000121b */
[----:B------:R-:W-:Y:S01]  /*4f30*/  @!P0 HADD2.F32 R35, -RZ, R32.H0_H0 ;  /* 0x20000020ff238230 */ /* 0x000fe20000004100 */
[----:B------:R-:W-:Y:S01]  /*4f40*/  @!P0 SHF.R.U32.HI R25, RZ, 0x10, R25 ;  /* 0x00000010ff198819 */ /* 0x000fe20000011619 */
[--C-:B------:R-:W-:Y:S01]  /*4f50*/  @!P0 HADD2.F32 R49, -RZ, R66.reuse.H1_H1 ;  /* 0x30000042ff318230 */ /* 0x100fe20000004100 */
[--C-:B------:R-:W-:Y:S01]  /*4f60*/  @!P0 SHF.R.U32.HI R47, RZ, 0x10, R73.reuse ;  /* 0x00000010ff2f8819 */ /* 0x100fe20000011649 */
[----:B------:R-:W-:Y:S01]  /*4f70*/  @!P0 HADD2.F32 R55, -RZ, R66.H0_H0 ;  /* 0x20000042ff378230 */ /* 0x000fe20000004100 */
[----:B------:R-:W-:Y:S01]  /*4f80*/  @!P0 SHF.R.U64 R41, R72, 0x10, R73 ;  /* 0x0000001048298819 */ /* 0x000fe20000001249 */
[----:B------:R-:W-:Y:S01]  /*4f90*/  @!P0 HADD2.F32 R25, -RZ, R25.H0_H0 ;  /* 0x20000019ff198230 */ /* 0x000fe20000004100 */
[--C-:B------:R-:W-:Y:S01]  /*4fa0*/  @!P0 SHF.R.U32.HI R54, RZ, 0x10, R75.reuse ;  /* 0x00000010ff368819 */ /* 0x100fe2000001164b */
[----:B------:R-:W-:Y:S01]  /*4fb0*/  @!P0 HADD2.F32 R47, -RZ, R47.H0_H0 ;  /* 0x2000002fff2f8230 */ /* 0x000fe20000004100 */
[----:B------:R-:W-:Y:S01]  /*4fc0*/  @!P0 SHF.R.U64 R53, R74, 0x10, R75 ;  /* 0x000000104a358819 */ /* 0x000fe2000000124b */
[----:B------:R-:W-:Y:S02]  /*4fd0*/  @!P0 HADD2.F32 R41, -RZ, R41.H0_H0 ;  /* 0x20000029ff298230 */ /* 0x000fe40000004100 */
[----:B------:R-:W-:Y:S01]  /*4fe0*/  @!P0 HADD2.F32 R54, -RZ, R54.H0_H0 ;  /* 0x20000036ff368230 */ /* 0x000fe20000004100 */
[----:B-1----:R-:W-:Y:S01]  /*4ff0*/  @!P0 IMAD.MOV.U32 R44, RZ, RZ, R57 ;  /* 0x000000ffff2c8224 */ /* 0x002fe200078e0039 */
[----:B------:R-:W-:Y:S01]  /*5000*/  @!P0 MOV R42, R56 ;  /* 0x00000038002a8202 */ /* 0x000fe20000000f00 */
[----:B------:R-:W-:Y:S01]  /*5010*/  @!P0 HADD2.F32 R34, -RZ, R37.H1_H1 ;  /* 0x30000025ff228230 */ /* 0x000fe20000004100 */
[----:B------:R-:W-:Y:S01]  /*5020*/  @!P0 MOV R48, R58 ;  /* 0x0000003a00308202 */ /* 0x000fe20000000f00 */
[----:B------:R-:W-:Y:S01]  /*5030*/  @!P0 HADD2.F32 R53, -RZ, R53.H0_H0 ;  /* 0x20000035ff358230 */ /* 0x000fe20000004100 */
[----:B------:R-:W-:Y:S01]  /*5040*/  @!P0 MOV R52, R59 ;  /* 0x0000003b00348202 */ /* 0x000fe20000000f00 */
[----:B------:R-:W-:Y:S01]  /*5050*/  @!P0 HADD2.F32 R39, -RZ, R42.H0_H0 ;  /* 0x2000002aff278230 */ /* 0x000fe20000004100 */
[----:B--2---:R-:W-:Y:S01]  /*5060*/  @!P0 MOV R33, R28 ;  /* 0x0000001c00218202 */ /* 0x004fe20000000f00 */
[--C-:B------:R-:W-:Y:S01]  /*5070*/  @!P0 HADD2.F32 R43, -RZ, R44.reuse.H0_H0 ;  /* 0x2000002cff2b8230 */ /* 0x100fe20000004100 */
[----:B------:R-:W-:Y:S02]  /*5080*/  @!P0 MOV R32, R29 ;  /* 0x0000001d00208202 */ /* 0x000fe40000000f00 */
[-C--:B------:R-:W-:Y:S01]  /*5090*/  @!P0 FMUL.FTZ R60, R39, R34.reuse ;  /* 0x00000022273c8220 */ /* 0x080fe20000410000 */
[----:B------:R-:W-:Y:S02]  /*50a0*/  @!P0 HADD2.F32 R44, -RZ, R44.H1_H1 ;  /* 0x3000002cff2c8230 */ /* 0x000fe40000004100 */
[--C-:B------:R-:W-:Y:S02]  /*50b0*/  @!P0 HADD2.F32 R27, -RZ, R33.reuse.H0_H0 ;  /* 0x20000021ff1b8230 */ /* 0x100fe40000004100 */
[----:B------:R-:W-:Y:S01]  /*50c0*/  @!P0 HADD2.F32 R38, -RZ, R33.H1_H1 ;  /* 0x30000021ff268230 */ /* 0x000fe20000004100 */
[----:B------:R-:W-:Y:S01]  /*50d0*/  @!P0 FMUL.FTZ R65, R44, R25 ;  /* 0x000000192c418220 */ /* 0x000fe20000410000 */
[----:B------:R-:W-:Y:S01]  /*50e0*/  @!P0 HADD2.F32 R33, -RZ, R36.H1_H1 ;  /* 0x30000024ff218230 */ /* 0x000fe20000004100 */
[C---:B------:R-:W-:Y:S01]  /*50f0*/  @!P0 FMUL.FTZ R2, R27.reuse, R34 ;  /* 0x000000221b028220 */ /* 0x040fe20000410000 */
[----:B------:R-:W-:Y:S01]  /*5100*/  @!P0 HADD2.F32 R34, -RZ, R32.H0_H0 ;  /* 0x20000020ff228230 */ /* 0x000fe20000004100 */
[-C--:B------:R-:W-:Y:S01]  /*5110*/  @!P0 FFMA.FTZ R60, R27, R40.reuse, -R60 ;  /* 0x000000281b3c8223 */ /* 0x080fe2000001083c */
[----:B------:R-:W-:Y:S01]  /*5120*/  @!P0 HADD2.F32 R27, -RZ, R37.H0_H0 ;  /* 0x20000025ff1b8230 */ /* 0x000fe20000004100 */
[----:B------:R-:W-:Y:S01]  /*5130*/  @!P0 FMUL.FTZ R3, R38, R35 ;  /* 0x0000002326038220 */ /* 0x000fe20000410000 */
[----:B------:R-:W-:Y:S01]  /*5140*/  @!P0 HADD2.F32 R46, -RZ, R48.H0_H0 ;  /* 0x20000030ff2e8230 */ /* 0x000fe20000004100 */
[----:B------:R-:W-:Y:S01]  /*5150*/  @!P0 FFMA.FTZ R2, R39, R40, R2 ;  /* 0x0000002827028223 */ /* 0x000fe20000010002 */
[----:B------:R-:W-:Y:S01]  /*5160*/  @!P0 HADD2.F32 R42, -RZ, R42.H1_H1 ;  /* 0x3000002aff2a8230 */ /* 0x000fe20000004100 */
[-C--:B------:R-:W-:Y:S01]  /*5170*/  @!P0 FMUL.FTZ R64, R43, R27.reuse ;  /* 0x0000001b2b408220 */ /* 0x080fe20000410000 */
[----:B------:R-:W-:Y:S01]  /*5180*/  @!P0 HADD2.F32 R24, -RZ, R24.H0_H0 ;  /* 0x20000018ff188230 */ /* 0x000fe20000004100 */
[C---:B------:R-:W-:Y:S01]  /*5190*/  @!P0 FMUL.FTZ R4, R34.reuse, R27 ;  /* 0x0000001b22048220 */ /* 0x040fe20000410000 */
[--C-:B------:R-:W-:Y:S01]  /*51a0*/  @!P0 HADD2.F32 R50, -RZ, R52.reuse.H0_H0 ;  /* 0x20000034ff328230 */ /* 0x100fe20000004100 */
[----:B------:R-:W-:Y:S01]  /*51b0*/  @!P0 IMAD.MOV.U32 R27, RZ, RZ, R30 ;  /* 0x000000ffff1b8224 */ /* 0x000fe200078e001e */
[----:B------:R-:W-:Y:S01]  /*51c0*/  @!P0 HADD2.F32 R52, -RZ, R52.H1_H1 ;  /* 0x30000034ff348230 */ /* 0x000fe20000004100 */
[----:B------:R-:W-:Y:S01]  /*51d0*/  @!P0 FFMA.FTZ R64, R34, R45, -R64 ;  /* 0x0000002d22408223 */ /* 0x000fe20000010840 */
[----:B------:R-:W-:Y:S01]  /*51e0*/  @!P0 HADD2.F32 R34, -RZ, R32.H1_H1 ;  /* 0x30000020ff228230 */ /* 0x000fe20000004100 */
[----:B------:R-:W-:Y:S01]  /*51f0*/  @!P0 FMUL.FTZ R67, R46, R33 ;  /* 0x000000212e438220 */ /* 0x000fe20000410000 */
[--C-:B------:R-:W-:Y:S01]  /*5200*/  @!P0 HADD2.F32 R32, -RZ, R27.reuse.H0_H0 ;  /* 0x2000001bff208230 */ /* 0x100fe20000004100 */
[----:B------:R-:W-:Y:S01]  /*5210*/  @!P0 FMUL.FTZ R61, R42, R35 ;  /* 0x000000232a3d8220 */ /* 0x000fe20000410000 */
[----:B------:R-:W-:Y:S01]  /*5220*/  @!P0 HADD2.F32 R48, -RZ, R48.H1_H1 ;  /* 0x30000030ff308230 */ /* 0x000fe20000004100 */
[C---:B------:R-:W-:Y:S01]  /*5230*/  @!P0 FMUL.FTZ R5, R34.reuse, R25 ;  /* 0x0000001922058220 */ /* 0x040fe20000410000 */
[----:B------:R-:W-:Y:S01]  /*5240*/  @!P0 HADD2.F32 R25, -RZ, R36.H0_H0 ;  /* 0x20000024ff198230 */ /* 0x000fe20000004100 */
[----:B------:R-:W-:Y:S01]  /*5250*/  @!P0 FFMA.FTZ R65, R34, R47, -R65 ;  /* 0x0000002f22418223 */ /* 0x000fe20000010841 */
[----:B------:R-:W-:Y:S01]  /*5260*/  @!P0 MOV R34, R31 ;  /* 0x0000001f00228202 */ /* 0x000fe20000000f00 */
[C---:B------:R-:W-:Y:S01]  /*5270*/  @!P0 FMUL.FTZ R6, R32.reuse, R33 ;  /* 0x0000002120068220 */ /* 0x040fe20000410000 */
[----:B------:R-:W-:Y:S01]  /*5280*/  @!P0 HADD2.F32 R33, -RZ, R26.H0_H0 ;  /* 0x2000001aff218230 */ /* 0x000fe20000004100 */
[----:B------:R-:W-:Y:S01]  /*5290*/  @!P0 FFMA.FTZ R67, R32, R49, -R67 ;  /* 0x0000003120438223 */ /* 0x000fe20000010843 */
[----:B------:R-:W-:Y:S01]  /*52a0*/  @!P0 HADD2.F32 R32, -RZ, R27.H1_H1 ;  /* 0x3000001bff208230 */ /* 0x000fe20000004100 */
[----:B------:R-:W-:Y:S01]  /*52b0*/  @!P0 FMUL.FTZ R71, R50, R25 ;  /* 0x0000001932478220 */ /* 0x000fe20000410000 */
[--C-:B------:R-:W-:Y:S01]  /*52c0*/  @!P0 HADD2.F32 R26, -RZ, R34.reuse.H0_H0 ;  /* 0x20000022ff1a8230 */ /* 0x100fe20000004100 */
[----:B------:R-:W-:Y:S01]  /*52d0*/  @!P0 FMUL.FTZ R70, R52, R24 ;  /* 0x0000001834468220 */ /* 0x000fe20000410000 */
[----:B------:R-:W-:Y:S01]  /*52e0*/  @!P0 HADD2.F32 R27, -RZ, R34.H1_H1 ;  /* 0x30000022ff1b8230 */ /* 0x000fe20000004100 */
[----:B------:R-:W-:Y:S01]  /*52f0*/  @!P0 FMUL.FTZ R76, R48, R33 ;  /* 0x00000021304c8220 */ /* 0x000fe20000410000 */
[----:B------:R-:W-:Y:S01]  /*5300*/  @!P0 F2FP.PACK_AB R65, R65, R64 ;  /* 0x000000404141823e */ /* 0x000fe200000000ff */
[-C--:B------:R-:W-:Y:S02]  /*5310*/  @!P0 FFMA.FTZ R3, R42, R41.reuse, R3 ;  /* 0x000000292a038223 */ /* 0x080fe40000010003 */
[----:B------:R-:W-:Y:S01]  /*5320*/  @!P0 FFMA.FTZ R61, R38, R41, -R61 ;  /* 0x00000029263d8223 */ /* 0x000fe2000001083d */
[----:B------:R-:W-:Y:S01]  /*5330*/  @!P0 MOV R29, R65 ;  /* 0x00000041001d8202 */ /* 0x000fe20000000f00 */
[----:B------:R-:W-:Y:S02]  /*5340*/  @!P0 FFMA.FTZ R71, R26, R55, -R71 ;  /* 0x000000371a478223 */ /* 0x000fe40000010847 */
[----:B------:R-:W-:Y:S01]  /*5350*/  @!P0 FFMA.FTZ R70, R27, R54, -R70 ;  /* 0x000000361b468223 */ /* 0x000fe20000010846 */
[----:B------:R-:W-:Y:S01]  /*5360*/  @!P0 F2FP.PACK_AB R60, R61, R60 ;  /* 0x0000003c3d3c823e */ /* 0x000fe200000000ff */
[----:B------:R-:W-:Y:S02]  /*5370*/  @!P0 FFMA.FTZ R76, R32, R53, -R76 ;  /* 0x00000035204c8223 */ /* 0x000fe4000001084c */
[----:B------:R-:W-:Y:S01]  /*5380*/  @!P0 FFMA.FTZ R4, R43, R45, R4 ;  /* 0x0000002d2b048223 */ /* 0x000fe20000010004 */
[----:B------:R-:W-:Y:S01]  /*5390*/  @!P0 F2FP.PACK_AB R70, R70, R71 ;  /* 0x000000474646823e */ /* 0x000fe200000000ff */
        /* <DEDUP_REMOVED lines=9> */
[----:B------:R-:W-:Y:S01]  /*5430*/  @!P0 FFMA.FTZ R7, R48, R53, R7 ;  /* 0x0000003530078223 */ /* 0x000fe20000010007 */
[----:B------:R-:W-:Y:S01]  /*5440*/  @!P0 MOV R57, R61 ;  /* 0x0000003d00398202 */ /* 0x000fe20000000f00 */
[----:B------:R-:W-:Y:S02]  /*5450*/  @!P0 FFMA.FTZ R8, R50, R55, R8 ;  /* 0x0000003732088223 */ /* 0x000fe40000010008 */
[----:B------:R-:W-:Y:S01]  /*5460*/  @!P0 IMAD.MOV.U32 R28, RZ, RZ, R60 ;  /* 0x000000ffff1c8224 */ /* 0x000fe200078e003c */
[----:B------:R-:W-:Y:S01]  /*5470*/  @!P0 F2FP.PACK_AB R60, R3, R2 ;  /* 0x00000002033c823e */ /* 0x000fe200000000ff */
[----:B------:R-:W-:Y:S01]  /*5480*/  @!P0 FFMA.FTZ R9, R52, R54, R9 ;  /* 0x0000003634098223 */ /* 0x000fe20000010009 */
[----:B------:R-:W-:Y:S02]  /*5490*/  @!P0 F2FP.PACK_AB R64, R7, R6 ;  /* 0x000000060740823e */ /* 0x000fe400000000ff */
[----:B------:R1:W-:Y:S01]  /*54a0*/  STG.E.128 [R62.64], R28 ;  /* 0x0000001c3e007986 */ /* 0x0003e2000c101d06 */
[----:B------:R-:W-:Y:S01]  /*54b0*/  @!P0 IMAD.MOV.U32 R56, RZ, RZ, R60 ;  /* 0x000000ffff388224 */ /* 0x000fe200078e003c */
[----:B------:R-:W-:Y:S02]  /*54c0*/  @!P0 F2FP.PACK_AB R65, R9, R8 ;  /* 0x000000080941823e */ /* 0x000fe400000000ff */
[----:B------:R-:W-:Y:S02]  /*54d0*/  @!P0 MOV R58, R64 ;  /* 0x00000040003a8202 */ /* 0x000fe40000000f00 */
        /* <DEDUP_REMOVED lines=10> */
.L_x_696:
        /* <DEDUP_REMOVED lines=29> */
.L_x_700:
[----:B------:R-:W-:Y:S05]  /*5750*/  BSYNC B1 ;  /* 0x0000000000017941 */ /* 0x000fea0003800000 */
.L_x_695:
[C---:B------:R-:W-:Y:S01]  /*5760*/  ISETP.GT.AND P0, PT, R18.reuse, R11, PT ;  /* 0x0000000b1200720c */ /* 0x040fe20003f04270 */
[----:B------:R-:W-:Y:S01]  /*5770*/  @!UPT UIADD3 URZ, URZ, URZ, URZ ;  /* 0x0000003f3f3ff290 */ /* 0x000fe2000fffe03f */
[----:B------:R-:W-:Y:S11]  /*5780*/  BSSY B0, `(.L_x_717) ;  /* 0x0000041000007945 */ /* 0x000ff60003800000 */
[----:B-1----:R-:W-:Y:S01]  /*5790*/  @P0 IADD3 R5, R18, -0x1, RZ ;  /* 0xffffffff12050810 */ /* 0x002fe20007ffe0ff */
[----:B------:R-:W-:Y:S02]  /*57a0*/  @P0 IMAD.MOV.U32 R6, RZ, RZ, R144 ;  /* 0x000000ffff060224 */ /* 0x000fe400078e0090 */
[----:B------:R-:W-:Y:S01]  /*57b0*/  @P0 IMAD.MOV.U32 R7, RZ, RZ, R149 ;  /* 0x000000ffff070224 */ /* 0x000fe200078e0095 */
[----:B------:R-:W-:Y:S01]  /*57c0*/  @P0 SHF.R.S32.HI R4, RZ, 0x1f, R5 ;  /* 0x0000001fff040819 */ /* 0x000fe20000011405 */
[----:B--2---:R-:W-:Y:S02]  /*57d0*/  @P0 IMAD R3, R94, R5, RZ ;  /* 0x000000055e030224 */ /* 0x004fe400078e02ff */
[-C--:B------:R-:W-:Y:S04]  /*57e0*/  @P0 IMAD.WIDE.U32 R6, R5, R96.reuse, R6 ;  /* 0x0000006005060225 */ /* 0x080fe800078e0006 */
[----:B------:R-:W-:Y:S01]  /*57f0*/  @P0 IMAD R3, R4, R96, R3 ;  /* 0x0000006004030224 */ /* 0x000fe200078e0203 */
[----:B------:R-:W-:Y:S01]  /*5800*/  @P0 LEA R8, P1, R6, c[0x0][0x250], 0x1 ;  /* 0x0000940006080a11 */ /* 0x000fe200078208ff */
[----:B------:R-:W-:Y:S02]  /*5810*/  @P0 IMAD R2, R69, 0x3000, R10 ;  /* 0x0000300045020824 */ /* 0x000fe400078e020a */
[----:B------:R-:W-:Y:S02]  /*5820*/  @P0 IMAD.IADD R3, R7, 0x1, R3 ;  /* 0x0000000107030824 */ /* 0x000fe400078e0203 */
[----:B------:R-:W-:Y:S03]  /*5830*/  @P0 IMAD.SHL.U32 R4, R2, 0x2, RZ ;  /* 0x0000000202040824 */ /* 0x000fe600078e00ff */
[----:B------:R-:W-:Y:S02]  /*5840*/  @P0 LEA.HI.X R9, R6, c[0x0][0x254], R3, 0x1, P1 ;  /* 0x0000950006090a11 */ /* 0x000fe400008f0c03 */
[C---:B------:R-:W-:Y:S02]  /*5850*/  @P0 LEA R6, P1, R102.reuse, R8, 0x1 ;  /* 0x0000000866060211 */ /* 0x040fe400078208ff */
[C---:B------:R-:W-:Y:S01]  /*5860*/  IADD3 R3, R69.reuse, 0x1, RZ ;  /* 0x0000000145037810 */ /* 0x040fe20007ffe0ff */
        /* <DEDUP_REMOVED lines=9> */
[----:B------:R1:W-:Y:S01]  /*5900*/  @P0 LDGSTS.E.BYPASS.LTC128B.128 [R4+0x5100], [R6.64+0x100], !P3 ;  /* 0x0510010006040fae */ /* 0x0003e2000d901d46 */
[----:B------:R-:W-:Y:S03]  /*5910*/  ISETP.GE.AND P0, PT, R69, 0x1, PT ;  /* 0x000000014500780c */ /* 0x000fe60003f06270 */
[----:B------:R-:W0:Y:S01]  /*5920*/  LDGDEPBAR ;  /* 0x00000000000079af */ /* 0x000e220000000000 */
[----:B------:R-:W-:Y:S02]  /*5930*/  SEL R69, R3, RZ, !P0 ;  /* 0x000000ff03457207 */ /* 0x000fe40004000000 */
[----:B------:R-:W-:Y:S01]  /*5940*/  ISETP.GE.AND P0, PT, R109, R118, PT ;  /* 0x000000766d00720c */ /* 0x000fe20003f06270 */
[----:B------:R-:W-:Y:S04]  /*5950*/  DEPBAR.LE SB0, 0x2 ;  /* 0x000080800000791a */ /* 0x000fe80000000000 */
[----:B------:R-:W-:Y:S08]  /*5960*/  BAR.SYNC.DEFER_BLOCKING 0x0 ;  /* 0x0000000000007b1d */ /* 0x000ff00000010000 */
[----:B------:R-:W-:-:S05]  /*5970*/  @P0 BRA `(.L_x_718) ;  /* 0x0000021000000947 */ /* 0x000fca0003800000 */
[C---:B-1----:R-:W-:Y:S01]  /*5980*/  LEA R4, P0, R18.reuse, R164, 0x6 ;  /* 0x000000a412047211 */ /* 0x042fe200078030ff */
[----:B------:R-:W-:Y:S03]  /*5990*/  IMAD.MOV.U32 R118, RZ, RZ, R160 ;  /* 0x000000ffff767224 */ /* 0x000fe600078e00a0 */
[----:B------:R-:W-:Y:S01]  /*59a0*/  LEA.HI.X.SX32 R5, R18, R165, 0x6, P0 ;  /* 0x000000a512057211 */ /* 0x000fe200000f36ff */
[----:B-----5:R-:W-:Y:S04]  /*59b0*/  IMAD.WIDE.U32 R28, R4, c[0x0][0x208], R118 ;  /* 0x00008200041c7a25 */ /* 0x020fe800078e0076 */
[----:B------:R-:W-:Y:S01]  /*59c0*/  IMAD R2, R5, c[0x0][0x208], RZ ;  /* 0x0000820005027a24 */ /* 0x000fe200078e02ff */
[----:B------:R-:W-:Y:S03]  /*59d0*/  LEA R8, P0, R28, c[0x0][0x1f8], 0x1 ;  /* 0x00007e001c087a11 */ /* 0x000fe600078008ff */
[----:B------:R-:W-:Y:S04]  /*59e0*/  IMAD R2, R4, c[0x0][0x20c], R2 ;  /* 0x0000830004027a24 */ /* 0x000fe800078e0202 */
        /* <DEDUP_REMOVED lines=26> */
.L_x_718:
[----:B-1----:R-:W-:Y:S05]  /*5b90*/  BSYNC B0 ;  /* 0x0000000000007941 */ /* 0x002fea0003800000 */
.L_x_717:
[----:B------:R-:W-:Y:S04]  /*5ba0*/  IADD3 R2, R18, -0x2, RZ ;  /* 0xfffffffe12027810 */ /* 0x000fe80007ffe0ff */
[C---:B------:R-:W-:Y:S11]  /*5bb0*/  ISETP.GE.AND P0, PT, R2.reuse, R11, PT ;  /* 0x0000000b0200720c */ /* 0x040ff60003f06270 */
[----:B------:R-:W-:Y:S02]  /*5bc0*/  @!UPT UIADD3 URZ, URZ, URZ, URZ ;  /* 0x0000003f3f3ff290 */ /* 0x000fe4000fffe03f */
[----:B------:R-:W-:Y:S01]  /*5bd0*/  @P0 SHF.R.S32.HI R5, RZ, 0x1f, R2 ;  /* 0x0000001fff050819 */ /* 0x000fe20000011402 */
[----:B------:R-:W-:Y:S02]  /*5be0*/  @P0 IMAD R4, R95, R2, RZ ;  /* 0x000000025f040224 */ /* 0x000fe400078e02ff */
[----:B------:R-:W-:Y:S02]  /*5bf0*/  @P0 IMAD.MOV.U32 R6, RZ, RZ, R146 ;  /* 0x000000ffff060224 */ /* 0x000fe400078e0092 */
[----:B------:R-:W-:Y:S02]  /*5c00*/  @P0 IMAD.MOV.U32 R7, RZ, RZ, R151 ;  /* 0x000000ffff070224 */ /* 0x000fe400078e0097 */
[-C--:B------:R-:W-:Y:S02]  /*5c10*/  @P0 IMAD R4, R5, R97.reuse, R4 ;  /* 0x0000006105040224 */ /* 0x080fe400078e0204 */
[----:B------:R-:W-:Y:S04]  /*5c20*/  @P0 IMAD.WIDE.U32 R6, R2, R97, R6 ;  /* 0x0000006102060225 */ /* 0x000fe800078e0006 */
[----:B------:R-:W-:Y:S01]  /*5c30*/  @P0 IMAD.IADD R4, R7, 0x1, R4 ;  /* 0x0000000107040824 */ /* 0x000fe200078e0204 */
[C---:B------:R-:W-:Y:S01]  /*5c40*/  @P0 LEA R8, P1, R6.reuse, c[0x0][0x220], 0x1 ;  /* 0x0000880006080a11 */ /* 0x040fe200078208ff */
[----:B------:R-:W-:Y:S03]  /*5c50*/  @P0 IMAD R3, R69, 0x3000, R10 ;  /* 0x0000300045030824 */ /* 0x000fe600078e020a */
[----:B------:R-:W-:Y:S01]  /*5c60*/  @P0 LEA.HI.X R9, R6, c[0x0][0x224], R4, 0x1, P1 ;  /* 0x0000890006090a11 */ /* 0x000fe200008f0c04 */
[----:B------:R-:W-:Y:S01]  /*5c70*/  @P0 IMAD.SHL.U32 R5, R3, 0x2, RZ ;  /* 0x0000000203050824 */ /* 0x000fe200078e00ff */
[----:B------:R-:W-:Y:S02]  /*5c80*/  @P0 LEA R6, P1, R99, R8, 0x1 ;  /* 0x0000000863060211 */ /* 0x000fe400078208ff */
[----:B------:R-:W-:Y:S02]  /*5c90*/  IADD3 R4, R51, 0x1, RZ ;  /* 0x0000000133047810 */ /* 0x000fe40007ffe0ff */
        /* <DEDUP_REMOVED lines=13> */
[C---:B------:R-:W-:Y:S02]  /*5d70*/  ISETP.GT.AND P0, PT, R18.reuse, R11, PT ;  /* 0x0000000b1200720c */ /* 0x040fe40003f04270 */
[----:B------:R-:W-:Y:S11]  /*5d80*/  IADD3 R18, R18, -0x1, RZ ;  /* 0xffffffff12127810 */ /* 0x000ff60007ffe0ff */
[----:B------:R-:W-:-:S05]  /*5d90*/  @P0 BRA `(.L_x_719) ;  /* 0xffffbf3000000947 */ /* 0x000fca000383ffff */
[----:B------:R-:W-:Y:S06]  /*5da0*/  BAR.SYNC.DEFER_BLOCKING 0x0 ;  /* 0x0000000000007b1d */ /* 0x000fec0000010000 */
.L_x_694:
[----:B-1----:R-:W-:Y:S01]  /*5db0*/  ISETP.GE.AND P0, PT, R84, 0x1, PT ;  /* 0x000000015400780c */ /* 0x002fe20003f06270 */
[----:B------:R-:W-:Y:S01]  /*5dc0*/  IMAD.IADD R2, R90, 0x1, R91 ;  /* 0x000000015a027824 */ /* 0x000fe200078e025b */
[----:B------:R-:W-:Y:S01]  /*5dd0*/  PLOP3.LUT P2, PT, PT, PT, PT, 0x80, 0x0 ;  /* 0x000000000000781c */ /* 0x000fe20003f4f070 */
[----:B------:R-:W-:Y:S01]  /*5de0*/  CS2R R98, SRZ ;  /* 0x0000000000627805 */ /* 0x000fe2000001ff00 */
        /* <DEDUP_REMOVED lines=10> */
[----:B-----5:R-:W-:Y:S01]  /*5e90*/  CS2R R78, SRZ ;  /* 0x00000000004e7805 */ /* 0x020fe2000001ff00 */
        /* <DEDUP_REMOVED lines=46> */
[----:B------:R-:W-:Y:S01]  /*6180*/  IMAD.MOV.U32 R3, RZ, RZ, 0x1 ;  /* 0x00000001ff037424 */ /* 0x000fe200078e00ff */
[----:B------:R-:W-:Y:S01]  /*6190*/  SHF.R.S32.HI R7, RZ, 0x1f, R92 ;  /* 0x0000001fff077819 */ /* 0x000fe2000001145c */
[----:B------:R-:W-:Y:S01]  /*61a0*/  IMAD.WIDE.U32 R18, R92, c[0x0][0x178], RZ ;  /* 0x00005e005c127a25 */ /* 0x000fe200078e00ff */
[CC--:B------:R-:W-:Y:S01]  /*61b0*/  LEA.HI R17, R8.reuse, R85.reuse, RZ, 0x3 ;  /* 0x0000005508117211 */ /* 0x0c0fe200078f18ff */
[----:B------:R-:W-:Y:S01]  /*61c0*/  BSSY B0, `(.L_x_721) ;  /* 0x000009c000007945 */ /* 0x000fe20003800000 */
[----:B------:R-:W-:Y:S01]  /*61d0*/  LEA.HI R0, R8, R85, RZ, 0x4 ;  /* 0x0000005508007211 */ /* 0x000fe200078f20ff */
[----:B------:R-:W-:Y:S01]  /*61e0*/  IMAD R7, R7, c[0x0][0x178], RZ ;  /* 0x00005e0007077a24 */ /* 0x000fe200078e02ff */
[----:B------:R-:W-:Y:S01]  /*61f0*/  LOP3.LUT R12, R17, 0xfffffff8, RZ, 0xc0, !PT ;  /* 0xfffffff8110c7812 */ /* 0x000fe200078ec0ff */
[----:B------:R-:W-:Y:S01]  /*6200*/  IMAD R69, R88, c[0x0][0x2c4], RZ ;  /* 0x0000b10058457a24 */ /* 0x000fe200078e02ff */
[----:B------:R-:W-:Y:S01]  /*6210*/  SHF.R.S32.HI R5, RZ, 0x4, R0 ;  /* 0x00000004ff057819 */ /* 0x000fe20000011400 */
[----:B------:R-:W-:Y:S01]  /*6220*/  IMAD R7, R92, c[0x0][0x17c], R7 ;  /* 0x00005f005c077a24 */ /* 0x000fe200078e0207 */
[----:B------:R-:W-:Y:S01]  /*6230*/  SHF.R.S32.HI R15, RZ, 0x3, R17 ;  /* 0x00000003ff0f7819 */ /* 0x000fe20000011411 */
[----:B------:R-:W-:Y:S01]  /*6240*/  IMAD.IADD R12, R85, 0x1, -R12 ;  /* 0x00000001550c7824 */ /* 0x000fe200078e0a0c */
[----:B------:R-:W-:Y:S01]  /*6250*/  LEA.HI R6, R0, R5, RZ, 0x1 ;  /* 0x0000000500067211 */ /* 0x000fe200078f08ff */
[----:B------:R-:W-:Y:S01]  /*6260*/  IMAD.IADD R19, R19, 0x1, R7 ;  /* 0x0000000113137824 */ /* 0x000fe200078e0207 */
[----:B------:R-:W-:Y:S01]  /*6270*/  ISETP.NE.AND P4, PT, R3, c[0x0][0x2c4], PT ;  /* 0x0000b10003007a0c */ /* 0x000fe20003f85270 */
[----:B------:R-:W-:Y:S01]  /*6280*/  IMAD.SHL.U32 R16, R12, 0x8, RZ ;  /* 0x000000080c107824 */ /* 0x000fe200078e00ff */
[----:B------:R-:W-:Y:S01]  /*6290*/  LOP3.LUT R3, R6, 0xfffffffe, RZ, 0xc0, !PT ;  /* 0xfffffffe06037812 */ /* 0x000fe200078ec0ff */
[----:B------:R-:W-:Y:S01]  /*62a0*/  IMAD.SHL.U32 R201, R15, 0x40, RZ ;  /* 0x000000400fc97824 */ /* 0x000fe200078e00ff */
[----:B------:R-:W-:Y:S01]  /*62b0*/  LOP3.LUT R194, R194, 0xfffffffe, RZ, 0xc0, !PT ;  /* 0xfffffffec2c27812 */ /* 0x000fe200078ec0ff */
[----:B------:R-:W-:Y:S01]  /*62c0*/  IMAD R7, R12, 0x20, R15 ;  /* 0x000000200c077824 */ /* 0x000fe200078e020f */
[----:B------:R-:W-:Y:S01]  /*62d0*/  ISETP.NE.U32.AND P3, PT, RZ, c[0x0][0x348], PT ;  /* 0x0000d200ff007a0c */ /* 0x000fe20003f65070 */
[----:B------:R-:W-:Y:S01]  /*62e0*/  IMAD.IADD R3, R5, 0x1, -R3 ;  /* 0x0000000105037824 */ /* 0x000fe200078e0a03 */
[----:B------:R-:W-:Y:S01]  /*62f0*/  IADD3 R5, R16, 0x80, RZ ;  /* 0x0000008010057810 */ /* 0x000fe20007ffe0ff */
[----:B-1----:R-:W-:Y:S01]  /*6300*/  IMAD.SHL.U32 R10, R12, 0x40, RZ ;  /* 0x000000400c0a7824 */ /* 0x002fe200078e00ff */
[----:B------:R-:W-:Y:S01]  /*6310*/  LOP3.LUT R201, R201, 0x1c0, RZ, 0xc0, !PT ;  /* 0x000001c0c9c97812 */ /* 0x000fe200078ec0ff */
[----:B------:R-:W-:Y:S01]  /*6320*/  IMAD R7, R86, 0x80, R7 ;  /* 0x0000008056077824 */ /* 0x000fe200078e0207 */
[----:B------:R-:W-:-:S02]  /*6330*/  ISETP.GE.AND P2, PT, R5, c[0x0][0x1d4], PT ;  /* 0x0000750005007a0c */ /* 0x000fc40003f46270 */
[----:B------:R-:W-:Y:S01]  /*6340*/  LOP3.LUT R6, R201, 0x38, R16, 0xf8, !PT ;  /* 0x00000038c9067812 */ /* 0x000fe200078ef810 */
[----:B------:R-:W-:Y:S01]  /*6350*/  IMAD.MOV.U32 R24, RZ, RZ, R7 ;  /* 0x000000ffff187224 */ /* 0x000fe200078e0007 */
[----:B------:R-:W-:Y:S02]  /*6360*/  SHF.R.U32.HI R201, RZ, 0x3, R201 ;  /* 0x00000003ffc97819 */ /* 0x000fe400000116c9 */
[----:B------:R-:W-:Y:S02]  /*6370*/  ISETP.GE.AND P1, PT, R5, c[0x0][0x198], PT ;  /* 0x0000660005007a0c */ /* 0x000fe40003f26270 */
[----:B------:R-:W-:Y:S01]  /*6380*/  LOP3.LUT R201, R6, R201, RZ, 0x3c, !PT ;  /* 0x000000c906c97212 */ /* 0x000fe200078e3cff */
[----:B------:R-:W-:Y:S01]  /*6390*/  IMAD R6, R89, c[0x0][0x1b8], RZ ;  /* 0x00006e0059067a24 */ /* 0x000fe200078e02ff */
[----:B------:R-:W-:Y:S02]  /*63a0*/  SHF.R.S32.HI R9, RZ, 0x1f, R192 ;  /* 0x0000001fff097819 */ /* 0x000fe400000114c0 */
[----:B------:R-:W-:Y:S01]  /*63b0*/  ISETP.NE.AND.EX P3, PT, RZ, c[0x0][0x34c], PT, P3 ;  /* 0x0000d300ff007a0c */ /* 0x000fe20003f65330 */
[----:B------:R-:W-:Y:S01]  /*63c0*/  IMAD R5, R195, c[0x0][0x1bc], R6 ;  /* 0x00006f00c3057a24 */ /* 0x000fe200078e0206 */
[----:B------:R-:W-:-:S02]  /*63d0*/  @P2 LOP3.LUT R194, R194, 0x1, RZ, 0xfc, !PT ;  /* 0x00000001c2c22812 */ /* 0x000fc400078efcff */
[----:B------:R-:W-:Y:S02]  /*63e0*/  P2R R6, PR, RZ, 0x2 ;  /* 0x00000002ff067803 */ /* 0x000fe40000000000 */
[C---:B------:R-:W-:Y:S02]  /*63f0*/  LOP3.LUT P2, RZ, R12.reuse, 0x4, RZ, 0xc0, !PT ;  /* 0x000000040cff7812 */ /* 0x040fe4000784c0ff */
[----:B------:R-:W-:Y:S01]  /*6400*/  LOP3.LUT P1, RZ, R12, 0x2, RZ, 0xc0, !PT ;  /* 0x000000020cff7812 */ /* 0x000fe2000782c0ff */
[----:B------:R-:W-:Y:S01]  /*6410*/  IMAD.WIDE.U32 R12, R195, c[0x0][0x1b8], R18 ;  /* 0x00006e00c30c7a25 */ /* 0x000fe200078e0012 */
[----:B------:R-:W-:Y:S02]  /*6420*/  SEL R11, R9, RZ, !P3 ;  /* 0x000000ff090b7207 */ /* 0x000fe40005800000 */
[----:B------:R-:W-:Y:S01]  /*6430*/  SEL R22, R192, RZ, !P3 ;  /* 0x000000ffc0167207 */ /* 0x000fe20005800000 */
[----:B------:R-:W-:Y:S01]  /*6440*/  IMAD.IADD R13, R13, 0x1, R5 ;  /* 0x000000010d0d7824 */ /* 0x000fe200078e0205 */
[----:B------:R-:W-:Y:S01]  /*6450*/  LOP3.LUT R0, R0, 0xfffffff0, RZ, 0xc0, !PT ;  /* 0xfffffff000007812 */ /* 0x000fe200078ec0ff */
[----:B------:R-:W-:Y:S01]  /*6460*/  @P4 IMAD.HI.U32 R5, R7, c[0x0][0x2c8], RZ ;  /* 0x0000b20007054a27 */ /* 0x000fe200078e00ff */
[----:B------:R-:W-:-:S02]  /*6470*/  IADD3 R21, P3, R15, R2, RZ ;  /* 0x000000020f157210 */ /* 0x000fc40007f7e0ff */
[----:B------:R-:W-:Y:S01]  /*6480*/  LOP3.LUT R10, R10, 0x1c0, RZ, 0xc0, !PT ;  /* 0x000001c00a0a7812 */ /* 0x000fe200078ec0ff */
[----:B------:R-:W-:Y:S01]  /*6490*/  IMAD R11, R11, c[0x0][0x1c0], RZ ;  /* 0x000070000b0b7a24 */ /* 0x000fe200078e02ff */
[----:B------:R-:W-:Y:S01]  /*64a0*/  @P4 SHF.R.U32.HI R24, RZ, c[0x0][0x2cc], R5 ;  /* 0x0000b300ff184a19 */ /* 0x000fe20000011605 */
[----:B------:R-:W-:Y:S01]  /*64b0*/  IMAD.IADD R0, R85, 0x1, -R0 ;  /* 0x0000000155007824 */ /* 0x000fe200078e0a00 */
[----:B------:R-:W-:Y:S01]  /*64c0*/  LOP3.LUT R17, R10, 0x8, R17, 0xf8, !PT ;  /* 0x000000080a117812 */ /* 0x000fe200078ef811 */
[C---:B------:R-:W-:Y:S01]  /*64d0*/  IMAD R11, R22.reuse, c[0x0][0x1c4], R11 ;  /* 0x00007100160b7a24 */ /* 0x040fe200078e020b */
[----:B------:R-:W-:Y:S01]  /*64e0*/  SHF.R.S32.HI R5, RZ, 0x1f, R24 ;  /* 0x0000001fff057819 */ /* 0x000fe20000011418 */
[----:B------:R-:W-:Y:S01]  /*64f0*/  IMAD.WIDE.U32 R22, R22, c[0x0][0x1c0], R12 ;  /* 0x0000700016167a25 */ /* 0x000fe200078e000c */
[----:B------:R-:W-:Y:S02]  /*6500*/  SHF.R.S32.HI R12, RZ, 0x1f, R2 ;  /* 0x0000001fff0c7819 */ /* 0x000fe40000011402 */
[----:B------:R-:W-:Y:S01]  /*6510*/  SHF.R.U32.HI R10, RZ, 0x3, R10 ;  /* 0x00000003ff0a7819 */ /* 0x000fe2000001160a */
[----:B------:R-:W-:Y:S01]  /*6520*/  IMAD.MOV R18, RZ, RZ, -R24 ;  /* 0x000000ffff127224 */ /* 0x000fe200078e0a18 */
[----:B------:R-:W-:Y:S01]  /*6530*/  LEA.HI.X.SX32 R2, R15, R12, 0x1, P3 ;  /* 0x0000000c0f027211 */ /* 0x000fe200018f0eff */
[----:B------:R-:W-:Y:S01]  /*6540*/  IMAD R5, R5, c[0x0][0x1b0], RZ ;  /* 0x00006c0005057a24 */ /* 0x000fe200078e02ff */
[----:B------:R-:W-:Y:S01]  /*6550*/  LOP3.LUT R10, R17, R10, RZ, 0x3c, !PT ;  /* 0x0000000a110a7212 */ /* 0x000fe200078e3cff */
[----:B------:R-:W-:Y:S01]  /*6560*/  IMAD R18, R18, c[0x0][0x2c4], R7 ;  /* 0x0000b10012127a24 */ /* 0x000fe200078e0207 */
[----:B------:R-:W-:Y:S01]  /*6570*/  SHF.R.S32.HI R7, RZ, 0x1f, R0 ;  /* 0x0000001fff077819 */ /* 0x000fe20000011400 */
[C---:B------:R-:W-:Y:S01]  /*6580*/  IMAD R12, R2.reuse, c[0x0][0x1e0], RZ ;  /* 0x00007800020c7a24 */ /* 0x040fe200078e02ff */
[----:B------:R-:W-:Y:S01]  /*6590*/  SHF.R.S32.HI R17, RZ, 0x1f, R16 ;  /* 0x0000001fff117819 */ /* 0x000fe20000011410 */
[----:B------:R-:W-:Y:S01]  /*65a0*/  IMAD R14, R2, c[0x0][0x208], RZ ;  /* 0x00008200020e7a24 */ /* 0x000fe200078e02ff */
[----:B------:R-:W-:Y:S01]  /*65b0*/  LEA.HI R2, R7, R0, RZ, 0x3 ;  /* 0x0000000007027211 */ /* 0x000fe200078f18ff */
[----:B------:R-:W-:Y:S01]  /*65c0*/  IMAD.IADD R23, R23, 0x1, R11 ;  /* 0x0000000117177824 */ /* 0x000fe200078e020b */
[----:B------:R-:W-:Y:S01]  /*65d0*/  LEA.HI R92, R8, R85, RZ, 0x5 ;  /* 0x00000055085c7211 */ /* 0x000fe200078f28ff */
[C---:B------:R-:W-:Y:S01]  /*65e0*/  IMAD R13, R24.reuse, c[0x0][0x1b4], R5 ;  /* 0x00006d00180d7a24 */ /* 0x040fe200078e0205 */
[----:B------:R-:W-:Y:S01]  /*65f0*/  SHF.R.S32.HI R5, RZ, 0x1f, R18 ;  /* 0x0000001fff057819 */ /* 0x000fe20000011412 */
[----:B------:R-:W-:Y:S01]  /*6600*/  IMAD.WIDE.U32 R24, R24, c[0x0][0x1b0], R22 ;  /* 0x00006c0018187a25 */ /* 0x000fe200078e0016 */
[----:B------:R-:W-:-:S02]  /*6610*/  LOP3.LUT R7, R2, 0xfffffff8, RZ, 0xc0, !PT ;  /* 0xfffffff802077812 */ /* 0x000fc400078ec0ff */
[----:B------:R-:W-:Y:S01]  /*6620*/  ISETP.GE.AND P6, PT, R16, c[0x0][0x1d4], PT ;  /* 0x0000750010007a0c */ /* 0x000fe20003fc6270 */
[----:B------:R-:W-:Y:S02]  /*6630*/  IMAD R5, R5, c[0x0][0x1a8], RZ ;  /* 0x00006a0005057a24 */ /* 0x000fe400078e02ff */
[----:B------:R-:W-:Y:S02]  /*6640*/  IMAD.IADD R25, R25, 0x1, R13 ;  /* 0x0000000119197824 */ /* 0x000fe400078e020d */
[----:B------:R-:W-:Y:S01]  /*6650*/  IMAD.IADD R7, R0, 0x1, -R7 ;  /* 0x0000000100077824 */ /* 0x000fe200078e0a07 */
[----:B------:R-:W-:Y:S01]  /*6660*/  LEA.HI R0, R8, R85, RZ, 0x6 ;  /* 0x0000005508007211 */ /* 0x000fe200078f30ff */
[C---:B------:R-:W-:Y:S02]  /*6670*/  IMAD R12, R21.reuse, c[0x0][0x1e4], R12 ;  /* 0x00007900150c7a24 */ /* 0x040fe400078e020c */
[----:B------:R-:W-:Y:S01]  /*6680*/  IMAD R11, R21, c[0x0][0x20c], R14 ;  /* 0x00008300150b7a24 */ /* 0x000fe200078e020e */
[----:B------:R-:W-:Y:S01]  /*6690*/  LOP3.LUT P4, RZ, R7, 0x4, RZ, 0xc0, !PT ;  /* 0x0000000407ff7812 */ /* 0x000fe2000788c0ff */
[----:B------:R-:W-:-:S04]  /*66a0*/  IMAD.WIDE.U32 R22, R21, c[0x0][0x1e0], R16 ;  /* 0x0000780015167a25 */ /* 0x000fc800078e0010 */
[----:B------:R-:W-:Y:S01]  /*66b0*/  IMAD.WIDE.U32 R20, R21, c[0x0][0x208], R16 ;  /* 0x0000820015147a25 */ /* 0x000fe200078e0010 */
[----:B------:R-:W-:-:S03]  /*66c0*/  IADD3 R23, R23, R12, RZ ;  /* 0x0000000c17177210 */ /* 0x000fc60007ffe0ff */
[C---:B------:R-:W-:Y:S02]  /*66d0*/  IMAD R5, R18.reuse, c[0x0][0x1ac], R5 ;  /* 0x00006b0012057a24 */ /* 0x040fe400078e0205 */
[----:B------:R-:W-:-:S04]  /*66e0*/  IMAD.WIDE.U32 R18, R18, c[0x0][0x1a8], R24 ;  /* 0x00006a0012127a25 */ /* 0x000fc800078e0018 */
[----:B------:R-:W-:Y:S02]  /*66f0*/  IMAD.SHL.U32 R0, R0, 0x8, RZ ;  /* 0x0000000800007824 */ /* 0x000fe400078e00ff */
[----:B------:R-:W-:Y:S02]  /*6700*/  IMAD.IADD R21, R21, 0x1, R11 ;  /* 0x0000000115157824 */ /* 0x000fe400078e020b */
[----:B------:R-:W-:Y:S01]  /*6710*/  IMAD.IADD R11, R19, 0x1, R5 ;  /* 0x00000001130b7824 */ /* 0x000fe200078e0205 */
[----:B------:R-:W-:Y:S01]  /*6720*/  LEA R5, P3, R18, c[0x0][0x160], 0x1 ;  /* 0x0000580012057a11 */ /* 0x000fe200078608ff */
[----:B------:R-:W-:Y:S01]  /*6730*/  IMAD.SHL.U32 R2, R2, 0x40, RZ ;  /* 0x0000004002027824 */ /* 0x000fe200078e00ff */
[----:B------:R-:W-:Y:S01]  /*6740*/  LOP3.LUT R201, R201, 0xfffffe00, R0, 0xf8, !PT ;  /* 0xfffffe00c9c97812 */ /* 0x000fe200078ef800 */
[----:B------:R-:W-:Y:S01]  /*6750*/  IMAD.WIDE.U32 R204, R195, c[0x0][0x1e8], R22 ;  /* 0x00007a00c3cc7a25 */ /* 0x000fe200078e0016 */
[----:B------:R-:W-:Y:S02]  /*6760*/  LEA.HI.X R0, R18, c[0x0][0x164], R11, 0x1, P3 ;  /* 0x0000590012007a11 */ /* 0x000fe400018f0c0b */
[----:B------:R-:W-:Y:S01]  /*6770*/  ISETP.NE.U32.AND P3, PT, RZ, c[0x0][0x350], PT ;  /* 0x0000d400ff007a0c */ /* 0x000fe20003f65070 */
[----:B------:R-:W-:-:S02]  /*6780*/  IMAD.SHL.U32 R11, R7, 0x40, RZ ;  /* 0x00000040070b7824 */ /* 0x000fc400078e00ff */
[----:B------:R-:W-:Y:S01]  /*6790*/  IMAD R14, R89, c[0x0][0x210], RZ ;  /* 0x00008400590e7a24 */ /* 0x000fe200078e02ff */
[----:B------:R-:W-:Y:S01]  /*67a0*/  ISETP.NE.AND.EX P3, PT, RZ, c[0x0][0x354], PT, P3 ;  /* 0x0000d500ff007a0c */ /* 0x000fe20003f65330 */
[----:B------:R-:W-:-:S04]  /*67b0*/  IMAD.WIDE.U32 R18, R195, c[0x0][0x210], R20 ;  /* 0x00008400c3127a25 */ /* 0x000fc800078e0014 */
[----:B------:R-:W-:-:S05]  /*67c0*/  IMAD R14, R195, c[0x0][0x214], R14 ;  /* 0x00008500c30e7a24 */ /* 0x000fca00078e020e */
[----:B------:R-:W-:Y:S02]  /*67d0*/  IADD3 R19, R14, R19, RZ ;  /* 0x000000130e137210 */ /* 0x000fe40007ffe0ff */
[--C-:B--2---:R-:W-:Y:S01]  /*67e0*/  @P0 SHF.R.S32.HI R13, RZ, 0x1f, R4.reuse ;  /* 0x0000001fff0d0819 */ /* 0x104fe20000011404 */
[----:B------:R-:W-:Y:S02]  /*67f0*/  @P0 IMAD.MOV.U32 R12, RZ, RZ, R4 ;  /* 0x000000ffff0c0224 */ /* 0x000fe400078e0004 */
[----:B------:R-:W-:Y:S02]  /*6800*/  IMAD R4, R89, c[0x0][0x1e8], RZ ;  /* 0x00007a0059047a24 */ /* 0x000fe400078e02ff */
[----:B------:R-:W-:Y:S01]  /*6810*/  @!P0 IMAD.MOV.U32 R13, RZ, RZ, R9 ;  /* 0x000000ffff0d8224 */ /* 0x000fe200078e0009 */
[----:B------:R-:W-:Y:S01]  /*6820*/  P2R R9, PR, RZ, 0x10 ;  /* 0x00000010ff097803 */ /* 0x000fe20000000000 */
[----:B------:R-:W-:Y:S02]  /*6830*/  IMAD R9, R195, c[0x0][0x1ec], R4 ;  /* 0x00007b00c3097a24 */ /* 0x000fe400078e0204 */
[----:B------:R-:W-:Y:S01]  /*6840*/  IMAD R4, R3, 0x200, R10 ;  /* 0x0000020003047824 */ /* 0x000fe200078e020a */
[----:B------:R-:W-:Y:S01]  /*6850*/  LOP3.LUT R10, R11, 0x1c0, RZ, 0xc0, !PT ;  /* 0x000001c00b0a7812 */ /* 0x000fe200078ec0ff */
[----:B------:R-:W-:Y:S01]  /*6860*/  IMAD.SHL.U32 R3, R3, 0x8, RZ ;  /* 0x0000000803037824 */ /* 0x000fe200078e00ff */
[----:B------:R-:W-:Y:S01]  /*6870*/  IADD3 R11, R16, 0x40, RZ ;  /* 0x00000040100b7810 */ /* 0x000fe20007ffe0ff */
[----:B------:R-:W-:-:S02]  /*6880*/  IMAD.IADD R205, R9, 0x1, R205 ;  /* 0x0000000109cd7824 */ /* 0x000fc400078e02cd */
[----:B------:R-:W-:Y:S01]  /*6890*/  @!P0 IMAD.MOV.U32 R12, RZ, RZ, R192 ;  /* 0x000000ffff0c8224 */ /* 0x000fe200078e00c0 */
[----:B------:R-:W-:Y:S02]  /*68a0*/  LOP3.LUT R3, R10, 0x8, R3, 0xf8, !PT ;  /* 0x000000080a037812 */ /* 0x000fe400078ef803 */
[----:B------:R-:W-:Y:S02]  /*68b0*/  SHF.R.U32.HI R10, RZ, 0x3, R10 ;  /* 0x00000003ff0a7819 */ /* 0x000fe4000001160a */
[----:B------:R-:W-:Y:S02]  /*68c0*/  LOP3.LUT P0, RZ, R7, 0x2, RZ, 0xc0, !PT ;  /* 0x0000000207ff7812 */ /* 0x000fe4000780c0ff */
[----:B------:R-:W-:Y:S02]  /*68d0*/  LOP3.LUT R3, R3, R10, RZ, 0x3c, !PT ;  /* 0x0000000a03037212 */ /* 0x000fe400078e3cff */
[----:B------:R-:W-:Y:S02]  /*68e0*/  LEA.HI R10, R8, R85, RZ, 0x3 ;  /* 0x00000055080a7211 */ /* 0x000fe400078f18ff */
[----:B------:R-:W-:Y:S01]  /*68f0*/  LOP3.LUT R2, R3, 0xfffffe00, R2, 0xf8, !PT ;  /* 0xfffffe0003027812 */ /* 0x000fe200078ef802 */
[----:B------:R-:W-:Y:S01]  /*6900*/  IMAD.MOV.U32 R3, RZ, RZ, 0x10 ;  /* 0x00000010ff037424 */ /* 0x000fe200078e00ff */
[----:B------:R-:W-:-:S02]  /*6910*/  LOP3.LUT R10, R10, 0xfffffff8, RZ, 0xc0, !PT ;  /* 0xfffffff80a0a7812 */ /* 0x000fc400078ec0ff */
[----:B------:R-:W-:Y:S02]  /*6920*/  SEL R202, R12, RZ, !P3 ;  /* 0x000000ff0cca7207 */ /* 0x000fe40005800000 */
[----:B------:R-:W-:Y:S01]  /*6930*/  SEL R3, R3, 0xfffffff0, !P0 ;  /* 0xfffffff003037807 */ /* 0x000fe20004000000 */
[----:B------:R-:W-:Y:S01]  /*6940*/  IMAD.IADD R9, R85, 0x1, -R10 ;  /* 0x0000000155097824 */ /* 0x000fe200078e0a0a */
[----:B------:R-:W-:Y:S01]  /*6950*/  SEL R12, R13, RZ, !P3 ;  /* 0x000000ff0d0c7207 */ /* 0x000fe20005800000 */
[----:B------:R-:W-:Y:S01]  /*6960*/  IMAD R10, R86, 0x80, R15 ;  /* 0x00000080560a7824 */ /* 0x000fe200078e020f */
[C---:B------:R-:W-:Y:S01]  /*6970*/  ISETP.GE.AND P5, PT, R11.reuse, c[0x0][0x1d4], PT ;  /* 0x000075000b007a0c */ /* 0x040fe20003fa6270 */
[----:B------:R-:W-:Y:S01]  /*6980*/  IMAD.WIDE.U32 R204, R202, c[0x0][0x1f0], R204 ;  /* 0x00007c00cacc7a25 */ /* 0x000fe200078e00cc */
[----:B------:R-:W-:Y:S02]  /*6990*/  ISETP.GE.AND P4, PT, R11, c[0x0][0x198], PT ;  /* 0x000066000b007a0c */ /* 0x000fe40003f86270 */
[----:B------:R-:W-:Y:S01]  /*69a0*/  ISETP.GE.AND P0, PT, R10, R69, PT ;  /* 0x000000450a00720c */ /* 0x000fe20003f06270 */
[----:B------:R-:W-:-:S02]  /*69b0*/  IMAD R209, R12, c[0x0][0x1f0], RZ ;  /* 0x00007c000cd17a24 */ /* 0x000fc400078e02ff */
[----:B------:R-:W-:Y:S02]  /*69c0*/  IMAD R207, R12, c[0x0][0x218], RZ ;  /* 0x000086000ccf7a24 */ /* 0x000fe400078e02ff */
[C---:B------:R-:W-:Y:S02]  /*69d0*/  IMAD R209, R202.reuse, c[0x0][0x1f4], R209 ;  /* 0x00007d00cad17a24 */ /* 0x040fe400078e02d1 */
[C---:B------:R-:W-:Y:S02]  /*69e0*/  IMAD R207, R202.reuse, c[0x0][0x21c], R207 ;  /* 0x00008700cacf7a24 */ /* 0x040fe400078e02cf */
[----:B------:R-:W-:Y:S02]  /*69f0*/  IMAD.SHL.U32 R9, R9, 0x8, RZ ;  /* 0x0000000809097824 */ /* 0x000fe400078e00ff */
[----:B------:R-:W-:Y:S02]  /*6a00*/  IMAD.WIDE.U32 R202, R202, c[0x0][0x218], R18 ;  /* 0x00008600caca7a25 */ /* 0x000fe400078e0012 */
[----:B------:R1:W2:Y:S01]  /*6a10*/  SHFL.IDX PT, R18, R5, RZ, 0x181f ;  /* 0x00181fff05127589 */ /* 0x0002a200000e0000 */
[----:B------:R-:W-:Y:S01]  /*6a20*/  ISETP.GE.AND P3, PT, R9, c[0x0][0x198], PT ;  /* 0x0000660009007a0c */ /* 0x000fe20003f66270 */
[----:B------:R-:W-:-:S02]  /*6a30*/  IMAD.IADD R209, R205, 0x1, R209 ;  /* 0x00000001cdd17824 */ /* 0x000fc400078e02d1 */
[----:B------:R1:W3:Y:S01]  /*6a40*/  SHFL.IDX PT, R19, R0, RZ, 0x181f ;  /* 0x00181fff00137589 */ /* 0x0002e200000e0000 */
[----:B------:R-:W-:Y:S01]  /*6a50*/  IMAD.IADD R207, R203, 0x1, R207 ;  /* 0x00000001cbcf7824 */ /* 0x000fe200078e02cf */
[----:B------:R-:W-:Y:S05]  /*6a60*/  @P0 BRA `(.L_x_722) ;  /* 0x0000011000000947 */ /* 0x000fea0003800000 */
[C---:B------:R-:W-:Y:S02]  /*6a70*/  IADD3 R12, R9.reuse, 0x80, RZ ;  /* 0x00000080090c7810 */ /* 0x040fe40007ffe0ff */
[----:B------:R-:W-:Y:S02]  /*6a80*/  SHF.R.S32.HI R14, RZ, 0x1f, R11 ;  /* 0x0000001fff0e7819 */ /* 0x000fe4000001140b */
[----:B--2---:R-:W-:Y:S02]  /*6a90*/  LEA R20, P0, R9, R18, 0x1 ;  /* 0x0000001209147211 */ /* 0x004fe400078008ff */
[----:B------:R-:W-:Y:S02]  /*6aa0*/  SHF.R.S32.HI R13, RZ, 0x1f, R12 ;  /* 0x0000001fff0d7819 */ /* 0x000fe4000001140c */
[----:B------:R-:W-:-:S02]  /*6ab0*/  LEA.HI R14, R14, R11, RZ, 0x3 ;  /* 0x0000000b0e0e7211 */ /* 0x000fc400078f18ff */
[----:B---3--:R-:W-:Y:S02]  /*6ac0*/  LEA.HI.X R21, R9, R19, R17, 0x1, P0 ;  /* 0x0000001309157211 */ /* 0x008fe400000f0c11 */
[----:B------:R-:W-:Y:S01]  /*6ad0*/  LEA.HI R13, R13, R12, RZ, 0x3 ;  /* 0x0000000c0d0d7211 */ /* 0x000fe200078f18ff */
[----:B------:R-:W-:Y:S01]  /*6ae0*/  IMAD.SHL.U32 R12, R201, 0x2, RZ ;  /* 0x00000002c90c7824 */ /* 0x000fe200078e00ff */
[----:B------:R-:W-:Y:S02]  /*6af0*/  ISETP.NE.AND P0, PT, R6, RZ, PT ;  /* 0x000000ff0600720c */ /* 0x000fe40003f05270 */
[----:B------:R-:W-:Y:S02]  /*6b00*/  LOP3.LUT R14, R14, 0xfffffff8, RZ, 0xc0, !PT ;  /* 0xfffffff80e0e7812 */ /* 0x000fe400078ec0ff */
[----:B------:R-:W-:Y:S01]  /*6b10*/  LOP3.LUT R13, R13, 0xfffffff8, RZ, 0xc0, !PT ;  /* 0xfffffff80d0d7812 */ /* 0x000fe200078ec0ff */
[----:B------:R-:W-:Y:S01]  /*6b20*/  @!PT LDS RZ, [RZ] ;  /* 0x00000000fffff984 */ /* 0x000fe20000000800 */
[----:B------:R2:W-:Y:S02]  /*6b30*/  LDGSTS.E.BYPASS.LTC128B.128 [R12+0x18100], [R20.64], !P3 ;  /* 0x18100000140c7fae */ /* 0x0005e4000d901d46 */
[----:B------:R-:W-:-:S04]  /*6b40*/  IMAD.WIDE R22, R14, 0x2, R18 ;  /* 0x000000020e167825 */ /* 0x000fc800078e0212 */
[----:B------:R-:W-:Y:S01]  /*6b50*/  IMAD.WIDE R18, R13, 0x2, R18 ;  /* 0x000000020d127825 */ /* 0x000fe200078e0212 */
[----:B------:R2:W-:Y:S04]  /*6b60*/  LDGSTS.E.BYPASS.LTC128B.128 [R12+0x1c100], [R22.64], !P4 ;  /* 0x1c100000160c7fae */ /* 0x0005e8000e101d46 */
[----:B------:R2:W-:Y:S02]  /*6b70*/  LDGSTS.E.BYPASS.LTC128B.128 [R12+0x20100], [R18.64], !P0 ;  /* 0x20100000120c7fae */ /* 0x0005e4000c101d46 */
.L_x_722:
[----:B------:R-:W-:Y:S05]  /*6b80*/  BSYNC B0 ;  /* 0x0000000000007941 */ /* 0x000fea0003800000 */
.L_x_721:
[----:B--2---:R-:W-:Y:S01]  /*6b90*/  IADD3 R12, R10, 0x20, RZ ;  /* 0x000000200a0c7810 */ /* 0x004fe20007ffe0ff */
[----:B---3--:R2:W3:Y:S01]  /*6ba0*/  SHFL.IDX PT, R19, R0, 0x1, 0x181f ;  /* 0x00381f0000137f89 */ /* 0x0084e200000e0000 */
[----:B------:R-:W-:Y:S02]  /*6bb0*/  BSSY B0, `(.L_x_723) ;  /* 0x0000015000007945 */ /* 0x000fe40003800000 */
[----:B------:R-:W-:Y:S01]  /*6bc0*/  ISETP.GE.AND P0, PT, R12, R69, PT ;  /* 0x000000450c00720c */ /* 0x000fe20003f06270 */
[----:B------:R2:W4:-:S12]  /*6bd0*/  SHFL.IDX PT, R18, R5, 0x1, 0x181f ;  /* 0x00381f0005127f89 */ /* 0x00051800000e0000 */
[----:B------:R-:W-:Y:S05]  /*6be0*/  @P0 BRA `(.L_x_724) ;  /* 0x0000011000000947 */ /* 0x000fea0003800000 */
[C---:B------:R-:W-:Y:S02]  /*6bf0*/  IADD3 R13, R9.reuse, 0x80, RZ ;  /* 0x00000080090d7810 */ /* 0x040fe40007ffe0ff */
[----:B------:R-:W-:Y:S02]  /*6c00*/  SHF.R.S32.HI R14, RZ, 0x1f, R11 ;  /* 0x0000001fff0e7819 */ /* 0x000fe4000001140b */
[C---:B----4-:R-:W-:Y:S02]  /*6c10*/  LEA R20, P0, R9.reuse, R18, 0x1 ;  /* 0x0000001209147211 */ /* 0x050fe400078008ff */
[----:B------:R-:W-:Y:S02]  /*6c20*/  SHF.R.S32.HI R12, RZ, 0x1f, R13 ;  /* 0x0000001fff0c7819 */ /* 0x000fe4000001140d */
[----:B------:R-:W-:Y:S02]  /*6c30*/  LEA.HI R14, R14, R11, RZ, 0x3 ;  /* 0x0000000b0e0e7211 */ /* 0x000fe400078f18ff */
[----:B---3--:R-:W-:-:S02]  /*6c40*/  LEA.HI.X R21, R9, R19, R17, 0x1, P0 ;  /* 0x0000001309157211 */ /* 0x008fc400000f0c11 */
        /* <DEDUP_REMOVED lines=11> */
.L_x_724:
[----:B------:R-:W-:Y:S05]  /*6d00*/  BSYNC B0 ;  /* 0x0000000000007941 */ /* 0x000fea0003800000 */
.L_x_723:
[----:B------:R-:W-:Y:S01]  /*6d10*/  IADD3 R12, R10, 0x40, RZ ;  /* 0x000000400a0c7810 */ /* 0x000fe20007ffe0ff */
[----:B---3--:R3:W1:Y:S01]  /*6d20*/  SHFL.IDX PT, R19, R0, 0x2, 0x181f ;  /* 0x00581f0000137f89 */ /* 0x00866200000e0000 */
[----:B------:R-:W-:Y:S02]  /*6d30*/  BSSY B0, `(.L_x_725) ;  /* 0x0000015000007945 */ /* 0x000fe40003800000 */
[----:B------:R-:W-:Y:S01]  /*6d40*/  ISETP.GE.AND P0, PT, R12, R69, PT ;  /* 0x000000450c00720c */ /* 0x000fe20003f06270 */
[----:B----4-:R3:W4:-:S12]  /*6d50*/  SHFL.IDX PT, R18, R5, 0x2, 0x181f ;  /* 0x00581f0005127f89 */ /* 0x01071800000e0000 */
[----:B------:R-:W-:Y:S05]  /*6d60*/  @P0 BRA `(.L_x_726) ;  /* 0x0000011000000947 */ /* 0x000fea0003800000 */
[C---:B------:R-:W-:Y:S02]  /*6d70*/  IADD3 R13, R9.reuse, 0x80, RZ ;  /* 0x00000080090d7810 */ /* 0x040fe40007ffe0ff */
[----:B------:R-:W-:Y:S02]  /*6d80*/  SHF.R.S32.HI R14, RZ, 0x1f, R11 ;  /* 0x0000001fff0e7819 */ /* 0x000fe4000001140b */
[C---:B----4-:R-:W-:Y:S02]  /*6d90*/  LEA R20, P0, R9.reuse, R18, 0x1 ;  /* 0x0000001209147211 */ /* 0x050fe400078008ff */
[----:B------:R-:W-:Y:S02]  /*6da0*/  SHF.R.S32.HI R12, RZ, 0x1f, R13 ;  /* 0x0000001fff0c7819 */ /* 0x000fe4000001140d */
[----:B------:R-:W-:Y:S02]  /*6db0*/  LEA.HI R14, R14, R11, RZ, 0x3 ;  /* 0x0000000b0e0e7211 */ /* 0x000fe400078f18ff */
[----:B-1----:R-:W-:-:S02]  /*6dc0*/  LEA.HI.X R21, R9, R19, R17, 0x1, P0 ;  /* 0x0000001309157211 */ /* 0x002fc400000f0c11 */
        /* <DEDUP_REMOVED lines=11> */
.L_x_726:
[----:B------:R-:W-:Y:S05]  /*6e80*/  BSYNC B0 ;  /* 0x0000000000007941 */ /* 0x000fea0003800000 */
.L_x_725:
[----:B------:R-:W-:Y:S01]  /*6e90*/  IADD3 R10, R10, 0x60, RZ ;  /* 0x000000600a0a7810 */ /* 0x000fe20007ffe0ff */
[----:B-1--4-:R-:W1:Y:S01]  /*6ea0*/  SHFL.IDX PT, R18, R5, 0x3, 0x181f ;  /* 0x00781f0005127f89 */ /* 0x012e6200000e0000 */
[----:B------:R-:W-:Y:S01]  /*6eb0*/  P2R R13, PR, RZ, 0x4 ;  /* 0x00000004ff0d7803 */ /* 0x000fe20000000000 */
[----:B------:R-:W-:Y:S01]  /*6ec0*/  IMAD.SHL.U32 R134, R201, 0x2, RZ ;  /* 0x00000002c9867824 */ /* 0x000fe200078e00ff */
[----:B------:R-:W-:Y:S01]  /*6ed0*/  ISETP.GE.AND P0, PT, R10, R69, PT ;  /* 0x000000450a00720c */ /* 0x000fe20003f06270 */
[----:B------:R4:W5:Y:S01]  /*6ee0*/  SHFL.IDX PT, R19, R0, 0x3, 0x181f ;  /* 0x00781f0000137f89 */ /* 0x00096200000e0000 */
[----:B------:R-:W-:Y:S01]  /*6ef0*/  P2R R12, PR, RZ, 0x2 ;  /* 0x00000002ff0c7803 */ /* 0x000fe20000000000 */
[----:B------:R-:W-:Y:S01]  /*6f00*/  IMAD.MOV.U32 R152, RZ, RZ, 0x6 ;  /* 0x00000006ff987424 */ /* 0x000fe200078e00ff */
[----:B------:R-:W-:Y:S01]  /*6f10*/  ISETP.NE.AND P2, PT, R6, RZ, PT ;  /* 0x000000ff0600720c */ /* 0x000fe20003f45270 */
[----:B------:R-:W-:Y:S01]  /*6f20*/  IMAD.MOV.U32 R206, RZ, RZ, R202 ;  /* 0x000000ffffce7224 */ /* 0x000fe200078e00ca */
[----:B------:R-:W-:Y:S01]  /*6f30*/  LEA.HI.SX32 R93, R133, 0xffffffff, 0x1a ;  /* 0xffffffff855d7811 */ /* 0x000fe200078fd2ff */
[----:B------:R-:W-:Y:S01]  /*6f40*/  IMAD.MOV.U32 R208, RZ, RZ, R204 ;  /* 0x000000ffffd07224 */ /* 0x000fe200078e00cc */
[----:B------:R-:W-:Y:S01]  /*6f50*/  SHF.R.S32.HI R45, RZ, 0x5, R92 ;  /* 0x00000005ff2d7819 */ /* 0x000fe2000001145c */
[----:B------:R-:W-:Y:S01]  /*6f60*/  IMAD.MOV.U32 R198, RZ, RZ, 0x5 ;  /* 0x00000005ffc67424 */ /* 0x000fe200078e00ff */
[----:B------:R-:W-:-:S03]  /*6f70*/  IADD3 R200, R134, 0x100, RZ ;  /* 0x0000010086c87810 */ /* 0x000fc60007ffe0ff */
[----:B------:R-:W-:Y:S02]  /*6f80*/  @!P0 SHF.R.S32.HI R6, RZ, 0x1f, R11 ;  /* 0x0000001fff068819 */ /* 0x000fe4000001140b */
[C---:B-1----:R-:W-:Y:S02]  /*6f90*/  @!P0 LEA R20, P1, R9.reuse, R18, 0x1 ;  /* 0x0000001209148211 */ /* 0x042fe400078208ff */
[C---:B--234-:R-:W-:Y:S02]  /*6fa0*/  IADD3 R0, R9.reuse, 0x80, RZ ;  /* 0x0000008009007810 */ /* 0x05cfe40007ffe0ff */
[----:B-----5:R-:W-:Y:S02]  /*6fb0*/  @!P0 LEA.HI.X R21, R9, R19, R17, 0x1, P1 ;  /* 0x0000001309158211 */ /* 0x020fe400008f0c11 */
[----:B------:R-:W-:Y:S02]  /*6fc0*/  @!P0 SHF.R.S32.HI R5, RZ, 0x1f, R0 ;  /* 0x0000001fff058819 */ /* 0x000fe40000011400 */
[----:B------:R-:W-:Y:S01]  /*6fd0*/  @!P0 LEA.HI R17, R6, R11, RZ, 0x3 ;  /* 0x0000000b06118211 */ /* 0x000fe200078f18ff */
[----:B------:R-:W-:Y:S01]  /*6fe0*/  @!PT LDS RZ, [RZ] ;  /* 0x00000000fffff984 */ /* 0x000fe20000000800 */
[----:B------:R1:W-:Y:S01]  /*6ff0*/  @!P0 LDGSTS.E.BYPASS.LTC128B.128 [R134+0x1b100], [R20.64], !P3 ;  /* 0x1b10000014868fae */ /* 0x0003e2000d901d46 */
[----:B------:R-:W-:-:S02]  /*7000*/  @!P0 LEA.HI R5, R5, R0, RZ, 0x3 ;  /* 0x0000000005058211 */ /* 0x000fc400078f18ff */
[----:B------:R-:W-:Y:S02]  /*7010*/  @!P0 LOP3.LUT R17, R17, 0xfffffff8, RZ, 0xc0, !PT ;  /* 0xfffffff811118812 */ /* 0x000fe400078ec0ff */
[----:B------:R-:W-:Y:S02]  /*7020*/  @!P0 LOP3.LUT R5, R5, 0xfffffff8, RZ, 0xc0, !PT ;  /* 0xfffffff805058812 */ /* 0x000fe400078ec0ff */
[----:B------:R-:W-:Y:S01]  /*7030*/  ISETP.GE.AND P3, PT, R84, 0x41, PT ;  /* 0x000000415400780c */ /* 0x000fe20003f66270 */
[----:B------:R-:W-:Y:S01]  /*7040*/  @!P0 IMAD.WIDE R24, R17, 0x2, R18 ;  /* 0x0000000211188825 */ /* 0x000fe200078e0212 */
[----:B------:R-:W-:Y:S02]  /*7050*/  SHF.R.S32.HI R6, RZ, 0x1f, R93 ;  /* 0x0000001fff067819 */ /* 0x000fe4000001145d */
[----:B------:R-:W-:Y:S01]  /*7060*/  LOP3.LUT P1, RZ, R194, 0x1, RZ, 0xc0, !PT ;  /* 0x00000001c2ff7812 */ /* 0x000fe2000782c0ff */
[----:B------:R-:W-:Y:S01]  /*7070*/  @!P0 IMAD.WIDE R22, R5, 0x2, R18 ;  /* 0x0000000205168825 */ /* 0x000fe200078e0212 */
[----:B------:R2:W-:Y:S03]  /*7080*/  @!P0 LDGSTS.E.BYPASS.LTC128B.128 [R134+0x1f100], [R24.64], !P4 ;  /* 0x1f10000018868fae */ /* 0x0005e6000e101d46 */
[----:B------:R-:W-:Y:S01]  /*7090*/  IMAD.MOV.U32 R5, RZ, RZ, c[0x0][0x208] ;  /* 0x00008200ff057624 */ /* 0x000fe200078e00ff */
[----:B------:R3:W-:Y:S03]  /*70a0*/  @!P0 LDGSTS.E.BYPASS.LTC128B.128 [R134+0x23100], [R22.64], !P2 ;  /* 0x2310000016868fae */ /* 0x0007e6000d101d46 */
[C---:B------:R-:W-:Y:S01]  /*70b0*/  IMAD.SHL.U32 R17, R5.reuse, 0x40, RZ ;  /* 0x0000004005117824 */ /* 0x040fe200078e00ff */
[C---:B------:R-:W-:Y:S01]  /*70c0*/  SHF.L.U64.HI R16, R5.reuse, R152, c[0x0][0x20c] ;  /* 0x0000830005107619 */ /* 0x040fe20000010298 */
[----:B------:R-:W0:Y:S01]  /*70d0*/  LDGDEPBAR ;  /* 0x00000000000079af */ /* 0x000e220000000000 */
[----:B------:R-:W-:-:S02]  /*70e0*/  IMAD.SHL.U32 R199, R5, 0x20, RZ ;  /* 0x0000002005c77824 */ /* 0x000fc400078e00ff */
[----:B------:R-:W-:-:S04]  /*70f0*/  IMAD.WIDE.U32 R18, R93, R17, R206 ;  /* 0x000000115d127225 */ /* 0x000fc800078e00ce */
[----:B------:R-:W-:Y:S02]  /*7100*/  IMAD R10, R16, R93, RZ ;  /* 0x0000005d100a7224 */ /* 0x000fe400078e02ff */
[----:B-1----:R-:W-:Y:S02]  /*7110*/  IMAD.MOV.U32 R21, RZ, RZ, c[0x0][0x1e0] ;  /* 0x00007800ff157624 */ /* 0x002fe400078e00ff */
[----:B------:R-:W-:Y:S02]  /*7120*/  IMAD R10, R6, R17, R10 ;  /* 0x00000011060a7224 */ /* 0x000fe400078e020a */
[C---:B------:R-:W-:Y:S01]  /*7130*/  IMAD.SHL.U32 R153, R21.reuse, 0x40, RZ ;  /* 0x0000004015997824 */ /* 0x040fe200078e00ff */
[----:B------:R-:W-:Y:S01]  /*7140*/  SHF.L.U64.HI R152, R21, R152, c[0x0][0x1e4] ;  /* 0x0000790015987619 */ /* 0x000fe20000010298 */
[----:B------:R-:W-:Y:S01]  /*7150*/  IMAD.IADD R10, R19, 0x1, R10 ;  /* 0x00000001130a7824 */ /* 0x000fe200078e020a */
[----:B------:R-:W-:Y:S01]  /*7160*/  @P3 LEA.HI.SX32 R19, R133, 0xfffffffe, 0x1a ;  /* 0xfffffffe85133811 */ /* 0x000fe200078fd2ff */
[----:B------:R-:W-:Y:S01]  /*7170*/  IMAD.WIDE.U32 R26, R93, R153, R208 ;  /* 0x000000995d1a7225 */ /* 0x000fe200078e00d0 */
[----:B------:R-:W-:-:S02]  /*7180*/  SHF.L.U64.HI R196, R21, R198, c[0x0][0x1e4] ;  /* 0x0000790015c47619 */ /* 0x000fc400000102c6 */
[----:B------:R-:W-:Y:S01]  /*7190*/  @P3 SHF.R.S32.HI R14, RZ, 0x1f, R19 ;  /* 0x0000001fff0e3819 */ /* 0x000fe20000011413 */
[----:B--2---:R-:W-:Y:S01]  /*71a0*/  @P3 IMAD.WIDE.U32 R24, R19, R153, R208 ;  /* 0x0000009913183225 */ /* 0x004fe200078e00d0 */
[----:B------:R-:W-:Y:S01]  /*71b0*/  BAR.SYNC.DEFER_BLOCKING 0x0 ;  /* 0x0000000000007b1d */ /* 0x000fe20000010000 */
[C---:B---3--:R-:W-:Y:S02]  /*71c0*/  LEA R22, P0, R18.reuse, c[0x0][0x1f8], 0x1 ;  /* 0x00007e0012167a11 */ /* 0x048fe400078008ff */
[----:B------:R-:W-:Y:S01]  /*71d0*/  IMAD.SHL.U32 R197, R21, 0x20, RZ ;  /* 0x0000002015c57824 */ /* 0x000fe200078e00ff */
[----:B------:R-:W-:Y:S02]  /*71e0*/  SHF.L.U64.HI R198, R5, R198, c[0x0][0x20c] ;  /* 0x0000830005c67619 */ /* 0x000fe400000102c6 */
[----:B------:R-:W-:Y:S01]  /*71f0*/  LEA.HI.X R23, R18, c[0x0][0x1fc], R10, 0x1, P0 ;  /* 0x00007f0012177a11 */ /* 0x000fe200000f0c0a */
[----:B------:R-:W-:Y:S01]  /*7200*/  @P3 IMAD R10, R152, R19, RZ ;  /* 0x00000013980a3224 */ /* 0x000fe200078e02ff */
[----:B------:R-:W-:-:S02]  /*7210*/  @P3 LEA R18, P0, R24, c[0x0][0x1c8], 0x1 ;  /* 0x0000720018123a11 */ /* 0x000fc400078008ff */
[----:B------:R-:W-:Y:S01]  /*7220*/  SHF.L.U64.HI R5, R199, 0x1, R198 ;  /* 0x00000001c7057819 */ /* 0x000fe200000102c6 */
[----:B------:R-:W-:Y:S02]  /*7230*/  @P3 IMAD R10, R14, R153, R10 ;  /* 0x000000990e0a3224 */ /* 0x000fe400078e020a */
[----:B------:R-:W-:Y:S02]  /*7240*/  IMAD.IADD R14, R84, 0x1, -R15 ;  /* 0x00000001540e7824 */ /* 0x000fe400078e0a0f */
[----:B------:R-:W-:-:S05]  /*7250*/  @P3 IMAD.IADD R10, R25, 0x1, R10 ;  /* 0x00000001190a3824 */ /* 0x000fca00078e020a */
[----:B------:R-:W-:Y:S01]  /*7260*/  @P3 LEA.HI.X R19, R24, c[0x0][0x1cc], R10, 0x1, P0 ;  /* 0x0000730018133a11 */ /* 0x000fe200000f0c0a */
[----:B------:R-:W-:-:S04]  /*7270*/  IMAD R10, R152, R93, RZ ;  /* 0x0000005d980a7224 */ /* 0x000fc800078e02ff */
[----:B------:R-:W-:Y:S02]  /*7280*/  IMAD R15, R6, R153, R10 ;  /* 0x00000099060f7224 */ /* 0x000fe400078e020a */
[----:B------:R-:W-:Y:S01]  /*7290*/  IMAD R10, R93, -0x40, R14 ;  /* 0xffffffc05d0a7824 */ /* 0x000fe200078e020e */
[----:B------:R-:W-:Y:S01]  /*72a0*/  P2R R14, PR, RZ, 0x8 ;  /* 0x00000008ff0e7803 */ /* 0x000fe20000000000 */
[----:B------:R-:W-:-:S03]  /*72b0*/  IMAD.IADD R15, R27, 0x1, R15 ;  /* 0x000000011b0f7824 */ /* 0x000fc600078e020f */
[----:B------:R-:W-:-:S13]  /*72c0*/  ISETP.GE.AND P4, PT, R10, 0x1, PT ;  /* 0x000000010a00780c */ /* 0x000fda0003f86270 */
[----:B------:R-:W-:-:S04]  /*72d0*/  @P4 LEA R24, P0, R26, c[0x0][0x1c8], 0x1 ;  /* 0x000072001a184a11 */ /* 0x000fc800078008ff */
[----:B------:R-:W-:Y:S02]  /*72e0*/  @P4 LEA.HI.X R25, R26, c[0x0][0x1cc], R15, 0x1, P0 ;  /* 0x000073001a194a11 */ /* 0x000fe400000f0c0f */
[----:B------:R-:W-:-:S03]  /*72f0*/  ISETP.GE.AND P0, PT, R10, 0x21, PT ;  /* 0x000000210a00780c */ /* 0x000fc60003f06270 */
[----:B------:R-:W-:Y:S01]  /*7300*/  @!PT LDS RZ, [RZ] ;  /* 0x00000000fffff984 */ /* 0x000fe20000000800 */
[----:B------:R-:W-:Y:S01]  /*7310*/  @!PT LDS RZ, [RZ] ;  /* 0x00000000fffff984 */ /* 0x000fe20000000800 */
[----:B------:R-:W-:Y:S01]  /*7320*/  @!PT LDS RZ, [RZ] ;  /* 0x00000000fffff984 */ /* 0x000fe20000000800 */
[----:B------:R1:W-:Y:S04]  /*7330*/  @P4 LDGSTS.E.BYPASS.LTC128B.128 [R134+0xc100], [R24.64], !P6 ;  /* 0x0c10000018864fae */ /* 0x0003e8000f101d46 */
[----:B------:R1:W-:Y:S04]  /*7340*/  @P4 LDGSTS.E.BYPASS.LTC128B.128 [R134+0xe100], [R24.64+0x80], !P5 ;  /* 0x0e10008018864fae */ /* 0x0003e8000e901d46 */
[----:B------:R1:W-:Y:S02]  /*7350*/  @P4 LDGSTS.E.BYPASS.LTC128B.128 [R134+0x10100], [R24.64+0x100], !P1 ;  /* 0x1010010018864fae */ /* 0x0003e4000c901d46 */
[----:B------:R-:W-:-:S05]  /*7360*/  @P0 IADD3 R6, P2, R197, R26, RZ ;  /* 0x0000001ac5060210 */ /* 0x000fca0007f5e0ff */
[----:B------:R-:W-:Y:S01]  /*7370*/  @P0 IMAD.X R15, R196, 0x1, R15, P2 ;  /* 0x00000001c40f0824 */ /* 0x000fe200010e060f */
[----:B------:R-:W-:-:S04]  /*7380*/  @P0 LEA R20, P2, R6, c[0x0][0x1c8], 0x1 ;  /* 0x0000720006140a11 */ /* 0x000fc800078408ff */
[----:B------:R-:W-:Y:S01]  /*7390*/  @P0 LEA.HI.X R21, R6, c[0x0][0x1cc], R15, 0x1, P2 ;  /* 0x0000730006150a11 */ /* 0x000fe200010f0c0f */
[----:B------:R-:W-:Y:S01]  /*73a0*/  IMAD.SHL.U32 R6, R199, 0x2, RZ ;  /* 0x00000002c7067824 */ /* 0x000fe200078e00ff */
[----:B------:R-:W-:-:S03]  /*73b0*/  ISETP.GE.AND P2, PT, R9, c[0x0][0x1d4], PT ;  /* 0x0000750009007a0c */ /* 0x000fc60003f46270 */
[----:B------:R1:W-:Y:S01]  /*73c0*/  @P0 LDGSTS.E.BYPASS.LTC128B.128 [R134+0xd100], [R20.64], !P6 ;  /* 0x0d10000014860fae */ /* 0x0003e2000f101d46 */
[----:B------:R-:W-:-:S03]  /*73d0*/  IADD3 R28, P4, R6, R22, RZ ;  /* 0x00000016061c7210 */ /* 0x000fc60007f9e0ff */
[----:B------:R1:W-:Y:S02]  /*73e0*/  @P0 LDGSTS.E.BYPASS.LTC128B.128 [R134+0xf100], [R20.64+0x80], !P5 ;  /* 0x0f10008014860fae */ /* 0x0003e4000e901d46 */
[----:B------:R-:W-:Y:S01]  /*73f0*/  IMAD.X R29, R5, 0x1, R23, P4 ;  /* 0x00000001051d7824 */ /* 0x000fe200020e0617 */
[C---:B------:R-:W-:Y:S01]  /*7400*/  @P3 LEA R26, P4, R197.reuse, R18, 0x1 ;  /* 0x00000012c51a3211 */ /* 0x040fe200078808ff */
[----:B------:R1:W-:Y:S01]  /*7410*/  @P0 LDGSTS.E.BYPASS.LTC128B.128 [R134+0x11100], [R20.64+0x100], !P1 ;  /* 0x1110010014860fae */ /* 0x0003e2000c901d46 */
[C---:B------:R-:W-:Y:S02]  /*7420*/  ISETP.LT.OR P0, PT, R10.reuse, 0x1, P2 ;  /* 0x000000010a00780c */ /* 0x040fe40001701670 */
[----:B------:R-:W-:Y:S01]  /*7430*/  @P3 LEA.HI.X R27, R197, R19, R196, 0x1, P4 ;  /* 0x00000013c51b3211 */ /* 0x000fe200020f0cc4 */
[----:B------:R-:W0:Y:S01]  /*7440*/  LDGDEPBAR ;  /* 0x00000000000079af */ /* 0x000e220000000000 */
[----:B------:R-:W-:Y:S02]  /*7450*/  ISETP.GE.AND P4, PT, R11, c[0x0][0x1d4], PT ;  /* 0x000075000b007a0c */ /* 0x000fe40003f86270 */
[----:B------:R-:W-:-:S07]  /*7460*/  ISETP.LT.OR P2, PT, R10, 0x21, P2 ;  /* 0x000000210a00780c */ /* 0x000fce0001741670 */
[----:B------:R1:W-:Y:S01]  /*7470*/  LDGSTS.E.BYPASS.LTC128B.128 [R134+0x100], [R22.64], !P0 ;  /* 0x0010000016867fae */ /* 0x0003e2000c101d46 */
[C---:B------:R-:W-:Y:S02]  /*7480*/  ISETP.LT.OR P0, PT, R10.reuse, 0x1, P4 ;  /* 0x000000010a00780c */ /* 0x040fe40002701670 */
[----:B------:R-:W-:-:S11]  /*7490*/  ISETP.LT.OR P4, PT, R10, 0x21, P4 ;  /* 0x000000210a00780c */ /* 0x000fd60002781670 */
[----:B------:R1:W-:Y:S01]  /*74a0*/  LDGSTS.E.BYPASS.LTC128B.128 [R134+0x2100], [R22.64+0x80], !P0 ;  /* 0x0210008016867fae */ /* 0x0003e2000c101d46 */
[----:B------:R-:W-:Y:S01]  /*74b0*/  ISETP.GE.AND P0, PT, R0, c[0x0][0x1d4], PT ;  /* 0x0000750000007a0c */ /* 0x000fe20003f06270 */
[----:B------:R-:W-:-:S03]  /*74c0*/  IMAD R0, R45, 0x400, R2 ;  /* 0x000004002d007824 */ /* 0x000fc600078e0202 */
[C---:B------:R-:W-:Y:S02]  /*74d0*/  ISETP.LT.OR P3, PT, R10.reuse, 0x1, P0 ;  /* 0x000000010a00780c */ /* 0x040fe40000761670 */
[----:B------:R-:W-:-:S11]  /*74e0*/  ISETP.LT.OR P0, PT, R10, 0x21, P0 ;  /* 0x000000210a00780c */ /* 0x000fd60000701670 */
[----:B------:R1:W-:Y:S01]  /*74f0*/  LDGSTS.E.BYPASS.LTC128B.128 [R134+0x4100], [R22.64+0x100], !P3 ;  /* 0x0410010016867fae */ /* 0x0003e2000d901d46 */
[----:B------:R-:W-:-:S03]  /*7500*/  ISETP.NE.AND P3, PT, R14, RZ, PT ;  /* 0x000000ff0e00720c */ /* 0x000fc60003f65270 */
[----:B------:R1:W-:Y:S01]  /*7510*/  LDGSTS.E.BYPASS.LTC128B.128 [R134+0x1100], [R28.64], !P2 ;  /* 0x011000001c867fae */ /* 0x0003e2000d101d46 */
[----:B------:R-:W-:-:S03]  /*7520*/  ISETP.NE.AND P2, PT, R13, RZ, PT ;  /* 0x000000ff0d00720c */ /* 0x000fc60003f45270 */
[----:B------:R1:W-:Y:S04]  /*7530*/  LDGSTS.E.BYPASS.LTC128B.128 [R134+0x3100], [R28.64+0x80], !P4 ;  /* 0x031000801c867fae */ /* 0x0003e8000e101d46 */
[----:B------:R1:W-:Y:S01]  /*7540*/  LDGSTS.E.BYPASS.LTC128B.128 [R134+0x5100], [R28.64+0x100], !P0 ;  /* 0x051001001c867fae */ /* 0x0003e2000c101d46 */
[----:B------:R-:W-:-:S03]  /*7550*/  ISETP.LT.AND P0, PT, RZ, c[0x0][0x27c], PT ;  /* 0x00009f00ff007a0c */ /* 0x000fc60003f01270 */
[----:B------:R-:W0:Y:S04]  /*7560*/  LDGDEPBAR ;  /* 0x00000000000079af */ /* 0x000e280000000000 */
[----:B------:R1:W-:Y:S04]  /*7570*/  @P3 LDGSTS.E.BYPASS.LTC128B.128 [R134+0x12100], [R18.64], !P6 ;  /* 0x1210000012863fae */ /* 0x0003e8000f101d46 */
[----:B------:R1:W-:Y:S04]  /*7580*/  @P3 LDGSTS.E.BYPASS.LTC128B.128 [R134+0x14100], [R18.64+0x80], !P5 ;  /* 0x1410008012863fae */ /* 0x0003e8000e901d46 */
[----:B------:R1:W-:Y:S04]  /*7590*/  @P3 LDGSTS.E.BYPASS.LTC128B.128 [R134+0x16100], [R18.64+0x100], !P1 ;  /* 0x1610010012863fae */ /* 0x0003e8000c901d46 */
[----:B------:R1:W-:Y:S04]  /*75a0*/  @P3 LDGSTS.E.BYPASS.LTC128B.128 [R134+0x13100], [R26.64], !P6 ;  /* 0x131000001a863fae */ /* 0x0003e8000f101d46 */
[----:B------:R1:W-:Y:S04]  /*75b0*/  @P3 LDGSTS.E.BYPASS.LTC128B.128 [R134+0x15100], [R26.64+0x80], !P5 ;  /* 0x151000801a863fae */ /* 0x0003e8000e901d46 */
[----:B------:R1:W-:Y:S01]  /*75c0*/  @P3 LDGSTS.E.BYPASS.LTC128B.128 [R134+0x17100], [R26.64+0x100], !P1 ;  /* 0x171001001a863fae */ /* 0x0003e2000c901d46 */
[----:B------:R-:W-:-:S03]  /*75d0*/  ISETP.NE.AND P1, PT, R12, RZ, PT ;  /* 0x000000ff0c00720c */ /* 0x000fc60003f25270 */
[----:B------:R-:W0:Y:S01]  /*75e0*/  LDGDEPBAR ;  /* 0x00000000000079af */ /* 0x000e220000000000 */
[----:B------:R-:W-:Y:S05]  /*75f0*/  @P0 BRA `(.L_x_727) ;  /* 0x0000002000000947 */ /* 0x000fea0003800000 */
[----:B------:R-:W-:-:S04]  /*7600*/  DEPBAR.LE SB0, 0x3 ;  /* 0x000080c00000791a */ /* 0x000fc80000000000 */
[----:B------:R-:W-:Y:S05]  /*7610*/  BRA `(.L_x_728) ;  /* 0x00005c3000007947 */ /* 0x000fea0003800000 */
.L_x_727:
[----:B------:R-:W-:Y:S01]  /*7620*/  SHF.R.S32.HI R9, RZ, 0x1f, R87 ;  /* 0x0000001fff097819 */ /* 0x000fe20000011457 */
[----:B------:R-:W-:Y:S01]  /*7630*/  IMAD.WIDE.U32 R12, R87, c[0x0][0x280], RZ ;  /* 0x0000a000570c7a25 */ /* 0x000fe200078e00ff */
[----:B------:R-:W-:Y:S01]  /*7640*/  ULDC.U8 UR4, c[0x0][0x298] ;  /* 0x0000a60000047ab9 */ /* 0x000fe20000000000 */
[----:B------:R-:W-:Y:S01]  /*7650*/  LEA.HI R8, R8, R85, RZ, 0x2 ;  /* 0x0000005508087211 */ /* 0x000fe200078f10ff */
[----:B------:R-:W-:Y:S01]  /*7660*/  BSSY B2, `(.L_x_728) ;  /* 0x00005be000027945 */ /* 0x000fe20003800000 */
[----:B------:R-:W-:Y:S01]  /*7670*/  IMAD R10, R9, c[0x0][0x280], RZ ;  /* 0x0000a000090a7a24 */ /* 0x000fe200078e02ff */
[----:B------:R-:W-:Y:S02]  /*7680*/  LEA R34, P0, R12, c[0x0][0x270], 0x1 ;  /* 0x00009c000c227a11 */ /* 0x000fe400078008ff */
[----:B------:R-:W-:Y:S01]  /*7690*/  LOP3.LUT R44, R8, 0xfffffffc, RZ, 0xc0, !PT ;  /* 0xfffffffc082c7812 */ /* 0x000fe200078ec0ff */
[----:B------:R-:W-:Y:S01]  /*76a0*/  IMAD R10, R87, c[0x0][0x284], R10 ;  /* 0x0000a100570a7a24 */ /* 0x000fe200078e020a */
[----:B-1----:R-:W-:-:S02]  /*76b0*/  SHF.R.S32.HI R19, RZ, 0x2, R8 ;  /* 0x00000002ff137819 */ /* 0x002fc40000011408 */
[----:B------:R-:W-:Y:S01]  /*76c0*/  IADD3 R44, -R44, R85, RZ ;  /* 0x000000552c2c7210 */ /* 0x000fe20007ffe1ff */
[----:B------:R-:W-:Y:S02]  /*76d0*/  IMAD.IADD R10, R10, 0x1, R13 ;  /* 0x000000010a0a7824 */ /* 0x000fe400078e020d */
[----:B------:R-:W-:Y:S01]  /*76e0*/  IMAD R18, R86, 0x80, R19 ;  /* 0x0000008056127824 */ /* 0x000fe200078e0213 */
[----:B------:R-:W-:Y:S02]  /*76f0*/  SHF.L.U32 R27, R44, 0x3, RZ ;  /* 0x000000032c1b7819 */ /* 0x000fe400000006ff */
[----:B------:R-:W-:Y:S01]  /*7700*/  LEA.HI.X R35, R12, c[0x0][0x274], R10, 0x1, P0 ;  /* 0x00009d000c237a11 */ /* 0x000fe200000f0c0a */
[----:B------:R-:W-:Y:S02]  /*7710*/  IMAD R10, R9, c[0x0][0x290], RZ ;  /* 0x0000a400090a7a24 */ /* 0x000fe400078e02ff */
[----:B------:R-:W-:-:S04]  /*7720*/  IMAD.WIDE.U32 R12, R87, c[0x0][0x290], RZ ;  /* 0x0000a400570c7a25 */ /* 0x000fc800078e00ff */
[----:B------:R-:W-:Y:S01]  /*7730*/  IMAD R9, R87, c[0x0][0x294], R10 ;  /* 0x0000a50057097a24 */ /* 0x000fe200078e020a */
[----:B------:R-:W-:-:S03]  /*7740*/  LEA R36, P0, R12, c[0x0][0x288], 0x1 ;  /* 0x0000a2000c247a11 */ /* 0x000fc600078008ff */
[----:B------:R-:W-:-:S05]  /*7750*/  IMAD.IADD R9, R9, 0x1, R13 ;  /* 0x0000000109097824 */ /* 0x000fca00078e020d */
[----:B------:R-:W-:Y:S02]  /*7760*/  LEA.HI.X R37, R12, c[0x0][0x28c], R9, 0x1, P0 ;  /* 0x0000a3000c257a11 */ /* 0x000fe400000f0c09 */
[----:B------:R-:W-:-:S13]  /*7770*/  ISETP.NE.AND P0, PT, RZ, UR4, PT ;  /* 0x00000004ff007c0c */ /* 0x000fda000bf05270 */
        /* <DEDUP_REMOVED lines=17> */
[C---:B------:R-:W-:Y:S01]  /*7890*/  ISETP.GE.AND P0, PT, R20.reuse, c[0x0][0x27c], PT ;  /* 0x00009f0014007a0c */ /* 0x040fe20003f06270 */
[----:B------:R-:W-:Y:S01]  /*78a0*/  CS2R R32, SRZ ;  /* 0x0000000000207805 */ /* 0x000fe2000001ff00 */
[----:B------:R-:W-:Y:S01]  /*78b0*/  CS2R R46, SRZ ;  /* 0x00000000002e7805 */ /* 0x000fe2000001ff00 */
[----:B------:R-:W-:-:S10]  /*78c0*/  IADD3 R8, R20, 0x10, RZ ;  /* 0x0000001014087810 */ /* 0x000fd40007ffe0ff */
[----:B------:R-:W-:-:S04]  /*78d0*/  @!P0 IMAD.WIDE R22, R20, 0x2, R34 ;  /* 0x0000000214168825 */ /* 0x000fc800078e0222 */
[----:B------:R-:W-:Y:S01]  /*78e0*/  @!P0 IMAD.WIDE R10, R20, 0x2, R36 ;  /* 0x00000002140a8825 */ /* 0x000fe200078e0224 */
[----:B------:R1:W5:Y:S04]  /*78f0*/  @!P0 LD.E.64 R32, [R22.64] ;  /* 0x0000000616208980 */ /* 0x000368000c101b00 */
[----:B------:R2:W5:Y:S01]  /*7900*/  @!P0 LD.E.64 R46, [R10.64] ;  /* 0x000000060a2e8980 */ /* 0x000562000c101b00 */
[----:B------:R-:W-:Y:S01]  /*7910*/  ISETP.GE.AND P0, PT, R8, c[0x0][0x27c], PT ;  /* 0x00009f0008007a0c */ /* 0x000fe20003f06270 */
[----:B------:R-:W-:Y:S01]  /*7920*/  CS2R R30, SRZ ;  /* 0x00000000001e7805 */ /* 0x000fe2000001ff00 */
[----:B------:R-:W-:-:S11]  /*7930*/  CS2R R42, SRZ ;  /* 0x00000000002a7805 */ /* 0x000fd6000001ff00 */
[----:B------:R-:W-:-:S04]  /*7940*/  @!P0 SHF.R.S32.HI R9, RZ, 0x1f, R8 ;  /* 0x0000001fff098819 */ /* 0x000fc80000011408 */
[----:B------:R-:W-:-:S04]  /*7950*/  @!P0 LEA.HI R9, R9, R8, RZ, 0x2 ;  /* 0x0000000809098211 */ /* 0x000fc800078f10ff */
[----:B------:R-:W-:Y:S02]  /*7960*/  @!P0 LOP3.LUT R9, R9, 0xfffffffc, RZ, 0xc0, !PT ;  /* 0xfffffffc09098812 */ /* 0x000fe400078ec0ff */
[----:B------:R-:W-:-:S03]  /*7970*/  IADD3 R8, R20, 0x20, RZ ;  /* 0x0000002014087810 */ /* 0x000fc60007ffe0ff */
[----:B------:R-:W-:-:S04]  /*7980*/  @!P0 IMAD.WIDE R12, R9, 0x2, R34 ;  /* 0x00000002090c8825 */ /* 0x000fc800078e0222 */
[----:B------:R-:W-:Y:S01]  /*7990*/  @!P0 IMAD.WIDE R14, R9, 0x2, R36 ;  /* 0x00000002090e8825 */ /* 0x000fe200078e0224 */
[----:B------:R3:W5:Y:S04]  /*79a0*/  @!P0 LD.E.64 R30, [R12.64] ;  /* 0x000000060c1e8980 */ /* 0x000768000c101b00 */
[----:B------:R4:W5:Y:S01]  /*79b0*/  @!P0 LD.E.64 R42, [R14.64] ;  /* 0x000000060e2a8980 */ /* 0x000962000c101b00 */
[----:B------:R-:W-:Y:S01]  /*79c0*/  ISETP.GE.AND P0, PT, R8, c[0x0][0x27c], PT ;  /* 0x00009f0008007a0c */ /* 0x000fe20003f06270 */
[----:B------:R-:W-:Y:S01]  /*79d0*/  CS2R R28, SRZ ;  /* 0x00000000001c7805 */ /* 0x000fe2000001ff00 */
[----:B--2---:R-:W-:-:S11]  /*79e0*/  CS2R R10, SRZ ;  /* 0x00000000000a7805 */ /* 0x004fd6000001ff00 */
[----:B------:R-:W-:-:S04]  /*79f0*/  @!P0 SHF.R.S32.HI R9, RZ, 0x1f, R8 ;  /* 0x0000001fff098819 */ /* 0x000fc80000011408 */
[----:B------:R-:W-:-:S04]  /*7a00*/  @!P0 LEA.HI R9, R9, R8, RZ, 0x2 ;  /* 0x0000000809098211 */ /* 0x000fc800078f10ff */
[----:B------:R-:W-:Y:S02]  /*7a10*/  @!P0 LOP3.LUT R9, R9, 0xfffffffc, RZ, 0xc0, !PT ;  /* 0xfffffffc09098812 */ /* 0x000fe400078ec0ff */
[----:B------:R-:W-:-:S03]  /*7a20*/  IADD3 R8, R20, 0x30, RZ ;  /* 0x0000003014087810 */ /* 0x000fc60007ffe0ff */
[----:B-1----:R-:W-:-:S04]  /*7a30*/  @!P0 IMAD.WIDE R22, R9, 0x2, R34 ;  /* 0x0000000209168825 */ /* 0x002fc800078e0222 */
[----:B------:R-:W-:Y:S01]  /*7a40*/  @!P0 IMAD.WIDE R38, R9, 0x2, R36 ;  /* 0x0000000209268825 */ /* 0x000fe200078e0224 */
[----:B------:R1:W5:Y:S04]  /*7a50*/  @!P0 LD.E.64 R28, [R22.64] ;  /* 0x00000006161c8980 */ /* 0x000368000c101b00 */
[----:B------:R2:W5:Y:S01]  /*7a60*/  @!P0 LD.E.64 R10, [R38.64] ;  /* 0x00000006260a8980 */ /* 0x000562000c101b00 */
[----:B------:R-:W-:Y:S01]  /*7a70*/  ISETP.GE.AND P0, PT, R8, c[0x0][0x27c], PT ;  /* 0x00009f0008007a0c */ /* 0x000fe20003f06270 */
[----:B------:R-:W-:-:S12]  /*7a80*/  CS2R R24, SRZ ;  /* 0x0000000000187805 */ /* 0x000fd8000001ff00 */
[----:B------:R-:W-:-:S04]  /*7a90*/  @!P0 SHF.R.S32.HI R9, RZ, 0x1f, R8 ;  /* 0x0000001fff098819 */ /* 0x000fc80000011408 */
[----:B------:R-:W-:-:S04]  /*7aa0*/  @!P0 LEA.HI R9, R9, R8, RZ, 0x2 ;  /* 0x0000000809098211 */ /* 0x000fc800078f10ff */
[----:B---3--:R-:W-:Y:S02]  /*7ab0*/  @!P0 LOP3.LUT R13, R9, 0xfffffffc, RZ, 0xc0, !PT ;  /* 0xfffffffc090d8812 */ /* 0x008fe400078ec0ff */
[----:B------:R-:W-:Y:S01]  /*7ac0*/  CS2R R8, SRZ ;  /* 0x0000000000087805 */ /* 0x000fe2000001ff00 */
[----:B------:R-:W-:Y:S02]  /*7ad0*/  IADD3 R12, R20, 0x40, RZ ;  /* 0x00000040140c7810 */ /* 0x000fe40007ffe0ff */
[----:B----4-:R-:W-:-:S04]  /*7ae0*/  @!P0 IMAD.WIDE R14, R13, 0x2, R34 ;  /* 0x000000020d0e8825 */ /* 0x010fc800078e0222 */
[----:B------:R-:W-:Y:S01]  /*7af0*/  @!P0 IMAD.WIDE R48, R13, 0x2, R36 ;  /* 0x000000020d308825 */ /* 0x000fe200078e0224 */
[----:B------:R3:W5:Y:S04]  /*7b00*/  @!P0 LD.E.64 R24, [R14.64] ;  /* 0x000000060e188980 */ /* 0x000768000c101b00 */
[----:B------:R4:W5:Y:S01]  /*7b10*/  @!P0 LD.E.64 R8, [R48.64] ;  /* 0x0000000630088980 */ /* 0x000962000c101b00 */
[----:B------:R-:W-:Y:S01]  /*7b20*/  ISETP.GE.AND P0, PT, R12, c[0x0][0x27c], PT ;  /* 0x00009f000c007a0c */ /* 0x000fe20003f06270 */
[----:B-1----:R-:W-:Y:S01]  /*7b30*/  CS2R R22, SRZ ;  /* 0x0000000000167805 */ /* 0x002fe2000001ff00 */
[----:B------:R-:W-:-:S11]  /*7b40*/  CS2R R66, SRZ ;  /* 0x0000000000427805 */ /* 0x000fd6000001ff00 */
[----:B------:R-:W-:-:S04]  /*7b50*/  @!P0 SHF.R.S32.HI R13, RZ, 0x1f, R12 ;  /* 0x0000001fff0d8819 */ /* 0x000fc8000001140c */
[----:B------:R-:W-:-:S04]  /*7b60*/  @!P0 LEA.HI R12, R13, R12, RZ, 0x2 ;  /* 0x0000000c0d0c8211 */ /* 0x000fc800078f10ff */
[----:B------:R-:W-:-:S05]  /*7b70*/  @!P0 LOP3.LUT R12, R12, 0xfffffffc, RZ, 0xc0, !PT ;  /* 0xfffffffc0c0c8812 */ /* 0x000fca00078ec0ff */
[----:B--2---:R-:W-:-:S04]  /*7b80*/  @!P0 IMAD.WIDE R38, R12, 0x2, R34 ;  /* 0x000000020c268825 */ /* 0x004fc800078e0222 */
[----:B------:R-:W-:Y:S01]  /*7b90*/  @!P0 IMAD.WIDE R40, R12, 0x2, R36 ;  /* 0x000000020c288825 */ /* 0x000fe200078e0224 */
[----:B------:R-:W-:Y:S01]  /*7ba0*/  IADD3 R12, R20, 0x50, RZ ;  /* 0x00000050140c7810 */ /* 0x000fe20007ffe0ff */
[----:B------:R4:W5:Y:S04]  /*7bb0*/  @!P0 LD.E.64 R22, [R38.64] ;  /* 0x0000000626168980 */ /* 0x000968000c101b00 */
[----:B------:R4:W5:Y:S01]  /*7bc0*/  @!P0 LD.E.64 R66, [R40.64] ;  /* 0x0000000628428980 */ /* 0x000962000c101b00 */
[----:B------:R-:W-:Y:S01]  /*7bd0*/  ISETP.GE.AND P0, PT, R12, c[0x0][0x27c], PT ;  /* 0x00009f000c007a0c */ /* 0x000fe20003f06270 */
[----:B---3--:R-:W-:Y:S01]  /*7be0*/  CS2R R14, SRZ ;  /* 0x00000000000e7805 */ /* 0x008fe2000001ff00 */
[----:B------:R-:W-:-:S11]  /*7bf0*/  CS2R R64, SRZ ;  /* 0x0000000000407805 */ /* 0x000fd6000001ff00 */
[----:B------:R-:W-:-:S04]  /*7c00*/  @!P0 SHF.R.S32.HI R13, RZ, 0x1f, R12 ;  /* 0x0000001fff0d8819 */ /* 0x000fc8000001140c */
[----:B------:R-:W-:-:S04]  /*7c10*/  @!P0 LEA.HI R12, R13, R12, RZ, 0x2 ;  /* 0x0000000c0d0c8211 */ /* 0x000fc800078f10ff */
[----:B------:R-:W-:-:S05]  /*7c20*/  @!P0 LOP3.LUT R12, R12, 0xfffffffc, RZ, 0xc0, !PT ;  /* 0xfffffffc0c0c8812 */ /* 0x000fca00078ec0ff */
[----:B------:R-:W-:-:S04]  /*7c30*/  @!P0 IMAD.WIDE R34, R12, 0x2, R34 ;  /* 0x000000020c228825 */ /* 0x000fc800078e0222 */
[----:B------:R-:W-:Y:S01]  /*7c40*/  @!P0 IMAD.WIDE R12, R12, 0x2, R36 ;  /* 0x000000020c0c8825 */ /* 0x000fe200078e0224 */
[----:B------:R4:W5:Y:S04]  /*7c50*/  @!P0 LD.E.64 R14, [R34.64] ;  /* 0x00000006220e8980 */ /* 0x000968000c101b00 */
[----:B------:R4:W5:Y:S02]  /*7c60*/  @!P0 LD.E.64 R64, [R12.64] ;  /* 0x000000060c408980 */ /* 0x000964000c101b00 */
.L_x_731:
[----:B------:R-:W-:Y:S05]  /*7c70*/  BSYNC B0 ;  /* 0x0000000000007941 */ /* 0x000fea0003800000 */
.L_x_730:
[----:B----4-:R-:W-:Y:S01]  /*7c80*/  SHF.R.S32.HI R12, RZ, 0x1f, R19 ;  /* 0x0000001fff0c7819 */ /* 0x010fe20000011413 */
[----:B-----5:R-:W-:Y:S01]  /*7c90*/  IMAD.MOV.U32 R40, RZ, RZ, R46 ;  /* 0x000000ffff287224 */ /* 0x020fe200078e002e */
[----:B------:R-:W-:Y:S01]  /*7ca0*/  SHF.R.U64 R48, R46, 0x10, R47 ;  /* 0x000000102e307819 */ /* 0x000fe2000000122f */
[----:B------:R-:W-:Y:S01]  /*7cb0*/  IMAD.MOV.U32 R36, RZ, RZ, R42 ;  /* 0x000000ffff247224 */ /* 0x000fe200078e002a */
[----:B------:R-:W-:Y:S01]  /*7cc0*/  LEA.HI R12, R12, R19, RZ, 0x3 ;  /* 0x000000130c0c7211 */ /* 0x000fe200078f18ff */
[----:B------:R-:W-:Y:S01]  /*7cd0*/  IMAD.MOV.U32 R41, RZ, RZ, R33 ;  /* 0x000000ffff297224 */ /* 0x000fe200078e0021 */
[----:B------:R-:W-:Y:S01]  /*7ce0*/  SHF.R.U64 R46, R42, 0x10, R43 ;  /* 0x000000102a2e7819 */ /* 0x000fe2000000122b */
[----:B------:R-:W-:Y:S01]  /*7cf0*/  IMAD R42, R86, -0x80, R69 ;  /* 0xffffff80562a7824 */ /* 0x000fe200078e0245 */
[----:B------:R-:W-:Y:S01]  /*7d00*/  LOP3.LUT R12, R12, 0xfffffff8, RZ, 0xc0, !PT ;  /* 0xfffffff80c0c7812 */ /* 0x000fe200078ec0ff */
[----:B------:R-:W-:Y:S01]  /*7d10*/  IMAD.MOV.U32 R37, RZ, RZ, R31 ;  /* 0x000000ffff257224 */ /* 0x000fe200078e001f */
[--C-:B------:R-:W-:Y:S01]  /*7d20*/  SHF.R.U64 R61, R32, 0x10, R33.reuse ;  /* 0x00000010203d7819 */ /* 0x100fe20000001221 */
[----:B------:R-:W-:Y:S01]  /*7d30*/  IMAD.MOV.U32 R62, RZ, RZ, R32 ;  /* 0x000000ffff3e7224 */ /* 0x000fe200078e0020 */
[----:B------:R-:W-:Y:S01]  /*7d40*/  IMNMX R42, R42, 0x80, PT ;  /* 0x000000802a2a7817 */ /* 0x000fe20003800200 */
[----:B------:R-:W-:Y:S01]  /*7d50*/  IMAD.IADD R13, R19, 0x1, -R12 ;  /* 0x00000001130d7824 */ /* 0x000fe200078e0a0c */
[----:B------:R-:W-:Y:S01]  /*7d60*/  SHF.R.U32.HI R39, RZ, 0x10, R33 ;  /* 0x00000010ff277819 */ /* 0x000fe20000011621 */
[----:B------:R-:W-:Y:S01]  /*7d70*/  IMAD.MOV.U32 R60, RZ, RZ, R30 ;  /* 0x000000ffff3c7224 */ /* 0x000fe200078e001e */
[----:B------:R-:W-:Y:S01]  /*7d80*/  SHF.R.U64 R59, R30, 0x10, R31 ;  /* 0x000000101e3b7819 */ /* 0x000fe2000000121f */
[C---:B------:R-:W-:Y:S01]  /*7d90*/  IMAD.SHL.U32 R12, R13.reuse, 0x40, RZ ;  /* 0x000000400d0c7824 */ /* 0x040fe200078e00ff */
[----:B------:R-:W-:Y:S01]  /*7da0*/  LOP3.LUT P0, RZ, R13, 0x4, RZ, 0xc0, !PT ;  /* 0x000000040dff7812 */ /* 0x000fe2000780c0ff */
[----:B------:R-:W-:Y:S01]  /*7db0*/  IMAD.MOV.U32 R33, RZ, RZ, R29 ;  /* 0x000000ffff217224 */ /* 0x000fe200078e001d */
[----:B------:R-:W-:Y:S01]  /*7dc0*/  SHF.R.U32.HI R35, RZ, 0x10, R31 ;  /* 0x00000010ff237819 */ /* 0x000fe2000001161f */
[----:B------:R-:W-:Y:S01]  /*7dd0*/  IMAD.MOV.U32 R18, RZ, RZ, R14 ;  /* 0x000000ffff127224 */ /* 0x000fe200078e000e */
[----:B------:R-:W-:Y:S01]  /*7de0*/  LOP3.LUT R12, R12, 0x1c0, RZ, 0xc0, !PT ;  /* 0x000001c00c0c7812 */ /* 0x000fe200078ec0ff */
[----:B------:R-:W-:Y:S01]  /*7df0*/  IMAD.MOV.U32 R51, RZ, RZ, R47 ;  /* 0x000000ffff337224 */ /* 0x000fe200078e002f */
[----:B------:R-:W-:Y:S01]  /*7e00*/  SHF.R.U64 R57, R28, 0x10, R29 ;  /* 0x000000101c397819 */ /* 0x000fe2000000121d */
[----:B------:R-:W-:Y:S01]  /*7e10*/  IMAD.MOV.U32 R58, RZ, RZ, R28 ;  /* 0x000000ffff3a7224 */ /* 0x000fe200078e001c */
[----:B------:R-:W-:Y:S01]  /*7e20*/  LOP3.LUT R27, R12, 0x18, R27, 0xf8, !PT ;  /* 0x000000180c1b7812 */ /* 0x000fe200078ef81b */
[----:B------:R-:W-:Y:S01]  /*7e30*/  IMAD.MOV.U32 R56, RZ, RZ, R24 ;  /* 0x000000ffff387224 */ /* 0x000fe200078e0018 */
[----:B------:R-:W-:Y:S01]  /*7e40*/  SHF.R.U32.HI R12, RZ, 0x3, R12 ;  /* 0x00000003ff0c7819 */ /* 0x000fe2000001160c */
[----:B------:R-:W-:Y:S01]  /*7e50*/  IMAD.MOV.U32 R53, RZ, RZ, R15 ;  /* 0x000000ffff357224 */ /* 0x000fe200078e000f */
[----:B------:R-:W-:Y:S01]  /*7e60*/  SHF.R.U32.HI R31, RZ, 0x10, R29 ;  /* 0x00000010ff1f7819 */ /* 0x000fe2000001161d */
[----:B------:R-:W-:Y:S01]  /*7e70*/  IMAD.MOV.U32 R29, RZ, RZ, R25 ;  /* 0x000000ffff1d7224 */ /* 0x000fe200078e0019 */
[----:B------:R-:W-:Y:S01]  /*7e80*/  LOP3.LUT R12, R27, R12, RZ, 0x3c, !PT ;  /* 0x0000000c1b0c7212 */ /* 0x000fe200078e3cff */
[----:B------:R-:W-:Y:S01]  /*7e90*/  IMAD.MOV.U32 R49, RZ, RZ, R43 ;  /* 0x000000ffff317224 */ /* 0x000fe200078e002b */
[----:B------:R-:W-:Y:S01]  /*7ea0*/  SHF.R.U64 R50, R14, 0x10, R15 ;  /* 0x000000100e327819 */ /* 0x000fe2000000120f */
[----:B------:R-:W-:Y:S01]  /*7eb0*/  IMAD.MOV.U32 R32, RZ, RZ, R10 ;  /* 0x000000ffff207224 */ /* 0x000fe200078e000a */
[----:B------:R-:W-:Y:S01]  /*7ec0*/  SHF.R.U32.HI R38, RZ, 0x10, R47 ;  /* 0x00000010ff267819 */ /* 0x000fe2000001162f */
[----:B------:R-:W-:Y:S01]  /*7ed0*/  IMAD R21, R45, 0x200, R12 ;  /* 0x000002002d157824 */ /* 0x000fe200078e020c */
[----:B------:R-:W-:Y:S01]  /*7ee0*/  SHF.R.U64 R55, R24, 0x10, R25 ;  /* 0x0000001018377819 */ /* 0x000fe20000001219 */
[----:B------:R-:W-:Y:S01]  /*7ef0*/  IMAD.MOV.U32 R47, RZ, RZ, R11 ;  /* 0x000000ffff2f7224 */ /* 0x000fe200078e000b */
[----:B------:R-:W-:Y:S01]  /*7f00*/  SHF.R.U32.HI R27, RZ, 0x10, R25 ;  /* 0x00000010ff1b7819 */ /* 0x000fe20000011619 */
[----:B------:R-:W-:Y:S01]  /*7f10*/  IMAD.MOV.U32 R54, RZ, RZ, R22 ;  /* 0x000000ffff367224 */ /* 0x000fe200078e0016 */
[C---:B------:R-:W-:Y:S01]  /*7f20*/  IADD3 R12, R21.reuse, 0x20, RZ ;  /* 0x00000020150c7810 */ /* 0x040fe20007ffe0ff */
[----:B------:R-:W-:Y:S01]  /*7f30*/  IMAD.MOV.U32 R25, RZ, RZ, R23 ;  /* 0x000000ffff197224 */ /* 0x000fe200078e0017 */
[----:B------:R-:W-:Y:S01]  /*7f40*/  @P0 IADD3 R12, R21, -0x20, RZ ;  /* 0xffffffe0150c0810 */ /* 0x000fe20007ffe0ff */
[----:B------:R-:W-:Y:S01]  /*7f50*/  IMAD.MOV.U32 R28, RZ, RZ, R8 ;  /* 0x000000ffff1c7224 */ /* 0x000fe200078e0008 */
[----:B------:R-:W-:Y:S01]  /*7f60*/  ISETP.GE.AND P0, PT, R19, R42, PT ;  /* 0x0000002a1300720c */ /* 0x000fe20003f06270 */
[----:B------:R-:W-:Y:S01]  /*7f70*/  IMAD.MOV.U32 R45, RZ, RZ, R9 ;  /* 0x000000ffff2d7224 */ /* 0x000fe200078e0009 */
[----:B------:R-:W-:Y:S01]  /*7f80*/  SHF.R.U32.HI R14, RZ, 0x10, R15 ;  /* 0x00000010ff0e7819 */ /* 0x000fe2000001160f */
[----:B------:R-:W-:Y:S01]  /*7f90*/  IMAD.MOV.U32 R24, RZ, RZ, R66 ;  /* 0x000000ffff187224 */ /* 0x000fe200078e0042 */
[----:B------:R-:W-:Y:S01]  /*7fa0*/  SHF.R.U32.HI R34, RZ, 0x10, R43 ;  /* 0x00000010ff227819 */ /* 0x000fe2000001162b */
[----:B------:R-:W-:Y:S01]  /*7fb0*/  IMAD.MOV.U32 R15, RZ, RZ, R65 ;  /* 0x000000ffff0f7224 */ /* 0x000fe200078e0041 */
[--C-:B------:R-:W-:Y:S01]  /*7fc0*/  SHF.R.U64 R44, R10, 0x10, R11.reuse ;  /* 0x000000100a2c7819 */ /* 0x100fe2000000120b */
[----:B------:R-:W-:Y:S01]  /*7fd0*/  IMAD.MOV.U32 R10, RZ, RZ, R64 ;  /* 0x000000ffff0a7224 */ /* 0x000fe200078e0040 */
[----:B------:R-:W-:Y:S01]  /*7fe0*/  SHF.R.U32.HI R30, RZ, 0x10, R11 ;  /* 0x00000010ff1e7819 */ /* 0x000fe2000001160b */
[----:B------:R-:W-:Y:S01]  /*7ff0*/  IMAD.MOV.U32 R11, RZ, RZ, R67 ;  /* 0x000000ffff0b7224 */ /* 0x000fe200078e0043 */
[----:B------:R-:W-:Y:S01]  /*8000*/  SHF.R.U64 R52, R22, 0x10, R23 ;  /* 0x0000001016347819 */ /* 0x000fe20000001217 */
[----:B------:R-:W-:-:S04]  /*8010*/  DEPBAR.LE SB0, 0x3 ;  /* 0x000080c00000791a */ /* 0x000fc80000000000 */
[--C-:B------:R-:W-:Y:S01]  /*8020*/  SHF.R.U64 R43, R8, 0x10, R9.reuse ;  /* 0x00000010082b7819 */ /* 0x100fe20000001209 */
[----:B------:R-:W-:Y:S01]  /*8030*/  BSSY B1, `(.L_x_732) ;  /* 0x0000122000017945 */ /* 0x000fe20003800000 */
[----:B------:R-:W-:Y:S02]  /*8040*/  SHF.R.U32.HI R26, RZ, 0x10, R9 ;  /* 0x00000010ff1a7819 */ /* 0x000fe40000011609 */
[----:B------:R-:W-:Y:S02]  /*8050*/  SHF.R.U32.HI R23, RZ, 0x10, R23 ;  /* 0x00000010ff177819 */ /* 0x000fe40000011617 */
[--C-:B------:R-:W-:Y:S02]  /*8060*/  SHF.R.U64 R9, R66, 0x10, R67.reuse ;  /* 0x0000001042097819 */ /* 0x100fe40000001243 */
[----:B------:R-:W-:Y:S02]  /*8070*/  SHF.R.U32.HI R22, RZ, 0x10, R67 ;  /* 0x00000010ff167819 */ /* 0x000fe40000011643 */
[----:B------:R-:W-:-:S02]  /*8080*/  SHF.R.U64 R8, R64, 0x10, R65 ;  /* 0x0000001040087819 */ /* 0x000fc40000001241 */
[----:B------:R-:W-:Y:S02]  /*8090*/  SHF.R.U32.HI R13, RZ, 0x10, R65 ;  /* 0x00000010ff0d7819 */ /* 0x000fe40000011641 */
        /* <DEDUP_REMOVED lines=24> */
[----:B------:R-:W-:Y:S02]  /*8220*/  LEA R21, R21, 0x18100, 0x1 ;  /* 0x0001810015157811 */ /* 0x000fe400078e08ff */
[----:B------:R-:W-:Y:S01]  /*8230*/  LEA R12, R12, 0x18100, 0x1 ;  /* 0x000181000c0c7811 */ /* 0x000fe200078e08ff */
[----:B------:R-:W-:Y:S06]  /*8240*/  BAR.SYNC.DEFER_BLOCKING 0x0 ;  /* 0x0000000000007b1d */ /* 0x000fec0000010000 */
[----:B------:R-:W-:Y:S05]  /*8250*/  @P0 BRA `(.L_x_733) ;  /* 0x00000ff000000947 */ /* 0x000fea0003800000 */
[----:B------:R-:W-:Y:S01]  /*8260*/  ISETP.GE.AND P0, PT, R20, c[0x0][0x27c], PT ;  /* 0x00009f0014007a0c */ /* 0x000fe20003f06270 */
[----:B------:R-:W-:-:S12]  /*8270*/  BSSY B0, `(.L_x_734) ;  /* 0x0000028000007945 */ /* 0x000fd80003800000 */
[----:B------:R-:W-:Y:S05]  /*8280*/  @P0 BRA `(.L_x_735) ;  /* 0x0000026000000947 */ /* 0x000fea0003800000 */
[----:B------:R-:W1:Y:S01]  /*8290*/  LDS.128 R8, [R21] ;  /* 0x0000000015087984 */ /* 0x000e620000000c00 */
        /* <DEDUP_REMOVED lines=37> */
.L_x_735:
[----:B------:R-:W-:Y:S05]  /*84f0*/  BSYNC B0 ;  /* 0x0000000000007941 */ /* 0x000fea0003800000 */
.L_x_734:
[----:B-1----:R-:W-:Y:S01]  /*8500*/  IADD3 R8, R20, 0x10, RZ ;  /* 0x0000001014087810 */ /* 0x002fe20007ffe0ff */
[----:B------:R-:W-:Y:S03]  /*8510*/  BSSY B0, `(.L_x_736) ;  /* 0x0000029000007945 */ /* 0x000fe60003800000 */
[----:B------:R-:W-:-:S13]  /*8520*/  ISETP.GE.AND P0, PT, R8, c[0x0][0x27c], PT ;  /* 0x00009f0008007a0c */ /* 0x000fda0003f06270 */
        /* <DEDUP_REMOVED lines=39> */
.L_x_737:
[----:B------:R-:W-:Y:S05]  /*87a0*/  BSYNC B0 ;  /* 0x0000000000007941 */ /* 0x000fea0003800000 */
.L_x_736:
        /* <DEDUP_REMOVED lines=42> */
.L_x_739:
[----:B------:R-:W-:Y:S05]  /*8a50*/  BSYNC B0 ;  /* 0x0000000000007941 */ /* 0x000fea0003800000 */
.L_x_738:
        /* <DEDUP_REMOVED lines=42> */
.L_x_741:
[----:B------:R-:W-:Y:S05]  /*8d00*/  BSYNC B0 ;  /* 0x0000000000007941 */ /* 0x000fea0003800000 */
.L_x_740:
        /* <DEDUP_REMOVED lines=42> */
.L_x_743:
[----:B------:R-:W-:Y:S05]  /*8fb0*/  BSYNC B0 ;  /* 0x0000000000007941 */ /* 0x000fea0003800000 */
.L_x_742:
        /* <DEDUP_REMOVED lines=41> */
.L_x_733:
[----:B------:R-:W-:Y:S05]  /*9250*/  BSYNC B1 ;  /* 0x0000000000017941 */ /* 0x000fea0003800000 */
.L_x_732:
[----:B------:R-:W-:-:S04]  /*9260*/  IADD3 R19, R19, 0x40, RZ ;  /* 0x0000004013137810 */ /* 0x000fc80007ffe0ff */
[----:B------:R-:W-:-:S13]  /*9270*/  ISETP.GE.AND P0, PT, R19, R42, PT ;  /* 0x0000002a1300720c */ /* 0x000fda0003f06270 */
[----:B------:R-:W-:Y:S05]  /*9280*/  @P0 BRA `(.L_x_744) ;  /* 0x00003fb000000947 */ /* 0x000fea0003800000 */
[----:B------:R-:W-:Y:S01]  /*9290*/  ISETP.GE.AND P0, PT, R20, c[0x0][0x27c], PT ;  /* 0x00009f0014007a0c */ /* 0x000fe20003f06270 */
[----:B------:R-:W-:-:S12]  /*92a0*/  BSSY B0, `(.L_x_745) ;  /* 0x0000028000007945 */ /* 0x000fd80003800000 */
        /* <DEDUP_REMOVED lines=19> */
[--C-:B------:R-:W-:Y:S01]  /*93e0*/  HADD2.F32 R10, -RZ, R11.reuse.H0_H0 ;  /* 0x2000000bff0a7230 */ /* 0x100fe20000004100 */
[----:B------:R-:W-:Y:S01]  /*93f0*/  FFMA.FTZ R19, R49, R8, -R19 ;  /* 0x0000000831137223 */ /* 0x000fe20000010813 */
[----:B------:R-:W-:Y:S01]  /*9400*/  HADD2.F32 R11, -RZ, R11.H1_H1 ;  /* 0x3000000bff0b7230 */ /* 0x000fe20000004100 */
[----:B------:R-:W-:Y:S01]  /*9410*/  FFMA.FTZ R48, R47, R42, -R48 ;  /* 0x0000002a2f307223 */ /* 0x000fe20000010830 */
[----:B------:R-:W-:Y:S01]  /*9420*/  HADD2.F32 R8, -RZ, R41.H0_H0 ;  /* 0x20000029ff087230 */ /* 0x000fe20000004100 */
[----:B------:R-:W-:-:S02]  /*9430*/  FMUL.FTZ R41, R40, R45 ;  /* 0x0000002d28297220 */ /* 0x000fc40000410000 */
[----:B------:R-:W-:Y:S02]  /*9440*/  FMUL.FTZ R42, R40, R9 ;  /* 0x00000009282a7220 */ /* 0x000fe40000410000 */
[C---:B------:R-:W-:Y:S02]  /*9450*/  FMUL.FTZ R40, R38.reuse, R11 ;  /* 0x0000000b26287220 */ /* 0x040fe40000410000 */
[----:B------:R-:W-:Y:S02]  /*9460*/  FMUL.FTZ R38, R38, R10 ;  /* 0x0000000a26267220 */ /* 0x000fe40000410000 */
[----:B------:R-:W-:Y:S02]  /*9470*/  FFMA.FTZ R47, R47, R44, R50 ;  /* 0x0000002c2f2f7223 */ /* 0x000fe40000010032 */
[----:B------:R-:W-:Y:S02]  /*9480*/  FFMA.FTZ R46, R49, R43, R46 ;  /* 0x0000002b312e7223 */ /* 0x000fe4000001002e */
[----:B------:R-:W-:-:S02]  /*9490*/  FFMA.FTZ R41, R8, R9, -R41 ;  /* 0x0000000908297223 */ /* 0x000fc40000010829 */
[----:B------:R-:W-:Y:S01]  /*94a0*/  FFMA.FTZ R42, R8, R45, R42 ;  /* 0x0000002d082a7223 */ /* 0x000fe2000001002a */
[----:B------:R-:W-:Y:S01]  /*94b0*/  F2FP.PACK_AB R8, R47, R48 ;  /* 0x000000302f08723e */ /* 0x000fe200000000ff */
[C---:B------:R-:W-:Y:S01]  /*94c0*/  FFMA.FTZ R40, R39.reuse, R10, -R40 ;  /* 0x0000000a27287223 */ /* 0x040fe20000010828 */
[----:B------:R-:W-:Y:S01]  /*94d0*/  F2FP.PACK_AB R9, R46, R19 ;  /* 0x000000132e09723e */ /* 0x000fe200000000ff */
[----:B------:R-:W-:Y:S01]  /*94e0*/  FFMA.FTZ R11, R39, R11, R38 ;  /* 0x0000000b270b7223 */ /* 0x000fe20000010026 */
[----:B------:R-:W-:-:S04]  /*94f0*/  F2FP.PACK_AB R10, R42, R41 ;  /* 0x000000292a0a723e */ /* 0x000fc800000000ff */
[----:B------:R-:W-:-:S05]  /*9500*/  F2FP.PACK_AB R11, R11, R40 ;  /* 0x000000280b0b723e */ /* 0x000fca00000000ff */
[----:B------:R1:W-:Y:S02]  /*9510*/  STS.128 [R21+0x2000], R8 ;  /* 0x0020000815007388 */ /* 0x0003e40000000c00 */
.L_x_746:
[----:B------:R-:W-:Y:S05]  /*9520*/  BSYNC B0 ;  /* 0x0000000000007941 */ /* 0x000fea0003800000 */
.L_x_745:
        /* <DEDUP_REMOVED lines=42> */
.L_x_748:
[----:B------:R-:W-:Y:S05]  /*97d0*/  BSYNC B0 ;  /* 0x0000000000007941 */ /* 0x000fea0003800000 */
.L_x_747:
        /* <DEDUP_REMOVED lines=42> */
.L_x_750:
[----:B------:R-:W-:Y:S05]  /*9a80*/  BSYNC B0 ;  /* 0x0000000000007941 */ /* 0x000fea0003800000 */
.L_x_749:
        /* <DEDUP_REMOVED lines=42> */
.L_x_752:
[----:B------:R-:W-:Y:S05]  /*9d30*/  BSYNC B0 ;  /* 0x0000000000007941 */ /* 0x000fea0003800000 */
.L_x_751:
        /* <DEDUP_REMOVED lines=42> */
.L_x_754:
[----:B------:R-:W-:Y:S05]  /*9fe0*/  BSYNC B0 ;  /* 0x0000000000007941 */ /* 0x000fea0003800000 */
.L_x_753:
[----:B------:R-:W-:-:S04]  /*9ff0*/  IADD3 R20, R20, 0x50, RZ ;  /* 0x0000005014147810 */ /* 0x000fc80007ffe0ff */
[----:B------:R-:W-:-:S13]  /*a000*/  ISETP.GE.AND P0, PT, R20, c[0x0][0x27c], PT ;  /* 0x00009f0014007a0c */ /* 0x000fda0003f06270 */
[----:B------:R-:W-:Y:S05]  /*a010*/  @P0 BRA `(.L_x_744) ;  /* 0x0000322000000947 */ /* 0x000fea0003800000 */
[----:B-1----:R-:W1:Y:S01]  /*a020*/  LDS.128 R8, [R12+0xa000] ;  /* 0x00a000000c087984 */ /* 0x002e620000000c00 */
[----:B------:R-:W-:Y:S02]  /*a030*/  HADD2.F32 R19, -RZ, R15.H1_H1 ;  /* 0x3000000fff137230 */ /* 0x000fe40000004100 */
[--C-:B------:R-:W-:Y:S02]  /*a040*/  HADD2.F32 R24, -RZ, R13.reuse.H1_H1 ;  /* 0x3000000dff187230 */ /* 0x100fe40000004100 */
[----:B------:R-:W-:Y:S02]  /*a050*/  HADD2.F32 R27, -RZ, R14.H1_H1 ;  /* 0x3000000eff1b7230 */ /* 0x000fe40000004100 */
[----:B------:R-:W-:Y:S02]  /*a060*/  HADD2.F32 R13, -RZ, R13.H0_H0 ;  /* 0x2000000dff0d7230 */ /* 0x000fe40000004100 */
[--C-:B------:R-:W-:Y:S02]  /*a070*/  HADD2.F32 R25, -RZ, R18.reuse.H1_H1 ;  /* 0x30000012ff197230 */ /* 0x100fe40000004100 */
        /* <DEDUP_REMOVED lines=15> */
[----:B------:R-:W-:Y:S01]  /*a170*/  FFMA.FTZ R24, R27, R21, R24 ;  /* 0x000000151b187223 */ /* 0x000fe20000010018 */
[----:B------:R-:W-:Y:S01]  /*a180*/  HADD2.F32 R8, -RZ, R15.H0_H0 ;  /* 0x2000000fff087230 */ /* 0x000fe20000004100 */
[----:B------:R-:W-:-:S02]  /*a190*/  FFMA.FTZ R26, R25, R20, -R26 ;  /* 0x00000014191a7223 */ /* 0x000fc4000001081a */
[C---:B------:R-:W-:Y:S02]  /*a1a0*/  FMUL.FTZ R21, R13.reuse, R11 ;  /* 0x0000000b0d157220 */ /* 0x040fe40000410000 */
[C---:B------:R-:W-:Y:S02]  /*a1b0*/  FMUL.FTZ R15, R8.reuse, R23 ;  /* 0x00000017080f7220 */ /* 0x040fe40000410000 */
[-C--:B------:R-:W-:Y:S02]  /*a1c0*/  FMUL.FTZ R8, R8, R9.reuse ;  /* 0x0000000908087220 */ /* 0x080fe40000410000 */
[-C--:B------:R-:W-:Y:S02]  /*a1d0*/  FMUL.FTZ R13, R13, R10.reuse ;  /* 0x0000000a0d0d7220 */ /* 0x080fe40000410000 */
[----:B------:R-:W-:Y:S01]  /*a1e0*/  FFMA.FTZ R15, R18, R9, -R15 ;  /* 0x00000009120f7223 */ /* 0x000fe2000001080f */
[----:B------:R-:W-:Y:S01]  /*a1f0*/  F2FP.PACK_AB R9, R24, R19 ;  /* 0x000000131809723e */ /* 0x000fe200000000ff */
[----:B------:R-:W-:-:S02]  /*a200*/  FFMA.FTZ R21, R14, R10, -R21 ;  /* 0x0000000a0e157223 */ /* 0x000fc40000010815 */
[----:B------:R-:W-:Y:S02]  /*a210*/  FFMA.FTZ R25, R25, R22, R28 ;  /* 0x0000001619197223 */ /* 0x000fe4000001001c */
[----:B------:R-:W-:Y:S02]  /*a220*/  FFMA.FTZ R18, R18, R23, R8 ;  /* 0x0000001712127223 */ /* 0x000fe40000010008 */
[----:B------:R-:W-:Y:S01]  /*a230*/  FFMA.FTZ R14, R14, R11, R13 ;  /* 0x0000000b0e0e7223 */ /* 0x000fe2000001000d */
[----:B------:R-:W-:Y:S02]  /*a240*/  F2FP.PACK_AB R8, R25, R26 ;  /* 0x0000001a1908723e */ /* 0x000fe400000000ff */
[----:B------:R-:W-:Y:S02]  /*a250*/  F2FP.PACK_AB R10, R18, R15 ;  /* 0x0000000f120a723e */ /* 0x000fe400000000ff */
[----:B------:R-:W-:-:S05]  /*a260*/  F2FP.PACK_AB R11, R14, R21 ;  /* 0x000000150e0b723e */ /* 0x000fca00000000ff */
[----:B------:R1:W-:Y:S01]  /*a270*/  STS.128 [R12+0xa000], R8 ;  /* 0x00a000080c007388 */ /* 0x0003e20000000c00 */
[----:B------:R-:W-:Y:S05]  /*a280*/  BRA `(.L_x_744) ;  /* 0x00002fb000007947 */ /* 0x000fea0003800000 */
.L_x_729:
[----:B------:R-:W-:Y:S01]  /*a290*/  ISETP.GE.AND P0, PT, R18, R69, PT ;  /* 0x000000451200720c */ /* 0x000fe20003f06270 */
[----:B------:R-:W-:Y:S01]  /*a2a0*/  BSSY B0, `(.L_x_755) ;  /* 0x0000033000007945 */ /* 0x000fe20003800000 */
[----:B------:R-:W-:Y:S01]  /*a2b0*/  IMAD.MOV.U32 R24, RZ, RZ, R36 ;  /* 0x000000ffff187224 */ /* 0x000fe200078e0024 */
[----:B------:R-:W-:Y:S01]  /*a2c0*/  MOV R25, R37 ;  /* 0x0000002500197202 */ /* 0x000fe20000000f00 */
        /* <DEDUP_REMOVED lines=16> */
[----:B------:R-:W-:Y:S01]  /*a3d0*/  CS2R R14, SRZ ;  /* 0x00000000000e7805 */ /* 0x000fe2000001ff00 */
[----:B------:R-:W-:Y:S01]  /*a3e0*/  CS2R R12, SRZ ;  /* 0x00000000000c7805 */ /* 0x000fe2000001ff00 */
[----:B------:R-:W-:-:S08]  /*a3f0*/  IADD3 R9, R27, 0x20, RZ ;  /* 0x000000201b097810 */ /* 0x000fd00007ffe0ff */
[----:B------:R-:W-:-:S04]  /*a400*/  @!P0 IMAD.WIDE R22, R27, 0x2, R34 ;  /* 0x000000021b168825 */ /* 0x000fc800078e0222 */
[----:B------:R-:W-:Y:S01]  /*a410*/  @!P0 IMAD.WIDE R20, R27, 0x2, R24 ;  /* 0x000000021b148825 */ /* 0x000fe200078e0218 */
[----:B------:R1:W5:Y:S04]  /*a420*/  @!P0 LD.E.128 R28, [R22.64] ;  /* 0x00000006161c8980 */ /* 0x000368000c101d00 */
[----:B------:R2:W5:Y:S01]  /*a430*/  @!P0 LD.E.128 R12, [R20.64] ;  /* 0x00000006140c8980 */ /* 0x000562000c101d00 */
[----:B------:R-:W-:Y:S01]  /*a440*/  ISETP.GE.AND P0, PT, R9, c[0x0][0x27c], PT ;  /* 0x00009f0009007a0c */ /* 0x000fe20003f06270 */
[----:B------:R-:W-:Y:S01]  /*a450*/  CS2R R50, SRZ ;  /* 0x0000000000327805 */ /* 0x000fe2000001ff00 */
[----:B------:R-:W-:Y:S01]  /*a460*/  CS2R R48, SRZ ;  /* 0x0000000000307805 */ /* 0x000fe2000001ff00 */
[----:B------:R-:W-:-:S10]  /*a470*/  CS2R R10, SRZ ;  /* 0x00000000000a7805 */ /* 0x000fd4000001ff00 */
[----:B------:R-:W-:-:S04]  /*a480*/  @!P0 SHF.R.S32.HI R8, RZ, 0x1f, R9 ;  /* 0x0000001fff088819 */ /* 0x000fc80000011409 */
[----:B------:R-:W-:-:S04]  /*a490*/  @!P0 LEA.HI R8, R8, R9, RZ, 0x3 ;  /* 0x0000000908088211 */ /* 0x000fc800078f18ff */
[----:B------:R-:W-:Y:S02]  /*a4a0*/  @!P0 LOP3.LUT R18, R8, 0xfffffff8, RZ, 0xc0, !PT ;  /* 0xfffffff808128812 */ /* 0x000fe400078ec0ff */
[----:B------:R-:W-:Y:S01]  /*a4b0*/  CS2R R8, SRZ ;  /* 0x0000000000087805 */ /* 0x000fe2000001ff00 */
[----:B--2---:R-:W-:Y:S02]  /*a4c0*/  IADD3 R21, R27, 0x40, RZ ;  /* 0x000000401b157810 */ /* 0x004fe40007ffe0ff */
[----:B-1----:R-:W-:-:S04]  /*a4d0*/  @!P0 IMAD.WIDE R22, R18, 0x2, R34 ;  /* 0x0000000212168825 */ /* 0x002fc800078e0222 */
[----:B------:R-:W-:Y:S01]  /*a4e0*/  @!P0 IMAD.WIDE R32, R18, 0x2, R24 ;  /* 0x0000000212208825 */ /* 0x000fe200078e0218 */
[----:B------:R1:W5:Y:S04]  /*a4f0*/  @!P0 LD.E.128 R48, [R22.64] ;  /* 0x0000000616308980 */ /* 0x000368000c101d00 */
[----:B------:R2:W5:Y:S01]  /*a500*/  @!P0 LD.E.128 R8, [R32.64] ;  /* 0x0000000620088980 */ /* 0x000562000c101d00 */
[----:B------:R-:W-:Y:S01]  /*a510*/  ISETP.GE.AND P0, PT, R21, c[0x0][0x27c], PT ;  /* 0x00009f0015007a0c */ /* 0x000fe20003f06270 */
[----:B------:R-:W-:Y:S01]  /*a520*/  CS2R R38, SRZ ;  /* 0x0000000000267805 */ /* 0x000fe2000001ff00 */
[----:B------:R-:W-:-:S11]  /*a530*/  CS2R R36, SRZ ;  /* 0x0000000000247805 */ /* 0x000fd6000001ff00 */
[----:B------:R-:W-:-:S04]  /*a540*/  @!P0 SHF.R.S32.HI R18, RZ, 0x1f, R21 ;  /* 0x0000001fff128819 */ /* 0x000fc80000011415 */
[----:B------:R-:W-:Y:S02]  /*a550*/  @!P0 LEA.HI R18, R18, R21, RZ, 0x3 ;  /* 0x0000001512128211 */ /* 0x000fe400078f18ff */
[----:B------:R-:W-:Y:S01]  /*a560*/  CS2R R20, SRZ ;  /* 0x0000000000147805 */ /* 0x000fe2000001ff00 */
[----:B-1----:R-:W-:Y:S01]  /*a570*/  CS2R R22, SRZ ;  /* 0x0000000000167805 */ /* 0x002fe2000001ff00 */
[----:B------:R-:W-:-:S05]  /*a580*/  @!P0 LOP3.LUT R18, R18, 0xfffffff8, RZ, 0xc0, !PT ;  /* 0xfffffff812128812 */ /* 0x000fca00078ec0ff */
[----:B------:R-:W-:-:S04]  /*a590*/  @!P0 IMAD.WIDE R34, R18, 0x2, R34 ;  /* 0x0000000212228825 */ /* 0x000fc800078e0222 */
[----:B------:R-:W-:Y:S01]  /*a5a0*/  @!P0 IMAD.WIDE R24, R18, 0x2, R24 ;  /* 0x0000000212188825 */ /* 0x000fe200078e0218 */
[----:B------:R2:W5:Y:S04]  /*a5b0*/  @!P0 LD.E.128 R36, [R34.64] ;  /* 0x0000000622248980 */ /* 0x000568000c101d00 */
[----:B------:R2:W5:Y:S02]  /*a5c0*/  @!P0 LD.E.128 R20, [R24.64] ;  /* 0x0000000618148980 */ /* 0x000564000c101d00 */
.L_x_756:
[----:B------:R-:W-:Y:S05]  /*a5d0*/  BSYNC B0 ;  /* 0x0000000000007941 */ /* 0x000fea0003800000 */
.L_x_755:
[----:B------:R-:W-:Y:S01]  /*a5e0*/  IMAD R46, R86, -0x80, R69 ;  /* 0xffffff80562e7824 */ /* 0x000fe200078e0245 */
[--C-:B-----5:R-:W-:Y:S01]  /*a5f0*/  SHF.R.U64 R63, R30, 0x10, R31.reuse ;  /* 0x000000101e3f7819 */ /* 0x120fe2000000121f */
[----:B------:R-:W-:Y:S01]  /*a600*/  IMAD.MOV.U32 R64, RZ, RZ, R30 ;  /* 0x000000ffff407224 */ /* 0x000fe200078e001e */
[--C-:B------:R-:W-:Y:S01]  /*a610*/  SHF.R.U32.HI R62, RZ, 0x10, R31.reuse ;  /* 0x00000010ff3e7819 */ /* 0x100fe2000001161f */
[----:B------:R-:W-:Y:S01]  /*a620*/  IMAD.MOV.U32 R43, RZ, RZ, R31 ;  /* 0x000000ffff2b7224 */ /* 0x000fe200078e001f */
[----:B------:R-:W-:Y:S01]  /*a630*/  IMNMX R46, R46, 0x80, PT ;  /* 0x000000802e2e7817 */ /* 0x000fe20003800200 */
[----:B--2---:R-:W-:Y:S01]  /*a640*/  IMAD.MOV.U32 R34, RZ, RZ, R48 ;  /* 0x000000ffff227224 */ /* 0x004fe200078e0030 */
[--C-:B------:R-:W-:Y:S01]  /*a650*/  SHF.R.U64 R59, R48, 0x10, R49.reuse ;  /* 0x00000010303b7819 */ /* 0x100fe20000001231 */
[--C-:B------:R-:W-:Y:S01]  /*a660*/  IMAD.MOV.U32 R61, RZ, RZ, R49.reuse ;  /* 0x000000ffff3d7224 */ /* 0x100fe200078e0031 */
[----:B------:R-:W-:Y:S01]  /*a670*/  ISETP.GE.AND P0, PT, R19, R46, PT ;  /* 0x0000002e1300720c */ /* 0x000fe20003f06270 */
[----:B------:R-:W-:Y:S01]  /*a680*/  IMAD.MOV.U32 R60, RZ, RZ, R50 ;  /* 0x000000ffff3c7224 */ /* 0x000fe200078e0032 */
[----:B------:R-:W-:Y:S01]  /*a690*/  SHF.R.U32.HI R31, RZ, 0x10, R49 ;  /* 0x00000010ff1f7819 */ /* 0x000fe20000011631 */
[--C-:B------:R-:W-:Y:S01]  /*a6a0*/  IMAD.MOV.U32 R35, RZ, RZ, R51.reuse ;  /* 0x000000ffff237224 */ /* 0x100fe200078e0033 */
[--C-:B------:R-:W-:Y:S01]  /*a6b0*/  SHF.R.U64 R57, R50, 0x10, R51.reuse ;  /* 0x0000001032397819 */ /* 0x100fe20000001233 */
[----:B------:R-:W-:Y:S01]  /*a6c0*/  IMAD.MOV.U32 R58, RZ, RZ, R36 ;  /* 0x000000ffff3a7224 */ /* 0x000fe200078e0024 */
[----:B------:R-:W-:Y:S01]  /*a6d0*/  SHF.R.U32.HI R30, RZ, 0x10, R51 ;  /* 0x00000010ff1e7819 */ /* 0x000fe20000011633 */
[--C-:B------:R-:W-:Y:S01]  /*a6e0*/  IMAD.MOV.U32 R25, RZ, RZ, R37.reuse ;  /* 0x000000ffff197224 */ /* 0x100fe200078e0025 */
[--C-:B------:R-:W-:Y:S01]  /*a6f0*/  SHF.R.U64 R56, R36, 0x10, R37.reuse ;  /* 0x0000001024387819 */ /* 0x100fe20000001225 */
[----:B------:R-:W-:Y:S01]  /*a700*/  IMAD.MOV.U32 R42, RZ, RZ, R28 ;  /* 0x000000ffff2a7224 */ /* 0x000fe200078e001c */
[----:B------:R-:W-:Y:S01]  /*a710*/  SHF.R.U32.HI R54, RZ, 0x10, R37 ;  /* 0x00000010ff367819 */ /* 0x000fe20000011625 */
[--C-:B------:R-:W-:Y:S01]  /*a720*/  IMAD.MOV.U32 R67, RZ, RZ, R29.reuse ;  /* 0x000000ffff437224 */ /* 0x100fe200078e001d */
        /* <DEDUP_REMOVED lines=22> */
[----:B------:R-:W-:Y:S01]  /*a890*/  SHF.R.U64 R53, R38, 0x10, R39 ;  /* 0x0000001026357819 */ /* 0x000fe20000001227 */
        /* <DEDUP_REMOVED lines=54> */
[C---:B------:R-:W-:Y:S01]  /*ac00*/  LOP3.LUT R8, R12.reuse, 0x38, R8, 0xf8, !PT ;  /* 0x000000380c087812 */ /* 0x040fe200078ef808 */
        /* <DEDUP_REMOVED lines=77> */
.L_x_760:
[----:B------:R-:W-:Y:S05]  /*b0e0*/  BSYNC B0 ;  /* 0x0000000000007941 */ /* 0x000fea0003800000 */
.L_x_759:
        /* <DEDUP_REMOVED lines=106> */
.L_x_762:
[----:B------:R-:W-:Y:S05]  /*b790*/  BSYNC B0 ;  /* 0x0000000000007941 */ /* 0x000fea0003800000 */
.L_x_761:
        /* <DEDUP_REMOVED lines=10> */
[----:B------:R-:W-:Y:S01]  /*b840*/  HADD2.F32 R59, -RZ, R23.H0_H0 ;  /* 0x20000017ff3b7230 */ /* 0x000fe20000004100 */
[----:B------:R-:W-:Y:S01]  /*b850*/  SHF.R.S32.HI R13, RZ, 0x3, R10 ;  /* 0x00000003ff0d7819 */ /* 0x000fe2000001140a */
[----:B------:R-:W-:Y:S01]  /*b860*/  HADD2.F32 R70, -RZ, R22.H1_H1 ;  /* 0x30000016ff467230 */ /* 0x000fe20000004100 */
[----:B------:R-:W-:Y:S01]  /*b870*/  LEA.HI R11, R11, R12, RZ, 0x6 ;  /* 0x0000000c0b0b7211 */ /* 0x000fe200078f30ff */
[----:B------:R-:W-:Y:S01]  /*b880*/  HADD2.F32 R69, -RZ, R25.H0_H0 ;  /* 0x20000019ff457230 */ /* 0x000fe20000004100 */
[----:B------:R-:W-:Y:S01]  /*b890*/  LEA.HI R8, R8, R13, RZ, 0x1d ;  /* 0x0000000d08087211 */ /* 0x000fe200078fe8ff */
[----:B------:R-:W-:Y:S01]  /*b8a0*/  HADD2.F32 R58, -RZ, R20.H0_H0 ;  /* 0x20000014ff3a7230 */ /* 0x000fe20000004100 */
[----:B------:R-:W-:Y:S01]  /*b8b0*/  LOP3.LUT R9, R9, 0x1c0, RZ, 0xc0, !PT ;  /* 0x000001c009097812 */ /* 0x000fe200078ec0ff */
[----:B------:R-:W-:Y:S01]  /*b8c0*/  HADD2.F32 R68, -RZ, R22.H0_H0 ;  /* 0x20000016ff447230 */ /* 0x000fe20000004100 */
[----:B------:R-:W-:Y:S01]  /*b8d0*/  SHF.R.S32.HI R13, RZ, 0x1f, R8 ;  /* 0x0000001fff0d7819 */ /* 0x000fe20000011408 */
[----:B------:R-:W-:Y:S01]  /*b8e0*/  HADD2.F32 R67, -RZ, R26.H1_H1 ;  /* 0x3000001aff437230 */ /* 0x000fe20000004100 */
[----:B------:R-:W-:Y:S01]  /*b8f0*/  SHF.L.U32 R11, R11, 0x7, RZ ;  /* 0x000000070b0b7819 */ /* 0x000fe200000006ff */
[----:B------:R-:W-:Y:S01]  /*b900*/  HADD2.F32 R57, -RZ, R18.H1_H1 ;  /* 0x30000012ff397230 */ /* 0x000fe20000004100 */
[----:B------:R-:W-:Y:S01]  /*b910*/  LEA.HI R13, R13, R8, RZ, 0x3 ;  /* 0x000000080d0d7211 */ /* 0x000fe200078f18ff */
[--C-:B------:R-:W-:Y:S01]  /*b920*/  HADD2.F32 R66, -RZ, R21.reuse.H1_H1 ;  /* 0x30000015ff427230 */ /* 0x100fe20000004100 */
[----:B------:R-:W-:Y:S01]  /*b930*/  LOP3.LUT R15, R9, 0x38, R10, 0xf8, !PT ;  /* 0x00000038090f7812 */ /* 0x000fe200078ef80a */
[----:B------:R-:W-:Y:S01]  /*b940*/  HADD2.F32 R55, -RZ, R24.H0_H0 ;  /* 0x20000018ff377230 */ /* 0x000fe20000004100 */
[----:B------:R-:W-:Y:S01]  /*b950*/  SHF.R.U32.HI R10, RZ, 0x3, R9 ;  /* 0x00000003ff0a7819 */ /* 0x000fe20000011609 */
[----:B------:R-:W-:Y:S01]  /*b960*/  HADD2.F32 R64, -RZ, R21.H0_H0 ;  /* 0x20000015ff407230 */ /* 0x000fe20000004100 */
[----:B------:R-:W-:-:S02]  /*b970*/  LOP3.LUT R12, R11, 0x7fffe000, RZ, 0xc0, !PT ;  /* 0x7fffe0000b0c7812 */ /* 0x000fc400078ec0ff */
[----:B------:R-:W-:Y:S02]  /*b980*/  SHF.L.U32 R8, R8, 0x3, RZ ;  /* 0x0000000308087819 */ /* 0x000fe400000006ff */
[----:B------:R-:W-:Y:S02]  /*b990*/  SHF.L.U32 R13, R13, 0xa, RZ ;  /* 0x0000000a0d0d7819 */ /* 0x000fe400000006ff */
[----:B------:R-:W-:Y:S02]  /*b9a0*/  LOP3.LUT R15, R15, R10, RZ, 0x3c, !PT ;  /* 0x0000000a0f0f7212 */ /* 0x000fe400078e3cff */
[----:B------:R-:W-:Y:S02]  /*b9b0*/  LEA R12, R45, R12, 0x9 ;  /* 0x0000000c2d0c7211 */ /* 0x000fe400078e48ff */
[----:B------:R-:W-:Y:S02]  /*b9c0*/  LOP3.LUT R9, R9, 0x38, R8, 0xf8, !PT ;  /* 0x0000003809097812 */ /* 0x000fe400078ef808 */
[----:B------:R-:W-:-:S02]  /*b9d0*/  LOP3.LUT R14, R13, 0x7fffe000, RZ, 0xc0, !PT ;  /* 0x7fffe0000d0e7812 */ /* 0x000fc400078ec0ff */
[----:B------:R-:W-:Y:S02]  /*b9e0*/  IADD3 R12, R12, R15, RZ ;  /* 0x0000000f0c0c7210 */ /* 0x000fe40007ffe0ff */
[----:B------:R-:W-:Y:S02]  /*b9f0*/  LOP3.LUT R8, R9, R10, RZ, 0x3c, !PT ;  /* 0x0000000a09087212 */ /* 0x000fe400078e3cff */
[----:B------:R-:W-:Y:S02]  /*ba00*/  LEA R45, R45, R14, 0x9 ;  /* 0x0000000e2d2d7211 */ /* 0x000fe400078e48ff */
[----:B------:R-:W-:Y:S02]  /*ba10*/  SHF.L.U32 R47, R12, 0x1, RZ ;  /* 0x000000010c2f7819 */ /* 0x000fe400000006ff */
[----:B------:R-:W-:-:S03]  /*ba20*/  IADD3 R45, R45, R8, RZ ;  /* 0x000000082d2d7210 */ /* 0x000fc60007ffe0ff */
[----:B------:R-:W1:Y:S01]  /*ba30*/  LDS.128 R12, [R47+0x18100] ;  /* 0x018100002f0c7984 */ /* 0x000e620000000c00 */
[----:B------:R-:W-:-:S05]  /*ba40*/  SHF.L.U32 R45, R45, 0x1, RZ ;  /* 0x000000012d2d7819 */ /* 0x000fca00000006ff */
[----:B------:R-:W2:Y:S01]  /*ba50*/  LDS.128 R8, [R45+0x18100] ;  /* 0x018100002d087984 */ /* 0x000ea20000000c00 */
[--C-:B-1----:R-:W-:Y:S02]  /*ba60*/  HADD2.F32 R48, -RZ, R12.reuse.H0_H0 ;  /* 0x2000000cff307230 */ /* 0x102fe40000004100 */
[----:B------:R-:W-:Y:S02]  /*ba70*/  HADD2.F32 R49, -RZ, R12.H1_H1 ;  /* 0x3000000cff317230 */ /* 0x000fe40000004100 */
[----:B------:R-:W-:Y:S01]  /*ba80*/  HADD2.F32 R12, -RZ, R13.H0_H0 ;  /* 0x2000000dff0c7230 */ /* 0x000fe20000004100 */
[-C--:B------:R-:W-:Y:S01]  /*ba90*/  FMUL.FTZ R61, R48, R63.reuse ;  /* 0x0000003f303d7220 */ /* 0x080fe20000410000 */
[--C-:B--2---:R-:W-:Y:S01]  /*baa0*/  HADD2.F32 R56, -RZ, R8.reuse.H0_H0 ;  /* 0x20000008ff387230 */ /* 0x104fe20000004100 */
[-C--:B------:R-:W-:Y:S01]  /*bab0*/  FMUL.FTZ R60, R49, R62.reuse ;  /* 0x0000003e313c7220 */ /* 0x080fe20000410000 */
[----:B------:R-:W-:Y:S02]  /*bac0*/  HADD2.F32 R53, -RZ, R8.H1_H1 ;  /* 0x30000008ff357230 */ /* 0x000fe40000004100 */
[----:B------:R-:W-:Y:S01]  /*bad0*/  HADD2.F32 R54, -RZ, R9.H0_H0 ;  /* 0x20000009ff367230 */ /* 0x000fe20000004100 */
[C---:B------:R-:W-:Y:S01]  /*bae0*/  FMUL.FTZ R63, R56.reuse, R63 ;  /* 0x0000003f383f7220 */ /* 0x040fe20000410000 */
[----:B------:R-:W-:Y:S01]  /*baf0*/  HADD2.F32 R51, -RZ, R13.H1_H1 ;  /* 0x3000000dff337230 */ /* 0x000fe20000004100 */
[----:B------:R-:W-:Y:S01]  /*bb00*/  FFMA.FTZ R61, R56, R71, R61 ;  /* 0x00000047383d7223 */ /* 0x000fe2000001003d */
[--C-:B------:R-:W-:Y:S01]  /*bb10*/  HADD2.F32 R8, -RZ, R10.reuse.H0_H0 ;  /* 0x2000000aff087230 */ /* 0x100fe20000004100 */
[C---:B------:R-:W-:Y:S01]  /*bb20*/  FMUL.FTZ R62, R53.reuse, R62 ;  /* 0x0000003e353e7220 */ /* 0x040fe20000410000 */
[----:B------:R-:W-:Y:S01]  /*bb30*/  HADD2.F32 R65, -RZ, R10.H1_H1 ;  /* 0x3000000aff417230 */ /* 0x000fe20000004100 */
[-C--:B------:R-:W-:Y:S01]  /*bb40*/  FMUL.FTZ R10, R12, R59.reuse ;  /* 0x0000003b0c0a7220 */ /* 0x080fe20000410000 */
[----:B------:R-:W-:Y:S01]  /*bb50*/  HADD2.F32 R13, -RZ, R14.H0_H0 ;  /* 0x2000000eff0d7230 */ /* 0x000fe20000004100 */
[C---:B------:R-:W-:Y:S01]  /*bb60*/  FMUL.FTZ R59, R54.reuse, R59 ;  /* 0x0000003b363b7220 */ /* 0x040fe20000410000 */
[----:B------:R-:W-:Y:S01]  /*bb70*/  HADD2.F32 R56, -RZ, R24.H1_H1 ;  /* 0x30000018ff387230 */ /* 0x000fe20000004100 */
[----:B------:R-:W-:Y:S01]  /*bb80*/  FFMA.FTZ R60, R53, R70, R60 ;  /* 0x00000046353c7223 */ /* 0x000fe2000001003c */
[----:B------:R-:W-:Y:S01]  /*bb90*/  HADD2.F32 R9, -RZ, R9.H1_H1 ;  /* 0x30000009ff097230 */ /* 0x000fe20000004100 */
[----:B------:R-:W-:Y:S01]  /*bba0*/  FFMA.FTZ R54, R54, R69, R10 ;  /* 0x0000004536367223 */ /* 0x000fe2000001000a */
[----:B------:R-:W-:Y:S01]  /*bbb0*/  HADD2.F32 R52, -RZ, R14.H1_H1 ;  /* 0x3000000eff347230 */ /* 0x000fe20000004100 */
[----:B------:R-:W-:Y:S01]  /*bbc0*/  FMUL.FTZ R10, R51, R58 ;  /* 0x0000003a330a7220 */ /* 0x000fe20000410000 */
[--C-:B------:R-:W-:Y:S01]  /*bbd0*/  HADD2.F32 R14, -RZ, R15.reuse.H0_H0 ;  /* 0x2000000fff0e7230 */ /* 0x100fe20000004100 */
[----:B------:R-:W-:Y:S01]  /*bbe0*/  FMUL.FTZ R53, R13, R56 ;  /* 0x000000380d357220 */ /* 0x000fe20000410000 */
[----:B------:R-:W-:Y:S01]  /*bbf0*/  HADD2.F32 R15, -RZ, R15.H1_H1 ;  /* 0x3000000fff0f7230 */ /* 0x000fe20000004100 */
[C---:B------:R-:W-:Y:S01]  /*bc00*/  FMUL.FTZ R58, R9.reuse, R58 ;  /* 0x0000003a093a7220 */ /* 0x040fe20000410000 */
[--C-:B------:R-:W-:Y:S01]  /*bc10*/  HADD2.F32 R50, -RZ, R11.reuse.H0_H0 ;  /* 0x2000000bff327230 */ /* 0x100fe20000004100 */
[----:B------:R-:W-:Y:S01]  /*bc20*/  FFMA.FTZ R9, R9, R68, R10 ;  /* 0x0000004409097223 */ /* 0x000fe2000001000a */
[----:B------:R-:W-:Y:S01]  /*bc30*/  HADD2.F32 R72, -RZ, R11.H1_H1 ;  /* 0x3000000bff487230 */ /* 0x000fe20000004100 */
[----:B------:R-:W-:-:S02]  /*bc40*/  FMUL.FTZ R56, R8, R56 ;  /* 0x0000003808387220 */ /* 0x000fc40000410000 */
[----:B------:R-:W-:Y:S01]  /*bc50*/  FFMA.FTZ R53, R8, R67, R53 ;  /* 0x0000004308357223 */ /* 0x000fe20000010035 */
[----:B------:R-:W-:Y:S01]  /*bc60*/  HADD2.F32 R8, -RZ, R18.H0_H0 ;  /* 0x20000012ff087230 */ /* 0x000fe20000004100 */
[-C--:B------:R-:W-:Y:S01]  /*bc70*/  FMUL.FTZ R10, R52, R57.reuse ;  /* 0x00000039340a7220 */ /* 0x080fe20000410000 */
[----:B------:R-:W-:Y:S01]  /*bc80*/  F2FP.PACK_AB R9, R9, R54 ;  /* 0x000000360909723e */ /* 0x000fe200000000ff */
[C---:B------:R-:W-:Y:S02]  /*bc90*/  FMUL.FTZ R57, R65.reuse, R57 ;  /* 0x0000003941397220 */ /* 0x040fe40000410000 */
[----:B------:R-:W-:Y:S01]  /*bca0*/  FFMA.FTZ R10, R65, R66, R10 ;  /* 0x00000042410a7223 */ /* 0x000fe2000001000a */
[----:B------:R-:W-:Y:S01]  /*bcb0*/  HADD2.F32 R65, -RZ, R26.H0_H0 ;  /* 0x2000001aff417230 */ /* 0x000fe20000004100 */
[----:B------:R-:W-:Y:S02]  /*bcc0*/  FMUL.FTZ R73, R14, R55 ;  /* 0x000000370e497220 */ /* 0x000fe40000410000 */
[----:B------:R-:W-:Y:S01]  /*bcd0*/  FMUL.FTZ R11, R15, R8 ;  /* 0x000000080f0b7220 */ /* 0x000fe20000410000 */
[----:B------:R-:W-:Y:S01]  /*bce0*/  F2FP.PACK_AB R10, R10, R53 ;  /* 0x000000350a0a723e */ /* 0x000fe200000000ff */
[----:B------:R-:W-:-:S02]  /*bcf0*/  FMUL.FTZ R55, R50, R55 ;  /* 0x0000003732377220 */ /* 0x000fc40000410000 */
[C---:B------:R-:W-:Y:S02]  /*bd00*/  FMUL.FTZ R8, R72.reuse, R8 ;  /* 0x0000000848087220 */ /* 0x040fe40000410000 */
[----:B------:R-:W-:Y:S02]  /*bd10*/  FFMA.FTZ R11, R72, R64, R11 ;  /* 0x00000040480b7223 */ /* 0x000fe4000001000b */
[----:B------:R-:W-:Y:S02]  /*bd20*/  FFMA.FTZ R63, R48, R71, -R63 ;  /* 0x00000047303f7223 */ /* 0x000fe4000001083f */
[----:B------:R-:W-:Y:S02]  /*bd30*/  FFMA.FTZ R62, R49, R70, -R62 ;  /* 0x00000046313e7223 */ /* 0x000fe4000001083e */
[----:B------:R-:W-:Y:S02]  /*bd40*/  FFMA.FTZ R59, R12, R69, -R59 ;  /* 0x000000450c3b7223 */ /* 0x000fe4000001083b */
[----:B------:R-:W-:Y:S01]  /*bd50*/  FFMA.FTZ R58, R51, R68, -R58 ;  /* 0x00000044333a7223 */ /* 0x000fe2000001083a */
[----:B------:R-:W-:Y:S01]  /*bd60*/  F2FP.PACK_AB R12, R62, R63 ;  /* 0x0000003f3e0c723e */ /* 0x000fe200000000ff */
[----:B------:R-:W-:-:S02]  /*bd70*/  FFMA.FTZ R56, R13, R67, -R56 ;  /* 0x000000430d387223 */ /* 0x000fc40000010838 */
[----:B------:R-:W-:Y:S01]  /*bd80*/  FFMA.FTZ R57, R52, R66, -R57 ;  /* 0x0000004234397223 */ /* 0x000fe20000010839 */
[----:B------:R-:W-:Y:S01]  /*bd90*/  F2FP.PACK_AB R13, R58, R59 ;  /* 0x0000003b3a0d723e */ /* 0x000fe200000000ff */
[-C--:B------:R-:W-:Y:S02]  /*bda0*/  FFMA.FTZ R55, R14, R65.reuse, -R55 ;  /* 0x000000410e377223 */ /* 0x080fe40000010837 */
[----:B------:R-:W-:Y:S01]  /*bdb0*/  FFMA.FTZ R64, R15, R64, -R8 ;  /* 0x000000400f407223 */ /* 0x000fe20000010808 */
[----:B------:R-:W-:Y:S01]  /*bdc0*/  F2FP.PACK_AB R14, R57, R56 ;  /* 0x00000038390e723e */ /* 0x000fe200000000ff */
[----:B------:R-:W-:Y:S01]  /*bdd0*/  FFMA.FTZ R50, R50, R65, R73 ;  /* 0x0000004132327223 */ /* 0x000fe20000010049 */
[----:B------:R-:W-:Y:S02]  /*bde0*/  F2FP.PACK_AB R8, R60, R61 ;  /* 0x0000003d3c08723e */ /* 0x000fe400000000ff */
[----:B------:R-:W-:Y:S02]  /*bdf0*/  F2FP.PACK_AB R15, R64, R55 ;  /* 0x00000037400f723e */ /* 0x000fe400000000ff */
[----:B------:R-:W-:-:S03]  /*be00*/  F2FP.PACK_AB R11, R11, R50 ;  /* 0x000000320b0b723e */ /* 0x000fc600000000ff */
[----:B------:R1:W-:Y:S04]  /*be10*/  STS.128 [R47+0x18100], R12 ;  /* 0x0181000c2f007388 */ /* 0x0003e80000000c00 */
[----:B------:R1:W-:Y:S02]  /*be20*/  STS.128 [R45+0x18100], R8 ;  /* 0x018100082d007388 */ /* 0x0003e40000000c00 */
.L_x_758:
[----:B------:R-:W-:Y:S05]  /*be30*/  BSYNC B1 ;  /* 0x0000000000017941 */ /* 0x000fea0003800000 */
.L_x_757:
[----:B------:R-:W-:-:S04]  /*be40*/  IADD3 R19, R19, 0x40, RZ ;  /* 0x0000004013137810 */ /* 0x000fc80007ffe0ff */
[----:B------:R-:W-:-:S13]  /*be50*/  ISETP.GE.AND P0, PT, R19, R46, PT ;  /* 0x0000002e1300720c */ /* 0x000fda0003f06270 */
[----:B------:R-:W-:Y:S05]  /*be60*/  @P0 BRA `(.L_x_744) ;  /* 0x000013d000000947 */ /* 0x000fea0003800000 */
[----:B------:R-:W-:Y:S01]  /*be70*/  ISETP.GE.AND P0, PT, R27, c[0x0][0x27c], PT ;  /* 0x00009f001b007a0c */ /* 0x000fe20003f06270 */
[----:B------:R-:W-:-:S12]  /*be80*/  BSSY B0, `(.L_x_763) ;  /* 0x0000063000007945 */ /* 0x000fd80003800000 */
[----:B------:R-:W-:Y:S05]  /*be90*/  @P0 BRA `(.L_x_764) ;  /* 0x0000061000000947 */ /* 0x000fea0003800000 */
[----:B-1----:R-:W-:Y:S01]  /*bea0*/  MOV R9, c[0x0][0x27c] ;  /* 0x00009f0000097a02 */ /* 0x002fe20000000f00 */
[----:B------:R-:W-:Y:S01]  /*beb0*/  HADD2.F32 R57, -RZ, R40.H0_H0 ;  /* 0x20000028ff397230 */ /* 0x000fe20000004100 */
[----:B------:R-:W-:Y:S01]  /*bec0*/  SHF.R.S32.HI R8, RZ, 0x1f, R19 ;  /* 0x0000001fff087819 */ /* 0x000fe20000011413 */
[--C-:B------:R-:W-:Y:S01]  /*bed0*/  HADD2.F32 R55, -RZ, R42.reuse.H1_H1 ;  /* 0x3000002aff377230 */ /* 0x100fe20000004100 */
[----:B------:R-:W-:Y:S01]  /*bee0*/  LEA.HI R44, R9, R44, RZ, 0x1d ;  /* 0x0000002c092c7211 */ /* 0x000fe200078fe8ff */
[----:B------:R-:W-:Y:S01]  /*bef0*/  HADD2.F32 R56, -RZ, R37.H1_H1 ;  /* 0x30000025ff387230 */ /* 0x000fe20000004100 */
[----:B------:R-:W-:Y:S01]  /*bf00*/  SHF.L.U32 R10, R19, 0x6, RZ ;  /* 0x00000006130a7819 */ /* 0x000fe200000006ff */
[----:B------:R-:W-:Y:S01]  /*bf10*/  HADD2.F32 R59, -RZ, R42.H0_H0 ;  /* 0x2000002aff3b7230 */ /* 0x000fe20000004100 */
[----:B------:R-:W-:Y:S01]  /*bf20*/  LEA.HI R8, R8, R19, RZ, 0x3 ;  /* 0x0000001308087211 */ /* 0x000fe200078f18ff */
[----:B------:R-:W-:Y:S01]  /*bf30*/  HADD2.F32 R51, -RZ, R40.H1_H1 ;  /* 0x30000028ff337230 */ /* 0x000fe20000004100 */
[----:B------:R-:W-:Y:S01]  /*bf40*/  SHF.R.S32.HI R9, RZ, 0x1f, R44 ;  /* 0x0000001fff097819 */ /* 0x000fe2000001142c */
[----:B------:R-:W-:Y:S01]  /*bf50*/  HADD2.F32 R40, -RZ, R39.H1_H1 ;  /* 0x30000027ff287230 */ /* 0x000fe20000004100 */
[----:B------:R-:W-:Y:S01]  /*bf60*/  LOP3.LUT R10, R10, 0x1c0, RZ, 0xc0, !PT ;  /* 0x000001c00a0a7812 */ /* 0x000fe200078ec0ff */
[----:B------:R-:W-:Y:S01]  /*bf70*/  HADD2.F32 R37, -RZ, R37.H0_H0 ;  /* 0x20000025ff257230 */ /* 0x000fe20000004100 */
[----:B------:R-:W-:Y:S01]  /*bf80*/  SHF.L.U32 R8, R8, 0x6, RZ ;  /* 0x0000000608087819 */ /* 0x000fe200000006ff */
[----:B------:R-:W-:Y:S01]  /*bf90*/  HADD2.F32 R39, -RZ, R39.H0_H0 ;  /* 0x20000027ff277230 */ /* 0x000fe20000004100 */
[----:B------:R-:W-:-:S02]  /*bfa0*/  SHF.L.U32 R11, R44, 0x3, RZ ;  /* 0x000000032c0b7819 */ /* 0x000fc400000006ff */
[----:B------:R-:W-:Y:S02]  /*bfb0*/  LEA.HI R9, R9, R44, RZ, 0x3 ;  /* 0x0000002c09097211 */ /* 0x000fe400078f18ff */
[----:B------:R-:W-:Y:S02]  /*bfc0*/  LOP3.LUT R12, R10, 0x38, R27, 0xf8, !PT ;  /* 0x000000380a0c7812 */ /* 0x000fe400078ef81b */
[----:B------:R-:W-:Y:S02]  /*bfd0*/  SHF.R.U32.HI R13, RZ, 0x3, R10 ;  /* 0x00000003ff0d7819 */ /* 0x000fe4000001160a */
[----:B------:R-:W-:Y:S02]  /*bfe0*/  LOP3.LUT R8, R8, 0xfffffe00, RZ, 0xc0, !PT ;  /* 0xfffffe0008087812 */ /* 0x000fe400078ec0ff */
[----:B------:R-:W-:Y:S02]  /*bff0*/  LOP3.LUT R10, R10, 0x38, R11, 0xf8, !PT ;  /* 0x000000380a0a7812 */ /* 0x000fe400078ef80b */
[----:B------:R-:W-:-:S02]  /*c000*/  SHF.L.U32 R9, R9, 0xa, RZ ;  /* 0x0000000a09097819 */ /* 0x000fc400000006ff */
        /* <DEDUP_REMOVED lines=11> */
[----:B------:R-:W-:Y:S01]  /*c0c0*/  FMUL.FTZ R58, R51, R46 ;  /* 0x0000002e333a7220 */ /* 0x000fe20000410000 */
[--C-:B--2---:R-:W-:Y:S01]  /*c0d0*/  HADD2.F32 R50, -RZ, R8.reuse.H0_H0 ;  /* 0x20000008ff327230 */ /* 0x104fe20000004100 */
[C---:B------:R-:W-:Y:S01]  /*c0e0*/  FMUL.FTZ R61, R56.reuse, R47 ;  /* 0x0000002f383d7220 */ /* 0x040fe20000410000 */
[----:B------:R-:W-:Y:S01]  /*c0f0*/  HADD2.F32 R52, -RZ, R8.H1_H1 ;  /* 0x30000008ff347230 */ /* 0x000fe20000004100 */
[----:B------:R-:W-:Y:S01]  /*c100*/  FMUL.FTZ R42, R57, R12 ;  /* 0x0000000c392a7220 */ /* 0x000fe20000410000 */
        /* <DEDUP_REMOVED lines=9> */
[----:B------:R-:W-:Y:S01]  /*c1a0*/  FFMA.FTZ R61, R40, R52, R61 ;  /* 0x00000034283d7223 */ /* 0x000fe2000001003d */
[----:B------:R-:W-:Y:S01]  /*c1b0*/  HADD2.F32 R9, -RZ, R10.H0_H0 ;  /* 0x2000000aff097230 */ /* 0x000fe20000004100 */
[----:B------:R-:W-:Y:S01]  /*c1c0*/  FFMA.FTZ R50, R55, R50, R58 ;  /* 0x0000003237327223 */ /* 0x000fe2000001003a */
[----:B------:R-:W-:Y:S01]  /*c1d0*/  HADD2.F32 R52, -RZ, R43.H1_H1 ;  /* 0x3000002bff347230 */ /* 0x000fe20000004100 */
[C---:B------:R-:W-:Y:S01]  /*c1e0*/  FMUL.FTZ R60, R8.reuse, R13 ;  /* 0x0000000d083c7220 */ /* 0x040fe20000410000 */
[----:B------:R-:W-:Y:S01]  /*c1f0*/  HADD2.F32 R49, -RZ, R14.H1_H1 ;  /* 0x3000000eff317230 */ /* 0x000fe20000004100 */
[C---:B------:R-:W-:Y:S01]  /*c200*/  FMUL.FTZ R62, R37.reuse, R48 ;  /* 0x00000030253e7220 */ /* 0x040fe20000410000 */
[----:B------:R-:W-:Y:S01]  /*c210*/  HADD2.F32 R58, -RZ, R36.H1_H1 ;  /* 0x30000024ff3a7230 */ /* 0x000fe20000004100 */
[----:B------:R-:W-:Y:S01]  /*c220*/  FMUL.FTZ R37, R37, R53 ;  /* 0x0000003525257220 */ /* 0x000fe20000410000 */
[--C-:B------:R-:W-:Y:S01]  /*c230*/  HADD2.F32 R14, -RZ, R15.reuse.H0_H0 ;  /* 0x2000000fff0e7230 */ /* 0x100fe20000004100 */
[-C--:B------:R-:W-:Y:S01]  /*c240*/  FMUL.FTZ R8, R8, R9.reuse ;  /* 0x0000000908087220 */ /* 0x080fe20000410000 */
[----:B------:R-:W-:Y:S01]  /*c250*/  HADD2.F32 R54, -RZ, R10.H1_H1 ;  /* 0x3000000aff367230 */ /* 0x000fe20000004100 */
[----:B------:R-:W-:Y:S01]  /*c260*/  FFMA.FTZ R60, R52, R9, R60 ;  /* 0x00000009343c7223 */ /* 0x000fe2000001003c */
[----:B------:R-:W-:Y:S01]  /*c270*/  HADD2.F32 R9, -RZ, R38.H1_H1 ;  /* 0x30000026ff097230 */ /* 0x000fe20000004100 */
[----:B------:R-:W-:Y:S01]  /*c280*/  FFMA.FTZ R53, R39, R53, R62 ;  /* 0x0000003527357223 */ /* 0x000fe2000001003e */
[----:B------:R-:W-:Y:S01]  /*c290*/  HADD2.F32 R15, -RZ, R15.H1_H1 ;  /* 0x3000000fff0f7230 */ /* 0x000fe20000004100 */
[C---:B------:R-:W-:Y:S01]  /*c2a0*/  FMUL.FTZ R63, R58.reuse, R49 ;  /* 0x000000313a3f7220 */ /* 0x040fe20000410000 */
[----:B------:R-:W-:Y:S01]  /*c2b0*/  HADD2.F32 R10, -RZ, R11.H0_H0 ;  /* 0x2000000bff0a7230 */ /* 0x000fe20000004100 */
[-C--:B------:R-:W-:Y:S01]  /*c2c0*/  FMUL.FTZ R58, R58, R54.reuse ;  /* 0x000000363a3a7220 */ /* 0x080fe20000410000 */
[----:B------:R-:W-:Y:S01]  /*c2d0*/  HADD2.F32 R41, -RZ, R41.H0_H0 ;  /* 0x20000029ff297230 */ /* 0x000fe20000004100 */
[----:B------:R-:W-:Y:S01]  /*c2e0*/  FFMA.FTZ R63, R9, R54, R63 ;  /* 0x00000036093f7223 */ /* 0x000fe2000001003f */
[----:B------:R-:W-:Y:S01]  /*c2f0*/  HADD2.F32 R62, -RZ, R36.H0_H0 ;  /* 0x20000024ff3e7230 */ /* 0x000fe20000004100 */
[----:B------:R-:W-:Y:S01]  /*c300*/  FFMA.FTZ R51, R55, R46, -R51 ;  /* 0x0000002e37337223 */ /* 0x000fe20000010833 */
[----:B------:R-:W-:Y:S01]  /*c310*/  HADD2.F32 R11, -RZ, R11.H1_H1 ;  /* 0x3000000bff0b7230 */ /* 0x000fe20000004100 */
[C---:B------:R-:W-:Y:S01]  /*c320*/  FMUL.FTZ R36, R41.reuse, R14 ;  /* 0x0000000e29247220 */ /* 0x040fe20000410000 */
[----:B------:R-:W-:Y:S01]  /*c330*/  HADD2.F32 R43, -RZ, R43.H0_H0 ;  /* 0x2000002bff2b7230 */ /* 0x000fe20000004100 */
[----:B------:R-:W-:Y:S01]  /*c340*/  FMUL.FTZ R54, R62, R15 ;  /* 0x0000000f3e367220 */ /* 0x000fe20000410000 */
[----:B------:R-:W-:Y:S01]  /*c350*/  HADD2.F32 R38, -RZ, R38.H0_H0 ;  /* 0x20000026ff267230 */ /* 0x000fe20000004100 */
[----:B------:R-:W-:-:S02]  /*c360*/  FMUL.FTZ R41, R41, R10 ;  /* 0x0000000a29297220 */ /* 0x000fc40000410000 */
[----:B------:R-:W-:Y:S02]  /*c370*/  FMUL.FTZ R62, R62, R11 ;  /* 0x0000000b3e3e7220 */ /* 0x000fe40000410000 */
        /* <DEDUP_REMOVED lines=10> */
[C---:B------:R-:W-:Y:S01]  /*c420*/  FFMA.FTZ R62, R38.reuse, R15, -R62 ;  /* 0x0000000f263e7223 */ /* 0x040fe2000001083e */
        /* <DEDUP_REMOVED lines=8> */
.L_x_764:
[----:B------:R-:W-:Y:S05]  /*c4b0*/  BSYNC B0 ;  /* 0x0000000000007941 */ /* 0x000fea0003800000 */
.L_x_763:
[----:B-1----:R-:W-:Y:S01]  /*c4c0*/  IADD3 R9, R27, 0x20, RZ ;  /* 0x000000201b097810 */ /* 0x002fe20007ffe0ff */
[----:B------:R-:W-:Y:S03]  /*c4d0*/  BSSY B0, `(.L_x_765) ;  /* 0x000006b000007945 */ /* 0x000fe60003800000 */
[----:B------:R-:W-:-:S13]  /*c4e0*/  ISETP.GE.AND P0, PT, R9, c[0x0][0x27c], PT ;  /* 0x00009f0009007a0c */ /* 0x000fda0003f06270 */
[----:B------:R-:W-:Y:S05]  /*c4f0*/  @P0 BRA `(.L_x_766) ;  /* 0x0000068000000947 */ /* 0x000fea0003800000 */
[----:B------:R-:W-:Y:S01]  /*c500*/  SHF.R.S32.HI R12, RZ, 0x1f, R9 ;  /* 0x0000001fff0c7819 */ /* 0x000fe20000011409 */
[----:B------:R-:W-:Y:S01]  /*c510*/  HADD2.F32 R49, -RZ, R32.H0_H0 ;  /* 0x20000020ff317230 */ /* 0x000fe20000004100 */
[----:B------:R-:W-:Y:S01]  /*c520*/  MOV R13, c[0x0][0x27c] ;  /* 0x00009f00000d7a02 */ /* 0x000fe20000000f00 */
[--C-:B------:R-:W-:Y:S01]  /*c530*/  HADD2.F32 R47, -RZ, R34.reuse.H1_H1 ;  /* 0x30000022ff2f7230 */ /* 0x100fe20000004100 */
[CC--:B------:R-:W-:Y:S01]  /*c540*/  LEA.HI R15, R12.reuse, R9.reuse, RZ, 0x3 ;  /* 0x000000090c0f7211 */ /* 0x0c0fe200078f18ff */
[----:B------:R-:W-:Y:S01]  /*c550*/  HADD2.F32 R48, -RZ, R29.H1_H1 ;  /* 0x3000001dff307230 */ /* 0x000fe20000004100 */
[----:B------:R-:W-:Y:S01]  /*c560*/  SHF.R.S32.HI R8, RZ, 0x1f, R19 ;  /* 0x0000001fff087819 */ /* 0x000fe20000011413 */
[----:B------:R-:W-:Y:S01]  /*c570*/  HADD2.F32 R51, -RZ, R34.H0_H0 ;  /* 0x20000022ff337230 */ /* 0x000fe20000004100 */
[----:B------:R-:W-:Y:S01]  /*c580*/  SHF.R.S32.HI R10, RZ, 0x3, R15 ;  /* 0x00000003ff0a7819 */ /* 0x000fe2000001140f */
[----:B------:R-:W-:Y:S01]  /*c590*/  HADD2.F32 R43, -RZ, R32.H1_H1 ;  /* 0x30000020ff2b7230 */ /* 0x000fe20000004100 */
[----:B------:R-:W-:Y:S01]  /*c5a0*/  SHF.L.U32 R14, R19, 0x6, RZ ;  /* 0x00000006130e7819 */ /* 0x000fe200000006ff */
[----:B------:R-:W-:Y:S01]  /*c5b0*/  HADD2.F32 R32, -RZ, R31.H1_H1 ;  /* 0x3000001fff207230 */ /* 0x000fe20000004100 */
[----:B------:R-:W-:Y:S01]  /*c5c0*/  LEA.HI R13, R13, R10, RZ, 0x1d ;  /* 0x0000000a0d0d7211 */ /* 0x000fe200078fe8ff */
[----:B------:R-:W-:Y:S01]  /*c5d0*/  HADD2.F32 R29, -RZ, R29.H0_H0 ;  /* 0x2000001dff1d7230 */ /* 0x000fe20000004100 */
[----:B------:R-:W-:Y:S01]  /*c5e0*/  LEA.HI R12, R12, R9, RZ, 0x6 ;  /* 0x000000090c0c7211 */ /* 0x000fe200078f30ff */
[----:B------:R-:W-:Y:S01]  /*c5f0*/  HADD2.F32 R31, -RZ, R31.H0_H0 ;  /* 0x2000001fff1f7230 */ /* 0x000fe20000004100 */
[----:B------:R-:W-:-:S02]  /*c600*/  LEA.HI R9, R8, R19, RZ, 0x3 ;  /* 0x0000001308097211 */ /* 0x000fc400078f18ff */
        /* <DEDUP_REMOVED lines=87> */
.L_x_766:
[----:B------:R-:W-:Y:S05]  /*cb80*/  BSYNC B0 ;  /* 0x0000000000007941 */ /* 0x000fea0003800000 */
.L_x_765:
[----:B-1----:R-:W-:-:S04]  /*cb90*/  IADD3 R14, R27, 0x40, RZ ;  /* 0x000000401b0e7810 */ /* 0x002fc80007ffe0ff */
[----:B------:R-:W-:-:S13]  /*cba0*/  ISETP.GE.AND P0, PT, R14, c[0x0][0x27c], PT ;  /* 0x00009f000e007a0c */ /* 0x000fda0003f06270 */
[----:B------:R-:W-:Y:S05]  /*cbb0*/  @P0 BRA `(.L_x_744) ;  /* 0x0000068000000947 */ /* 0x000fea0003800000 */
[----:B------:R-:W-:Y:S01]  /*cbc0*/  SHF.R.S32.HI R13, RZ, 0x1f, R14 ;  /* 0x0000001fff0d7819 */ /* 0x000fe2000001140e */
[--C-:B------:R-:W-:Y:S01]  /*cbd0*/  HADD2.F32 R33, -RZ, R23.reuse.H1_H1 ;  /* 0x30000017ff217230 */ /* 0x100fe20000004100 */
[----:B------:R-:W-:Y:S01]  /*cbe0*/  MOV R11, c[0x0][0x27c] ;  /* 0x00009f00000b7a02 */ /* 0x000fe20000000f00 */
[----:B------:R-:W-:Y:S01]  /*cbf0*/  HADD2.F32 R23, -RZ, R23.H0_H0 ;  /* 0x20000017ff177230 */ /* 0x000fe20000004100 */
[----:B------:R-:W-:Y:S01]  /*cc00*/  LEA.HI R9, R13, R14, RZ, 0x3 ;  /* 0x0000000e0d097211 */ /* 0x000fe200078f18ff */
[--C-:B------:R-:W-:Y:S01]  /*cc10*/  HADD2.F32 R37, -RZ, R25.reuse.H1_H1 ;  /* 0x30000019ff257230 */ /* 0x100fe20000004100 */
[----:B------:R-:W-:Y:S01]  /*cc20*/  SHF.R.S32.HI R8, RZ, 0x1f, R19 ;  /* 0x0000001fff087819 */ /* 0x000fe20000011413 */
[--C-:B------:R-:W-:Y:S01]  /*cc30*/  HADD2.F32 R38, -RZ, R20.reuse.H1_H1 ;  /* 0x30000014ff267230 */ /* 0x100fe20000004100 */
[----:B------:R-:W-:Y:S01]  /*cc40*/  SHF.R.S32.HI R10, RZ, 0x3, R9 ;  /* 0x00000003ff0a7819 */ /* 0x000fe20000011409 */
[----:B------:R-:W-:Y:S01]  /*cc50*/  HADD2.F32 R25, -RZ, R25.H0_H0 ;  /* 0x20000019ff197230 */ /* 0x000fe20000004100 */
[----:B------:R-:W-:Y:S01]  /*cc60*/  SHF.L.U32 R12, R19, 0x6, RZ ;  /* 0x00000006130c7819 */ /* 0x000fe200000006ff */
[----:B------:R-:W-:Y:S01]  /*cc70*/  HADD2.F32 R20, -RZ, R20.H0_H0 ;  /* 0x20000014ff147230 */ /* 0x000fe20000004100 */
[----:B------:R-:W-:Y:S01]  /*cc80*/  LEA.HI R11, R11, R10, RZ, 0x1d ;  /* 0x0000000a0b0b7211 */ /* 0x000fe200078fe8ff */
[----:B------:R-:W-:Y:S01]  /*cc90*/  HADD2.F32 R42, -RZ, R18.H1_H1 ;  /* 0x30000012ff2a7230 */ /* 0x000fe20000004100 */
[----:B------:R-:W-:Y:S01]  /*cca0*/  LEA.HI R8, R8, R19, RZ, 0x3 ;  /* 0x0000001308087211 */ /* 0x000fe200078f18ff */
[----:B------:R-:W-:Y:S01]  /*ccb0*/  HADD2.F32 R49, -RZ, R26.H0_H0 ;  /* 0x2000001aff317230 */ /* 0x000fe20000004100 */
[----:B------:R-:W-:-:S02]  /*ccc0*/  SHF.R.S32.HI R10, RZ, 0x1f, R11 ;  /* 0x0000001fff0a7819 */ /* 0x000fc4000001140b */
[----:B------:R-:W-:Y:S01]  /*ccd0*/  LOP3.LUT R12, R12, 0x1c0, RZ, 0xc0, !PT ;  /* 0x000001c00c0c7812 */ /* 0x000fe200078ec0ff */
[----:B------:R-:W-:Y:S01]  /*cce0*/  IMAD.SHL.U32 R8, R8, 0x40, RZ ;  /* 0x0000004008087824 */ /* 0x000fe200078e00ff */
[----:B------:R-:W-:Y:S02]  /*ccf0*/  LEA.HI R13, R13, R14, RZ, 0x6 ;  /* 0x0000000e0d0d7211 */ /* 0x000fe400078f30ff */
[----:B------:R-:W-:Y:S02]  /*cd00*/  LEA.HI R10, R10, R11, RZ, 0x3 ;  /* 0x0000000b0a0a7211 */ /* 0x000fe400078f18ff */
[----:B------:R-:W-:Y:S02]  /*cd10*/  SHF.L.U32 R15, R11, 0x3, RZ ;  /* 0x000000030b0f7819 */ /* 0x000fe400000006ff */
[----:B------:R-:W-:Y:S01]  /*cd20*/  LOP3.LUT R14, R12, 0x38, R9, 0xf8, !PT ;  /* 0x000000380c0e7812 */ /* 0x000fe200078ef809 */
[----:B------:R-:W-:Y:S01]  /*cd30*/  IMAD.SHL.U32 R11, R10, 0x400, RZ ;  /* 0x000004000a0b7824 */ /* 0x000fe200078e00ff */
[----:B------:R-:W-:-:S02]  /*cd40*/  SHF.L.U32 R13, R13, 0x7, RZ ;  /* 0x000000070d0d7819 */ /* 0x000fc400000006ff */
[----:B------:R-:W-:Y:S02]  /*cd50*/  SHF.R.U32.HI R9, RZ, 0x3, R12 ;  /* 0x00000003ff097819 */ /* 0x000fe4000001160c */
[----:B------:R-:W-:Y:S02]  /*cd60*/  LOP3.LUT R12, R12, 0x38, R15, 0xf8, !PT ;  /* 0x000000380c0c7812 */ /* 0x000fe400078ef80f */
[----:B------:R-:W-:Y:S02]  /*cd70*/  LOP3.LUT R13, R13, 0x7fffe000, RZ, 0xc0, !PT ;  /* 0x7fffe0000d0d7812 */ /* 0x000fe400078ec0ff */
[----:B------:R-:W-:Y:S02]  /*cd80*/  LOP3.LUT R8, R8, 0xfffffe00, RZ, 0xc0, !PT ;  /* 0xfffffe0008087812 */ /* 0x000fe400078ec0ff */
[-C--:B------:R-:W-:Y:S02]  /*cd90*/  LOP3.LUT R14, R14, R9.reuse, RZ, 0x3c, !PT ;  /* 0x000000090e0e7212 */ /* 0x080fe400078e3cff */
[----:B------:R-:W-:-:S02]  /*cda0*/  LOP3.LUT R10, R12, R9, RZ, 0x3c, !PT ;  /* 0x000000090c0a7212 */ /* 0x000fc400078e3cff */
[----:B------:R-:W-:Y:S02]  /*cdb0*/  LOP3.LUT R9, R11, 0x7fffe000, RZ, 0xc0, !PT ;  /* 0x7fffe0000b097812 */ /* 0x000fe400078ec0ff */
[--C-:B------:R-:W-:Y:S02]  /*cdc0*/  IADD3 R13, R14, R13, R8.reuse ;  /* 0x0000000d0e0d7210 */ /* 0x100fe40007ffe008 */
[----:B------:R-:W-:Y:S02]  /*cdd0*/  IADD3 R9, R10, R9, R8 ;  /* 0x000000090a097210 */ /* 0x000fe40007ffe008 */
[----:B------:R-:W-:Y:S02]  /*cde0*/  SHF.L.U32 R27, R13, 0x1, RZ ;  /* 0x000000010d1b7819 */ /* 0x000fe400000006ff */
[----:B------:R-:W-:-:S03]  /*cdf0*/  SHF.L.U32 R19, R9, 0x1, RZ ;  /* 0x0000000109137819 */ /* 0x000fc600000006ff */
[----:B------:R-:W1:Y:S04]  /*ce00*/  LDS.128 R12, [R27+0x18100] ;  /* 0x018100001b0c7984 */ /* 0x000e680000000c00 */
[----:B------:R-:W2:Y:S01]  /*ce10*/  LDS.128 R8, [R19+0x18100] ;  /* 0x0181000013087984 */ /* 0x000ea20000000c00 */
[--C-:B-1----:R-:W-:Y:S02]  /*ce20*/  HADD2.F32 R28, -RZ, R12.reuse.H0_H0 ;  /* 0x2000000cff1c7230 */ /* 0x102fe40000004100 */
[----:B------:R-:W-:Y:S02]  /*ce30*/  HADD2.F32 R29, -RZ, R12.H1_H1 ;  /* 0x3000000cff1d7230 */ /* 0x000fe40000004100 */
[----:B------:R-:W-:Y:S01]  /*ce40*/  HADD2.F32 R12, -RZ, R13.H0_H0 ;  /* 0x2000000dff0c7230 */ /* 0x000fe20000004100 */
[----:B------:R-:W-:Y:S01]  /*ce50*/  FMUL.FTZ R39, R33, R28 ;  /* 0x0000001c21277220 */ /* 0x000fe20000410000 */
[--C-:B--2---:R-:W-:Y:S01]  /*ce60*/  HADD2.F32 R32, -RZ, R8.reuse.H0_H0 ;  /* 0x20000008ff207230 */ /* 0x104fe20000004100 */
        /* <DEDUP_REMOVED lines=9> */
[--C-:B------:R-:W-:Y:S01]  /*cf00*/  HADD2.F32 R39, -RZ, R22.reuse.H1_H1 ;  /* 0x30000016ff277230 */ /* 0x100fe20000004100 */
[----:B------:R-:W-:Y:S01]  /*cf10*/  FFMA.FTZ R40, R25, R8, R40 ;  /* 0x0000000819287223 */ /* 0x000fe20000010028 */
[----:B------:R-:W-:Y:S01]  /*cf20*/  HADD2.F32 R22, -RZ, R22.H0_H0 ;  /* 0x20000016ff167230 */ /* 0x000fe20000004100 */
[----:B------:R-:W-:Y:S01]  /*cf30*/  FMUL.FTZ R45, R20, R30 ;  /* 0x0000001e142d7220 */ /* 0x000fe20000410000 */
[----:B------:R-:W-:Y:S01]  /*cf40*/  HADD2.F32 R13, -RZ, R14.H0_H0 ;  /* 0x2000000eff0d7230 */ /* 0x000fe20000004100 */
[-C--:B------:R-:W-:Y:S01]  /*cf50*/  FMUL.FTZ R38, R38, R34.reuse ;  /* 0x0000002226267220 */ /* 0x080fe20000410000 */
[----:B------:R-:W-:Y:S01]  /*cf60*/  HADD2.F32 R8, -RZ, R24.H1_H1 ;  /* 0x30000018ff087230 */ /* 0x000fe20000004100 */
[----:B------:R-:W-:Y:S01]  /*cf70*/  FFMA.FTZ R41, R39, R34, R41 ;  /* 0x0000002227297223 */ /* 0x000fe20000010029 */
[----:B------:R-:W-:Y:S01]  /*cf80*/  HADD2.F32 R31, -RZ, R14.H1_H1 ;  /* 0x3000000eff1f7230 */ /* 0x000fe20000004100 */
[-C--:B------:R-:W-:Y:S01]  /*cf90*/  FMUL.FTZ R43, R20, R35.reuse ;  /* 0x00000023142b7220 */ /* 0x080fe20000410000 */
[----:B------:R-:W-:Y:S01]  /*cfa0*/  HADD2.F32 R9, -RZ, R10.H0_H0 ;  /* 0x2000000aff097230 */ /* 0x000fe20000004100 */
[----:B------:R-:W-:Y:S01]  /*cfb0*/  FFMA.FTZ R35, R22, R35, R45 ;  /* 0x0000002316237223 */ /* 0x000fe2000001002d */
[----:B------:R-:W-:Y:S01]  /*cfc0*/  HADD2.F32 R34, -RZ, R26.H1_H1 ;  /* 0x3000001aff227230 */ /* 0x000fe20000004100 */
[C---:B------:R-:W-:Y:S01]  /*cfd0*/  FMUL.FTZ R44, R8.reuse, R13 ;  /* 0x0000000d082c7220 */ /* 0x040fe20000410000 */
[--C-:B------:R-:W-:Y:S01]  /*cfe0*/  HADD2.F32 R14, -RZ, R15.reuse.H0_H0 ;  /* 0x2000000fff0e7230 */ /* 0x100fe20000004100 */
[-C--:B------:R-:W-:Y:S01]  /*cff0*/  FMUL.FTZ R8, R8, R9.reuse ;  /* 0x0000000908087220 */ /* 0x080fe20000410000 */
[----:B------:R-:W-:Y:S01]  /*d000*/  HADD2.F32 R36, -RZ, R10.H1_H1 ;  /* 0x3000000aff247230 */ /* 0x000fe20000004100 */
[----:B------:R-:W-:Y:S01]  /*d010*/  FFMA.FTZ R20, R34, R9, R44 ;  /* 0x0000000922147223 */ /* 0x000fe2000001002c */
[----:B------:R-:W-:Y:S01]  /*d020*/  HADD2.F32 R45, -RZ, R24.H0_H0 ;  /* 0x20000018ff2d7230 */ /* 0x000fe20000004100 */
[C---:B------:R-:W-:Y:S01]  /*d030*/  FMUL.FTZ R47, R42.reuse, R31 ;  /* 0x0000001f2a2f7220 */ /* 0x040fe20000410000 */
[----:B------:R-:W-:Y:S01]  /*d040*/  HADD2.F32 R15, -RZ, R15.H1_H1 ;  /* 0x3000000fff0f7230 */ /* 0x000fe20000004100 */
[----:B------:R-:W-:Y:S01]  /*d050*/  FMUL.FTZ R42, R42, R36 ;  /* 0x000000242a2a7220 */ /* 0x000fe20000410000 */
[--C-:B------:R-:W-:Y:S01]  /*d060*/  HADD2.F32 R10, -RZ, R11.reuse.H0_H0 ;  /* 0x2000000bff0a7230 */ /* 0x100fe20000004100 */
[----:B------:R-:W-:Y:S01]  /*d070*/  FFMA.FTZ R33, R37, R28, -R33 ;  /* 0x0000001c25217223 */ /* 0x000fe20000010821 */
[----:B------:R-:W-:Y:S01]  /*d080*/  HADD2.F32 R24, -RZ, R18.H0_H0 ;  /* 0x20000012ff187230 */ /* 0x000fe20000004100 */
[C---:B------:R-:W-:Y:S01]  /*d090*/  FMUL.FTZ R18, R45.reuse, R14 ;  /* 0x0000000e2d127220 */ /* 0x040fe20000410000 */
[----:B------:R-:W-:Y:S01]  /*d0a0*/  HADD2.F32 R11, -RZ, R11.H1_H1 ;  /* 0x3000000bff0b7230 */ /* 0x000fe20000004100 */
[----:B------:R-:W-:Y:S01]  /*d0b0*/  FMUL.FTZ R45, R45, R10 ;  /* 0x0000000a2d2d7220 */ /* 0x000fe20000410000 */
[--C-:B------:R-:W-:Y:S01]  /*d0c0*/  HADD2.F32 R9, -RZ, R21.reuse.H1_H1 ;  /* 0x30000015ff097230 */ /* 0x100fe20000004100 */
[----:B------:R-:W-:Y:S01]  /*d0d0*/  FFMA.FTZ R38, R39, R29, -R38 ;  /* 0x0000001d27267223 */ /* 0x000fe20000010826 */
[----:B------:R-:W-:Y:S01]  /*d0e0*/  HADD2.F32 R26, -RZ, R21.H0_H0 ;  /* 0x20000015ff1a7230 */ /* 0x000fe20000004100 */
[----:B------:R-:W-:-:S02]  /*d0f0*/  FMUL.FTZ R21, R24, R15 ;  /* 0x0000000f18157220 */ /* 0x000fc40000410000 */
[----:B------:R-:W-:Y:S02]  /*d100*/  FMUL.FTZ R24, R24, R11 ;  /* 0x0000000b18187220 */ /* 0x000fe40000410000 */
[----:B------:R-:W-:Y:S01]  /*d110*/  FFMA.FTZ R23, R25, R12, -R23 ;  /* 0x0000000c19177223 */ /* 0x000fe20000010817 */
[----:B------:R-:W-:Y:S01]  /*d120*/  F2FP.PACK_AB R12, R38, R33 ;  /* 0x00000021260c723e */ /* 0x000fe200000000ff */
[----:B------:R-:W-:Y:S02]  /*d130*/  FFMA.FTZ R22, R22, R30, -R43 ;  /* 0x0000001e16167223 */ /* 0x000fe4000001082b */
        /* <DEDUP_REMOVED lines=16> */
.L_x_744:
[----:B------:R-:W-:Y:S05]  /*d240*/  BSYNC B2 ;  /* 0x0000000000027941 */ /* 0x000fea0003800000 */
.L_x_728:
[----:B------:R-:W-:-:S04]  /*d250*/  DEPBAR.LE SB0, 0x2 ;  /* 0x000080800000791a */ /* 0x000fc80000000000 */
[----:B------:R-:W-:Y:S01]  /*d260*/  IMAD.SHL.U32 R32, R0, 0x2, RZ ;  /* 0x0000000200207824 */ /* 0x000fe200078e00ff */
[----:B------:R-:W-:Y:S01]  /*d270*/  BAR.SYNC.DEFER_BLOCKING 0x0 ;  /* 0x0000000000007b1d */ /* 0x000fe20000010000 */
[----:B------:R-:W-:Y:S01]  /*d280*/  IMAD.SHL.U32 R191, R4, 0x2, RZ ;  /* 0x0000000204bf7824 */ /* 0x000fe200078e00ff */
[----:B------:R-:W-:Y:S01]  /*d290*/  LEA R190, R0, 0x18100, 0x1 ;  /* 0x0001810000be7811 */ /* 0x000fe200078e08ff */
[----:B------:R-:W-:Y:S01]  /*d2a0*/  IMAD.MOV.U32 R4, RZ, RZ, 0x20 ;  /* 0x00000020ff047424 */ /* 0x000fe200078e00ff */
[----:B-1----:R-:W-:Y:S01]  /*d2b0*/  @P3 LEA.HI.SX32 R9, R133, 0xfffffffe, 0x1a ;  /* 0xfffffffe85093811 */ /* 0x002fe200078fd2ff */
[----:B------:R-:W-:Y:S01]  /*d2c0*/  IMAD.SHL.U32 R189, R3, 0x2, RZ ;  /* 0x0000000203bd7824 */ /* 0x000fe200078e00ff */
[----:B------:R-:W-:Y:S01]  /*d2d0*/  P2R R135, PR, RZ, 0x2 ;  /* 0x00000002ff877803 */ /* 0x000fe20000000000 */
[----:B------:R-:W-:Y:S01]  /*d2e0*/  IMAD R93, R93, -0x40, R84 ;  /* 0xffffffc05d5d7824 */ /* 0x000fe200078e0254 */
[----:B------:R-:W-:Y:S01]  /*d2f0*/  SEL R0, R4, 0xffffffe0, !P1 ;  /* 0xffffffe004007807 */ /* 0x000fe20004800000 */
[----:B------:R-:W-:Y:S01]  /*d300*/  IMAD.IADD R3, R190, 0x1, R189 ;  /* 0x00000001be037824 */ /* 0x000fe200078e02bd */
[----:B------:R-:W-:Y:S01]  /*d310*/  @P3 SHF.R.S32.HI R8, RZ, 0x1f, R9 ;  /* 0x0000001fff083819 */ /* 0x000fe20000011409 */
[----:B------:R-:W-:Y:S01]  /*d320*/  @P3 IMAD R16, R16, R9, RZ ;  /* 0x0000000910103224 */ /* 0x000fe200078e02ff */
[----:B------:R-:W-:Y:S01]  /*d330*/  LOP3.LUT P1, RZ, R194, 0x1, RZ, 0xc0, !PT ;  /* 0x00000001c2ff7812 */ /* 0x000fe2000782c0ff */
[----:B------:R-:W-:Y:S01]  /*d340*/  IMAD.IADD R87, R191, 0x1, R0 ;  /* 0x00000001bf577824 */ /* 0x000fe200078e0200 */
[----:B------:R-:W-:Y:S01]  /*d350*/  LOP3.LUT P4, RZ, R7, 0x4, RZ, 0xc0, !PT ;  /* 0x0000000407ff7812 */ /* 0x000fe2000788c0ff */
[----:B------:R-:W-:Y:S01]  /*d360*/  @P3 IMAD.WIDE.U32 R10, R9, R17, R206 ;  /* 0x00000011090a3225 */ /* 0x000fe200078e00ce */
[----:B------:R-:W-:-:S03]  /*d370*/  LOP3.LUT R92, R92, 0xffffffe0, RZ, 0xc0, !PT ;  /* 0xffffffe05c5c7812 */ /* 0x000fc600078ec0ff */
[----:B------:R-:W-:Y:S01]  /*d380*/  @P3 IMAD R8, R8, R17, R16 ;  /* 0x0000001108083224 */ /* 0x000fe200078e0210 */
[----:B------:R-:W-:Y:S01]  /*d390*/  @P3 LEA R60, P0, R10, c[0x0][0x1f8], 0x1 ;  /* 0x00007e000a3c3a11 */ /* 0x000fe200078008ff */
[----:B------:R-:W-:Y:S02]  /*d3a0*/  IMAD.MOV.U32 R4, RZ, RZ, 0x40 ;  /* 0x00000040ff047424 */ /* 0x000fe400078e00ff */
[----:B------:R-:W-:Y:S01]  /*d3b0*/  @P3 IMAD.IADD R8, R11, 0x1, R8 ;  /* 0x000000010b083824 */ /* 0x000fe200078e0208 */
[----:B------:R-:W-:Y:S01]  /*d3c0*/  LDSM.16.M88.4 R32, [R32+0x18100] ;  /* 0x018100002020783b */ /* 0x000fe20000000200 */
[----:B------:R-:W-:Y:S01]  /*d3d0*/  IMAD.IADD R85, R85, 0x1, -R92 ;  /* 0x0000000155557824 */ /* 0x000fe200078e0a5c */
[----:B------:R-:W-:Y:S01]  /*d3e0*/  SEL R0, R4, 0xffffffc0, !P4 ;  /* 0xffffffc004007807 */ /* 0x000fe20006000000 */
[----:B------:R-:W-:Y:S01]  /*d3f0*/  IMAD.SHL.U32 R185, R2, 0x2, RZ ;  /* 0x0000000202b97824 */ /* 0x000fe200078e00ff */
[----:B------:R-:W1:Y:S01]  /*d400*/  LDSM.16.M88.4 R20, [R191+0xc100] ;  /* 0x00c10000bf14783b */ /* 0x000e620000000200 */
[----:B------:R-:W-:-:S02]  /*d410*/  @P3 LEA.HI.X R61, R10, c[0x0][0x1fc], R8, 0x1, P0 ;  /* 0x00007f000a3d3a11 */ /* 0x000fc400000f0c08 */
[----:B------:R-:W-:Y:S01]  /*d420*/  @P3 IADD3 R72, P0, R6, R60, RZ ;  /* 0x0000003c06483210 */ /* 0x000fe20007f1e0ff */
[----:B------:R-:W2:Y:S01]  /*d430*/  LDSM.16.M88.4 R48, [R191+0xc900] ;  /* 0x00c90000bf30783b */ /* 0x000ea20000000200 */
[----:B------:R-:W-:Y:S01]  /*d440*/  SEL R188, R4, 0xffffffc0, !P2 ;  /* 0xffffffc004bc7807 */ /* 0x000fe20005000000 */
[----:B------:R-:W-:Y:S02]  /*d450*/  IMAD.IADD R187, R190, 0x1, R0 ;  /* 0x00000001bebb7824 */ /* 0x000fe400078e0200 */
[----:B------:R-:W3:Y:S01]  /*d460*/  LDSM.16.M88.4 R64, [R191+0xd100] ;  /* 0x00d10000bf40783b */ /* 0x000ee20000000200 */
[----:B------:R-:W-:Y:S02]  /*d470*/  @P3 IMAD.X R73, R5, 0x1, R61, P0 ;  /* 0x0000000105493824 */ /* 0x000fe400000e063d */
[----:B------:R-:W-:Y:S01]  /*d480*/  IMAD.IADD R94, R191, 0x1, R188 ;  /* 0x00000001bf5e7824 */ /* 0x000fe200078e02bc */
[----:B------:R-:W-:Y:S01]  /*d490*/  LDSM.16.M88.4 R56, [R3] ;  /* 0x000000000338783b */ /* 0x000fe20000000200 */
[----:B------:R-:W-:-:S02]  /*d4a0*/  IMAD.IADD R186, R3, 0x1, R0 ;  /* 0x0000000103ba7824 */ /* 0x000fc400078e0200 */
[----:B------:R-:W-:Y:S01]  /*d4b0*/  IMAD.IADD R86, R188, 0x1, R87 ;  /* 0x00000001bc567824 */ /* 0x000fe200078e0257 */
[----:B------:R-:W4:Y:S01]  /*d4c0*/  LDSM.16.M88.4 R44, [R87+0xc100] ;  /* 0x00c10000572c783b */ /* 0x000f220000000200 */
[C-C-:B------:R-:W-:Y:S02]  /*d4d0*/  IMAD.IADD R173, R189.reuse, 0x1, R185.reuse ;  /* 0x00000001bdad7824 */ /* 0x140fe400078e02b9 */
[C---:B------:R-:W-:Y:S01]  /*d4e0*/  IMAD.IADD R184, R0.reuse, 0x1, R185 ;  /* 0x0000000100b87824 */ /* 0x040fe200078e02b9 */
[----:B------:R-:W5:Y:S01]  /*d4f0*/  LDSM.16.M88.4 R12, [R87+0xc900] ;  /* 0x00c90000570c783b */ /* 0x000f620000000200 */
[----:B------:R-:W-:Y:S02]  /*d500*/  IMAD.IADD R0, R0, 0x1, R173 ;  /* 0x0000000100007824 */ /* 0x000fe400078e02ad */
[----:B------:R-:W-:Y:S01]  /*d510*/  IMAD.IADD R164, R189, 0x1, R184 ;  /* 0x00000001bda47824 */ /* 0x000fe200078e02b8 */
[----:B------:R-:W3:Y:S04]  /*d520*/  LDSM.16.M88.4 R52, [R191+0xd900] ;  /* 0x00d90000bf34783b */ /* 0x000ee80000000200 */
[----:B------:R-:W3:Y:S04]  /*d530*/  LDSM.16.M88.4 R8, [R87+0xd100] ;  /* 0x00d100005708783b */ /* 0x000ee80000000200 */
[----:B------:R-:W-:Y:S04]  /*d540*/  LDSM.16.M88.4 R40, [R87+0xd900] ;  /* 0x00d900005728783b */ /* 0x000fe80000000200 */
[----:B------:R-:W-:Y:S01]  /*d550*/  @!PT LDS RZ, [RZ] ;  /* 0x00000000fffff984 */ /* 0x000fe20000000800 */
[----:B------:R-:W-:Y:S01]  /*d560*/  @!PT LDS RZ, [RZ] ;  /* 0x00000000fffff984 */ /* 0x000fe20000000800 */
[----:B------:R-:W-:Y:S01]  /*d570*/  @!PT LDS RZ, [RZ] ;  /* 0x00000000fffff984 */ /* 0x000fe20000000800 */
[----:B------:R3:W-:Y:S01]  /*d580*/  @P3 LDGSTS.E.BYPASS.LTC128B.128 [R134+0x6100], [R60.64], !P6 ;  /* 0x061000003c863fae */ /* 0x0007e2000f101d46 */
[C---:B-1----:R-:W-:Y:S03]  /*d590*/  HMMA.16816.F32 R24, R32.reuse, R20, RZ ;  /* 0x000000142018723c */ /* 0x042fe600000018ff */
[----:B------:R1:W-:Y:S04]  /*d5a0*/  @P3 LDGSTS.E.BYPASS.LTC128B.128 [R134+0x8100], [R60.64+0x80], !P5 ;  /* 0x081000803c863fae */ /* 0x0003e8000e901d46 */
[----:B------:R1:W-:Y:S01]  /*d5b0*/  @P3 LDGSTS.E.BYPASS.LTC128B.128 [R134+0xa100], [R60.64+0x100], !P1 ;  /* 0x0a1001003c863fae */ /* 0x0003e2000c901d46 */
[C---:B------:R-:W-:Y:S03]  /*d5c0*/  HMMA.16816.F32 R20, R32.reuse, R22, RZ ;  /* 0x000000162014723c */ /* 0x040fe600000018ff */
[----:B------:R1:W-:Y:S04]  /*d5d0*/  @P3 LDGSTS.E.BYPASS.LTC128B.128 [R134+0x7100], [R72.64], !P6 ;  /* 0x0710000048863fae */ /* 0x0003e8000f101d46 */
[----:B------:R1:W-:Y:S01]  /*d5e0*/  @P3 LDGSTS.E.BYPASS.LTC128B.128 [R134+0x9100], [R72.64+0x80], !P5 ;  /* 0x0910008048863fae */ /* 0x0003e2000e901d46 */
[C---:B--2---:R-:W-:Y:S03]  /*d5f0*/  HMMA.16816.F32 R36, R32.reuse, R48, RZ ;  /* 0x000000302024723c */ /* 0x044fe600000018ff */
[----:B------:R1:W-:Y:S04]  /*d600*/  @P3 LDGSTS.E.BYPASS.LTC128B.128 [R134+0xb100], [R72.64+0x100], !P1 ;  /* 0x0b10010048863fae */ /* 0x0003e8000c901d46 */
[----:B------:R-:W-:Y:S01]  /*d610*/  LDSM.16.M88.4 R4, [R187] ;  /* 0x00000000bb04783b */ /* 0x000fe20000000200 */
[C---:B------:R-:W-:Y:S03]  /*d620*/  HMMA.16816.F32 R48, R32.reuse, R50, RZ ;  /* 0x000000322030723c */ /* 0x040fe600000018ff */
[----:B------:R-:W2:Y:S04]  /*d630*/  LDSM.16.M88.4 R16, [R94+0xc100] ;  /* 0x00c100005e10783b */ /* 0x000ea80000000200 */
[----:B------:R-:W2:Y:S01]  /*d640*/  LDSM.16.M88.4 R28, [R94+0xc900] ;  /* 0x00c900005e1c783b */ /* 0x000ea20000000200 */
[C---:B---3--:R-:W-:Y:S03]  /*d650*/  HMMA.16816.F32 R68, R32.reuse, R64, RZ ;  /* 0x000000402044723c */ /* 0x048fe600000018ff */
[----:B------:R-:W-:Y:S04]  /*d660*/  LDSM.16.M88.4 R76, [R87+0xe100] ;  /* 0x00e10000574c783b */ /* 0x000fe80000000200 */
[----:B------:R-:W-:Y:S01]  /*d670*/  LDSM.16.M88.4 R88, [R86+0xe900] ;  /* 0x00e900005658783b */ /* 0x000fe20000000200 */
[----:B------:R-:W-:Y:S03]  /*d680*/  HMMA.16816.F32 R64, R32, R66, RZ ;  /* 0x000000422040723c */ /* 0x000fe600000018ff */
[----:B------:R-:W-:Y:S04]  /*d690*/  LDSM.16.M88.4 R80, [R191+0x10900] ;  /* 0x01090000bf50783b */ /* 0x000fe80000000200 */
[----:B-1----:R-:W-:Y:S01]  /*d6a0*/  LDSM.16.M88.4 R72, [R86+0xe100] ;  /* 0x00e100005648783b */ /* 0x002fe20000000200 */
[C---:B----4-:R-:W-:Y:S03]  /*d6b0*/  HMMA.16816.F32 R24, R56.reuse, R44, R24 ;  /* 0x0000002c3818723c */ /* 0x050fe60000001818 */
[----:B------:R-:W0:Y:S05]  /*d6c0*/  LDGDEPBAR ;  /* 0x00000000000079af */ /* 0x000e2a0000000000 */
[C---:B------:R-:W-:Y:S01]  /*d6d0*/  HMMA.16816.F32 R20, R56.reuse, R46, R20 ;  /* 0x0000002e3814723c */ /* 0x040fe20000001814 */
[----:B------:R-:W-:Y:S07]  /*d6e0*/  LDSM.16.M88.4 R44, [R86+0xc900] ;  /* 0x00c90000562c783b */ /* 0x000fee0000000200 */
[C---:B-----5:R-:W-:Y:S08]  /*d6f0*/  HMMA.16816.F32 R36, R56.reuse, R12, R36 ;  /* 0x0000000c3824723c */ /* 0x060ff00000001824 */
[----:B------:R-:W-:Y:S01]  /*d700*/  HMMA.16816.F32 R48, R56, R14, R48 ;  /* 0x0000000e3830723c */ /* 0x000fe20000001830 */
[----:B------:R-:W1:Y:S07]  /*d710*/  LDSM.16.M88.4 R12, [R94+0xd100] ;  /* 0x00d100005e0c783b */ /* 0x000e6e0000000200 */
[C---:B------:R-:W-:Y:S08]  /*d720*/  HMMA.16816.F32 R60, R32.reuse, R52, RZ ;  /* 0x00000034203c723c */ /* 0x040ff000000018ff */
[----:B------:R-:W-:Y:S01]  /*d730*/  HMMA.16816.F32 R32, R32, R54, RZ ;  /* 0x000000362020723c */ /* 0x000fe200000018ff */
[----:B------:R-:W-:Y:S07]  /*d740*/  LDSM.16.M88.4 R52, [R86+0xc100] ;  /* 0x00c100005634783b */ /* 0x000fee0000000200 */
[C---:B------:R-:W-:Y:S08]  /*d750*/  HMMA.16816.F32 R68, R56.reuse, R8, R68 ;  /* 0x000000083844723c */ /* 0x040ff00000001844 */
[----:B------:R-:W-:Y:S01]  /*d760*/  HMMA.16816.F32 R64, R56, R10, R64 ;  /* 0x0000000a3840723c */ /* 0x000fe20000001840 */
[----:B------:R-:W3:Y:S07]  /*d770*/  LDSM.16.M88.4 R8, [R94+0xd900] ;  /* 0x00d900005e08783b */ /* 0x000eee0000000200 */
[C---:B--2---:R-:W-:Y:S08]  /*d780*/  HMMA.16816.F32 R24, R4.reuse, R16, R24 ;  /* 0x000000100418723c */ /* 0x044ff00000001818 */
[----:B------:R-:W-:Y:S01]  /*d790*/  HMMA.16816.F32 R20, R4, R18, R20 ;  /* 0x000000120414723c */ /* 0x000fe20000001814 */
[----:B------:R-:W2:Y:S07]  /*d7a0*/  LDSM.16.M88.4 R16, [R186] ;  /* 0x00000000ba10783b */ /* 0x000eae0000000200 */
[C---:B------:R-:W-:Y:S08]  /*d7b0*/  HMMA.16816.F32 R60, R56.reuse, R40, R60 ;  /* 0x00000028383c723c */ /* 0x040ff0000000183c */
[----:B------:R-:W-:Y:S01]  /*d7c0*/  HMMA.16816.F32 R56, R56, R42, R32 ;  /* 0x0000002a3838723c */ /* 0x000fe20000001820 */
[----:B------:R-:W-:Y:S04]  /*d7d0*/  LDSM.16.M88.4 R32, [R190+0x4000] ;  /* 0x00400000be20783b */ /* 0x000fe80000000200 */
[----:B------:R-:W-:Y:S03]  /*d7e0*/  LDSM.16.M88.4 R40, [R86+0xd100] ;  /* 0x00d100005628783b */ /* 0x000fe60000000200 */
[C---:B------:R-:W-:Y:S08]  /*d7f0*/  HMMA.16816.F32 R36, R4.reuse, R28, R36 ;  /* 0x0000001c0424723c */ /* 0x040ff00000001824 */
[C---:B------:R-:W-:Y:S01]  /*d800*/  HMMA.16816.F32 R48, R4.reuse, R30, R48 ;  /* 0x0000001e0430723c */ /* 0x040fe20000001830 */
[----:B------:R-:W-:Y:S07]  /*d810*/  LDSM.16.M88.4 R28, [R86+0xd900] ;  /* 0x00d90000561c783b */ /* 0x000fee0000000200 */
[C---:B-1----:R-:W-:Y:S08]  /*d820*/  HMMA.16816.F32 R68, R4.reuse, R12, R68 ;  /* 0x0000000c0444723c */ /* 0x042ff00000001844 */
[C---:B------:R-:W-:Y:S01]  /*d830*/  HMMA.16816.F32 R64, R4.reuse, R14, R64 ;  /* 0x0000000e0440723c */ /* 0x040fe20000001840 */
[----:B------:R-:W1:Y:S07]  /*d840*/  LDSM.16.M88.4 R12, [R191+0xe100] ;  /* 0x00e10000bf0c783b */ /* 0x000e6e0000000200 */
[C---:B---3--:R-:W-:Y:S08]  /*d850*/  HMMA.16816.F32 R60, R4.reuse, R8, R60 ;  /* 0x00000008043c723c */ /* 0x048ff0000000183c */
[----:B------:R-:W-:Y:S01]  /*d860*/  HMMA.16816.F32 R56, R4, R10, R56 ;  /* 0x0000000a0438723c */ /* 0x000fe20000001838 */
[----:B------:R-:W3:Y:S04]  /*d870*/  LDSM.16.M88.4 R4, [R191+0xe900] ;  /* 0x00e90000bf04783b */ /* 0x000ee80000000200 */
[----:B------:R-:W-:Y:S03]  /*d880*/  LDSM.16.M88.4 R8, [R191+0xf100] ;  /* 0x00f10000bf08783b */ /* 0x000fe60000000200 */
[C---:B--2---:R-:W-:Y:S08]  /*d890*/  HMMA.16816.F32 R24, R16.reuse, R52, R24 ;  /* 0x000000341018723c */ /* 0x044ff00000001818 */
[C---:B------:R-:W-:Y:S01]  /*d8a0*/  HMMA.16816.F32 R20, R16.reuse, R54, R20 ;  /* 0x000000361014723c */ /* 0x040fe20000001814 */
[----:B------:R-:W-:Y:S07]  /*d8b0*/  LDSM.16.M88.4 R52, [R87+0xf900] ;  /* 0x00f900005734783b */ /* 0x000fee0000000200 */
[C---:B------:R-:W-:Y:S08]  /*d8c0*/  HMMA.16816.F32 R36, R16.reuse, R44, R36 ;  /* 0x0000002c1024723c */ /* 0x040ff00000001824 */
[----:B------:R-:W-:Y:S01]  /*d8d0*/  HMMA.16816.F32 R48, R16, R46, R48 ;  /* 0x0000002e1030723c */ /* 0x000fe20000001830 */
[----:B------:R-:W2:Y:S07]  /*d8e0*/  LDSM.16.M88.4 R44, [R3+0x4000] ;  /* 0x00400000032c783b */ /* 0x000eae0000000200 */
[C---:B-1----:R-:W-:Y:S08]  /*d8f0*/  HMMA.16816.F32 R24, R32.reuse, R12, R24 ;  /* 0x0000000c2018723c */ /* 0x042ff00000001818 */
[----:B------:R-:W-:Y:S01]  /*d900*/  HMMA.16816.F32 R20, R32, R14, R20 ;  /* 0x0000000e2014723c */ /* 0x000fe20000001814 */
[----:B------:R-:W-:Y:S07]  /*d910*/  LDSM.16.M88.4 R12, [R187+0x4000] ;  /* 0x00400000bb0c783b */ /* 0x000fee0000000200 */
[C---:B------:R-:W-:Y:S08]  /*d920*/  HMMA.16816.F32 R68, R16.reuse, R40, R68 ;  /* 0x000000281044723c */ /* 0x040ff00000001844 */
[C---:B------:R-:W-:Y:S01]  /*d930*/  HMMA.16816.F32 R64, R16.reuse, R42, R64 ;  /* 0x0000002a1040723c */ /* 0x040fe20000001840 */
[----:B------:R-:W-:Y:S07]  /*d940*/  LDSM.16.M88.4 R40, [R191+0xf900] ;  /* 0x00f90000bf28783b */ /* 0x000fee0000000200 */
[C---:B------:R-:W-:Y:S08]  /*d950*/  HMMA.16816.F32 R60, R16.reuse, R28, R60 ;  /* 0x0000001c103c723c */ /* 0x040ff0000000183c */
[----:B------:R-:W-:Y:S01]  /*d960*/  HMMA.16816.F32 R56, R16, R30, R56 ;  /* 0x0000001e1038723c */ /* 0x000fe20000001838 */
[----:B------:R-:W1:Y:S04]  /*d970*/  LDSM.16.M88.4 R16, [R94+0xe100] ;  /* 0x00e100005e10783b */ /* 0x000e680000000200 */
[----:B------:R-:W-:Y:S03]  /*d980*/  LDSM.16.M88.4 R28, [R87+0xe900] ;  /* 0x00e90000571c783b */ /* 0x000fe60000000200 */
[C---:B---3--:R-:W-:Y:S08]  /*d990*/  HMMA.16816.F32 R36, R32.reuse, R4, R36 ;  /* 0x000000042024723c */ /* 0x048ff00000001824 */
[----:B------:R-:W-:Y:S01]  /*d9a0*/  HMMA.16816.F32 R48, R32, R6, R48 ;  /* 0x000000062030723c */ /* 0x000fe20000001830 */
[----:B------:R-:W3:Y:S07]  /*d9b0*/  LDSM.16.M88.4 R4, [R87+0xf100] ;  /* 0x00f100005704783b */ /* 0x000eee0000000200 */
[C---:B--2---:R-:W-:Y:S08]  /*d9c0*/  HMMA.16816.F32 R24, R44.reuse, R76, R24 ;  /* 0x0000004c2c18723c */ /* 0x044ff00000001818 */
[----:B------:R-:W-:Y:S01]  /*d9d0*/  HMMA.16816.F32 R20, R44, R78, R20 ;  /* 0x0000004e2c14723c */ /* 0x000fe20000001814 */
        /* <DEDUP_REMOVED lines=8> */
[----:B------:R-:W-:Y:S01]  /*da60*/  HMMA.16816.F32 R56, R32, R42, R56 ;  /* 0x0000002a2038723c */ /* 0x000fe20000001838 */
[----:B------:R-:W-:Y:S04]  /*da70*/  LDSM.16.M88.4 R40, [R191+0x10100] ;  /* 0x01010000bf28783b */ /* 0x000fe80000000200 */
[----:B------:R-:W-:Y:S03]  /*da80*/  LDSM.16.M88.4 R32, [R94+0xe900] ;  /* 0x00e900005e20783b */ /* 0x000fe60000000200 */
[C---:B---3--:R-:W-:Y:S08]  /*da90*/  HMMA.16816.F32 R68, R44.reuse, R4, R68 ;  /* 0x000000042c44723c */ /* 0x048ff00000001844 */
[C---:B------:R-:W-:Y:S01]  /*daa0*/  HMMA.16816.F32 R64, R44.reuse, R6, R64 ;  /* 0x000000062c40723c */ /* 0x040fe20000001840 */
[----:B------:R-:W1:Y:S07]  /*dab0*/  LDSM.16.M88.4 R4, [R190+0x8000] ;  /* 0x00800000be04783b */ /* 0x000e6e0000000200 */
[C---:B------:R-:W-:Y:S08]  /*dac0*/  HMMA.16816.F32 R36, R44.reuse, R28, R36 ;  /* 0x0000001c2c24723c */ /* 0x040ff00000001824 */
[----:B------:R-:W-:Y:S01]  /*dad0*/  HMMA.16816.F32 R48, R44, R30, R48 ;  /* 0x0000001e2c30723c */ /* 0x000fe20000001830 */
[----:B------:R-:W3:Y:S07]  /*dae0*/  LDSM.16.M88.4 R28, [R94+0xf100] ;  /* 0x00f100005e1c783b */ /* 0x000eee0000000200 */
[C---:B--2---:R-:W-:Y:S08]  /*daf0*/  HMMA.16816.F32 R24, R8.reuse, R72, R24 ;  /* 0x000000480818723c */ /* 0x044ff00000001818 */
[----:B------:R-:W-:Y:S01]  /*db00*/  HMMA.16816.F32 R20, R8, R74, R20 ;  /* 0x0000004a0814723c */ /* 0x000fe20000001814 */
[----:B------:R-:W-:Y:S07]  /*db10*/  LDSM.16.M88.4 R72, [R86+0xf900] ;  /* 0x00f900005648783b */ /* 0x000fee0000000200 */
[C---:B------:R-:W-:Y:S08]  /*db20*/  HMMA.16816.F32 R60, R44.reuse, R52, R60 ;  /* 0x000000342c3c723c */ /* 0x040ff0000000183c */
[----:B------:R-:W-:Y:S01]  /*db30*/  HMMA.16816.F32 R56, R44, R54, R56 ;  /* 0x000000362c38723c */ /* 0x000fe20000001838 */
[----:B------:R-:W-:Y:S04]  /*db40*/  LDSM.16.M88.4 R44, [R3+0x8000] ;  /* 0x00800000032c783b */ /* 0x000fe80000000200 */
[----:B------:R-:W2:Y:S03]  /*db50*/  LDSM.16.M88.4 R52, [R87+0x10100] ;  /* 0x010100005734783b */ /* 0x000ea60000000200 */
[C---:B-1----:R-:W-:Y:S08]  /*db60*/  HMMA.16816.F32 R24, R4.reuse, R40, R24 ;  /* 0x000000280418723c */ /* 0x042ff00000001818 */
[----:B------:R-:W-:Y:S01]  /*db70*/  HMMA.16816.F32 R20, R4, R42, R20 ;  /* 0x0000002a0414723c */ /* 0x000fe20000001814 */
[----:B------:R-:W-:Y:S07]  /*db80*/  LDSM.16.M88.4 R40, [R87+0x10900] ;  /* 0x010900005728783b */ /* 0x000fee0000000200 */
[C---:B------:R-:W-:Y:S08]  /*db90*/  HMMA.16816.F32 R36, R12.reuse, R32, R36 ;  /* 0x000000200c24723c */ /* 0x040ff00000001824 */
[C---:B------:R-:W-:Y:S01]  /*dba0*/  HMMA.16816.F32 R48, R12.reuse, R34, R48 ;  /* 0x000000220c30723c */ /* 0x040fe20000001830 */
[----:B------:R-:W-:Y:S07]  /*dbb0*/  LDSM.16.M88.4 R32, [R187+0x8000] ;  /* 0x00800000bb20783b */ /* 0x000fee0000000200 */
[C---:B---3--:R-:W-:Y:S08]  /*dbc0*/  HMMA.16816.F32 R68, R12.reuse, R28, R68 ;  /* 0x0000001c0c44723c */ /* 0x048ff00000001844 */
[----:B------:R-:W-:Y:S01]  /*dbd0*/  HMMA.16816.F32 R64, R12, R30, R64 ;  /* 0x0000001e0c40723c */ /* 0x000fe20000001840 */
[----:B------:R-:W1:Y:S07]  /*dbe0*/  LDSM.16.M88.4 R28, [R94+0x10100] ;  /* 0x010100005e1c783b */ /* 0x000e6e0000000200 */
[C---:B--2---:R-:W-:Y:S08]  /*dbf0*/  HMMA.16816.F32 R24, R44.reuse, R52, R24 ;  /* 0x000000342c18723c */ /* 0x044ff00000001818 */
[----:B------:R-:W-:Y:S01]  /*dc00*/  HMMA.16816.F32 R20, R44, R54, R20 ;  /* 0x000000362c14723c */ /* 0x000fe20000001814 */
[----:B------:R-:W2:Y:S07]  /*dc10*/  LDSM.16.M88.4 R52, [R191+0x11100] ;  /* 0x01110000bf34783b */ /* 0x000eae0000000200 */
[C---:B------:R-:W-:Y:S08]  /*dc20*/  HMMA.16816.F32 R60, R12.reuse, R16, R60 ;  /* 0x000000100c3c723c */ /* 0x040ff0000000183c */
[----:B------:R-:W-:Y:S01]  /*dc30*/  HMMA.16816.F32 R56, R12, R18, R56 ;  /* 0x000000120c38723c */ /* 0x000fe20000001838 */
[----:B------:R-:W-:Y:S04]  /*dc40*/  LDSM.16.M88.4 R16, [R186+0x8000] ;  /* 0x00800000ba10783b */ /* 0x000fe80000000200 */
[----:B------:R-:W3:Y:S03]  /*dc50*/  LDSM.16.M88.4 R12, [R86+0x10100] ;  /* 0x01010000560c783b */ /* 0x000ee60000000200 */
[C---:B------:R-:W-:Y:S08]  /*dc60*/  HMMA.16816.F32 R36, R8.reuse, R88, R36 ;  /* 0x000000580824723c */ /* 0x040ff00000001824 */
[C---:B------:R-:W-:Y:S08]  /*dc70*/  HMMA.16816.F32 R48, R8.reuse, R90, R48 ;  /* 0x0000005a0830723c */ /* 0x040ff00000001830 */
[----:B------:R-:W-:Y:S01]  /*dc80*/  HMMA.16816.F32 R88, R8, R76, R68 ;  /* 0x0000004c0858723c */ /* 0x000fe20000001844 */
[----:B------:R-:W-:Y:S07]  /*dc90*/  LDSM.16.M88.4 R68, [R94+0x10900] ;  /* 0x010900005e44783b */ /* 0x000fee0000000200 */
[C---:B-1----:R-:W-:Y:S08]  /*dca0*/  HMMA.16816.F32 R24, R32.reuse, R28, R24 ;  /* 0x0000001c2018723c */ /* 0x042ff00000001818 */
[----:B------:R-:W-:Y:S01]  /*dcb0*/  HMMA.16816.F32 R20, R32, R30, R20 ;  /* 0x0000001e2014723c */ /* 0x000fe20000001814 */
[----:B------:R-:W1:Y:S07]  /*dcc0*/  LDSM.16.M88.4 R28, [R87+0x11100] ;  /* 0x01110000571c783b */ /* 0x000e6e0000000200 */
[----:B--2---:R-:W-:Y:S08]  /*dcd0*/  HMMA.16816.F32 R88, R4, R52, R88 ;  /* 0x000000340458723c */ /* 0x004ff00000001858 */
[----:B------:R-:W-:Y:S08]  /*dce0*/  HMMA.16816.F32 R60, R8, R72, R60 ;  /* 0x00000048083c723c */ /* 0x000ff0000000183c */
[----:B---3--:R-:W-:Y:S08]  /*dcf0*/  HMMA.16816.F32 R24, R16, R12, R24 ;  /* 0x0000000c1018723c */ /* 0x008ff00000001818 */
[----:B------:R-:W-:Y:S01]  /*dd00*/  HMMA.16816.F32 R56, R8, R74, R56 ;  /* 0x0000004a0838723c */ /* 0x000fe20000001838 */
[----:B------:R-:W2:Y:S07]  /*dd10*/  LDSM.16.M88.4 R72, [R191+0x11900] ;  /* 0x01190000bf48783b */ /* 0x000eae0000000200 */
[C---:B------:R-:W-:Y:S08]  /*dd20*/  HMMA.16816.F32 R36, R4.reuse, R80, R36 ;  /* 0x000000500424723c */ /* 0x040ff00000001824 */
[----:B------:R-:W-:Y:S01]  /*dd30*/  HMMA.16816.F32 R48, R4, R82, R48 ;  /* 0x000000520430723c */ /* 0x000fe20000001830 */
[----:B------:R-:W-:-:S02]  /*dd40*/  FMUL.FTZ R3, R24, c[0x0][0x320] ;  /* 0x0000c80018037a20 */ /* 0x000fc40000410000 */
[----:B------:R-:W-:-:S04]  /*dd50*/  FMUL.FTZ R52, R25, c[0x0][0x320] ;  /* 0x0000c80019347a20 */ /* 0x000fc80000410000 */
[----:B------:R-:W-:Y:S01]  /*dd60*/  MUFU.TANH R3, R3 ;  /* 0x0000000300037308 */ /* 0x000fe20000002400 */
[----:B------:R-:W-:Y:S01]  /*dd70*/  HMMA.16816.F32 R64, R8, R78, R64 ;  /* 0x0000004e0840723c */ /* 0x000fe20000001840 */
[----:B------:R-:W-:Y:S06]  /*dd80*/  LDSM.16.M88.4 R8, [R86+0x10900] ;  /* 0x010900005608783b */ /* 0x000fec0000000200 */
[----:B------:R-:W-:Y:S01]  /*dd90*/  MUFU.TANH R52, R52 ;  /* 0x0000003400347308 */ /* 0x000fe20000002400 */
[C---:B-1----:R-:W-:Y:S07]  /*dda0*/  HMMA.16816.F32 R88, R44.reuse, R28, R88 ;  /* 0x0000001c2c58723c */ /* 0x042fee0000001858 */
[----:B------:R-:W-:Y:S01]  /*ddb0*/  FMUL.FTZ R28, R26, c[0x0][0x320] ;  /* 0x0000c8001a1c7a20 */ /* 0x000fe20000410000 */
[----:B------:R-:W-:Y:S01]  /*ddc0*/  HMMA.16816.F32 R36, R44, R40, R36 ;  /* 0x000000282c24723c */ /* 0x000fe20000001824 */
[----:B------:R-:W-:-:S02]  /*ddd0*/  FMUL.FTZ R29, R27, c[0x0][0x320] ;  /* 0x0000c8001b1d7a20 */ /* 0x000fc40000410000 */
[----:B------:R-:W1:Y:S02]  /*dde0*/  LDSM.16.M88.4 R24, [R87+0x11900] ;  /* 0x011900005718783b */ /* 0x000e640000000200 */
[----:B------:R-:W3:Y:S03]  /*ddf0*/  MUFU.TANH R28, R28 ;  /* 0x0000001c001c7308 */ /* 0x000ee60000002400 */
[----:B------:R-:W-:Y:S01]  /*de00*/  HMMA.16816.F32 R48, R44, R42, R48 ;  /* 0x0000002a2c30723c */ /* 0x000fe20000001830 */
[----:B------:R-:W-:Y:S04]  /*de10*/  LDSM.16.M88.4 R40, [R86+0x11100] ;  /* 0x011100005628783b */ /* 0x000fe80000000200 */
[----:B------:R-:W4:Y:S03]  /*de20*/  MUFU.TANH R29, R29 ;  /* 0x0000001d001d7308 */ /* 0x000f260000002400 */
[----:B------:R-:W-:Y:S01]  /*de30*/  HMMA.16816.F32 R20, R16, R14, R20 ;  /* 0x0000000e1014723c */ /* 0x000fe20000001814 */
[----:B------:R-:W5:Y:S07]  /*de40*/  LDSM.16.M88.4 R12, [R94+0x11100] ;  /* 0x011100005e0c783b */ /* 0x000f6e0000000200 */
[C---:B------:R-:W-:Y:S08]  /*de50*/  HMMA.16816.F32 R64, R4.reuse, R54, R64 ;  /* 0x000000360440723c */ /* 0x040ff00000001840 */
[C---:B--2---:R-:W-:Y:S08]  /*de60*/  HMMA.16816.F32 R60, R4.reuse, R72, R60 ;  /* 0x00000048043c723c */ /* 0x044ff0000000183c */
[----:B------:R-:W-:Y:S01]  /*de70*/  HMMA.16816.F32 R56, R4, R74, R56 ;  /* 0x0000004a0438723c */ /* 0x000fe20000001838 */
[----:B------:R-:W2:Y:S01]  /*de80*/  LDSM.16.M88.4 R4, [R94+0x11900] ;  /* 0x011900005e04783b */ /* 0x000ea20000000200 */
[----:B------:R-:W-:-:S02]  /*de90*/  FMUL.FTZ R20, R20, c[0x0][0x320] ;  /* 0x0000c80014147a20 */ /* 0x000fc40000410000 */
[----:B------:R-:W-:Y:S02]  /*dea0*/  FMUL.FTZ R22, R22, c[0x0][0x320] ;  /* 0x0000c80016167a20 */ /* 0x000fe40000410000 */
[----:B------:R-:W-:Y:S02]  /*deb0*/  FMUL.FTZ R21, R21, c[0x0][0x320] ;  /* 0x0000c80015157a20 */ /* 0x000fe40000410000 */
[C---:B------:R-:W-:Y:S01]  /*dec0*/  HMMA.16816.F32 R36, R32.reuse, R68, R36 ;  /* 0x000000442024723c */ /* 0x040fe20000001824 */
[----:B------:R-:W1:Y:S07]  /*ded0*/  MUFU.TANH R20, R20 ;  /* 0x0000001400147308 */ /* 0x000e6e0000002400 */
[----:B------:R-:W-:Y:S01]  /*dee0*/  HMMA.16816.F32 R48, R32, R70, R48 ;  /* 0x000000462030723c */ /* 0x000fe20000001830 */
[----:B------:R-:W2:Y:S07]  /*def0*/  MUFU.TANH R22, R22 ;  /* 0x0000001600167308 */ /* 0x000eae0000002400 */
[C---:B------:R-:W-:Y:S01]  /*df00*/  HMMA.16816.F32 R64, R44.reuse, R30, R64 ;  /* 0x0000001e2c40723c */ /* 0x040fe20000001840 */
[----:B------:R-:W2:Y:S07]  /*df10*/  MUFU.TANH R21, R21 ;  /* 0x0000001500157308 */ /* 0x000eae0000002400 */
[----:B-1----:R-:W-:Y:S08]  /*df20*/  HMMA.16816.F32 R60, R44, R24, R60 ;  /* 0x000000182c3c723c */ /* 0x002ff0000000183c */
[C---:B------:R-:W-:Y:S08]  /*df30*/  HMMA.16816.F32 R36, R16.reuse, R8, R36 ;  /* 0x000000081024723c */ /* 0x040ff00000001824 */
[----:B------:R-:W-:Y:S01]  /*df40*/  HMMA.16816.F32 R48, R16, R10, R48 ;  /* 0x0000000a1030723c */ /* 0x000fe20000001830 */
[----:B------:R-:W1:Y:S01]  /*df50*/  LDSM.16.M88.4 R8, [R86+0x11900] ;  /* 0x011900005608783b */ /* 0x000e620000000200 */
[----:B------:R-:W-:-:S04]  /*df60*/  DEPBAR.LE SB0, 0x2 ;  /* 0x000080800000791a */ /* 0x000fc80000000000 */
[----:B------:R-:W-:Y:S02]  /*df70*/  BAR.SYNC.DEFER_BLOCKING 0x0 ;  /* 0x0000000000007b1d */ /* 0x000fe40000010000 */
[----:B-----5:R-:W-:Y:S07]  /*df80*/  HMMA.16816.F32 R88, R32, R12, R88 ;  /* 0x0000000c2058723c */ /* 0x020fee0000001858 */
[----:B------:R-:W-:Y:S01]  /*df90*/  FMUL.FTZ R12, R23, c[0x0][0x320] ;  /* 0x0000c800170c7a20 */ /* 0x000fe20000410000 */
[----:B------:R-:W-:Y:S01]  /*dfa0*/  HMMA.16816.F32 R56, R44, R26, R56 ;  /* 0x0000001a2c38723c */ /* 0x000fe20000001838 */
[----:B------:R-:W-:-:S02]  /*dfb0*/  FMUL.FTZ R13, R36, c[0x0][0x320] ;  /* 0x0000c800240d7a20 */ /* 0x000fc40000410000 */
[----:B------:R-:W-:Y:S02]  /*dfc0*/  FMUL.FTZ R30, R38, c[0x0][0x320] ;  /* 0x0000c800261e7a20 */ /* 0x000fe40000410000 */
[----:B------:R-:W-:Y:S01]  /*dfd0*/  FMUL.FTZ R23, R37, c[0x0][0x320] ;  /* 0x0000c80025177a20 */ /* 0x000fe20000410000 */
[----:B------:R-:W5:Y:S01]  /*dfe0*/  MUFU.TANH R12, R12 ;  /* 0x0000000c000c7308 */ /* 0x000f620000002400 */
[----:B------:R-:W-:Y:S01]  /*dff0*/  FMUL.FTZ R24, R39, c[0x0][0x320] ;  /* 0x0000c80027187a20 */ /* 0x000fe20000410000 */
[C---:B------:R-:W-:Y:S01]  /*e000*/  HMMA.16816.F32 R64, R32.reuse, R14, R64 ;  /* 0x0000000e2040723c */ /* 0x040fe20000001840 */
[----:B------:R-:W-:Y:S02]  /*e010*/  FMUL.FTZ R25, R48, c[0x0][0x320] ;  /* 0x0000c80030197a20 */ /* 0x000fe40000410000 */
[----:B------:R-:W-:Y:S02]  /*e020*/  FMUL.FTZ R31, R50, c[0x0][0x320] ;  /* 0x0000c800321f7a20 */ /* 0x000fe40000410000 */
[----:B------:R-:W-:Y:S01]  /*e030*/  FMUL.FTZ R49, R49, c[0x0][0x320] ;  /* 0x0000c80031317a20 */ /* 0x000fe20000410000 */
[----:B------:R-:W1:Y:S01]  /*e040*/  MUFU.TANH R13, R13 ;  /* 0x0000000d000d7308 */ /* 0x000e620000002400 */
[----:B------:R-:W-:Y:S01]  /*e050*/  FMUL.FTZ R26, R51, c[0x0][0x320] ;  /* 0x0000c800331a7a20 */ /* 0x000fe20000410000 */
[----:B--2---:R-:W-:Y:S01]  /*e060*/  HMMA.16816.F32 R60, R32, R4, R60 ;  /* 0x00000004203c723c */ /* 0x004fe2000000183c */
[----:B------:R-:W-:Y:S04]  /*e070*/  LDSM.16.MT88.4 R124, [R185+0x100] ;  /* 0x00010000b97c783b */ /* 0x000fe80000004200 */
[----:B------:R-:W-:Y:S01]  /*e080*/  LDSM.16.MT88.4 R116, [R173+0x100] ;  /* 0x00010000ad74783b */ /* 0x000fe20000004200 */
[----:B------:R-:W2:Y:S01]  /*e090*/  MUFU.TANH R30, R30 ;  /* 0x0000001e001e7308 */ /* 0x000ea20000002400 */
[----:B------:R-:W-:Y:S01]  /*e0a0*/  SHF.R.S32.HI R4, RZ, 0x1f, R85 ;  /* 0x0000001fff047819 */ /* 0x000fe20000011455 */
[----:B------:R-:W-:Y:S01]  /*e0b0*/  HMMA.16816.F32 R88, R16, R40, R88 ;  /* 0x000000281058723c */ /* 0x000fe20000001858 */
[----:B------:R-:W-:Y:S02]  /*e0c0*/  LDSM.16.MT88.4 R108, [R184+0x100] ;  /* 0x00010000b86c783b */ /* 0x000fe40000004200 */
[----:B------:R-:W-:-:S02]  /*e0d0*/  LEA.HI R4, R4, R85, RZ, 0x2 ;  /* 0x0000005504047211 */ /* 0x000fc400078f10ff */
[----:B------:R-:W-:Y:S01]  /*e0e0*/  LDSM.16.MT88.4 R100, [R0+0x100] ;  /* 0x000100000064783b */ /* 0x000fe20000004200 */
[----:B------:R-:W1:Y:S01]  /*e0f0*/  MUFU.TANH R23, R23 ;  /* 0x0000001700177308 */ /* 0x000e620000002400 */
[----:B------:R-:W-:Y:S01]  /*e100*/  LOP3.LUT R4, R4, 0x7ffffffc, RZ, 0xc0, !PT ;  /* 0x7ffffffc04047812 */ /* 0x000fe200078ec0ff */
[----:B------:R-:W-:Y:S01]  /*e110*/  HMMA.16816.F32 R56, R32, R6, R56 ;  /* 0x000000062038723c */ /* 0x000fe20000001838 */
[----:B------:R-:W-:Y:S03]  /*e120*/  LDSM.16.MT88.4 R72, [R185+0x4100] ;  /* 0x00410000b948783b */ /* 0x000fe60000004200 */
[----:B------:R-:W-:Y:S01]  /*e130*/  IMAD.IADD R4, R85, 0x1, -R4 ;  /* 0x0000000155047824 */ /* 0x000fe200078e0a04 */
[----:B------:R-:W-:Y:S01]  /*e140*/  LDSM.16.MT88.4 R80, [R173+0x4100] ;  /* 0x00410000ad50783b */ /* 0x000fe20000004200 */
[----:B------:R-:W2:Y:S02]  /*e150*/  MUFU.TANH R24, R24 ;  /* 0x0000001800187308 */ /* 0x000ea40000002400 */
[----:B------:R-:W-:Y:S01]  /*e160*/  IMAD R4, R4, -0x2, R93 ;  /* 0xfffffffe04047824 */ /* 0x000fe200078e025d */
[C---:B------:R-:W-:Y:S01]  /*e170*/  HMMA.16816.F32 R64, R16.reuse, R42, R64 ;  /* 0x0000002a1040723c */ /* 0x040fe20000001840 */
[----:B------:R-:W-:Y:S03]  /*e180*/  LDSM.16.MT88.4 R40, [R185+0x2100] ;  /* 0x00210000b928783b */ /* 0x000fe60000004200 */
[C---:B------:R-:W-:Y:S01]  /*e190*/  ISETP.GT.AND P0, PT, R4.reuse, RZ, PT ;  /* 0x000000ff0400720c */ /* 0x040fe20003f04270 */
[----:B------:R-:W2:Y:S01]  /*e1a0*/  MUFU.TANH R25, R25 ;  /* 0x0000001900197308 */ /* 0x000ea20000002400 */
[----:B------:R-:W-:Y:S01]  /*e1b0*/  ISETP.GT.AND P2, PT, R4, 0x1, PT ;  /* 0x000000010400780c */ /* 0x000fe20003f44270 */
[----:B------:R-:W-:Y:S01]  /*e1c0*/  FMUL.FTZ R88, R88, c[0x0][0x320] ;  /* 0x0000c80058587a20 */ /* 0x000fe20000410000 */
[----:B---3--:R-:W-:Y:S01]  /*e1d0*/  FSEL R28, R28, -INF , P0 ;  /* 0xff8000001c1c7808 */ /* 0x008fe20000000000 */
[C---:B-1----:R-:W-:Y:S01]  /*e1e0*/  HMMA.16816.F32 R60, R16.reuse, R8, R60 ;  /* 0x00000008103c723c */ /* 0x042fe2000000183c */
[----:B------:R-:W-:Y:S01]  /*e1f0*/  FSEL R3, R3, -INF , P0 ;  /* 0xff80000003037808 */ /* 0x000fe20000000000 */
[----:B------:R-:W-:Y:S01]  /*e200*/  FMUL.FTZ R90, R90, c[0x0][0x320] ;  /* 0x0000c8005a5a7a20 */ /* 0x000fe20000410000 */
[----:B------:R-:W-:Y:S01]  /*e210*/  ISETP.GT.AND P0, PT, R4, 0x8, PT ;  /* 0x000000080400780c */ /* 0x000fe20003f04270 */
[----:B------:R-:W1:Y:S01]  /*e220*/  MUFU.TANH R31, R31 ;  /* 0x0000001f001f7308 */ /* 0x000e620000002400 */
[----:B------:R-:W-:Y:S01]  /*e230*/  FSEL R52, R52, -INF , P2 ;  /* 0xff80000034347808 */ /* 0x000fe20001000000 */
[----:B------:R-:W-:Y:S01]  /*e240*/  FMUL.FTZ R89, R89, c[0x0][0x320] ;  /* 0x0000c80059597a20 */ /* 0x000fe20000410000 */
[----:B----4-:R-:W-:Y:S01]  /*e250*/  FSEL R33, R29, -INF , P2 ;  /* 0xff8000001d217808 */ /* 0x010fe20001000000 */
[----:B------:R-:W-:Y:S01]  /*e260*/  HMMA.16816.F32 R56, R16, R10, R56 ;  /* 0x0000000a1038723c */ /* 0x000fe20000001838 */
[----:B------:R-:W-:Y:S01]  /*e270*/  ISETP.GT.AND P2, PT, R4, 0x9, PT ;  /* 0x000000090400780c */ /* 0x000fe20003f44270 */
[----:B------:R-:W-:Y:S01]  /*e280*/  FMUL.FTZ R91, R91, c[0x0][0x320] ;  /* 0x0000c8005b5b7a20 */ /* 0x000fe20000410000 */
[----:B------:R-:W-:Y:S01]  /*e290*/  FSEL R35, R20, -INF , P0 ;  /* 0xff80000014237808 */ /* 0x000fe20000000000 */
[----:B------:R3:W4:Y:S01]  /*e2a0*/  MUFU.TANH R14, R49 ;  /* 0x00000031000e7308 */ /* 0x0007220000002400 */
[----:B------:R-:W-:Y:S01]  /*e2b0*/  FMNMX.FTZ R6, R3, R52, !PT ;  /* 0x0000003403067209 */ /* 0x000fe20007810000 */
[----:B------:R-:W-:Y:S01]  /*e2c0*/  LDSM.16.MT88.4 R140, [R173+0x900] ;  /* 0x00090000ad8c783b */ /* 0x000fe20000004200 */
[----:B------:R-:W-:Y:S01]  /*e2d0*/  FSEL R29, R22, -INF , P0 ;  /* 0xff800000161d7808 */ /* 0x000fe20000000000 */
[----:B------:R-:W-:Y:S01]  /*e2e0*/  FMUL.FTZ R64, R64, c[0x0][0x320] ;  /* 0x0000c80040407a20 */ /* 0x000fe20000410000 */
[----:B------:R-:W-:Y:S01]  /*e2f0*/  ISETP.GT.AND P0, PT, R4, 0x10, PT ;  /* 0x000000100400780c */ /* 0x000fe20003f04270 */
[----:B------:R-:W-:Y:S01]  /*e300*/  FMUL.FTZ R66, R66, c[0x0][0x320] ;  /* 0x0000c80042427a20 */ /* 0x000fe20000410000 */
[----:B------:R-:W-:Y:S01]  /*e310*/  FSEL R21, R21, -INF , P2 ;  /* 0xff80000015157808 */ /* 0x000fe20001000000 */
[----:B------:R-:W1:Y:S01]  /*e320*/  MUFU.TANH R26, R26 ;  /* 0x0000001a001a7308 */ /* 0x000e620000002400 */
[----:B------:R-:W-:Y:S01]  /*e330*/  FMNMX.FTZ R6, R35, R6, !PT ;  /* 0x0000000623067209 */ /* 0x000fe20007810000 */
[----:B------:R-:W-:Y:S01]  /*e340*/  FMUL.FTZ R65, R65, c[0x0][0x320] ;  /* 0x0000c80041417a20 */ /* 0x000fe20000410000 */
[----:B-----5:R-:W-:Y:S01]  /*e350*/  FSEL R27, R12, -INF , P2 ;  /* 0xff8000000c1b7808 */ /* 0x020fe20001000000 */
[----:B------:R-:W-:Y:S01]  /*e360*/  FMUL.FTZ R60, R60, c[0x0][0x320] ;  /* 0x0000c8003c3c7a20 */ /* 0x000fe20000410000 */
[----:B------:R-:W-:Y:S01]  /*e370*/  ISETP.GT.AND P2, PT, R4, 0x11, PT ;  /* 0x000000110400780c */ /* 0x000fe20003f44270 */
[----:B------:R-:W-:Y:S01]  /*e380*/  FMUL.FTZ R61, R61, c[0x0][0x320] ;  /* 0x0000c8003d3d7a20 */ /* 0x000fe20000410000 */
[----:B------:R-:W-:Y:S01]  /*e390*/  FSEL R19, R13, -INF , P0 ;  /* 0xff8000000d137808 */ /* 0x000fe20000000000 */
[----:B------:R-:W5:Y:S01]  /*e3a0*/  MUFU.TANH R215, R88 ;  /* 0x0000005800d77308 */ /* 0x000f620000002400 */
[----:B------:R-:W-:Y:S01]  /*e3b0*/  FMNMX.FTZ R6, R21, R6, !PT ;  /* 0x0000000615067209 */ /* 0x000fe20007810000 */
[----:B------:R-:W-:Y:S01]  /*e3c0*/  FMUL.FTZ R67, R67, c[0x0][0x320] ;  /* 0x0000c80043437a20 */ /* 0x000fe20000410000 */
[----:B--2---:R-:W-:Y:S01]  /*e3d0*/  FSEL R15, R30, -INF , P0 ;  /* 0xff8000001e0f7808 */ /* 0x004fe20000000000 */
[----:B------:R-:W-:Y:S01]  /*e3e0*/  FMUL.FTZ R62, R62, c[0x0][0x320] ;  /* 0x0000c8003e3e7a20 */ /* 0x000fe20000410000 */
[----:B------:R-:W-:Y:S01]  /*e3f0*/  ISETP.GT.AND P0, PT, R4, 0x18, PT ;  /* 0x000000180400780c */ /* 0x000fe20003f04270 */
[----:B------:R-:W-:Y:S01]  /*e400*/  FMUL.FTZ R56, R56, c[0x0][0x320] ;  /* 0x0000c80038387a20 */ /* 0x000fe20000410000 */
[----:B------:R-:W-:Y:S01]  /*e410*/  FSEL R17, R23, -INF , P2 ;  /* 0xff80000017117808 */ /* 0x000fe20001000000 */
[----:B------:R-:W2:Y:S01]  /*e420*/  MUFU.TANH R211, R90 ;  /* 0x0000005a00d37308 */ /* 0x000ea20000002400 */
[----:B------:R-:W-:Y:S01]  /*e430*/  FMNMX.FTZ R6, R19, R6, !PT ;  /* 0x0000000613067209 */ /* 0x000fe20007810000 */
[----:B------:R-:W-:Y:S01]  /*e440*/  FMUL.FTZ R57, R57, c[0x0][0x320] ;  /* 0x0000c80039397a20 */ /* 0x000fe20000410000 */
[----:B------:R-:W-:Y:S01]  /*e450*/  FSEL R13, R24, -INF , P2 ;  /* 0xff800000180d7808 */ /* 0x000fe20001000000 */
[----:B------:R-:W-:Y:S01]  /*e460*/  FMUL.FTZ R63, R63, c[0x0][0x320] ;  /* 0x0000c8003f3f7a20 */ /* 0x000fe20000410000 */
[----:B------:R-:W-:Y:S01]  /*e470*/  ISETP.GT.AND P2, PT, R4, 0x19, PT ;  /* 0x000000190400780c */ /* 0x000fe20003f44270 */
[----:B------:R-:W-:Y:S01]  /*e480*/  FMUL.FTZ R58, R58, c[0x0][0x320] ;  /* 0x0000c8003a3a7a20 */ /* 0x000fe20000410000 */
[----:B------:R-:W-:Y:S01]  /*e490*/  FSEL R7, R25, -INF , P0 ;  /* 0xff80000019077808 */ /* 0x000fe20000000000 */
[----:B------:R-:W2:Y:S01]  /*e4a0*/  MUFU.TANH R169, R89 ;  /* 0x0000005900a97308 */ /* 0x000ea20000002400 */
[----:B------:R-:W-:Y:S01]  /*e4b0*/  FMNMX.FTZ R6, R17, R6, !PT ;  /* 0x0000000611067209 */ /* 0x000fe20007810000 */
[----:B------:R-:W-:Y:S01]  /*e4c0*/  FMUL.FTZ R59, R59, c[0x0][0x320] ;  /* 0x0000c8003b3b7a20 */ /* 0x000fe20000410000 */
[----:B-1----:R-:W-:Y:S01]  /*e4d0*/  FSEL R11, R31, -INF , P0 ;  /* 0xff8000001f0b7808 */ /* 0x002fe20000000000 */
[----:B---3--:R-:W-:Y:S01]  /*e4e0*/  LDSM.16.MT88.4 R48, [R173+0x2100] ;  /* 0x00210000ad30783b */ /* 0x008fe20000004200 */
[----:B------:R-:W-:-:S02]  /*e4f0*/  ISETP.GT.AND P0, PT, R4, 0x20, PT ;  /* 0x000000200400780c */ /* 0x000fc40003f04270 */
[----:B----4-:R-:W-:Y:S01]  /*e500*/  FSEL R5, R14, -INF , P2 ;  /* 0xff8000000e057808 */ /* 0x010fe20001000000 */
[----:B------:R1:W3:Y:S01]  /*e510*/  MUFU.TANH R175, R91 ;  /* 0x0000005b00af7308 */ /* 0x0002e20000002400 */
[----:B------:R-:W-:Y:S01]  /*e520*/  FMNMX.FTZ R6, R7, R6, !PT ;  /* 0x0000000607067209 */ /* 0x000fe20007810000 */
[----:B------:R-:W-:Y:S01]  /*e530*/  LDSM.16.MT88.4 R136, [R184+0x900] ;  /* 0x00090000b888783b */ /* 0x000fe20000004200 */
[----:B------:R-:W-:Y:S02]  /*e540*/  FMNMX.FTZ R8, R28, R33, !PT ;  /* 0x000000211c087209 */ /* 0x000fe40007810000 */
[----:B------:R-:W-:Y:S02]  /*e550*/  FSEL R9, R26, -INF , P2 ;  /* 0xff8000001a097808 */ /* 0x000fe40001000000 */
[----:B------:R-:W-:Y:S01]  /*e560*/  ISETP.GT.AND P2, PT, R4, 0x21, PT ;  /* 0x000000210400780c */ /* 0x000fe20003f44270 */
[----:B------:R-:W4:Y:S01]  /*e570*/  MUFU.TANH R213, R64 ;  /* 0x0000004000d57308 */ /* 0x000f220000002400 */
[----:B-----5:R-:W-:-:S02]  /*e580*/  FSEL R215, R215, -INF , P0 ;  /* 0xff800000d7d77808 */ /* 0x020fc40000000000 */
[----:B------:R-:W-:Y:S02]  /*e590*/  FMNMX.FTZ R6, R5, R6, !PT ;  /* 0x0000000605067209 */ /* 0x000fe40007810000 */
[----:B------:R-:W-:Y:S02]  /*e5a0*/  FMNMX.FTZ R8, R29, R8, !PT ;  /* 0x000000081d087209 */ /* 0x000fe40007810000 */
[----:B--2---:R-:W-:Y:S01]  /*e5b0*/  FSEL R211, R211, -INF , P0 ;  /* 0xff800000d3d37808 */ /* 0x004fe20000000000 */
[----:B------:R-:W2:Y:S01]  /*e5c0*/  MUFU.TANH R193, R66 ;  /* 0x0000004200c17308 */ /* 0x000ea20000002400 */
[----:B------:R-:W-:Y:S01]  /*e5d0*/  ISETP.GT.AND P0, PT, R4, 0x28, PT ;  /* 0x000000280400780c */ /* 0x000fe20003f04270 */
[----:B-1----:R-:W-:Y:S01]  /*e5e0*/  LDSM.16.MT88.4 R88, [R184+0x4100] ;  /* 0x00410000b858783b */ /* 0x002fe20000004200 */
[----:B------:R-:W-:Y:S02]  /*e5f0*/  FSEL R169, R169, -INF , P2 ;  /* 0xff800000a9a97808 */ /* 0x000fe40001000000 */
[----:B------:R-:W-:-:S02]  /*e600*/  FMNMX.FTZ R6, R215, R6, !PT ;  /* 0x00000006d7067209 */ /* 0x000fc40007810000 */
[----:B------:R-:W-:Y:S01]  /*e610*/  FMNMX.FTZ R8, R27, R8, !PT ;  /* 0x000000081b087209 */ /* 0x000fe20007810000 */
[----:B------:R-:W1:Y:S01]  /*e620*/  MUFU.TANH R167, R65 ;  /* 0x0000004100a77308 */ /* 0x000e620000002400 */
[----:B---3--:R-:W-:Y:S02]  /*e630*/  FSEL R175, R175, -INF , P2 ;  /* 0xff800000afaf7808 */ /* 0x008fe40001000000 */
[----:B------:R-:W-:Y:S02]  /*e640*/  ISETP.GT.AND P2, PT, R4, 0x29, PT ;  /* 0x000000290400780c */ /* 0x000fe40003f44270 */
[----:B----4-:R-:W-:Y:S02]  /*e650*/  FSEL R213, R213, -INF , P0 ;  /* 0xff800000d5d57808 */ /* 0x010fe40000000000 */
[----:B------:R-:W-:Y:S01]  /*e660*/  FMNMX.FTZ R6, R169, R6, !PT ;  /* 0x00000006a9067209 */ /* 0x000fe20007810000 */
[----:B------:R-:W3:Y:S01]  /*e670*/  MUFU.TANH R183, R60 ;  /* 0x0000003c00b77308 */ /* 0x000ee20000002400 */
[----:B------:R-:W-:-:S02]  /*e680*/  FMNMX.FTZ R8, R15, R8, !PT ;  /* 0x000000080f087209 */ /* 0x000fc40007810000 */
[----:B--2---:R-:W-:Y:S02]  /*e690*/  FSEL R193, R193, -INF , P0 ;  /* 0xff800000c1c17808 */ /* 0x004fe40000000000 */
[C---:B------:R-:W-:Y:S02]  /*e6a0*/  ISETP.GT.AND P0, PT, R4.reuse, 0x30, PT ;  /* 0x000000300400780c */ /* 0x040fe40003f04270 */
[----:B------:R-:W-:Y:S01]  /*e6b0*/  FMNMX.FTZ R6, R213, R6, !PT ;  /* 0x00000006d5067209 */ /* 0x000fe20007810000 */
[----:B------:R-:W2:Y:S01]  /*e6c0*/  MUFU.TANH R177, R67 ;  /* 0x0000004300b17308 */ /* 0x000ea20000002400 */
[----:B-1----:R-:W-:Y:S02]  /*e6d0*/  FSEL R167, R167, -INF , P2 ;  /* 0xff800000a7a77808 */ /* 0x002fe40001000000 */
[----:B------:R-:W-:Y:S02]  /*e6e0*/  FMNMX.FTZ R8, R13, R8, !PT ;  /* 0x000000080d087209 */ /* 0x000fe40007810000 */
[----:B------:R-:W-:-:S02]  /*e6f0*/  ISETP.GT.AND P4, PT, R4, 0x31, PT ;  /* 0x000000310400780c */ /* 0x000fc40003f84270 */
[----:B------:R-:W-:Y:S01]  /*e700*/  FMNMX.FTZ R6, R167, R6, !PT ;  /* 0x00000006a7067209 */ /* 0x000fe20007810000 */
[----:B------:R-:W1:Y:S01]  /*e710*/  MUFU.TANH R61, R61 ;  /* 0x0000003d003d7308 */ /* 0x000e620000002400 */
[----:B---3--:R-:W-:Y:S02]  /*e720*/  FSEL R183, R183, -INF , P0 ;  /* 0xff800000b7b77808 */ /* 0x008fe40000000000 */
[----:B------:R-:W-:Y:S02]  /*e730*/  FMNMX.FTZ R8, R11, R8, !PT ;  /* 0x000000080b087209 */ /* 0x000fe40007810000 */
[----:B------:R-:W-:Y:S02]  /*e740*/  FMNMX.FTZ R6, R183, R6, !PT ;  /* 0x00000006b7067209 */ /* 0x000fe40007810000 */
[----:B------:R-:W-:Y:S01]  /*e750*/  FMNMX.FTZ R8, R9, R8, !PT ;  /* 0x0000000809087209 */ /* 0x000fe20007810000 */
[----:B------:R-:W3:Y:S01]  /*e760*/  MUFU.TANH R179, R56 ;  /* 0x0000003800b37308 */ /* 0x000ee20000002400 */
[----:B--2---:R-:W-:Y:S01]  /*e770*/  FSEL R177, R177, -INF , P2 ;  /* 0xff800000b1b17808 */ /* 0x004fe20001000000 */
[----:B------:R-:W-:Y:S01]  /*e780*/  LDSM.16.MT88.4 R64, [R164+0x2100] ;  /* 0x00210000a440783b */ /* 0x000fe20000004200 */
[----:B------:R-:W-:-:S02]  /*e790*/  ISETP.GT.AND P2, PT, R4, 0x38, PT ;  /* 0x000000380400780c */ /* 0x000fc40003f44270 */
[----:B------:R-:W-:-:S03]  /*e7a0*/  FMNMX.FTZ R8, R211, R8, !PT ;  /* 0x00000008d3087209 */ /* 0x000fc60007810000 */
[----:B------:R-:W2:Y:S01]  /*e7b0*/  MUFU.TANH R62, R62 ;  /* 0x0000003e003e7308 */ /* 0x000ea20000002400 */
[----:B-1----:R-:W-:-:S04]  /*e7c0*/  FSEL R181, R61, -INF , P4 ;  /* 0xff8000003db57808 */ /* 0x002fc80002000000 */
[----:B------:R-:W-:-:S03]  /*e7d0*/  FMNMX.FTZ R6, R181, R6, !PT ;  /* 0x00000006b5067209 */ /* 0x000fc60007810000 */
[----:B------:R-:W1:Y:S01]  /*e7e0*/  MUFU.TANH R151, R57 ;  /* 0x0000003900977308 */ /* 0x000e620000002400 */
[----:B---3--:R-:W-:-:S07]  /*e7f0*/  FSEL R179, R179, -INF , P2 ;  /* 0xff800000b3b37808 */ /* 0x008fce0001000000 */
[----:B------:R-:W3:Y:S01]  /*e800*/  MUFU.TANH R63, R63 ;  /* 0x0000003f003f7308 */ /* 0x000ee20000002400 */
[----:B--2---:R-:W-:Y:S02]  /*e810*/  FSEL R149, R62, -INF , P0 ;  /* 0xff8000003e957808 */ /* 0x004fe40000000000 */
[----:B------:R-:W-:Y:S02]  /*e820*/  ISETP.GT.AND P0, PT, R4, 0x39, PT ;  /* 0x000000390400780c */ /* 0x000fe40003f04270 */
[----:B------:R-:W-:Y:S02]  /*e830*/  FMNMX.FTZ R4, R179, R6, !PT ;  /* 0x00000006b3047209 */ /* 0x000fe40007810000 */
[----:B------:R-:W-:Y:S01]  /*e840*/  FMNMX.FTZ R6, R175, R8, !PT ;  /* 0x00000008af067209 */ /* 0x000fe20007810000 */
[----:B------:R-:W2:Y:S01]  /*e850*/  MUFU.TANH R145, R58 ;  /* 0x0000003a00917308 */ /* 0x000ea20000002400 */
[----:B-1----:R-:W-:Y:S02]  /*e860*/  FSEL R151, R151, -INF , P0 ;  /* 0xff80000097977808 */ /* 0x002fe40000000000 */
[----:B------:R-:W-:-:S02]  /*e870*/  FMNMX.FTZ R6, R193, R6, !PT ;  /* 0x00000006c1067209 */ /* 0x000fc40007810000 */
[----:B------:R-:W-:Y:S02]  /*e880*/  FMNMX.FTZ R4, R151, R4, !PT ;  /* 0x0000000497047209 */ /* 0x000fe40007810000 */
[----:B------:R-:W-:Y:S01]  /*e890*/  FMNMX.FTZ R6, R177, R6, !PT ;  /* 0x00000006b1067209 */ /* 0x000fe20007810000 */
[----:B------:R-:W1:Y:S01]  /*e8a0*/  MUFU.TANH R171, R59 ;  /* 0x0000003b00ab7308 */ /* 0x000e620000002400 */
[----:B---3--:R-:W-:Y:S01]  /*e8b0*/  FSEL R147, R63, -INF , P4 ;  /* 0xff8000003f937808 */ /* 0x008fe20002000000 */
[----:B------:R-:W3:Y:S01]  /*e8c0*/  SHFL.BFLY PT, R25, R4, 0x2, 0x1f ;  /* 0x0c401f0004197f89 */ /* 0x000ee200000e0000 */
[----:B------:R-:W-:-:S04]  /*e8d0*/  FMNMX.FTZ R6, R149, R6, !PT ;  /* 0x0000000695067209 */ /* 0x000fc80007810000 */
[----:B------:R-:W-:Y:S02]  /*e8e0*/  FMNMX.FTZ R6, R147, R6, !PT ;  /* 0x0000000693067209 */ /* 0x000fe40007810000 */
[----:B--2---:R-:W-:-:S04]  /*e8f0*/  FSEL R145, R145, -INF , P2 ;  /* 0xff80000091917808 */ /* 0x004fc80001000000 */
[----:B------:R-:W-:Y:S02]  /*e900*/  FMNMX.FTZ R6, R145, R6, !PT ;  /* 0x0000000691067209 */ /* 0x000fe40007810000 */
[----:B-1----:R-:W-:Y:S01]  /*e910*/  FSEL R171, R171, -INF , P0 ;  /* 0xff800000abab7808 */ /* 0x002fe20000000000 */
[----:B------:R-:W-:Y:S03]  /*e920*/  LDSM.16.MT88.4 R56, [R184+0x2100] ;  /* 0x00210000b838783b */ /* 0x000fe60000004200 */
[----:B------:R-:W-:-:S05]  /*e930*/  FMNMX.FTZ R6, R171, R6, !PT ;  /* 0x00000006ab067209 */ /* 0x000fca0007810000 */
[----:B------:R-:W1:Y:S01]  /*e940*/  SHFL.BFLY PT, R23, R6, 0x2, 0x1f ;  /* 0x0c401f0006177f89 */ /* 0x000e6200000e0000 */
[----:B---3--:R-:W-:-:S05]  /*e950*/  FMNMX.FTZ R25, R4, R25, !PT ;  /* 0x0000001904197209 */ /* 0x008fca0007810000 */
[----:B------:R-:W2:Y:S01]  /*e960*/  SHFL.BFLY PT, R132, R25, 0x1, 0x1f ;  /* 0x0c201f0019847f89 */ /* 0x000ea200000e0000 */
[----:B-1----:R-:W-:-:S05]  /*e970*/  FMNMX.FTZ R23, R6, R23, !PT ;  /* 0x0000001706177209 */ /* 0x002fca0007810000 */
[----:B------:R-:W1:Y:S01]  /*e980*/  SHFL.BFLY PT, R4, R23, 0x1, 0x1f ;  /* 0x0c201f0017047f89 */ /* 0x000e6200000e0000 */
[----:B--2---:R-:W-:-:S04]  /*e990*/  FMNMX.FTZ R132, R25, R132, !PT ;  /* 0x0000008419847209 */ /* 0x004fc80007810000 */
[C---:B------:R-:W-:Y:S01]  /*e9a0*/  FSETP.NEU.FTZ.AND P0, PT, R132.reuse, -INF , PT ;  /* 0xff8000008400780b */ /* 0x040fe20003f1d000 */
[----:B------:R-:W-:-:S05]  /*e9b0*/  FMUL.FTZ R144, R132, c[0x0][0x2d0] ;  /* 0x0000b40084907a20 */ /* 0x000fca0000410000 */
[----:B------:R-:W-:-:S05]  /*e9c0*/  FSEL R144, R144, RZ, P0 ;  /* 0x000000ff90907208 */ /* 0x000fca0000000000 */
[--C-:B------:R-:W-:Y:S02]  /*e9d0*/  FFMA.FTZ R163, R3, c[0x0][0x2d0], -R144.reuse ;  /* 0x0000b40003a37a23 */ /* 0x100fe40000010890 */
[--C-:B------:R-:W-:Y:S02]  /*e9e0*/  FFMA.FTZ R160, R52, c[0x0][0x2d0], -R144.reuse ;  /* 0x0000b40034a07a23 */ /* 0x100fe40000010890 */
[--C-:B------:R-:W-:Y:S02]  /*e9f0*/  FFMA.FTZ R159, R35, c[0x0][0x2d0], -R144.reuse ;  /* 0x0000b400239f7a23 */ /* 0x100fe40000010890 */
[--C-:B------:R-:W-:Y:S01]  /*ea00*/  FFMA.FTZ R156, R21, c[0x0][0x2d0], -R144.reuse ;  /* 0x0000b400159c7a23 */ /* 0x100fe20000010890 */
[----:B------:R-:W-:Y:S01]  /*ea10*/  MUFU.EX2 R163, R163 ;  /* 0x000000a300a37308 */ /* 0x000fe20000000800 */
[----:B-1----:R-:W-:Y:S01]  /*ea20*/  FMNMX.FTZ R3, R23, R4, !PT ;  /* 0x0000000417037209 */ /* 0x002fe20007810000 */
[--C-:B------:R-:W-:Y:S01]  /*ea30*/  FFMA.FTZ R157, R7, c[0x0][0x2d0], -R144.reuse ;  /* 0x0000b400079d7a23 */ /* 0x100fe20000010890 */
[----:B------:R-:W-:Y:S01]  /*ea40*/  LDSM.16.MT88.4 R20, [R164+0x2900] ;  /* 0x00290000a414783b */ /* 0x000fe20000004200 */
[--C-:B------:R-:W-:Y:S01]  /*ea50*/  FFMA.FTZ R154, R5, c[0x0][0x2d0], -R144.reuse ;  /* 0x0000b400059a7a23 */ /* 0x100fe20000010890 */
[C---:B------:R-:W-:Y:S01]  /*ea60*/  FSETP.NEU.FTZ.AND P0, PT, R3.reuse, -INF , PT ;  /* 0xff8000000300780b */ /* 0x040fe20003f1d000 */
[----:B------:R-:W-:Y:S01]  /*ea70*/  FMUL.FTZ R170, R3, c[0x0][0x2d0] ;  /* 0x0000b40003aa7a20 */ /* 0x000fe20000410000 */
[----:B------:R1:W2:Y:S01]  /*ea80*/  LDSM.16.MT88.4 R4, [R0+0x4100] ;  /* 0x004100000004783b */ /* 0x0002a20000004200 */
[----:B------:R-:W3:Y:S01]  /*ea90*/  MUFU.EX2 R160, R160 ;  /* 0x000000a000a07308 */ /* 0x000ee20000000800 */
[----:B------:R-:W-:-:S02]  /*eaa0*/  FFMA.FTZ R87, R19, c[0x0][0x2d0], -R144 ;  /* 0x0000b40013577a23 */ /* 0x000fc40000010890 */
[----:B------:R-:W-:Y:S01]  /*eab0*/  FSEL R170, R170, RZ, P0 ;  /* 0x000000ffaaaa7208 */ /* 0x000fe20000000000 */
[--C-:B------:R-:W-:Y:S01]  /*eac0*/  FFMA.FTZ R86, R17, c[0x0][0x2d0], -R144.reuse ;  /* 0x0000b40011567a23 */ /* 0x100fe20000010890 */
[----:B------:R-:W-:Y:S01]  /*ead0*/  ISETP.GE.AND P0, PT, R84, 0x81, PT ;  /* 0x000000815400780c */ /* 0x000fe20003f06270 */
[----:B------:R-:W-:Y:S01]  /*eae0*/  LDSM.16.MT88.4 R16, [R184+0x2900] ;  /* 0x00290000b810783b */ /* 0x000fe20000004200 */
[----:B------:R-:W-:Y:S01]  /*eaf0*/  FFMA.FTZ R168, R215, c[0x0][0x2d0], -R144 ;  /* 0x0000b400d7a87a23 */ /* 0x000fe20000010890 */
[----:B------:R-:W-:Y:S01]  /*eb00*/  MUFU.EX2 R159, R159 ;  /* 0x0000009f009f7308 */ /* 0x000fe20000000800 */
[--C-:B------:R-:W-:Y:S02]  /*eb10*/  FFMA.FTZ R165, R28, c[0x0][0x2d0], -R170.reuse ;  /* 0x0000b4001ca57a23 */ /* 0x100fe400000108aa */
[--C-:B------:R-:W-:Y:S02]  /*eb20*/  FFMA.FTZ R162, R33, c[0x0][0x2d0], -R170.reuse ;  /* 0x0000b40021a27a23 */ /* 0x100fe400000108aa */
[--C-:B------:R-:W-:Y:S01]  /*eb30*/  FFMA.FTZ R161, R29, c[0x0][0x2d0], -R170.reuse ;  /* 0x0000b4001da17a23 */ /* 0x100fe200000108aa */
[----:B------:R-:W-:Y:S01]  /*eb40*/  LDSM.16.MT88.4 R32, [R164+0x900] ;  /* 0x00090000a420783b */ /* 0x000fe20000004200 */
[--C-:B------:R-:W-:Y:S01]  /*eb50*/  FFMA.FTZ R158, R27, c[0x0][0x2d0], -R170.reuse ;  /* 0x0000b4001b9e7a23 */ /* 0x100fe200000108aa */
[----:B------:R-:W4:Y:S01]  /*eb60*/  MUFU.EX2 R156, R156 ;  /* 0x0000009c009c7308 */ /* 0x000f220000000800 */
[--C-:B------:R-:W-:Y:S01]  /*eb70*/  FFMA.FTZ R155, R11, c[0x0][0x2d0], -R170.reuse ;  /* 0x0000b4000b9b7a23 */ /* 0x100fe200000108aa */
[----:B---3--:R-:W-:Y:S01]  /*eb80*/  F2FP.PACK_AB R96, R160, R163 ;  /* 0x000000a3a060723e */ /* 0x008fe200000000ff */
[--C-:B------:R-:W-:Y:S01]  /*eb90*/  FFMA.FTZ R85, R15, c[0x0][0x2d0], -R170.reuse ;  /* 0x0000b4000f557a23 */ /* 0x100fe200000108aa */
[----:B------:R-:W-:Y:S01]  /*eba0*/  LDSM.16.MT88.4 R24, [R185+0x900] ;  /* 0x00090000b918783b */ /* 0x000fe20000004200 */
[----:B------:R-:W-:-:S02]  /*ebb0*/  FFMA.FTZ R2, R13, c[0x0][0x2d0], -R170 ;  /* 0x0000b4000d027a23 */ /* 0x000fc400000108aa */
[----:B-1----:R-:W-:Y:S01]  /*ebc0*/  FFMA.FTZ R0, R9, c[0x0][0x2d0], -R170 ;  /* 0x0000b40009007a23 */ /* 0x002fe200000108aa */
[----:B------:R-:W-:Y:S01]  /*ebd0*/  MUFU.EX2 R165, R165 ;  /* 0x000000a500a57308 */ /* 0x000fe20000000800 */
[----:B------:R-:W1:Y:S01]  /*ebe0*/  LDSM.16.MT88.4 R8, [R185+0x2900] ;  /* 0x00290000b908783b */ /* 0x000e620000004200 */
[--C-:B------:R-:W-:Y:S02]  /*ebf0*/  FFMA.FTZ R169, R169, c[0x0][0x2d0], -R144.reuse ;  /* 0x0000b400a9a97a23 */ /* 0x100fe40000010890 */
[--C-:B------:R-:W-:Y:S01]  /*ec00*/  FFMA.FTZ R166, R213, c[0x0][0x2d0], -R144.reuse ;  /* 0x0000b400d5a67a23 */ /* 0x100fe20000010890 */
[----:B------:R-:W-:Y:S01]  /*ec10*/  LDSM.16.MT88.4 R28, [R173+0x2900] ;  /* 0x00290000ad1c783b */ /* 0x000fe20000004200 */
[----:B------:R-:W-:Y:S02]  /*ec20*/  FFMA.FTZ R167, R167, c[0x0][0x2d0], -R144 ;  /* 0x0000b400a7a77a23 */ /* 0x000fe40000010890 */
[----:B------:R-:W3:Y:S01]  /*ec30*/  MUFU.EX2 R162, R162 ;  /* 0x000000a200a27308 */ /* 0x000ee20000000800 */
[----:B----4-:R-:W-:Y:S01]  /*ec40*/  F2FP.PACK_AB R98, R156, R159 ;  /* 0x0000009f9c62723e */ /* 0x010fe200000000ff */
[----:B------:R-:W-:-:S02]  /*ec50*/  FFMA.FTZ R172, R211, c[0x0][0x2d0], -R170 ;  /* 0x0000b400d3ac7a23 */ /* 0x000fc400000108aa */
[--C-:B------:R-:W-:Y:S02]  /*ec60*/  FFMA.FTZ R175, R175, c[0x0][0x2d0], -R170.reuse ;  /* 0x0000b400afaf7a23 */ /* 0x100fe400000108aa */
[--C-:B------:R-:W-:Y:S02]  /*ec70*/  FFMA.FTZ R174, R193, c[0x0][0x2d0], -R170.reuse ;  /* 0x0000b400c1ae7a23 */ /* 0x100fe400000108aa */
[----:B------:R-:W-:Y:S01]  /*ec80*/  MUFU.EX2 R161, R161 ;  /* 0x000000a100a17308 */ /* 0x000fe20000000800 */
[----:B------:R-:W-:Y:S02]  /*ec90*/  FFMA.FTZ R177, R177, c[0x0][0x2d0], -R170 ;  /* 0x0000b400b1b17a23 */ /* 0x000fe400000108aa */
[--C-:B------:R-:W-:Y:S02]  /*eca0*/  FFMA.FTZ R178, R179, c[0x0][0x2d0], -R144.reuse ;  /* 0x0000b400b3b27a23 */ /* 0x100fe40000010890 */
[--C-:B------:R-:W-:Y:S02]  /*ecb0*/  FFMA.FTZ R176, R183, c[0x0][0x2d0], -R144.reuse ;  /* 0x0000b400b7b07a23 */ /* 0x100fe40000010890 */
[--C-:B------:R-:W-:Y:S01]  /*ecc0*/  FFMA.FTZ R181, R181, c[0x0][0x2d0], -R144.reuse ;  /* 0x0000b400b5b57a23 */ /* 0x100fe20000010890 */
[----:B------:R-:W4:Y:S01]  /*ecd0*/  MUFU.EX2 R158, R158 ;  /* 0x0000009e009e7308 */ /* 0x000f220000000800 */
[----:B---3--:R-:W-:Y:S01]  /*ece0*/  F2FP.PACK_AB R97, R162, R165 ;  /* 0x000000a5a261723e */ /* 0x008fe200000000ff */
[----:B------:R-:W-:-:S02]  /*ecf0*/  FFMA.FTZ R223, R151, c[0x0][0x2d0], -R144 ;  /* 0x0000b40097df7a23 */ /* 0x000fc40000010890 */
[--C-:B------:R-:W-:Y:S02]  /*ed00*/  FFMA.FTZ R179, R149, c[0x0][0x2d0], -R170.reuse ;  /* 0x0000b40095b37a23 */ /* 0x100fe400000108aa */
[--C-:B------:R-:W-:Y:S01]  /*ed10*/  FFMA.FTZ R180, R147, c[0x0][0x2d0], -R170.reuse ;  /* 0x0000b40093b47a23 */ /* 0x100fe200000108aa */
[----:B------:R-:W-:Y:S01]  /*ed20*/  LDSM.16.MT88.4 R148, [R173+0x1900] ;  /* 0x00190000ad94783b */ /* 0x000fe20000004200 */
[----:B------:R-:W-:Y:S01]  /*ed30*/  MUFU.EX2 R87, R87 ;  /* 0x0000005700577308 */ /* 0x000fe20000000800 */
[--C-:B------:R-:W-:Y:S02]  /*ed40*/  FFMA.FTZ R182, R145, c[0x0][0x2d0], -R170.reuse ;  /* 0x0000b40091b67a23 */ /* 0x100fe400000108aa */
[----:B------:R-:W-:Y:S01]  /*ed50*/  FFMA.FTZ R221, R171, c[0x0][0x2d0], -R170 ;  /* 0x0000b400abdd7a23 */ /* 0x000fe200000108aa */
[----:B------:R-:W-:Y:S01]  /*ed60*/  LDSM.16.MT88.4 R144, [R173+0x3900] ;  /* 0x00390000ad90783b */ /* 0x000fe20000004200 */
[----:B------:R-:W-:Y:S02]  /*ed70*/  FADD.FTZ R160, R163, R160 ;  /* 0x000000a0a3a07221 */ /* 0x000fe40000010000 */
[----:B------:R-:W-:Y:S01]  /*ed80*/  FADD.FTZ R162, R165, R162 ;  /* 0x000000a2a5a27221 */ /* 0x000fe20000010000 */
[----:B----4-:R-:W-:Y:S01]  /*ed90*/  F2FP.PACK_AB R99, R158, R161 ;  /* 0x000000a19e63723e */ /* 0x010fe200000000ff */
[----:B------:R-:W3:Y:S01]  /*eda0*/  MUFU.EX2 R86, R86 ;  /* 0x0000005600567308 */ /* 0x000ee20000000800 */
[----:B------:R-:W-:-:S02]  /*edb0*/  FADD.FTZ R159, R159, R160 ;  /* 0x000000a09f9f7221 */ /* 0x000fc40000010000 */
[----:B------:R-:W-:Y:S02]  /*edc0*/  FADD.FTZ R161, R161, R162 ;  /* 0x000000a2a1a17221 */ /* 0x000fe40000010000 */
[----:B------:R-:W-:Y:S01]  /*edd0*/  FADD.FTZ R156, R156, R159 ;  /* 0x0000009f9c9c7221 */ /* 0x000fe20000010000 */
[C---:B------:R-:W-:Y:S01]  /*ede0*/  HMMA.16816.F32 R36, R96.reuse, R40, RZ ;  /* 0x000000286024723c */ /* 0x040fe200000018ff */
[----:B------:R-:W-:Y:S01]  /*edf0*/  FADD.FTZ R158, R158, R161 ;  /* 0x000000a19e9e7221 */ /* 0x000fe20000010000 */
[----:B------:R-:W-:Y:S06]  /*ee00*/  MUFU.EX2 R157, R157 ;  /* 0x0000009d009d7308 */ /* 0x000fec0000000800 */
[C---:B------:R-:W-:Y:S02]  /*ee10*/  HMMA.16816.F32 R40, R96.reuse, R42, RZ ;  /* 0x0000002a6028723c */ /* 0x040fe400000018ff */
[----:B------:R-:W-:Y:S06]  /*ee20*/  MUFU.EX2 R154, R154 ;  /* 0x0000009a009a7308 */ /* 0x000fec0000000800 */
[C---:B------:R-:W-:Y:S02]  /*ee30*/  HMMA.16816.F32 R52, R96.reuse, R56, RZ ;  /* 0x000000386034723c */ /* 0x040fe400000018ff */
[----:B------:R-:W-:Y:S06]  /*ee40*/  MUFU.EX2 R85, R85 ;  /* 0x0000005500557308 */ /* 0x000fec0000000800 */
[C---:B------:R-:W-:Y:S02]  /*ee50*/  HMMA.16816.F32 R56, R96.reuse, R58, RZ ;  /* 0x0000003a6038723c */ /* 0x040fe400000018ff */
[----:B------:R-:W4:Y:S06]  /*ee60*/  MUFU.EX2 R2, R2 ;  /* 0x0000000200027308 */ /* 0x000f2c0000000800 */
        /* <DEDUP_REMOVED lines=37> */
[----:B---3--:R-:W-:Y:S01]  /*f0c0*/  F2FP.PACK_AB R4, R86, R87 ;  /* 0x000000575604723e */ /* 0x008fe200000000ff */
[----:B------:R-:W-:Y:S01]  /*f0d0*/  HMMA.16816.F32 R96, R96, R6, RZ ;  /* 0x000000066060723c */ /* 0x000fe200000018ff */
[----:B----4-:R-:W-:Y:S01]  /*f0e0*/  F2FP.PACK_AB R5, R2, R85 ;  /* 0x000000550205723e */ /* 0x010fe200000000ff */
[----:B------:R-:W-:-:S05]  /*f0f0*/  FADD.FTZ R87, R87, R156 ;  /* 0x0000009c57577221 */ /* 0x000fca0000010000 */
[----:B------:R-:W-:Y:S02]  /*f100*/  F2FP.PACK_AB R6, R154, R157 ;  /* 0x0000009d9a06723e */ /* 0x000fe400000000ff */
[----:B-----5:R-:W-:-:S07]  /*f110*/  F2FP.PACK_AB R7, R0, R155 ;  /* 0x0000009b0007723e */ /* 0x020fce00000000ff */
[C---:B-1----:R-:W-:Y:S08]  /*f120*/  HMMA.16816.F32 R36, R4.reuse, R8, R36 ;  /* 0x000000080424723c */ /* 0x042ff00000001824 */
        /* <DEDUP_REMOVED lines=35> */
[----:B------:R-:W-:-:S02]  /*f360*/  F2FP.PACK_AB R4, R169, R168 ;  /* 0x000000a8a904723e */ /* 0x000fc400000000ff */
[----:B------:R-:W-:Y:S02]  /*f370*/  F2FP.PACK_AB R6, R167, R166 ;  /* 0x000000a6a706723e */ /* 0x000fe400000000ff */
[----:B------:R-:W-:Y:S02]  /*f380*/  F2FP.PACK_AB R5, R175, R172 ;  /* 0x000000acaf05723e */ /* 0x000fe400000000ff */
[----:B------:R-:W-:-:S07]  /*f390*/  F2FP.PACK_AB R7, R177, R174 ;  /* 0x000000aeb107723e */ /* 0x000fce00000000ff */
        /* <DEDUP_REMOVED lines=16> */
[C---:B------:R-:W-:Y:S01]  /*f4a0*/  HMMA.16816.F32 R72, R4.reuse, R26, R72 ;  /* 0x0000001a0448723c */ /* 0x040fe20000001848 */
[----:B------:R-:W-:Y:S07]  /*f4b0*/  LDSM.16.MT88.4 R24, [R184+0x3900] ;  /* 0x00390000b818783b */ /* 0x000fee0000004200 */
[C---:B---3--:R-:W-:Y:S08]  /*f4c0*/  HMMA.16816.F32 R76, R4.reuse, R20, R76 ;  /* 0x00000014044c723c */ /* 0x048ff0000000184c */
        /* <DEDUP_REMOVED lines=15> */
[----:B------:R-:W-:Y:S01]  /*f5c0*/  HMMA.16816.F32 R48, R4, R30, R48 ;  /* 0x0000001e0430723c */ /* 0x000fe20000001830 */
[----:B------:R-:W-:Y:S06]  /*f5d0*/  LDSM.16.MT88.4 R28, [R185+0x3900] ;  /* 0x00390000b91c783b */ /* 0x000fec0000004200 */
[----:B------:R-:W-:-:S02]  /*f5e0*/  F2FP.PACK_AB R4, R181, R176 ;  /* 0x000000b0b504723e */ /* 0x000fc400000000ff */
[----:B------:R-:W-:Y:S02]  /*f5f0*/  F2FP.PACK_AB R6, R223, R178 ;  /* 0x000000b2df06723e */ /* 0x000fe400000000ff */
[----:B------:R-:W-:Y:S02]  /*f600*/  F2FP.PACK_AB R5, R180, R179 ;  /* 0x000000b3b405723e */ /* 0x000fe400000000ff */
[----:B------:R-:W-:-:S07]  /*f610*/  F2FP.PACK_AB R7, R221, R182 ;  /* 0x000000b6dd07723e */ /* 0x000fce00000000ff */
[C---:B-1----:R-:W-:Y:S08]  /*f620*/  HMMA.16816.F32 R128, R4.reuse, R8, R128 ;  /* 0x000000080480723c */ /* 0x042ff00000001880 */
[C---:B------:R-:W-:Y:S01]  /*f630*/  HMMA.16816.F32 R124, R4.reuse, R10, R124 ;  /* 0x0000000a047c723c */ /* 0x040fe2000000187c */
[----:B------:R-:W1:Y:S07]  /*f640*/  LDSM.16.MT88.4 R8, [R184+0x5900] ;  /* 0x00590000b808783b */ /* 0x000e6e0000004200 */
[C---:B--2---:R-:W-:Y:S07]  /*f650*/  HMMA.16816.F32 R68, R4.reuse, R16, R68 ;  /* 0x000000100444723c */ /* 0x044fee0000001844 */
[----:B------:R-:W-:Y:S01]  /*f660*/  @P0 LEA.HI.SX32 R17, R133, 0xfffffffd, 0x1a ;  /* 0xfffffffd85110811 */ /* 0x000fe200078fd2ff */
[----:B------:R-:W-:Y:S03]  /*f670*/  HMMA.16816.F32 R52, R4, R24, R52 ;  /* 0x000000180434723c */ /* 0x000fe60000001834 */
[----:B------:R-:W-:Y:S01]  /*f680*/  @P0 SHF.R.S32.HI R16, RZ, 0x1f, R17 ;  /* 0x0000001fff100819 */ /* 0x000fe20000011411 */
[----:B------:R-:W-:-:S03]  /*f690*/  @P0 IMAD R152, R152, R17, RZ ;  /* 0x0000001198980224 */ /* 0x000fc600078e02ff */
[-C--:B------:R-:W-:Y:S01]  /*f6a0*/  @P0 IMAD.WIDE.U32 R24, R17, R153.reuse, R208 ;  /* 0x0000009911180225 */ /* 0x080fe200078e00d0 */
[C---:B------:R-:W-:Y:S03]  /*f6b0*/  HMMA.16816.F32 R60, R4.reuse, R20, R60 ;  /* 0x00000014043c723c */ /* 0x040fe6000000183c */
[----:B------:R-:W-:Y:S02]  /*f6c0*/  FADD.FTZ R17, R85, R158 ;  /* 0x0000009e55117221 */ /* 0x000fe40000010000 */
[----:B------:R-:W-:Y:S02]  /*f6d0*/  @P0 IMAD R153, R16, R153, R152 ;  /* 0x0000009910990224 */ /* 0x000fe400078e0298 */
[----:B------:R-:W-:Y:S01]  /*f6e0*/  FADD.FTZ R2, R2, R17 ;  /* 0x0000001102027221 */ /* 0x000fe20000010000 */
[----:B------:R-:W-:Y:S01]  /*f6f0*/  HMMA.16816.F32 R64, R4, R22, R64 ;  /* 0x000000160440723c */ /* 0x000fe20000001840 */
[----:B------:R-:W2:Y:S01]  /*f700*/  LDSM.16.MT88.4 R20, [R164+0x5900] ;  /* 0x00590000a414783b */ /* 0x000ea20000004200 */
[----:B------:R-:W-:-:S02]  /*f710*/  @P0 IMAD.IADD R153, R25, 0x1, R153 ;  /* 0x0000000119990824 */ /* 0x000fc400078e0299 */
[----:B------:R-:W-:-:S04]  /*f720*/  FADD.FTZ R155, R155, R2 ;  /* 0x000000029b9b7221 */ /* 0x000fc80000010000 */
[----:B------:R-:W-:Y:S01]  /*f730*/  HMMA.16816.F32 R72, R4, R18, R72 ;  /* 0x000000120448723c */ /* 0x000fe20000001848 */
[----:B------:R-:W-:-:S04]  /*f740*/  FADD.FTZ R155, R0, R155 ;  /* 0x0000009b009b7221 */ /* 0x000fc80000010000 */
[----:B------:R-:W-:Y:S02]  /*f750*/  FADD.FTZ R172, R172, R155 ;  /* 0x0000009bacac7221 */ /* 0x000fe40000010000 */
[----:B------:R-:W-:Y:S01]  /*f760*/  FADD.FTZ R18, R86, R87 ;  /* 0x0000005756127221 */ /* 0x000fe20000010000 */
[C---:B-1----:R-:W-:Y:S01]  /*f770*/  HMMA.16816.F32 R88, R4.reuse, R10, R88 ;  /* 0x0000000a0458723c */ /* 0x042fe20000001858 */
        /* <DEDUP_REMOVED lines=9> */
[----:B------:R-:W-:Y:S01]  /*f810*/  @P0 LEA R8, P2, R24, c[0x0][0x1c8], 0x1 ;  /* 0x0000720018080a11 */ /* 0x000fe200078408ff */
[----:B------:R-:W-:Y:S01]  /*f820*/  FADD.FTZ R179, R180, R179 ;  /* 0x000000b3b4b37221 */ /* 0x000fe20000010000 */
[----:B------:R-:W-:Y:S01]  /*f830*/  HMMA.16816.F32 R120, R4, R148, R120 ;  /* 0x000000940478723c */ /* 0x000fe20000001878 */
[----:B------:R-:W-:Y:S01]  /*f840*/  FADD.FTZ R166, R166, R169 ;  /* 0x000000a9a6a67221 */ /* 0x000fe20000010000 */
[----:B------:R-:W-:Y:S01]  /*f850*/  @P0 LEA.HI.X R9, R24, c[0x0][0x1cc], R153, 0x1, P2 ;  /* 0x0000730018090a11 */ /* 0x000fe200010f0c99 */
[----:B------:R-:W-:Y:S01]  /*f860*/  FADD.FTZ R182, R182, R179 ;  /* 0x000000b3b6b67221 */ /* 0x000fe20000010000 */
[----:B------:R-:W-:Y:S01]  /*f870*/  @P0 LEA R10, P2, R197, R8, 0x1 ;  /* 0x00000008c50a0211 */ /* 0x000fe200078408ff */
[----:B------:R-:W-:-:S02]  /*f880*/  FADD.FTZ R167, R167, R166 ;  /* 0x000000a6a7a77221 */ /* 0x000fc40000010000 */
[----:B------:R-:W-:Y:S01]  /*f890*/  @!PT LDS RZ, [RZ] ;  /* 0x00000000fffff984 */ /* 0x000fe20000000800 */
[----:B------:R-:W-:Y:S01]  /*f8a0*/  @!PT LDS RZ, [RZ] ;  /* 0x00000000fffff984 */ /* 0x000fe20000000800 */
[----:B------:R-:W-:Y:S01]  /*f8b0*/  @!PT LDS RZ, [RZ] ;  /* 0x00000000fffff984 */ /* 0x000fe20000000800 */
[----:B------:R1:W-:Y:S01]  /*f8c0*/  @P0 LDGSTS.E.BYPASS.LTC128B.128 [R134+0xc100], [R8.64], !P6 ;  /* 0x0c10000008860fae */ /* 0x0003e2000f101d46 */
[----:B------:R-:W-:Y:S01]  /*f8d0*/  @P0 LEA.HI.X R11, R197, R9, R196, 0x1, P2 ;  /* 0x00000009c50b0211 */ /* 0x000fe200010f0cc4 */
[----:B------:R-:W-:Y:S01]  /*f8e0*/  FADD.FTZ R176, R176, R167 ;  /* 0x000000a7b0b07221 */ /* 0x000fe20000010000 */
[C---:B------:R-:W-:Y:S01]  /*f8f0*/  HMMA.16816.F32 R116, R4.reuse, R150, R116 ;  /* 0x000000960474723c */ /* 0x040fe20000001874 */
[----:B------:R1:W-:Y:S01]  /*f900*/  @P0 LDGSTS.E.BYPASS.LTC128B.128 [R134+0xe100], [R8.64+0x80], !P5 ;  /* 0x0e10008008860fae */ /* 0x0003e2000e901d46 */
[----:B------:R-:W-:Y:S02]  /*f910*/  FADD.FTZ R221, R221, R182 ;  /* 0x000000b6dddd7221 */ /* 0x000fe40000010000 */
[----:B------:R-:W-:Y:S01]  /*f920*/  FADD.FTZ R181, R181, R176 ;  /* 0x000000b0b5b57221 */ /* 0x000fe20000010000 */
[----:B------:R1:W-:Y:S03]  /*f930*/  @P0 LDGSTS.E.BYPASS.LTC128B.128 [R134+0x10100], [R8.64+0x100], !P1 ;  /* 0x1010010008860fae */ /* 0x0003e6000c901d46 */
[----:B------:R-:W-:Y:S01]  /*f940*/  FADD.FTZ R178, R178, R181 ;  /* 0x000000b5b2b27221 */ /* 0x000fe20000010000 */
[----:B------:R1:W-:Y:S01]  /*f950*/  @P0 LDGSTS.E.BYPASS.LTC128B.128 [R134+0xd100], [R10.64], !P6 ;  /* 0x0d1000000a860fae */ /* 0x0003e2000f101d46 */
[C---:B------:R-:W-:Y:S02]  /*f960*/  HMMA.16816.F32 R44, R4.reuse, R144, R44 ;  /* 0x00000090042c723c */ /* 0x040fe4000000182c */
[----:B------:R-:W-:Y:S01]  /*f970*/  FADD.FTZ R223, R223, R178 ;  /* 0x000000b2dfdf7221 */ /* 0x000fe20000010000 */
[----:B------:R1:W-:Y:S04]  /*f980*/  @P0 LDGSTS.E.BYPASS.LTC128B.128 [R134+0xf100], [R10.64+0x80], !P5 ;  /* 0x0f1000800a860fae */ /* 0x0003e8000e901d46 */
[----:B------:R1:W-:Y:S01]  /*f990*/  @P0 LDGSTS.E.BYPASS.LTC128B.128 [R134+0x11100], [R10.64+0x100], !P1 ;  /* 0x111001000a860fae */ /* 0x0003e2000c901d46 */
[----:B------:R-:W-:Y:S01]  /*f9a0*/  HMMA.16816.F32 R48, R4, R146, R48 ;  /* 0x000000920430723c */ /* 0x000fe20000001830 */
[----:B------:R-:W-:-:S02]  /*f9b0*/  ISETP.NE.AND P1, PT, R135, RZ, PT ;  /* 0x000000ff8700720c */ /* 0x000fc40003f25270 */
[----:B------:R-:W0:Y:S05]  /*f9c0*/  LDGDEPBAR ;  /* 0x00000000000079af */ /* 0x000e2a0000000000 */
        /* <DEDUP_REMOVED lines=10> */
[----:B------:R-:W-:Y:S01]  /*fa70*/  HMMA.16816.F32 R96, R4, R22, R96 ;  /* 0x000000160460723c */ /* 0x000fe20000001860 */
[----:B------:R-:W-:Y:S07]  /*fa80*/  @!P3 BRA `(.L_x_767) ;  /* 0x00002f400000b947 */ /* 0x000fee0003800000 */
[C---:B-1----:R-:W-:Y:S01]  /*fa90*/  IADD3 R217, P0, R202.reuse, 0x40, RZ ;  /* 0x00000040cad97810 */ /* 0x042fe20007f1e0ff */
[----:B------:R-:W-:Y:S01]  /*faa0*/  IMAD.MOV.U32 R135, RZ, RZ, 0x20 ;  /* 0x00000020ff877424 */ /* 0x000fe200078e00ff */
[----:B------:R-:W-:Y:S01]  /*fab0*/  IADD3 R215, P3, R202, 0x80, RZ ;  /* 0x00000080cad77810 */ /* 0x000fe20007f7e0ff */
[----:B------:R-:W-:Y:S01]  /*fac0*/  IMAD.MOV.U32 R0, RZ, RZ, R3 ;  /* 0x000000ffff007224 */ /* 0x000fe200078e0003 */
[C---:B------:R-:W-:Y:S01]  /*fad0*/  IADD3 R213, P2, R204.reuse, 0x40, RZ ;  /* 0x00000040ccd57810 */ /* 0x040fe20007f5e0ff */
[--C-:B------:R-:W-:Y:S01]  /*fae0*/  IMAD.X R216, RZ, RZ, R207.reuse, P0 ;  /* 0x000000ffffd87224 */ /* 0x100fe200000e06cf */
[----:B------:R-:W-:Y:S01]  /*faf0*/  IADD3 R211, P0, R204, 0x80, RZ ;  /* 0x00000080ccd37810 */ /* 0x000fe20007f1e0ff */
[----:B------:R-:W-:Y:S01]  /*fb00*/  IMAD.X R214, RZ, RZ, R207, P3 ;  /* 0x000000ffffd67224 */ /* 0x000fe200018e06cf */
[----:B------:R-:W-:Y:S01]  /*fb10*/  LEA.HI.SX32 R219, R133, 0xfffffffe, 0x1a ;  /* 0xfffffffe85db7811 */ /* 0x000fe200078fd2ff */
[----:B------:R-:W-:Y:S01]  /*fb20*/  IMAD.MOV.U32 R133, RZ, RZ, R132 ;  /* 0x000000ffff857224 */ /* 0x000fe200078e0084 */
[----:B------:R-:W-:Y:S01]  /*fb30*/  MOV R218, RZ ;  /* 0x000000ff00da7202 */ /* 0x000fe20000000f00 */
[----:B------:R-:W-:Y:S01]  /*fb40*/  IMAD.X R212, RZ, RZ, R209, P2 ;  /* 0x000000ffffd47224 */ /* 0x000fe200010e06d1 */
[----:B------:R-:W-:Y:S01]  /*fb50*/  IADD3.X R210, RZ, R209, RZ, P0, !PT ;  /* 0x000000d1ffd27210 */ /* 0x000fe200007fe4ff */
[----:B------:R-:W-:Y:S01]  /*fb60*/  UMOV UR5, 0x1 ;  /* 0x0000000100057882 */ /* 0x000fe20000000000 */
[----:B------:R-:W-:-:S02]  /*fb70*/  IADD3 R134, R190, R189, RZ ;  /* 0x000000bdbe867210 */ /* 0x000fc40007ffe0ff */
[----:B------:R-:W-:Y:S02]  /*fb80*/  SEL R135, R135, 0xffffffe0, !P1 ;  /* 0xffffffe087877807 */ /* 0x000fe40004800000 */
.L_x_768:
[----:B------:R-:W-:Y:S04]  /*fb90*/  DEPBAR.LE SB0, 0x2 ;  /* 0x000080800000791a */ /* 0x000fe80000000000 */
[----:B------:R-:W-:Y:S01]  /*fba0*/  BAR.SYNC.DEFER_BLOCKING 0x0 ;  /* 0x0000000000007b1d */ /* 0x000fe20000010000 */
[----:B------:R-:W-:Y:S01]  /*fbb0*/  UIMAD UR4, UR5, 0x6000, URZ ;  /* 0x00006000050478a4 */ /* 0x000fe2000f8e023f */
[C---:B------:R-:W-:Y:S01]  /*fbc0*/  ISETP.NE.AND P0, PT, R219.reuse, RZ, PT ;  /* 0x000000ffdb00720c */ /* 0x040fe20003f05270 */
[----:B------:R-:W-:Y:S01]  /*fbd0*/  UIADD3 UR8, UR5, 0x1, URZ ;  /* 0x0000000105087890 */ /* 0x000fe2000fffe03f */
[----:B------:R-:W-:Y:S01]  /*fbe0*/  IADD3 R220, R219, -0x1, RZ ;  /* 0xffffffffdbdc7810 */ /* 0x000fe20007ffe0ff */
[----:B------:R-:W-:Y:S02]  /*fbf0*/  UISETP.GE.AND UP0, UPT, UR5, 0x1, UPT ;  /* 0x000000010500788c */ /* 0x000fe4000bf06270 */
[----:B------:R-:W-:Y:S02]  /*fc00*/  IADD3 R132, R191, UR4, RZ ;  /* 0x00000004bf847c10 */ /* 0x000fe4000fffe0ff */
[----:B------:R-:W-:Y:S02]  /*fc10*/  USEL UR5, UR8, URZ, !UP0 ;  /* 0x0000003f08057287 */ /* 0x000fe4000c000000 */
[----:B------:R-:W-:Y:S04]  /*fc20*/  IADD3 R193, R135, R132, RZ ;  /* 0x0000008487c17210 */ /* 0x000fe80007ffe0ff */
[----:B------:R-:W-:Y:S01]  /*fc30*/  @P0 SHF.R.S32.HI R2, RZ, 0x1f, R220 ;  /* 0x0000001fff020819 */ /* 0x000fe200000114dc */
[----:B------:R-:W-:Y:S04]  /*fc40*/  @P0 IMAD.WIDE.U32 R12, R220, c[0x0][0x208], RZ ;  /* 0x00008200dc0c0a25 */ /* 0x000fe800078e00ff */
[----:B------:R-:W-:Y:S01]  /*fc50*/  @P0 IMAD R2, R2, c[0x0][0x208], RZ ;  /* 0x0000820002020a24 */ /* 0x000fe200078e02ff */
[----:B------:R-:W-:Y:S01]  /*fc60*/  @P0 SHF.L.U32 R28, R12, 0x6, RZ ;  /* 0x000000060c1c0819 */ /* 0x000fe200000006ff */
[----:B------:R-:W-:Y:S02]  /*fc70*/  LDSM.16.M88.4 R136, [R190] ;  /* 0x00000000be88783b */ /* 0x000fe40000000200 */
[----:B------:R-:W-:Y:S01]  /*fc80*/  @P0 IMAD R2, R220, c[0x0][0x20c], R2 ;  /* 0x00008300dc020a24 */ /* 0x000fe200078e0202 */
[C---:B------:R-:W-:Y:S02]  /*fc90*/  @P0 IADD3 R16, P1, R28.reuse, R202, RZ ;  /* 0x000000ca1c100210 */ /* 0x040fe40007f3e0ff */
[----:B------:R-:W-:Y:S02]  /*fca0*/  @P0 IADD3 R3, P2, R28, R217, RZ ;  /* 0x000000d91c030210 */ /* 0x000fe40007f5e0ff */
[----:B------:R-:W-:Y:S01]  /*fcb0*/  @P0 IADD3 R2, R13, R2, RZ ;  /* 0x000000020d020210 */ /* 0x000fe20007ffe0ff */
[----:B-1----:R-:W1:Y:S01]  /*fcc0*/  LDSM.16.M88.4 R140, [R191+UR4+0xc100] ;  /* 0x00c10004bf8c783b */ /* 0x002e620008000200 */
[----:B------:R-:W-:Y:S02]  /*fcd0*/  @P0 LEA R170, P3, R16, c[0x0][0x1f8], 0x1 ;  /* 0x00007e0010aa0a11 */ /* 0x000fe400078608ff */
[----:B------:R-:W-:Y:S04]  /*fce0*/  @P0 SHF.L.U64.HI R31, R12, 0x6, R2 ;  /* 0x000000060c1f0819 */ /* 0x000fe80000010202 */
[----:B------:R-:W-:Y:S01]  /*fcf0*/  @P0 IADD3.X R17, R31, R207, RZ, P1, !PT ;  /* 0x000000cf1f110210 */ /* 0x000fe20000ffe4ff */
[----:B------:R-:W2:Y:S01]  /*fd00*/  LDSM.16.M88.4 R144, [R191+UR4+0xc900] ;  /* 0x00c90004bf90783b */ /* 0x000ea20008000200 */
[----:B------:R-:W-:Y:S02]  /*fd10*/  @P0 LEA R164, P1, R3, c[0x0][0x1f8], 0x1 ;  /* 0x00007e0003a40a11 */ /* 0x000fe400078208ff */
[----:B------:R-:W-:Y:S02]  /*fd20*/  @P0 LEA.HI.X R171, R16, c[0x0][0x1fc], R17, 0x1, P3 ;  /* 0x00007f0010ab0a11 */ /* 0x000fe400018f0c11 */
[----:B------:R-:W-:Y:S02]  /*fd30*/  @P0 IADD3.X R2, R31, R216, RZ, P2, !PT ;  /* 0x000000d81f020210 */ /* 0x000fe400017fe4ff */
[----:B------:R-:W-:Y:S01]  /*fd40*/  @P0 IADD3 R30, P2, R199, R28, RZ ;  /* 0x0000001cc71e0210 */ /* 0x000fe20007f5e0ff */
[----:B------:R-:W3:Y:S01]  /*fd50*/  LDSM.16.M88.4 R148, [R191+UR4+0xd100] ;  /* 0x00d10004bf94783b */ /* 0x000ee20008000200 */
[----:B------:R-:W-:Y:S02]  /*fd60*/  @P0 LEA.HI.X R165, R3, c[0x0][0x1fc], R2, 0x1, P1 ;  /* 0x00007f0003a50a11 */ /* 0x000fe400008f0c02 */
[----:B------:R-:W-:Y:S02]  /*fd70*/  @P0 IADD3 R28, P3, R28, R215, RZ ;  /* 0x000000d71c1c0210 */ /* 0x000fe40007f7e0ff */
[----:B------:R-:W-:Y:S02]  /*fd80*/  @P0 IADD3 R32, P1, R30, R202, RZ ;  /* 0x000000ca1e200210 */ /* 0x000fe40007f3e0ff */
[----:B------:R-:W-:Y:S01]  /*fd90*/  @P0 IADD3.X R3, R198, R31, RZ, P2, !PT ;  /* 0x0000001fc6030210 */ /* 0x000fe200017fe4ff */
[----:B------:R-:W4:Y:S01]  /*fda0*/  LDSM.16.M88.4 R152, [R191+UR4+0xd900] ;  /* 0x00d90004bf98783b */ /* 0x000f220008000200 */
[----:B------:R-:W-:Y:S02]  /*fdb0*/  @P0 LEA R168, P2, R28, c[0x0][0x1f8], 0x1 ;  /* 0x00007e001ca80a11 */ /* 0x000fe400078408ff */
[----:B------:R-:W-:Y:S02]  /*fdc0*/  @P0 IADD3.X R31, R31, R214, RZ, P3, !PT ;  /* 0x000000d61f1f0210 */ /* 0x000fe40001ffe4ff */
[----:B------:R-:W-:Y:S02]  /*fdd0*/  @P0 IADD3 R2, P4, R30, R217, RZ ;  /* 0x000000d91e020210 */ /* 0x000fe40007f9e0ff */
[----:B------:R-:W-:Y:S01]  /*fde0*/  @P0 LEA.HI.X R169, R28, c[0x0][0x1fc], R31, 0x1, P2 ;  /* 0x00007f001ca90a11 */ /* 0x000fe200010f0c1f */
[----:B------:R-:W-:Y:S01]  /*fdf0*/  LDSM.16.M88.4 R156, [R193+0xc900] ;  /* 0x00c90000c19c783b */ /* 0x000fe20000000200 */
[----:B------:R-:W-:Y:S02]  /*fe00*/  @P0 LEA R174, P2, R2, c[0x0][0x1f8], 0x1 ;  /* 0x00007e0002ae0a11 */ /* 0x000fe400078408ff */
[----:B------:R-:W-:Y:S02]  /*fe10*/  @P0 IADD3.X R29, R3, R207, RZ, P1, !PT ;  /* 0x000000cf031d0210 */ /* 0x000fe40000ffe4ff */
[----:B------:R-:W-:Y:S02]  /*fe20*/  @P0 LEA R166, P1, R32, c[0x0][0x1f8], 0x1 ;  /* 0x00007e0020a60a11 */ /* 0x000fe400078208ff */
[----:B------:R-:W-:Y:S01]  /*fe30*/  @P0 IADD3 R35, P3, R30, R215, RZ ;  /* 0x000000d71e230210 */ /* 0x000fe20007f7e0ff */
[C---:B-1----:R-:W-:Y:S01]  /*fe40*/  HMMA.16816.F32 R4, R136.reuse, R140, RZ ;  /* 0x0000008c8804723c */ /* 0x042fe200000018ff */
[----:B------:R-:W-:Y:S02]  /*fe50*/  LDSM.16.M88.4 R160, [R193+0xd900] ;  /* 0x00d90000c1a0783b */ /* 0x000fe40000000200 */
[----:B------:R-:W-:Y:S02]  /*fe60*/  @P0 LEA.HI.X R167, R32, c[0x0][0x1fc], R29, 0x1, P1 ;  /* 0x00007f0020a70a11 */ /* 0x000fe400008f0c1d */
[----:B------:R-:W-:Y:S02]  /*fe70*/  @P0 LEA R172, P1, R35, c[0x0][0x1f8], 0x1 ;  /* 0x00007e0023ac0a11 */ /* 0x000fe400078208ff */
[----:B------:R-:W-:Y:S01]  /*fe80*/  @P0 IADD3.X R33, R3, R216, RZ, P4, !PT ;  /* 0x000000d803210210 */ /* 0x000fe200027fe4ff */
[C---:B------:R-:W-:Y:S01]  /*fe90*/  HMMA.16816.F32 R8, R136.reuse, R142, RZ ;  /* 0x0000008e8808723c */ /* 0x040fe200000018ff */
[----:B------:R-:W-:Y:S01]  /*fea0*/  LDSM.16.M88.4 R140, [R134] ;  /* 0x00000000868c783b */ /* 0x000fe20000000200 */
[----:B------:R-:W-:Y:S02]  /*feb0*/  LOP3.LUT P4, RZ, R194, 0x1, RZ, 0xc0, !PT ;  /* 0x00000001c2ff7812 */ /* 0x000fe4000788c0ff */
[----:B------:R-:W-:Y:S02]  /*fec0*/  @P0 LEA.HI.X R175, R2, c[0x0][0x1fc], R33, 0x1, P2 ;  /* 0x00007f0002af0a11 */ /* 0x000fe400010f0c21 */
[-C--:B------:R-:W-:Y:S02]  /*fed0*/  IADD3 R2, R188, R132.reuse, RZ ;  /* 0x00000084bc027210 */ /* 0x080fe40007ffe0ff */
[C---:B--2---:R-:W-:Y:S01]  /*fee0*/  HMMA.16816.F32 R12, R136.reuse, R144, RZ ;  /* 0x00000090880c723c */ /* 0x044fe200000018ff */
[----:B------:R-:W-:Y:S03]  /*fef0*/  IADD3 R132, R135, R132, R188 ;  /* 0x0000008487847210 */ /* 0x000fe60007ffe0bc */
[----:B------:R-:W-:Y:S01]  /*ff00*/  @P0 IADD3.X R32, R3, R214, RZ, P3, !PT ;  /* 0x000000d603200210 */ /* 0x000fe20001ffe4ff */
[----:B------:R-:W-:Y:S03]  /*ff10*/  @P0 IMAD R3, R218, 0x6000, R200 ;  /* 0x00006000da030824 */ /* 0x000fe600078e02c8 */
[C---:B------:R-:W-:Y:S01]  /*ff20*/  HMMA.16816.F32 R16, R136.reuse, R146, RZ ;  /* 0x000000928810723c */ /* 0x040fe200000018ff */
[----:B------:R-:W1:Y:S03]  /*ff30*/  LDSM.16.M88.4 R144, [R193+0xc100] ;  /* 0x00c10000c190783b */ /* 0x000e660000000200 */
[----:B------:R-:W-:Y:S04]  /*ff40*/  @P0 LEA.HI.X R173, R35, c[0x0][0x1fc], R32, 0x1, P1 ;  /* 0x00007f0023ad0a11 */ /* 0x000fe800008f0c20 */
[C---:B---3--:R-:W-:Y:S08]  /*ff50*/  HMMA.16816.F32 R20, R136.reuse, R148, RZ ;  /* 0x000000948814723c */ /* 0x048ff000000018ff */
[C---:B------:R-:W-:Y:S01]  /*ff60*/  HMMA.16816.F32 R24, R136.reuse, R150, RZ ;  /* 0x000000968818723c */ /* 0x040fe200000018ff */
[----:B------:R-:W2:Y:S07]  /*ff70*/  LDSM.16.M88.4 R148, [R193+0xd100] ;  /* 0x00d10000c194783b */ /* 0x000eae0000000200 */
[C---:B----4-:R-:W-:Y:S01]  /*ff80*/  HMMA.16816.F32 R28, R136.reuse, R152, RZ ;  /* 0x00000098881c723c */ /* 0x050fe200000018ff */
[----:B------:R-:W-:Y:S01]  /*ff90*/  @!PT LDS RZ, [RZ] ;  /* 0x00000000fffff984 */ /* 0x000fe20000000800 */
[----:B------:R-:W-:Y:S01]  /*ffa0*/  @!PT LDS RZ, [RZ] ;  /* 0x00000000fffff984 */ /* 0x000fe20000000800 */
[----:B------:R-:W-:Y:S01]  /*ffb0*/  @!PT LDS RZ, [RZ] ;  /* 0x00000000fffff984 */ /* 0x000fe20000000800 */
[----:B------:R3:W-:Y:S07]  /*ffc0*/  @P0 LDGSTS.E.BYPASS.LTC128B.128 [R3], [R170.64], !P6 ;  /* 0x00000000aa030fae */ /* 0x0007ee000f101d46 */
[----:B------:R-:W-:Y:S01]  /*ffd0*/  HMMA.16816.F32 R32, R136, R154, RZ ;  /* 0x0000009a8820723c */ /* 0x000fe200000018ff */
[----:B------:R3:W-:Y:S07]  /*ffe0*/  @P0 LDGSTS.E.BYPASS.LTC128B.128 [R3+0x2000], [R164.64], !P5 ;  /* 0x02000000a4030fae */ /* 0x0007ee000e901d46 */
[C---:B-1----:R-:W-:Y:S01]  /*fff0*/  HMMA.16816.F32 R4, R140.reuse, R144, R4 ;  /* 0x000000908c04723c */ /* 0x042fe20000001804 */
[----:B------:R3:W-:Y:S07]  /*10000*/  @P0 LDGSTS.E.BYPASS.LTC128B.128 [R3+0x4000], [R168.64], !P4 ;  /* 0x04000000a8030fae */ /* 0x0007ee000e101d46 */
[C---:B------:R-:W-:Y:S01]  /*10010*/  HMMA.16816.F32 R8, R140.reuse, R146, R8 ;  /* 0x000000928c08723c */ /* 0x040fe20000001808 */
[----:B------:R3:W-:Y:S07]  /*10020*/  @P0 LDGSTS.E.BYPASS.LTC128B.128 [R3+0x1000], [R166.64], !P6 ;  /* 0x01000000a6030fae */ /* 0x0007ee000f101d46 */
[C---:B------:R-:W-:Y:S01]  /*10030*/  HMMA.16816.F32 R12, R140.reuse, R156, R12 ;  /* 0x0000009c8c0c723c */ /* 0x040fe2000000180c */
[----:B------:R3:W-:Y:S07]  /*10040*/  @P0 LDGSTS.E.BYPASS.LTC128B.128 [R3+0x3000], [R174.64], !P5 ;  /* 0x03000000ae030fae */ /* 0x0007ee000e901d46 */
[C---:B------:R-:W-:Y:S01]  /*10050*/  HMMA.16816.F32 R16, R140.reuse, R158, R16 ;  /* 0x0000009e8c10723c */ /* 0x040fe20000001810 */
[----:B------:R3:W-:Y:S02]  /*10060*/  @P0 LDGSTS.E.BYPASS.LTC128B.128 [R3+0x5000], [R172.64], !P4 ;  /* 0x05000000ac030fae */ /* 0x0007e4000e101d46 */
[----:B------:R-:W-:Y:S05]  /*10070*/  ISETP.GE.AND P0, PT, R219, 0x2, PT ;  /* 0x00000002db00780c */ /* 0x000fea0003f06270 */
[C---:B--2---:R-:W-:Y:S01]  /*10080*/  HMMA.16816.F32 R20, R140.reuse, R148, R20 ;  /* 0x000000948c14723c */ /* 0x044fe20000001814 */
[----:B------:R-:W-:Y:S07]  /*10090*/  LDSM.16.M88.4 R136, [R187] ;  /* 0x00000000bb88783b */ /* 0x000fee0000000200 */
[C---:B------:R-:W-:Y:S01]  /*100a0*/  HMMA.16816.F32 R24, R140.reuse, R150, R24 ;  /* 0x000000968c18723c */ /* 0x040fe20000001818 */
[----:B------:R-:W1:Y:S07]  /*100b0*/  LDSM.16.M88.4 R152, [R2+0xc100] ;  /* 0x00c100000298783b */ /* 0x000e6e0000000200 */
[C---:B------:R-:W-:Y:S01]  /*100c0*/  HMMA.16816.F32 R28, R140.reuse, R160, R28 ;  /* 0x000000a08c1c723c */ /* 0x040fe2000000181c */
[----:B------:R-:W2:Y:S03]  /*100d0*/  LDSM.16.M88.4 R144, [R2+0xc900] ;  /* 0x00c900000290783b */ /* 0x000ea60000000200 */
[----:B---3--:R-:W-:Y:S04]  /*100e0*/  IADD3 R3, R188, R193, RZ ;  /* 0x000000c1bc037210 */ /* 0x008fe80007ffe0ff */
[----:B------:R-:W-:Y:S01]  /*100f0*/  HMMA.16816.F32 R32, R140, R162, R32 ;  /* 0x000000a28c20723c */ /* 0x000fe20000001820 */
[----:B------:R-:W3:Y:S08]  /*10100*/  LDSM.16.M88.4 R156, [R2+0xd100] ;  /* 0x00d10000029c783b */ /* 0x000ef00000000200 */
[----:B------:R-:W0:Y:S08]  /*10110*/  LDGDEPBAR ;  /* 0x00000000000079af */ /* 0x000e300000000000 */
[----:B------:R-:W4:Y:S01]  /*10120*/  LDSM.16.M88.4 R148, [R2+0xd900] ;  /* 0x00d900000294783b */ /* 0x000f220000000200 */
[C---:B-1----:R-:W-:Y:S07]  /*10130*/  HMMA.16816.F32 R4, R136.reuse, R152, R4 ;  /* 0x000000988804723c */ /* 0x042fee0000001804 */
[----:B------:R-:W-:Y:S01]  /*10140*/  LDSM.16.M88.4 R164, [R186] ;  /* 0x00000000baa4783b */ /* 0x000fe20000000200 */
[C---:B------:R-:W-:Y:S07]  /*10150*/  HMMA.16816.F32 R8, R136.reuse, R154, R8 ;  /* 0x0000009a8808723c */ /* 0x040fee0000001808 */
[----:B------:R-:W1:Y:S01]  /*10160*/  LDSM.16.M88.4 R168, [R3+0xc100] ;  /* 0x00c1000003a8783b */ /* 0x000e620000000200 */
[C---:B--2---:R-:W-:Y:S07]  /*10170*/  HMMA.16816.F32 R12, R136.reuse, R144, R12 ;  /* 0x00000090880c723c */ /* 0x044fee000000180c */
[----:B------:R-:W2:Y:S01]  /*10180*/  LDSM.16.M88.4 R140, [R3+0xc900] ;  /* 0x00c90000038c783b */ /* 0x000ea20000000200 */
[C---:B------:R-:W-:Y:S07]  /*10190*/  HMMA.16816.F32 R16, R136.reuse, R146, R16 ;  /* 0x000000928810723c */ /* 0x040fee0000001810 */
[----:B------:R-:W5:Y:S01]  /*101a0*/  LDSM.16.M88.4 R152, [R3+0xd100] ;  /* 0x00d100000398783b */ /* 0x000f620000000200 */
[C---:B---3--:R-:W-:Y:S07]  /*101b0*/  HMMA.16816.F32 R20, R136.reuse, R156, R20 ;  /* 0x0000009c8814723c */ /* 0x048fee0000001814 */
[----:B------:R-:W3:Y:S01]  /*101c0*/  LDSM.16.M88.4 R144, [R3+0xd900] ;  /* 0x00d900000390783b */ /* 0x000ee20000000200 */
[C---:B------:R-:W-:Y:S07]  /*101d0*/  HMMA.16816.F32 R24, R136.reuse, R158, R24 ;  /* 0x0000009e8818723c */ /* 0x040fee0000001818 */
[----:B------:R-:W-:Y:S01]  /*101e0*/  LDSM.16.M88.4 R156, [R191+UR4+0xe900] ;  /* 0x00e90004bf9c783b */ /* 0x000fe20008000200 */
[C---:B----4-:R-:W-:Y:S07]  /*101f0*/  HMMA.16816.F32 R28, R136.reuse, R148, R28 ;  /* 0x00000094881c723c */ /* 0x050fee000000181c */
[----:B------:R-:W-:Y:S01]  /*10200*/  LDSM.16.M88.4 R160, [R191+UR4+0xf900] ;  /* 0x00f90004bfa0783b */ /* 0x000fe20008000200 */
[----:B------:R-:W-:Y:S07]  /*10210*/  HMMA.16816.F32 R32, R136, R150, R32 ;  /* 0x000000968820723c */ /* 0x000fee0000001820 */
[----:B------:R-:W-:Y:S01]  /*10220*/  LDSM.16.M88.4 R136, [R190+0x4000] ;  /* 0x00400000be88783b */ /* 0x000fe20000000200 */
[C---:B-1----:R-:W-:Y:S07]  /*10230*/  HMMA.16816.F32 R4, R164.reuse, R168, R4 ;  /* 0x000000a8a404723c */ /* 0x042fee0000001804 */
[----:B------:R-:W1:Y:S01]  /*10240*/  LDSM.16.M88.4 R148, [R191+UR4+0xe100] ;  /* 0x00e10004bf94783b */ /* 0x000e620008000200 */
[C---:B------:R-:W-:Y:S07]  /*10250*/  HMMA.16816.F32 R8, R164.reuse, R170, R8 ;  /* 0x000000aaa408723c */ /* 0x040fee0000001808 */
[----:B------:R-:W-:Y:S01]  /*10260*/  LDSM.16.M88.4 R168, [R193+0xe100] ;  /* 0x00e10000c1a8783b */ /* 0x000fe20000000200 */
[C---:B--2---:R-:W-:Y:S07]  /*10270*/  HMMA.16816.F32 R12, R164.reuse, R140, R12 ;  /* 0x0000008ca40c723c */ /* 0x044fee000000180c */
[----:B------:R-:W-:Y:S01]  /*10280*/  LDSM.16.M88.4 R172, [R193+0xe900] ;  /* 0x00e90000c1ac783b */ /* 0x000fe20000000200 */
[C---:B------:R-:W-:Y:S07]  /*10290*/  HMMA.16816.F32 R16, R164.reuse, R142, R16 ;  /* 0x0000008ea410723c */ /* 0x040fee0000001810 */
[----:B------:R-:W2:Y:S01]  /*102a0*/  LDSM.16.M88.4 R140, [R191+UR4+0xf100] ;  /* 0x00f10004bf8c783b */ /* 0x000ea20008000200 */
[C---:B-----5:R-:W-:Y:S07]  /*102b0*/  HMMA.16816.F32 R20, R164.reuse, R152, R20 ;  /* 0x00000098a414723c */ /* 0x060fee0000001814 */
[----:B------:R-:W-:Y:S01]  /*102c0*/  LDSM.16.M88.4 R176, [R2+0xe100] ;  /* 0x00e1000002b0783b */ /* 0x000fe20000000200 */
[C---:B------:R-:W-:Y:S07]  /*102d0*/  HMMA.16816.F32 R24, R164.reuse, R154, R24 ;  /* 0x0000009aa418723c */ /* 0x040fee0000001818 */
[----:B------:R-:W4:Y:S01]  /*102e0*/  LDSM.16.M88.4 R152, [R134+0x4000] ;  /* 0x004000008698783b */ /* 0x000f220000000200 */
[C---:B---3--:R-:W-:Y:S07]  /*102f0*/  HMMA.16816.F32 R28, R164.reuse, R144, R28 ;  /* 0x00000090a41c723c */ /* 0x048fee000000181c */
[----:B------:R-:W-:Y:S01]  /*10300*/  LDSM.16.M88.4 R180, [R191+UR4+0x10100] ;  /* 0x01010004bfb4783b */ /* 0x000fe20008000200 */
[----:B------:R-:W-:Y:S07]  /*10310*/  HMMA.16816.F32 R32, R164, R146, R32 ;  /* 0x00000092a420723c */ /* 0x000fee0000001820 */
[----:B------:R-:W3:Y:S01]  /*10320*/  LDSM.16.M88.4 R144, [R193+0xf100] ;  /* 0x00f10000c190783b */ /* 0x000ee20000000200 */
[C---:B-1----:R-:W-:Y:S07]  /*10330*/  HMMA.16816.F32 R4, R136.reuse, R148, R4 ;  /* 0x000000948804723c */ /* 0x042fee0000001804 */
[----:B------:R-:W-:Y:S01]  /*10340*/  LDSM.16.M88.4 R164, [R187+0x4000] ;  /* 0x00400000bba4783b */ /* 0x000fe20000000200 */
[C---:B------:R-:W-:Y:S07]  /*10350*/  HMMA.16816.F32 R8, R136.reuse, R150, R8 ;  /* 0x000000968808723c */ /* 0x040fee0000001808 */
[----:B------:R-:W1:Y:S01]  /*10360*/  LDSM.16.M88.4 R148, [R193+0xf900] ;  /* 0x00f90000c194783b */ /* 0x000e620000000200 */
[C---:B------:R-:W-:Y:S08]  /*10370*/  HMMA.16816.F32 R12, R136.reuse, R156, R12 ;  /* 0x0000009c880c723c */ /* 0x040ff0000000180c */
[C---:B------:R-:W-:Y:S01]  /*10380*/  HMMA.16816.F32 R16, R136.reuse, R158, R16 ;  /* 0x0000009e8810723c */ /* 0x040fe20000001810 */
[----:B------:R-:W-:Y:S07]  /*10390*/  LDSM.16.M88.4 R156, [R2+0xf900] ;  /* 0x00f90000029c783b */ /* 0x000fee0000000200 */
[C---:B--2---:R-:W-:Y:S08]  /*103a0*/  HMMA.16816.F32 R20, R136.reuse, R140, R20 ;  /* 0x0000008c8814723c */ /* 0x044ff00000001814 */
[C---:B------:R-:W-:Y:S01]  /*103b0*/  HMMA.16816.F32 R24, R136.reuse, R142, R24 ;  /* 0x0000008e8818723c */ /* 0x040fe20000001818 */
[----:B------:R-:W-:Y:S07]  /*103c0*/  LDSM.16.M88.4 R140, [R2+0xf100] ;  /* 0x00f10000028c783b */ /* 0x000fee0000000200 */
[C---:B------:R-:W-:Y:S08]  /*103d0*/  HMMA.16816.F32 R28, R136.reuse, R160, R28 ;  /* 0x000000a0881c723c */ /* 0x040ff0000000181c */
[----:B------:R-:W-:Y:S01]  /*103e0*/  HMMA.16816.F32 R32, R136, R162, R32 ;  /* 0x000000a28820723c */ /* 0x000fe20000001820 */
[----:B------:R-:W2:Y:S07]  /*103f0*/  LDSM.16.M88.4 R136, [R2+0xe900] ;  /* 0x00e900000288783b */ /* 0x000eae0000000200 */
[C---:B----4-:R-:W-:Y:S01]  /*10400*/  HMMA.16816.F32 R4, R152.reuse, R168, R4 ;  /* 0x000000a89804723c */ /* 0x050fe20000001804 */
[----:B------:R-:W-:Y:S07]  /*10410*/  LDSM.16.M88.4 R160, [R186+0x4000] ;  /* 0x00400000baa0783b */ /* 0x000fee0000000200 */
[C---:B------:R-:W-:Y:S01]  /*10420*/  HMMA.16816.F32 R8, R152.reuse, R170, R8 ;  /* 0x000000aa9808723c */ /* 0x040fe20000001808 */
[----:B------:R-:W4:Y:S07]  /*10430*/  LDSM.16.M88.4 R168, [R3+0xe100] ;  /* 0x00e1000003a8783b */ /* 0x000f2e0000000200 */
        /* <DEDUP_REMOVED lines=9> */
[C---:B------:R-:W-:Y:S01]  /*104d0*/  HMMA.16816.F32 R4, R164.reuse, R176, R4 ;  /* 0x000000b0a404723c */ /* 0x040fe20000001804 */
[----:B------:R-:W5:Y:S07]  /*104e0*/  LDSM.16.M88.4 R152, [R132+0xf900] ;  /* 0x00f900008498783b */ /* 0x000f6e0000000200 */
[C---:B------:R-:W-:Y:S01]  /*104f0*/  HMMA.16816.F32 R8, R164.reuse, R178, R8 ;  /* 0x000000b2a408723c */ /* 0x040fe20000001808 */
[----:B------:R-:W-:Y:S07]  /*10500*/  LDSM.16.M88.4 R176, [R193+0x10100] ;  /* 0x01010000c1b0783b */ /* 0x000fee0000000200 */
[C---:B--2---:R-:W-:Y:S08]  /*10510*/  HMMA.16816.F32 R12, R164.reuse, R136, R12 ;  /* 0x00000088a40c723c */ /* 0x044ff0000000180c */
[C---:B------:R-:W-:Y:S01]  /*10520*/  HMMA.16816.F32 R16, R164.reuse, R138, R16 ;  /* 0x0000008aa410723c */ /* 0x040fe20000001810 */
[----:B------:R-:W2:Y:S07]  /*10530*/  LDSM.16.M88.4 R136, [R191+UR4+0x10900] ;  /* 0x01090004bf88783b */ /* 0x000eae0008000200 */
[C---:B------:R-:W-:Y:S08]  /*10540*/  HMMA.16816.F32 R20, R164.reuse, R140, R20 ;  /* 0x0000008ca414723c */ /* 0x040ff00000001814 */
[C---:B------:R-:W-:Y:S01]  /*10550*/  HMMA.16816.F32 R24, R164.reuse, R142, R24 ;  /* 0x0000008ea418723c */ /* 0x040fe20000001818 */
[----:B------:R-:W1:Y:S07]  /*10560*/  LDSM.16.M88.4 R140, [R191+UR4+0x11100] ;  /* 0x01110004bf8c783b */ /* 0x000e6e0008000200 */
[C---:B------:R-:W-:Y:S08]  /*10570*/  HMMA.16816.F32 R28, R164.reuse, R156, R28 ;  /* 0x0000009ca41c723c */ /* 0x040ff0000000181c */
[----:B------:R-:W-:Y:S01]  /*10580*/  HMMA.16816.F32 R32, R164, R158, R32 ;  /* 0x0000009ea420723c */ /* 0x000fe20000001820 */
[----:B------:R-:W2:Y:S07]  /*10590*/  LDSM.16.M88.4 R156, [R191+UR4+0x11900] ;  /* 0x01190004bf9c783b */ /* 0x000eae0008000200 */
[C---:B----4-:R-:W-:Y:S01]  /*105a0*/  HMMA.16816.F32 R4, R160.reuse, R168, R4 ;  /* 0x000000a8a004723c */ /* 0x050fe20000001804 */
[----:B------:R-:W4:Y:S07]  /*105b0*/  LDSM.16.M88.4 R164, [R134+0x8000] ;  /* 0x0080000086a4783b */ /* 0x000f2e0000000200 */
[C---:B------:R-:W-:Y:S01]  /*105c0*/  HMMA.16816.F32 R8, R160.reuse, R170, R8 ;  /* 0x000000aaa008723c */ /* 0x040fe20000001808 */
[----:B------:R-:W-:Y:S07]  /*105d0*/  LDSM.16.M88.4 R168, [R2+0x10100] ;  /* 0x0101000002a8783b */ /* 0x000fee0000000200 */
[C---:B---3--:R-:W-:Y:S08]  /*105e0*/  HMMA.16816.F32 R12, R160.reuse, R144, R12 ;  /* 0x00000090a00c723c */ /* 0x048ff0000000180c */
[C---:B------:R-:W-:Y:S01]  /*105f0*/  HMMA.16816.F32 R16, R160.reuse, R146, R16 ;  /* 0x00000092a010723c */ /* 0x040fe20000001810 */
[----:B------:R-:W3:Y:S07]  /*10600*/  LDSM.16.M88.4 R144, [R193+0x10900] ;  /* 0x01090000c190783b */ /* 0x000eee0000000200 */
[C---:B-1----:R-:W-:Y:S08]  /*10610*/  HMMA.16816.F32 R20, R160.reuse, R148, R20 ;  /* 0x00000094a014723c */ /* 0x042ff00000001814 */
[C---:B------:R-:W-:Y:S01]  /*10620*/  HMMA.16816.F32 R24, R160.reuse, R150, R24 ;  /* 0x00000096a018723c */ /* 0x040fe20000001818 */
[----:B------:R-:W1:Y:S07]  /*10630*/  LDSM.16.M88.4 R148, [R193+0x11100] ;  /* 0x01110000c194783b */ /* 0x000e6e0000000200 */
[C---:B-----5:R-:W-:Y:S08]  /*10640*/  HMMA.16816.F32 R28, R160.reuse, R152, R28 ;  /* 0x00000098a01c723c */ /* 0x060ff0000000181c */
[----:B------:R-:W-:Y:S01]  /*10650*/  HMMA.16816.F32 R32, R160, R154, R32 ;  /* 0x0000009aa020723c */ /* 0x000fe20000001820 */
[----:B------:R-:W5:Y:S07]  /*10660*/  LDSM.16.M88.4 R152, [R193+0x11900] ;  /* 0x01190000c198783b */ /* 0x000f6e0000000200 */
        /* <DEDUP_REMOVED lines=15> */
[C---:B------:R-:W-:Y:S08]  /*10760*/  HMMA.16816.F32 R8, R164.reuse, R178, R8 ;  /* 0x000000b2a408723c */ /* 0x040ff00000001808 */
[C---:B---3--:R-:W-:Y:S08]  /*10770*/  HMMA.16816.F32 R12, R164.reuse, R144, R12 ;  /* 0x00000090a40c723c */ /* 0x048ff0000000180c */
[C---:B------:R-:W-:Y:S08]  /*10780*/  HMMA.16816.F32 R16, R164.reuse, R146, R16 ;  /* 0x00000092a410723c */ /* 0x040ff00000001810 */
[C---:B-1----:R-:W-:Y:S08]  /*10790*/  HMMA.16816.F32 R20, R164.reuse, R148, R20 ;  /* 0x00000094a414723c */ /* 0x042ff00000001814 */
[C---:B------:R-:W-:Y:S08]  /*107a0*/  HMMA.16816.F32 R24, R164.reuse, R150, R24 ;  /* 0x00000096a418723c */ /* 0x040ff00000001818 */
[C---:B-----5:R-:W-:Y:S08]  /*107b0*/  HMMA.16816.F32 R28, R164.reuse, R152, R28 ;  /* 0x00000098a41c723c */ /* 0x060ff0000000181c */
[----:B------:R-:W-:Y:S08]  /*107c0*/  HMMA.16816.F32 R32, R164, R154, R32 ;  /* 0x0000009aa420723c */ /* 0x000ff00000001820 */
[C---:B------:R-:W-:Y:S08]  /*107d0*/  HMMA.16816.F32 R4, R160.reuse, R168, R4 ;  /* 0x000000a8a004723c */ /* 0x040ff00000001804 */
[C---:B------:R-:W-:Y:S08]  /*107e0*/  HMMA.16816.F32 R8, R160.reuse, R170, R8 ;  /* 0x000000aaa008723c */ /* 0x040ff00000001808 */
[C---:B--2---:R-:W-:Y:S08]  /*107f0*/  HMMA.16816.F32 R12, R160.reuse, R136, R12 ;  /* 0x00000088a00c723c */ /* 0x044ff0000000180c */
[C---:B------:R-:W-:Y:S01]  /*10800*/  HMMA.16816.F32 R16, R160.reuse, R138, R16 ;  /* 0x0000008aa010723c */ /* 0x040fe20000001810 */
[----:B------:R-:W1:Y:S07]  /*10810*/  LDSM.16.M88.4 R136, [R132+0x10900] ;  /* 0x010900008488783b */ /* 0x000e6e0000000200 */
[C---:B------:R-:W-:Y:S08]  /*10820*/  HMMA.16816.F32 R20, R160.reuse, R140, R20 ;  /* 0x0000008ca014723c */ /* 0x040ff00000001814 */
[C---:B------:R-:W-:Y:S01]  /*10830*/  HMMA.16816.F32 R24, R160.reuse, R142, R24 ;  /* 0x0000008ea018723c */ /* 0x040fe20000001818 */
[----:B------:R-:W2:Y:S07]  /*10840*/  LDSM.16.M88.4 R140, [R132+0x11100] ;  /* 0x01110000848c783b */ /* 0x000eae0000000200 */
[C---:B------:R-:W-:Y:S08]  /*10850*/  HMMA.16816.F32 R28, R160.reuse, R156, R28 ;  /* 0x0000009ca01c723c */ /* 0x040ff0000000181c */
[----:B------:R-:W-:Y:S08]  /*10860*/  HMMA.16816.F32 R32, R160, R158, R32 ;  /* 0x0000009ea020723c */ /* 0x000ff00000001820 */
[C---:B----4-:R-:W-:Y:S08]  /*10870*/  HMMA.16816.F32 R4, R172.reuse, R180, R4 ;  /* 0x000000b4ac04723c */ /* 0x050ff00000001804 */
[C---:B------:R-:W-:Y:S08]  /*10880*/  HMMA.16816.F32 R8, R172.reuse, R182, R8 ;  /* 0x000000b6ac08723c */ /* 0x040ff00000001808 */
[C---:B-1----:R-:W-:Y:S08]  /*10890*/  HMMA.16816.F32 R12, R172.reuse, R136, R12 ;  /* 0x00000088ac0c723c */ /* 0x042ff0000000180c */
[C---:B------:R-:W-:Y:S04]  /*108a0*/  HMMA.16816.F32 R16, R172.reuse, R138, R16 ;  /* 0x0000008aac10723c */ /* 0x040fe80000001810 */
[----:B------:R-:W-:Y:S02]  /*108b0*/  FMUL.FTZ R162, R4, c[0x0][0x320] ;  /* 0x0000c80004a27a20 */ /* 0x000fe40000410000 */
[----:B------:R-:W-:Y:S02]  /*108c0*/  FMUL.FTZ R157, R5, c[0x0][0x320] ;  /* 0x0000c800059d7a20 */ /* 0x000fe40000410000 */
[C---:B--2---:R-:W-:Y:S02]  /*108d0*/  HMMA.16816.F32 R20, R172.reuse, R140, R20 ;  /* 0x0000008cac14723c */ /* 0x044fe40000001814 */
[----:B------:R-:W1:Y:S02]  /*108e0*/  MUFU.TANH R162, R162 ;  /* 0x000000a200a27308 */ /* 0x000e640000002400 */
[----:B------:R-:W-:Y:S02]  /*108f0*/  FMUL.FTZ R9, R9, c[0x0][0x320] ;  /* 0x0000c80009097a20 */ /* 0x000fe40000410000 */
[----:B------:R-:W-:Y:S02]  /*10900*/  FMUL.FTZ R10, R10, c[0x0][0x320] ;  /* 0x0000c8000a0a7a20 */ /* 0x000fe40000410000 */
[C---:B------:R-:W-:Y:S04]  /*10910*/  HMMA.16816.F32 R24, R172.reuse, R142, R24 ;  /* 0x0000008eac18723c */ /* 0x040fe80000001818 */
[----:B------:R-:W-:Y:S01]  /*10920*/  FMUL.FTZ R11, R11, c[0x0][0x320] ;  /* 0x0000c8000b0b7a20 */ /* 0x000fe20000410000 */
[----:B------:R-:W-:Y:S01]  /*10930*/  MUFU.TANH R165, R9 ;  /* 0x0000000900a57308 */ /* 0x000fe20000002400 */
[----:B------:R-:W-:Y:S02]  /*10940*/  FMUL.FTZ R163, R8, c[0x0][0x320] ;  /* 0x0000c80008a37a20 */ /* 0x000fe40000410000 */
[----:B------:R-:W-:Y:S04]  /*10950*/  FMUL.FTZ R161, R6, c[0x0][0x320] ;  /* 0x0000c80006a17a20 */ /* 0x000fe80000410000 */
[----:B------:R-:W-:Y:S02]  /*10960*/  FMUL.FTZ R160, R7, c[0x0][0x320] ;  /* 0x0000c80007a07a20 */ /* 0x000fe40000410000 */
[----:B------:R-:W-:Y:S01]  /*10970*/  FMUL.FTZ R169, R12, c[0x0][0x320] ;  /* 0x0000c8000ca97a20 */ /* 0x000fe20000410000 */
[----:B------:R-:W-:Y:S01]  /*10980*/  MUFU.TANH R234, R10 ;  /* 0x0000000a00ea7308 */ /* 0x000fe20000002400 */
[----:B------:R-:W-:Y:S02]  /*10990*/  FMUL.FTZ R13, R13, c[0x0][0x320] ;  /* 0x0000c8000d0d7a20 */ /* 0x000fe40000410000 */
[----:B------:R-:W-:Y:S01]  /*109a0*/  FMUL.FTZ R14, R14, c[0x0][0x320] ;  /* 0x0000c8000e0e7a20 */ /* 0x000fe20000410000 */
[----:B-1----:R-:W-:Y:S01]  /*109b0*/  FMNMX.FTZ R2, R162, R133, !PT ;  /* 0x00000085a2027209 */ /* 0x002fe20007810000 */
[----:B------:R-:W-:Y:S02]  /*109c0*/  FMUL.FTZ R15, R15, c[0x0][0x320] ;  /* 0x0000c8000f0f7a20 */ /* 0x000fe40000410000 */
[----:B------:R-:W-:Y:S02]  /*109d0*/  FMUL.FTZ R16, R16, c[0x0][0x320] ;  /* 0x0000c80010107a20 */ /* 0x000fe40000410000 */
[----:B------:R-:W-:Y:S01]  /*109e0*/  FMUL.FTZ R17, R17, c[0x0][0x320] ;  /* 0x0000c80011117a20 */ /* 0x000fe20000410000 */
[----:B------:R1:W-:Y:S01]  /*109f0*/  MUFU.TANH R176, R11 ;  /* 0x0000000b00b07308 */ /* 0x0003e20000002400 */
        /* <DEDUP_REMOVED lines=12> */
[----:B-1----:R-:W1:Y:S01]  /*10ac0*/  LDSM.16.M88.4 R8, [R132+0x11900] ;  /* 0x011900008408783b */ /* 0x002e620000000200 */
[----:B------:R-:W-:Y:S08]  /*10ad0*/  DEPBAR.LE SB0, 0x2 ;  /* 0x000080800000791a */ /* 0x000ff00000000000 */
[----:B------:R-:W4:Y:S01]  /*10ae0*/  MUFU.TANH R160, R160 ;  /* 0x000000a000a07308 */ /* 0x000f220000002400 */
[----:B------:R-:W-:Y:S01]  /*10af0*/  BAR.SYNC.DEFER_BLOCKING 0x0 ;  /* 0x0000000000007b1d */ /* 0x000fe20000010000 */
[----:B--2---:R-:W-:Y:S02]  /*10b00*/  FMNMX.FTZ R2, R157, R2, !PT ;  /* 0x000000029d027209 */ /* 0x004fe40007810000 */
[----:B---3--:R-:W-:Y:S04]  /*10b10*/  FMNMX.FTZ R3, R161, R0, !PT ;  /* 0x00000000a1037209 */ /* 0x008fe80007810000 */
[----:B----4-:R-:W-:Y:S01]  /*10b20*/  FMNMX.FTZ R3, R160, R3, !PT ;  /* 0x00000003a0037209 */ /* 0x010fe20007810000 */
[----:B------:R-:W-:Y:S01]  /*10b30*/  LDSM.16.MT88.4 R140, [R184+UR4+0x2900] ;  /* 0x00290004b88c783b */ /* 0x000fe20008004200 */
[----:B------:R-:W2:Y:S02]  /*10b40*/  MUFU.TANH R163, R163 ;  /* 0x000000a300a37308 */ /* 0x000ea40000002400 */
[----:B------:R-:W-:Y:S04]  /*10b50*/  FMNMX.FTZ R3, R234, R3, !PT ;  /* 0x00000003ea037209 */ /* 0x000fe80007810000 */
[----:B------:R-:W-:Y:S01]  /*10b60*/  FMNMX.FTZ R3, R176, R3, !PT ;  /* 0x00000003b0037209 */ /* 0x000fe20007810000 */
[C---:B-1----:R-:W-:Y:S01]  /*10b70*/  HMMA.16816.F32 R28, R172.reuse, R8, R28 ;  /* 0x00000008ac1c723c */ /* 0x042fe2000000181c */
[----:B------:R-:W-:Y:S02]  /*10b80*/  LDSM.16.MT88.4 R148, [R185+UR4+0x3900] ;  /* 0x00390004b994783b */ /* 0x000fe40008004200 */
[----:B------:R-:W1:Y:S05]  /*10b90*/  MUFU.TANH R169, R169 ;  /* 0x000000a900a97308 */ /* 0x000e6a0000002400 */
[----:B------:R-:W-:Y:S05]  /*10ba0*/  HMMA.16816.F32 R32, R172, R10, R32 ;  /* 0x0000000aac20723c */ /* 0x000fea0000001820 */
[----:B------:R-:W3:Y:S01]  /*10bb0*/  MUFU.TANH R181, R13 ;  /* 0x0000000d00b57308 */ /* 0x000ee20000002400 */
[----:B--2---:R-:W-:Y:S06]  /*10bc0*/  FMNMX.FTZ R2, R163, R2, !PT ;  /* 0x00000002a3027209 */ /* 0x004fec0007810000 */
[----:B------:R-:W-:Y:S03]  /*10bd0*/  FMNMX.FTZ R2, R165, R2, !PT ;  /* 0x00000002a5027209 */ /* 0x000fe60007810000 */
        /* <DEDUP_REMOVED lines=15> */
[----:B-1----:R-:W-:Y:S01]  /*10cd0*/  FMNMX.FTZ R3, R180, R3, !PT ;  /* 0x00000003b4037209 */ /* 0x002fe20007810000 */
[----:B------:R-:W-:Y:S08]  /*10ce0*/  LDSM.16.MT88.4 R12, [R185+UR4+0x100] ;  /* 0x00010004b90c783b */ /* 0x000ff00008004200 */
[----:B------:R-:W1:Y:S01]  /*10cf0*/  MUFU.TANH R230, R18 ;  /* 0x0000001200e67308 */ /* 0x000e620000002400 */
[----:B---3--:R-:W-:Y:S02]  /*10d00*/  FMNMX.FTZ R2, R171, R2, !PT ;  /* 0x00000002ab027209 */ /* 0x008fe40007810000 */
[----:B------:R-:W-:Y:S07]  /*10d10*/  IADD3 R16, R184, UR4, RZ ;  /* 0x00000004b8107c10 */ /* 0x000fee000fffe0ff */
        /* <DEDUP_REMOVED lines=30> */
[----:B------:R-:W-:Y:S08]  /*10f00*/  LDSM.16.MT88.4 R28, [R184+UR4+0x100] ;  /* 0x00010004b81c783b */ /* 0x000ff00008004200 */
[----:B------:R-:W3:Y:S01]  /*10f10*/  MUFU.TANH R158, R34 ;  /* 0x00000022009e7308 */ /* 0x000ee20000002400 */
[----:B--2---:R-:W-:Y:S09]  /*10f20*/  FMNMX.FTZ R2, R173, R2, !PT ;  /* 0x00000002ad027209 */ /* 0x004ff20007810000 */
[----:B------:R-:W2:Y:S01]  /*10f30*/  MUFU.TANH R156, R35 ;  /* 0x00000023009c7308 */ /* 0x000ea20000002400 */
[----:B-1----:R-:W-:Y:S05]  /*10f40*/  FMNMX.FTZ R11, R159, R2, !PT ;  /* 0x000000029f0b7209 */ /* 0x002fea0007810000 */
[----:B------:R-:W1:Y:S01]  /*10f50*/  SHFL.BFLY PT, R2, R11, 0x2, 0x1f ;  /* 0x0c401f000b027f89 */ /* 0x000e6200000e0000 */
[----:B---3--:R-:W-:Y:S04]  /*10f60*/  FMNMX.FTZ R3, R158, R3, !PT ;  /* 0x000000039e037209 */ /* 0x008fe80007810000 */
[----:B--2---:R-:W-:Y:S05]  /*10f70*/  FMNMX.FTZ R10, R156, R3, !PT ;  /* 0x000000039c0a7209 */ /* 0x004fea0007810000 */
[----:B------:R-:W2:Y:S01]  /*10f80*/  SHFL.BFLY PT, R3, R10, 0x2, 0x1f ;  /* 0x0c401f000a037f89 */ /* 0x000ea200000e0000 */
[----:B-1----:R-:W-:Y:S07]  /*10f90*/  FMNMX.FTZ R9, R11, R2, !PT ;  /* 0x000000020b097209 */ /* 0x002fee0007810000 */
[----:B------:R-:W1:Y:S01]  /*10fa0*/  SHFL.BFLY PT, R132, R9, 0x1, 0x1f ;  /* 0x0c201f0009847f89 */ /* 0x000e6200000e0000 */
[----:B--2---:R-:W-:Y:S07]  /*10fb0*/  FMNMX.FTZ R8, R10, R3, !PT ;  /* 0x000000030a087209 */ /* 0x004fee0007810000 */
[----:B------:R-:W2:Y:S01]  /*10fc0*/  SHFL.BFLY PT, R3, R8, 0x1, 0x1f ;  /* 0x0c201f0008037f89 */ /* 0x000ea200000e0000 */
[----:B-1----:R-:W-:Y:S05]  /*10fd0*/  FMNMX.FTZ R132, R9, R132, !PT ;  /* 0x0000008409847209 */ /* 0x002fea0007810000 */
[C---:B------:R-:W-:Y:S02]  /*10fe0*/  FADD.FTZ R4, -R132.reuse, R133 ;  /* 0x0000008584047221 */ /* 0x040fe40000010100 */
[----:B------:R-:W-:Y:S02]  /*10ff0*/  FMUL.FTZ R178, R132, c[0x0][0x2d0] ;  /* 0x0000b40084b27a20 */ /* 0x000fe40000410000 */
[----:B------:R-:W-:Y:S02]  /*11000*/  FMUL.FTZ R2, R4, c[0x0][0x2d0] ;  /* 0x0000b40004027a20 */ /* 0x000fe40000410000 */
[--C-:B------:R-:W-:Y:S02]  /*11010*/  FFMA.FTZ R167, R157, c[0x0][0x2d0], -R178.reuse ;  /* 0x0000b4009da77a23 */ /* 0x100fe400000108b2 */
[--C-:B------:R-:W-:Y:S02]  /*11020*/  FFMA.FTZ R168, R162, c[0x0][0x2d0], -R178.reuse ;  /* 0x0000b400a2a87a23 */ /* 0x100fe400000108b2 */
[--C-:B------:R-:W-:Y:S01]  /*11030*/  FFMA.FTZ R166, R163, c[0x0][0x2d0], -R178.reuse ;  /* 0x0000b400a3a67a23 */ /* 0x100fe200000108b2 */
[----:B------:R-:W1:Y:S01]  /*11040*/  MUFU.EX2 R2, R2 ;  /* 0x0000000200027308 */ /* 0x000e620000000800 */
[--C-:B------:R-:W-:Y:S02]  /*11050*/  FFMA.FTZ R163, R165, c[0x0][0x2d0], -R178.reuse ;  /* 0x0000b400a5a37a23 */ /* 0x100fe400000108b2 */
[--C-:B------:R-:W-:Y:S01]  /*11060*/  FFMA.FTZ R169, R169, c[0x0][0x2d0], -R178.reuse ;  /* 0x0000b400a9a97a23 */ /* 0x100fe200000108b2 */
[----:B--2---:R-:W-:Y:S01]  /*11070*/  FMNMX.FTZ R3, R8, R3, !PT ;  /* 0x0000000308037209 */ /* 0x004fe20007810000 */
[--C-:B------:R-:W-:Y:S01]  /*11080*/  FFMA.FTZ R174, R181, c[0x0][0x2d0], -R178.reuse ;  /* 0x0000b400b5ae7a23 */ /* 0x100fe200000108b2 */
[----:B------:R-:W-:Y:S01]  /*11090*/  IADD3 R8, R185, UR4, RZ ;  /* 0x00000004b9087c10 */ /* 0x000fe2000fffe0ff */
[----:B------:R-:W-:Y:S02]  /*110a0*/  FFMA.FTZ R171, R171, c[0x0][0x2d0], -R178 ;  /* 0x0000b400abab7a23 */ /* 0x000fe400000108b2 */
[C---:B------:R-:W-:Y:S01]  /*110b0*/  FMUL.FTZ R157, R3.reuse, c[0x0][0x2d0] ;  /* 0x0000b400039d7a20 */ /* 0x040fe20000410000 */
[----:B------:R-:W-:Y:S01]  /*110c0*/  MUFU.EX2 R168, R168 ;  /* 0x000000a800a87308 */ /* 0x000fe20000000800 */
[----:B------:R-:W-:Y:S01]  /*110d0*/  FADD.FTZ R4, -R3, R0 ;  /* 0x0000000003047221 */ /* 0x000fe20000010100 */
[----:B------:R-:W-:Y:S01]  /*110e0*/  IADD3 R133, R189, R8, RZ ;  /* 0x00000008bd857210 */ /* 0x000fe20007ffe0ff */
[--C-:B------:R-:W-:Y:S02]  /*110f0*/  FFMA.FTZ R165, R161, c[0x0][0x2d0], -R157.reuse ;  /* 0x0000b400a1a57a23 */ /* 0x100fe4000001089d */
[--C-:B------:R-:W-:Y:S01]  /*11100*/  FFMA.FTZ R164, R160, c[0x0][0x2d0], -R157.reuse ;  /* 0x0000b400a0a47a23 */ /* 0x100fe2000001089d */
[----:B------:R-:W-:Y:S01]  /*11110*/  IADD3 R160, R189, R16, RZ ;  /* 0x00000010bda07210 */ /* 0x000fe20007ffe0ff */
[--C-:B------:R-:W-:Y:S01]  /*11120*/  FFMA.FTZ R162, R234, c[0x0][0x2d0], -R157.reuse ;  /* 0x0000b400eaa27a23 */ /* 0x100fe2000001089d */
[----:B------:R-:W2:Y:S01]  /*11130*/  LDSM.16.MT88.4 R20, [R133+0x100] ;  /* 0x000100008514783b */ /* 0x000ea20000004200 */
[--C-:B------:R-:W-:Y:S01]  /*11140*/  FFMA.FTZ R161, R176, c[0x0][0x2d0], -R157.reuse ;  /* 0x0000b400b0a17a23 */ /* 0x100fe2000001089d */
[----:B------:R-:W3:Y:S01]  /*11150*/  MUFU.EX2 R167, R167 ;  /* 0x000000a700a77308 */ /* 0x000ee20000000800 */
[----:B------:R-:W-:Y:S02]  /*11160*/  FMUL.FTZ R0, R4, c[0x0][0x2d0] ;  /* 0x0000b40004007a20 */ /* 0x000fe40000410000 */
[--C-:B------:R-:W-:Y:S02]  /*11170*/  FFMA.FTZ R176, R179, c[0x0][0x2d0], -R178.reuse ;  /* 0x0000b400b3b07a23 */ /* 0x100fe400000108b2 */
[C---:B-1----:R-:W-:Y:S01]  /*11180*/  FMUL.FTZ R4, R2.reuse, R128 ;  /* 0x0000008002047220 */ /* 0x042fe20000410000 */
[----:B------:R-:W-:Y:S01]  /*11190*/  LDSM.16.MT88.4 R136, [R133+0x2900] ;  /* 0x002900008588783b */ /* 0x000fe20000004200 */
[C---:B------:R-:W-:Y:S02]  /*111a0*/  FMUL.FTZ R5, R2.reuse, R129 ;  /* 0x0000008102057220 */ /* 0x040fe40000410000 */
[C---:B------:R-:W-:Y:S01]  /*111b0*/  FMUL.FTZ R8, R2.reuse, R124 ;  /* 0x0000007c02087220 */ /* 0x040fe20000410000 */
[----:B------:R-:W1:Y:S01]  /*111c0*/  MUFU.EX2 R0, R0 ;  /* 0x0000000000007308 */ /* 0x000e620000000800 */
[C---:B------:R-:W-:Y:S02]  /*111d0*/  FMUL.FTZ R9, R2.reuse, R125 ;  /* 0x0000007d02097220 */ /* 0x040fe40000410000 */
[C---:B------:R-:W-:Y:S01]  /*111e0*/  FMUL.FTZ R16, R2.reuse, R116 ;  /* 0x0000007402107220 */ /* 0x040fe20000410000 */
[----:B------:R-:W-:Y:S01]  /*111f0*/  LDSM.16.MT88.4 R144, [R160+0x1900] ;  /* 0x00190000a090783b */ /* 0x000fe20000004200 */
[C---:B------:R-:W-:Y:S02]  /*11200*/  FMUL.FTZ R17, R2.reuse, R117 ;  /* 0x0000007502117220 */ /* 0x040fe40000410000 */
[C---:B------:R-:W-:Y:S02]  /*11210*/  FMUL.FTZ R24, R2.reuse, R108 ;  /* 0x0000006c02187220 */ /* 0x040fe40000410000 */
[C---:B------:R-:W-:Y:S01]  /*11220*/  FMUL.FTZ R25, R2.reuse, R109 ;  /* 0x0000006d02197220 */ /* 0x040fe20000410000 */
[----:B------:R-:W-:Y:S01]  /*11230*/  MUFU.EX2 R166, R166 ;  /* 0x000000a600a67308 */ /* 0x000fe20000000800 */
[C---:B------:R-:W-:Y:S01]  /*11240*/  FMUL.FTZ R32, R2.reuse, R100 ;  /* 0x0000006402207220 */ /* 0x040fe20000410000 */
[----:B------:R-:W-:Y:S01]  /*11250*/  LDSM.16.MT88.4 R152, [R133+0x3900] ;  /* 0x003900008598783b */ /* 0x000fe20000004200 */
[C---:B------:R-:W-:Y:S01]  /*11260*/  FMUL.FTZ R33, R2.reuse, R101 ;  /* 0x0000006502217220 */ /* 0x040fe20000410000 */
[----:B---3--:R-:W-:Y:S01]  /*11270*/  F2FP.PACK_AB R128, R167, R168 ;  /* 0x000000a8a780723e */ /* 0x008fe200000000ff */
[C---:B------:R-:W-:Y:S02]  /*11280*/  FMUL.FTZ R36, R2.reuse, R36 ;  /* 0x0000002402247220 */ /* 0x040fe40000410000 */
[C---:B------:R-:W-:Y:S02]  /*11290*/  FMUL.FTZ R37, R2.reuse, R37 ;  /* 0x0000002502257220 */ /* 0x040fe40000410000 */
[C---:B------:R-:W-:Y:S01]  /*112a0*/  FMUL.FTZ R40, R2.reuse, R40 ;  /* 0x0000002802287220 */ /* 0x040fe20000410000 */
[----:B------:R-:W3:Y:S01]  /*112b0*/  MUFU.EX2 R163, R163 ;  /* 0x000000a300a37308 */ /* 0x000ee20000000800 */
[C---:B------:R-:W-:Y:S02]  /*112c0*/  FMUL.FTZ R41, R2.reuse, R41 ;  /* 0x0000002902297220 */ /* 0x040fe40000410000 */
[----:B------:R-:W-:Y:S02]  /*112d0*/  FMUL.FTZ R44, R2, R44 ;  /* 0x0000002c022c7220 */ /* 0x000fe40000410000 */
[C---:B-1----:R-:W-:Y:S02]  /*112e0*/  FMUL.FTZ R6, R0.reuse, R130 ;  /* 0x0000008200067220 */ /* 0x042fe40000410000 */
[C---:B------:R-:W-:Y:S02]  /*112f0*/  FMUL.FTZ R7, R0.reuse, R131 ;  /* 0x0000008300077220 */ /* 0x040fe40000410000 */
[C---:B------:R-:W-:Y:S01]  /*11300*/  FMUL.FTZ R10, R0.reuse, R126 ;  /* 0x0000007e000a7220 */ /* 0x040fe20000410000 */
[----:B------:R-:W-:Y:S01]  /*11310*/  MUFU.EX2 R165, R165 ;  /* 0x000000a500a57308 */ /* 0x000fe20000000800 */
[C---:B------:R-:W-:Y:S02]  /*11320*/  FMUL.FTZ R11, R0.reuse, R127 ;  /* 0x0000007f000b7220 */ /* 0x040fe40000410000 */
[C---:B------:R-:W-:Y:S01]  /*11330*/  FMUL.FTZ R18, R0.reuse, R118 ;  /* 0x0000007600127220 */ /* 0x040fe20000410000 */
[----:B------:R-:W-:Y:S01]  /*11340*/  LDSM.16.MT88.4 R124, [R185+UR4+0x2900] ;  /* 0x00290004b97c783b */ /* 0x000fe20008004200 */
[C---:B------:R-:W-:Y:S02]  /*11350*/  FMUL.FTZ R19, R0.reuse, R119 ;  /* 0x0000007700137220 */ /* 0x040fe40000410000 */
[C---:B------:R-:W-:Y:S02]  /*11360*/  FMUL.FTZ R26, R0.reuse, R110 ;  /* 0x0000006e001a7220 */ /* 0x040fe40000410000 */
[C---:B------:R-:W-:Y:S01]  /*11370*/  FMUL.FTZ R27, R0.reuse, R111 ;  /* 0x0000006f001b7220 */ /* 0x040fe20000410000 */
[----:B------:R-:W1:Y:S01]  /*11380*/  MUFU.EX2 R164, R164 ;  /* 0x000000a400a47308 */ /* 0x000e620000000800 */
[C---:B------:R-:W-:Y:S01]  /*11390*/  FMUL.FTZ R34, R0.reuse, R102 ;  /* 0x0000006600227220 */ /* 0x040fe20000410000 */
[----:B------:R-:W-:Y:S01]  /*113a0*/  LDSM.16.MT88.4 R108, [R160+0x2100] ;  /* 0x00210000a06c783b */ /* 0x000fe20000004200 */
[C---:B------:R-:W-:Y:S01]  /*113b0*/  FMUL.FTZ R35, R0.reuse, R103 ;  /* 0x0000006700237220 */ /* 0x040fe20000410000 */
[----:B---3--:R-:W-:Y:S01]  /*113c0*/  F2FP.PACK_AB R130, R163, R166 ;  /* 0x000000a6a382723e */ /* 0x008fe200000000ff */
[C---:B------:R-:W-:Y:S02]  /*113d0*/  FMUL.FTZ R38, R0.reuse, R38 ;  /* 0x0000002600267220 */ /* 0x040fe40000410000 */
[C---:B------:R-:W-:Y:S02]  /*113e0*/  FMUL.FTZ R39, R0.reuse, R39 ;  /* 0x0000002700277220 */ /* 0x040fe40000410000 */
[C---:B------:R-:W-:Y:S01]  /*113f0*/  FMUL.FTZ R42, R0.reuse, R42 ;  /* 0x0000002a002a7220 */ /* 0x040fe20000410000 */
[----:B------:R-:W-:Y:S01]  /*11400*/  MUFU.EX2 R162, R162 ;  /* 0x000000a200a27308 */ /* 0x000fe20000000800 */
[----:B------:R-:W-:Y:S01]  /*11410*/  LDSM.16.MT88.4 R100, [R184+UR4+0x2100] ;  /* 0x00210004b864783b */ /* 0x000fe20008004200 */
[----:B------:R-:W-:Y:S02]  /*11420*/  FMUL.FTZ R43, R0, R43 ;  /* 0x0000002b002b7220 */ /* 0x000fe40000410000 */
[----:B------:R-:W-:Y:S02]  /*11430*/  FMUL.FTZ R45, R2, R45 ;  /* 0x0000002d022d7220 */ /* 0x000fe40000410000 */
[C---:B------:R-:W-:Y:S02]  /*11440*/  FMUL.FTZ R46, R0.reuse, R46 ;  /* 0x0000002e002e7220 */ /* 0x040fe40000410000 */
[----:B------:R-:W-:Y:S01]  /*11450*/  FMUL.FTZ R47, R0, R47 ;  /* 0x0000002f002f7220 */ /* 0x000fe20000410000 */
[----:B------:R-:W-:Y:S01]  /*11460*/  LDSM.16.MT88.4 R116, [R133+0x900] ;  /* 0x000900008574783b */ /* 0x000fe20000004200 */
[----:B------:R-:W3:Y:S01]  /*11470*/  MUFU.EX2 R161, R161 ;  /* 0x000000a100a17308 */ /* 0x000ee20000000800 */
[C---:B------:R-:W-:Y:S02]  /*11480*/  FMUL.FTZ R48, R2.reuse, R48 ;  /* 0x0000003002307220 */ /* 0x040fe40000410000 */
[----:B------:R-:W-:Y:S01]  /*11490*/  FMUL.FTZ R49, R2, R49 ;  /* 0x0000003102317220 */ /* 0x000fe20000410000 */
[----:B-1----:R-:W-:Y:S01]  /*114a0*/  F2FP.PACK_AB R129, R164, R165 ;  /* 0x000000a5a481723e */ /* 0x002fe200000000ff */
[C---:B------:R-:W-:Y:S02]  /*114b0*/  FMUL.FTZ R50, R0.reuse, R50 ;  /* 0x0000003200327220 */ /* 0x040fe40000410000 */
[----:B------:R-:W-:Y:S02]  /*114c0*/  FMUL.FTZ R51, R0, R51 ;  /* 0x0000003300337220 */ /* 0x000fe40000410000 */
[C---:B------:R-:W-:Y:S01]  /*114d0*/  FMUL.FTZ R52, R2.reuse, R52 ;  /* 0x0000003402347220 */ /* 0x040fe20000410000 */
[----:B------:R-:W-:Y:S01]  /*114e0*/  MUFU.EX2 R169, R169 ;  /* 0x000000a900a97308 */ /* 0x000fe20000000800 */
[----:B------:R-:W-:Y:S02]  /*114f0*/  FMUL.FTZ R53, R2, R53 ;  /* 0x0000003502357220 */ /* 0x000fe40000410000 */
[C---:B------:R-:W-:Y:S02]  /*11500*/  FMUL.FTZ R54, R0.reuse, R54 ;  /* 0x0000003600367220 */ /* 0x040fe40000410000 */
[----:B------:R-:W-:Y:S02]  /*11510*/  FMUL.FTZ R55, R0, R55 ;  /* 0x0000003700377220 */ /* 0x000fe40000410000 */
[C---:B------:R-:W-:Y:S02]  /*11520*/  FMUL.FTZ R56, R2.reuse, R56 ;  /* 0x0000003802387220 */ /* 0x040fe40000410000 */
[----:B------:R-:W-:Y:S01]  /*11530*/  FMUL.FTZ R57, R2, R57 ;  /* 0x0000003902397220 */ /* 0x000fe20000410000 */
[----:B------:R-:W1:Y:S01]  /*11540*/  MUFU.EX2 R174, R174 ;  /* 0x000000ae00ae7308 */ /* 0x000e620000000800 */
[C---:B------:R-:W-:Y:S02]  /*11550*/  FMUL.FTZ R58, R0.reuse, R58 ;  /* 0x0000003a003a7220 */ /* 0x040fe40000410000 */
[----:B------:R-:W-:Y:S01]  /*11560*/  FMUL.FTZ R59, R0, R59 ;  /* 0x0000003b003b7220 */ /* 0x000fe20000410000 */
[----:B---3--:R-:W-:Y:S01]  /*11570*/  F2FP.PACK_AB R131, R161, R162 ;  /* 0x000000a2a183723e */ /* 0x008fe200000000ff */
[C---:B------:R-:W-:Y:S02]  /*11580*/  FMUL.FTZ R60, R2.reuse, R60 ;  /* 0x0000003c023c7220 */ /* 0x040fe40000410000 */
[----:B------:R-:W-:Y:S02]  /*11590*/  FMUL.FTZ R61, R2, R61 ;  /* 0x0000003d023d7220 */ /* 0x000fe40000410000 */
[C---:B------:R-:W-:Y:S01]  /*115a0*/  FMUL.FTZ R62, R0.reuse, R62 ;  /* 0x0000003e003e7220 */ /* 0x040fe20000410000 */
[----:B------:R-:W-:Y:S01]  /*115b0*/  MUFU.EX2 R171, R171 ;  /* 0x000000ab00ab7308 */ /* 0x000fe20000000800 */
[C---:B------:R-:W-:Y:S05]  /*115c0*/  HMMA.16816.F32 R4, R128.reuse, R12, R4 ;  /* 0x0000000c8004723c */ /* 0x040fea0000001804 */
[----:B------:R-:W-:Y:S02]  /*115d0*/  FMUL.FTZ R63, R0, R63 ;  /* 0x0000003f003f7220 */ /* 0x000fe40000410000 */
[C---:B------:R-:W-:Y:S01]  /*115e0*/  FMUL.FTZ R12, R2.reuse, R120 ;  /* 0x00000078020c7220 */ /* 0x040fe20000410000 */
[C---:B------:R-:W-:Y:S01]  /*115f0*/  HMMA.16816.F32 R8, R128.reuse, R14, R8 ;  /* 0x0000000e8008723c */ /* 0x040fe20000001808 */
[----:B------:R-:W-:Y:S03]  /*11600*/  MUFU.EX2 R176, R176 ;  /* 0x000000b000b07308 */ /* 0x000fe60000000800 */
[C---:B------:R-:W-:Y:S02]  /*11610*/  FMUL.FTZ R13, R2.reuse, R121 ;  /* 0x00000079020d7220 */ /* 0x040fe40000410000 */
[----:B------:R-:W-:Y:S02]  /*11620*/  FMUL.FTZ R64, R2, R64 ;  /* 0x0000004002407220 */ /* 0x000fe40000410000 */
[C---:B------:R-:W-:Y:S04]  /*11630*/  FMUL.FTZ R14, R0.reuse, R122 ;  /* 0x0000007a000e7220 */ /* 0x040fe80000410000 */
[----:B------:R-:W-:Y:S02]  /*11640*/  FMUL.FTZ R15, R0, R123 ;  /* 0x0000007b000f7220 */ /* 0x000fe40000410000 */
[----:B------:R-:W3:Y:S01]  /*11650*/  LDSM.16.MT88.4 R120, [R160+0x100] ;  /* 0x00010000a078783b */ /* 0x000ee20000004200 */
[----:B------:R-:W-:Y:S02]  /*11660*/  FMUL.FTZ R65, R2, R65 ;  /* 0x0000004102417220 */ /* 0x000fe40000410000 */
[C---:B------:R-:W-:Y:S02]  /*11670*/  FMUL.FTZ R66, R0.reuse, R66 ;  /* 0x0000004200427220 */ /* 0x040fe40000410000 */
[C---:B--2---:R-:W-:Y:S03]  /*11680*/  HMMA.16816.F32 R12, R128.reuse, R20, R12 ;  /* 0x00000014800c723c */ /* 0x044fe6000000180c */
        /* <DEDUP_REMOVED lines=8> */
[----:B------:R-:W2:Y:S01]  /*11710*/  LDSM.16.MT88.4 R112, [R185+UR4+0x2100] ;  /* 0x00210004b970783b */ /* 0x000ea20008004200 */
[C---:B------:R-:W-:Y:S02]  /*11720*/  FMUL.FTZ R70, R0.reuse, R70 ;  /* 0x0000004600467220 */ /* 0x040fe40000410000 */
[----:B------:R-:W-:Y:S02]  /*11730*/  FMUL.FTZ R71, R0, R71 ;  /* 0x0000004700477220 */ /* 0x000fe40000410000 */
[C---:B------:R-:W-:Y:S03]  /*11740*/  HMMA.16816.F32 R20, R128.reuse, R28, R20 ;  /* 0x0000001c8014723c */ /* 0x040fe60000001814 */
[C---:B------:R-:W-:Y:S02]  /*11750*/  FMUL.FTZ R72, R2.reuse, R72 ;  /* 0x0000004802487220 */ /* 0x040fe40000410000 */
[C---:B------:R-:W-:Y:S02]  /*11760*/  FMUL.FTZ R73, R2.reuse, R73 ;  /* 0x0000004902497220 */ /* 0x040fe40000410000 */
[C---:B------:R-:W-:Y:S01]  /*11770*/  FMUL.FTZ R28, R2.reuse, R104 ;  /* 0x00000068021c7220 */ /* 0x040fe20000410000 */
[C---:B------:R-:W-:Y:S04]  /*11780*/  HMMA.16816.F32 R24, R128.reuse, R30, R24 ;  /* 0x0000001e8018723c */ /* 0x040fe80000001818 */
[----:B------:R-:W-:Y:S02]  /*11790*/  FMUL.FTZ R29, R2, R105 ;  /* 0x00000069021d7220 */ /* 0x000fe40000410000 */
[C---:B------:R-:W-:Y:S02]  /*117a0*/  FMUL.FTZ R74, R0.reuse, R74 ;  /* 0x0000004a004a7220 */ /* 0x040fe40000410000 */
[C---:B------:R-:W-:Y:S04]  /*117b0*/  FMUL.FTZ R30, R0.reuse, R106 ;  /* 0x0000006a001e7220 */ /* 0x040fe80000410000 */
[C---:B------:R-:W-:Y:S02]  /*117c0*/  FMUL.FTZ R31, R0.reuse, R107 ;  /* 0x0000006b001f7220 */ /* 0x040fe40000410000 */
[----:B------:R-:W4:Y:S01]  /*117d0*/  LDSM.16.MT88.4 R104, [R133+0x2100] ;  /* 0x002100008568783b */ /* 0x000f220000004200 */
[----:B------:R-:W-:Y:S02]  /*117e0*/  FMUL.FTZ R75, R0, R75 ;  /* 0x0000004b004b7220 */ /* 0x000fe40000410000 */
[C---:B------:R-:W-:Y:S02]  /*117f0*/  FMUL.FTZ R84, R2.reuse, R84 ;  /* 0x0000005402547220 */ /* 0x040fe40000410000 */
[C---:B---3--:R-:W-:Y:S03]  /*11800*/  HMMA.16816.F32 R28, R128.reuse, R120, R28 ;  /* 0x00000078801c723c */ /* 0x048fe6000000181c */
[----:B------:R-:W-:Y:S02]  /*11810*/  FMUL.FTZ R85, R2, R85 ;  /* 0x0000005502557220 */ /* 0x000fe40000410000 */
[C---:B------:R-:W-:Y:S02]  /*11820*/  FMUL.FTZ R86, R0.reuse, R86 ;  /* 0x0000005600567220 */ /* 0x040fe40000410000 */
[----:B------:R-:W-:Y:S01]  /*11830*/  FMUL.FTZ R87, R0, R87 ;  /* 0x0000005700577220 */ /* 0x000fe20000410000 */
[C---:B------:R-:W-:Y:S01]  /*11840*/  HMMA.16816.F32 R32, R128.reuse, R122, R32 ;  /* 0x0000007a8020723c */ /* 0x040fe20000001820 */
[----:B------:R-:W-:Y:S03]  /*11850*/  LDSM.16.MT88.4 R120, [R160+0x900] ;  /* 0x00090000a078783b */ /* 0x000fe60000004200 */
[--C-:B------:R-:W-:Y:S02]  /*11860*/  FFMA.FTZ R179, R232, c[0x0][0x2d0], -R157.reuse ;  /* 0x0000b400e8b37a23 */ /* 0x100fe4000001089d */
[--C-:B------:R-:W-:Y:S02]  /*11870*/  FFMA.FTZ R180, R180, c[0x0][0x2d0], -R157.reuse ;  /* 0x0000b400b4b47a23 */ /* 0x100fe4000001089d */
[C---:B--2---:R-:W-:Y:S02]  /*11880*/  HMMA.16816.F32 R36, R128.reuse, R112, R36 ;  /* 0x000000708024723c */ /* 0x044fe40000001824 */
[----:B------:R-:W-:Y:S02]  /*11890*/  MUFU.EX2 R179, R179 ;  /* 0x000000b300b37308 */ /* 0x000fe40000000800 */
[--C-:B------:R-:W-:Y:S02]  /*118a0*/  FFMA.FTZ R181, R230, c[0x0][0x2d0], -R157.reuse ;  /* 0x0000b400e6b57a23 */ /* 0x100fe4000001089d */
[--C-:B------:R-:W-:Y:S02]  /*118b0*/  FFMA.FTZ R182, R182, c[0x0][0x2d0], -R157.reuse ;  /* 0x0000b400b6b67a23 */ /* 0x100fe4000001089d */
[C---:B------:R-:W-:Y:S01]  /*118c0*/  HMMA.16816.F32 R40, R128.reuse, R114, R40 ;  /* 0x000000728028723c */ /* 0x040fe20000001828 */
[----:B------:R-:W-:Y:S03]  /*118d0*/  LDSM.16.MT88.4 R112, [R185+UR4+0x900] ;  /* 0x00090004b970783b */ /* 0x000fe60008004200 */
[C---:B------:R-:W-:Y:S01]  /*118e0*/  FMUL.FTZ R88, R2.reuse, R88 ;  /* 0x0000005802587220 */ /* 0x040fe20000410000 */
[----:B------:R-:W2:Y:S01]  /*118f0*/  MUFU.EX2 R180, R180 ;  /* 0x000000b400b47308 */ /* 0x000ea20000000800 */
[----:B------:R-:W-:Y:S02]  /*11900*/  FMUL.FTZ R89, R2, R89 ;  /* 0x0000005902597220 */ /* 0x000fe40000410000 */
[C---:B------:R-:W-:Y:S01]  /*11910*/  FMUL.FTZ R90, R0.reuse, R90 ;  /* 0x0000005a005a7220 */ /* 0x040fe20000410000 */
[C---:B----4-:R-:W-:Y:S03]  /*11920*/  HMMA.16816.F32 R44, R128.reuse, R104, R44 ;  /* 0x00000068802c723c */ /* 0x050fe6000000182c */
[----:B------:R-:W-:Y:S03]  /*11930*/  FMUL.FTZ R91, R0, R91 ;  /* 0x0000005b005b7220 */ /* 0x000fe60000410000 */
[----:B------:R-:W-:Y:S01]  /*11940*/  MUFU.EX2 R181, R181 ;  /* 0x000000b500b57308 */ /* 0x000fe20000000800 */
[C---:B------:R-:W-:Y:S02]  /*11950*/  FMUL.FTZ R92, R2.reuse, R92 ;  /* 0x0000005c025c7220 */ /* 0x040fe40000410000 */
[----:B------:R-:W-:Y:S01]  /*11960*/  FMUL.FTZ R93, R2, R93 ;  /* 0x0000005d025d7220 */ /* 0x000fe20000410000 */
[C---:B------:R-:W-:Y:S01]  /*11970*/  HMMA.16816.F32 R48, R128.reuse, R106, R48 ;  /* 0x0000006a8030723c */ /* 0x040fe20000001830 */
[----:B------:R-:W3:Y:S02]  /*11980*/  LDSM.16.MT88.4 R104, [R185+UR4+0x4100] ;  /* 0x00410004b968783b */ /* 0x000ee40008004200 */
[C---:B------:R-:W-:Y:S02]  /*11990*/  FMUL.FTZ R94, R0.reuse, R94 ;  /* 0x0000005e005e7220 */ /* 0x040fe40000410000 */
[----:B------:R-:W-:Y:S01]  /*119a0*/  FMUL.FTZ R95, R0, R95 ;  /* 0x0000005f005f7220 */ /* 0x000fe20000410000 */
[----:B------:R-:W4:Y:S02]  /*119b0*/  MUFU.EX2 R182, R182 ;  /* 0x000000b600b67308 */ /* 0x000f240000000800 */
[C---:B------:R-:W-:Y:S04]  /*119c0*/  HMMA.16816.F32 R52, R128.reuse, R100, R52 ;  /* 0x000000648034723c */ /* 0x040fe80000001834 */
[C---:B------:R-:W-:Y:S02]  /*119d0*/  FMUL.FTZ R96, R2.reuse, R96 ;  /* 0x0000006002607220 */ /* 0x040fe40000410000 */
[----:B------:R-:W-:Y:S02]  /*119e0*/  FMUL.FTZ R97, R2, R97 ;  /* 0x0000006102617220 */ /* 0x000fe40000410000 */
[C---:B------:R-:W-:Y:S01]  /*119f0*/  HMMA.16816.F32 R56, R128.reuse, R102, R56 ;  /* 0x000000668038723c */ /* 0x040fe20000001838 */
[----:B------:R-:W5:Y:S03]  /*11a00*/  LDSM.16.MT88.4 R100, [R133+0x4100] ;  /* 0x004100008564783b */ /* 0x000f660000004200 */
[C---:B------:R-:W-:Y:S02]  /*11a10*/  FMUL.FTZ R98, R0.reuse, R98 ;  /* 0x0000006200627220 */ /* 0x040fe40000410000 */
[----:B------:R-:W-:Y:S02]  /*11a20*/  FMUL.FTZ R99, R0, R99 ;  /* 0x0000006300637220 */ /* 0x000fe40000410000 */
[C---:B------:R-:W-:Y:S04]  /*11a30*/  HMMA.16816.F32 R60, R128.reuse, R108, R60 ;  /* 0x0000006c803c723c */ /* 0x040fe8000000183c */
[--C-:B------:R-:W-:Y:S02]  /*11a40*/  FFMA.FTZ R227, R227, c[0x0][0x2d0], -R178.reuse ;  /* 0x0000b400e3e37a23 */ /* 0x100fe400000108b2 */
[--C-:B------:R-:W-:Y:S02]  /*11a50*/  FFMA.FTZ R230, R183, c[0x0][0x2d0], -R178.reuse ;  /* 0x0000b400b7e67a23 */ /* 0x100fe400000108b2 */
[C---:B------:R-:W-:Y:S01]  /*11a60*/  HMMA.16816.F32 R64, R128.reuse, R110, R64 ;  /* 0x0000006e8040723c */ /* 0x040fe20000001840 */
[----:B------:R-:W1:Y:S01]  /*11a70*/  LDSM.16.MT88.4 R108, [R184+UR4+0x4100] ;  /* 0x00410004b86c783b */ /* 0x000e620008004200 */
[----:B------:R-:W-:Y:S02]  /*11a80*/  MUFU.EX2 R227, R227 ;  /* 0x000000e300e37308 */ /* 0x000fe40000000800 */
[--C-:B------:R-:W-:Y:S02]  /*11a90*/  FFMA.FTZ R183, R225, c[0x0][0x2d0], -R178.reuse ;  /* 0x0000b400e1b77a23 */ /* 0x100fe400000108b2 */
[--C-:B------:R-:W-:Y:S02]  /*11aa0*/  FFMA.FTZ R232, R193, c[0x0][0x2d0], -R178.reuse ;  /* 0x0000b400c1e87a23 */ /* 0x100fe400000108b2 */
[--C-:B------:R-:W-:Y:S01]  /*11ab0*/  FFMA.FTZ R193, R226, c[0x0][0x2d0], -R157.reuse ;  /* 0x0000b400e2c17a23 */ /* 0x100fe2000001089d */
[C---:B---3--:R-:W-:Y:S03]  /*11ac0*/  HMMA.16816.F32 R68, R128.reuse, R104, R68 ;  /* 0x000000688044723c */ /* 0x048fe60000001844 */
[--C-:B------:R-:W-:Y:S01]  /*11ad0*/  FFMA.FTZ R224, R224, c[0x0][0x2d0], -R157.reuse ;  /* 0x0000b400e0e07a23 */ /* 0x100fe2000001089d */
[----:B------:R-:W-:Y:S01]  /*11ae0*/  MUFU.EX2 R230, R230 ;  /* 0x000000e600e67308 */ /* 0x000fe20000000800 */
[--C-:B------:R-:W-:Y:S02]  /*11af0*/  FFMA.FTZ R225, R228, c[0x0][0x2d0], -R157.reuse ;  /* 0x0000b400e4e17a23 */ /* 0x100fe4000001089d */
[--C-:B------:R-:W-:Y:S01]  /*11b00*/  FFMA.FTZ R222, R222, c[0x0][0x2d0], -R157.reuse ;  /* 0x0000b400dede7a23 */ /* 0x100fe2000001089d */
[C---:B------:R-:W-:Y:S01]  /*11b10*/  HMMA.16816.F32 R72, R128.reuse, R106, R72 ;  /* 0x0000006a8048723c */ /* 0x040fe20000001848 */
[----:B------:R-:W3:Y:S03]  /*11b20*/  LDSM.16.MT88.4 R104, [R160+0x4100] ;  /* 0x00410000a068783b */ /* 0x000ee60000004200 */
[C---:B------:R-:W-:Y:S02]  /*11b30*/  FMUL.FTZ R76, R2.reuse, R76 ;  /* 0x0000004c024c7220 */ /* 0x040fe40000410000 */
[----:B------:R-:W-:Y:S01]  /*11b40*/  FMUL.FTZ R77, R2, R77 ;  /* 0x0000004d024d7220 */ /* 0x000fe20000410000 */
[----:B------:R-:W-:Y:S01]  /*11b50*/  MUFU.EX2 R183, R183 ;  /* 0x000000b700b77308 */ /* 0x000fe20000000800 */
[C---:B------:R-:W-:Y:S04]  /*11b60*/  FMUL.FTZ R78, R0.reuse, R78 ;  /* 0x0000004e004e7220 */ /* 0x040fe80000410000 */
[----:B------:R-:W-:Y:S02]  /*11b70*/  FMUL.FTZ R79, R0, R79 ;  /* 0x0000004f004f7220 */ /* 0x000fe40000410000 */
[--C-:B------:R-:W-:Y:S02]  /*11b80*/  FFMA.FTZ R177, R177, c[0x0][0x2d0], -R178.reuse ;  /* 0x0000b400b1b17a23 */ /* 0x100fe400000108b2 */
[--C-:B------:R-:W-:Y:S01]  /*11b90*/  FFMA.FTZ R226, R175, c[0x0][0x2d0], -R178.reuse ;  /* 0x0000b400afe27a23 */ /* 0x100fe200000108b2 */
[----:B------:R-:W-:Y:S01]  /*11ba0*/  MUFU.EX2 R232, R232 ;  /* 0x000000e800e87308 */ /* 0x000fe20000000800 */
[--C-:B------:R-:W-:Y:S01]  /*11bb0*/  FFMA.FTZ R173, R173, c[0x0][0x2d0], -R178.reuse ;  /* 0x0000b400adad7a23 */ /* 0x100fe200000108b2 */
[C---:B-----5:R-:W-:Y:S03]  /*11bc0*/  HMMA.16816.F32 R76, R128.reuse, R100, R76 ;  /* 0x00000064804c723c */ /* 0x060fe6000000184c */
[C---:B------:R-:W-:Y:S02]  /*11bd0*/  FMUL.FTZ R80, R2.reuse, R80 ;  /* 0x0000005002507220 */ /* 0x040fe40000410000 */
[----:B------:R-:W-:Y:S02]  /*11be0*/  FMUL.FTZ R81, R2, R81 ;  /* 0x0000005102517220 */ /* 0x000fe40000410000 */
[----:B------:R-:W-:Y:S01]  /*11bf0*/  FMUL.FTZ R82, R0, R82 ;  /* 0x0000005200527220 */ /* 0x000fe20000410000 */
[----:B-1----:R-:W-:Y:S01]  /*11c00*/  F2FP.PACK_AB R100, R174, R169 ;  /* 0x000000a9ae64723e */ /* 0x002fe200000000ff */
[----:B------:R-:W-:Y:S01]  /*11c10*/  FMUL.FTZ R83, R0, R83 ;  /* 0x0000005300537220 */ /* 0x000fe20000410000 */
[----:B------:R-:W-:Y:S02]  /*11c20*/  MUFU.EX2 R193, R193 ;  /* 0x000000c100c17308 */ /* 0x000fe40000000800 */
[----:B------:R-:W-:Y:S01]  /*11c30*/  FFMA.FTZ R178, R159, c[0x0][0x2d0], -R178 ;  /* 0x0000b4009fb27a23 */ /* 0x000fe200000108b2 */
[----:B--2---:R-:W-:Y:S01]  /*11c40*/  F2FP.PACK_AB R101, R180, R179 ;  /* 0x000000b3b465723e */ /* 0x004fe200000000ff */
[--C-:B------:R-:W-:Y:S02]  /*11c50*/  FFMA.FTZ R172, R172, c[0x0][0x2d0], -R157.reuse ;  /* 0x0000b400acac7a23 */ /* 0x100fe4000001089d */
[C---:B------:R-:W-:Y:S03]  /*11c60*/  HMMA.16816.F32 R80, R128.reuse, R102, R80 ;  /* 0x000000668050723c */ /* 0x040fe60000001850 */
[--C-:B------:R-:W-:Y:S01]  /*11c70*/  FFMA.FTZ R175, R170, c[0x0][0x2d0], -R157.reuse ;  /* 0x0000b400aaaf7a23 */ /* 0x100fe2000001089d */
[----:B------:R-:W-:Y:S01]  /*11c80*/  MUFU.EX2 R224, R224 ;  /* 0x000000e000e07308 */ /* 0x000fe20000000800 */
[--C-:B------:R-:W-:Y:S02]  /*11c90*/  FFMA.FTZ R170, R158, c[0x0][0x2d0], -R157.reuse ;  /* 0x0000b4009eaa7a23 */ /* 0x100fe4000001089d */
[----:B------:R-:W-:Y:S01]  /*11ca0*/  FFMA.FTZ R157, R156, c[0x0][0x2d0], -R157 ;  /* 0x0000b4009c9d7a23 */ /* 0x000fe2000001089d */
[C---:B------:R-:W-:Y:S04]  /*11cb0*/  HMMA.16816.F32 R84, R128.reuse, R108, R84 ;  /* 0x0000006c8054723c */ /* 0x040fe80000001854 */
[----:B------:R-:W-:Y:S01]  /*11cc0*/  F2FP.PACK_AB R102, R176, R171 ;  /* 0x000000abb066723e */ /* 0x000fe200000000ff */
[----:B------:R-:W-:Y:S01]  /*11cd0*/  FFMA.FTZ R168, R2, R223, R168 ;  /* 0x000000df02a87223 */ /* 0x000fe200000100a8 */
[----:B------:R1:W-:Y:S01]  /*11ce0*/  MUFU.EX2 R229, R157 ;  /* 0x0000009d00e57308 */ /* 0x0003e20000000800 */
[----:B----4-:R-:W-:Y:S01]  /*11cf0*/  F2FP.PACK_AB R103, R182, R181 ;  /* 0x000000b5b667723e */ /* 0x010fe200000000ff */
[C---:B------:R-:W-:Y:S01]  /*11d00*/  HMMA.16816.F32 R88, R128.reuse, R110, R88 ;  /* 0x0000006e8058723c */ /* 0x040fe20000001858 */
[----:B------:R-:W2:Y:S03]  /*11d10*/  LDSM.16.MT88.4 R108, [R184+UR4+0x900] ;  /* 0x00090004b86c783b */ /* 0x000ea60008004200 */
[----:B------:R-:W-:Y:S02]  /*11d20*/  FFMA.FTZ R165, R0, R221, R165 ;  /* 0x000000dd00a57223 */ /* 0x000fe400000100a5 */
[----:B------:R-:W-:Y:S02]  /*11d30*/  FADD.FTZ R167, R167, R168 ;  /* 0x000000a8a7a77221 */ /* 0x000fe40000010000 */
[C---:B---3--:R-:W-:Y:S01]  /*11d40*/  HMMA.16816.F32 R92, R128.reuse, R104, R92 ;  /* 0x00000068805c723c */ /* 0x048fe2000000185c */
[----:B------:R-:W-:Y:S03]  /*11d50*/  MUFU.EX2 R225, R225 ;  /* 0x000000e100e17308 */ /* 0x000fe60000000800 */
[----:B------:R-:W-:Y:S02]  /*11d60*/  FADD.FTZ R165, R164, R165 ;  /* 0x000000a5a4a57221 */ /* 0x000fe40000010000 */
[----:B------:R-:W-:Y:S02]  /*11d70*/  FADD.FTZ R166, R166, R167 ;  /* 0x000000a7a6a67221 */ /* 0x000fe40000010000 */
[----:B------:R-:W-:Y:S01]  /*11d80*/  HMMA.16816.F32 R96, R128, R106, R96 ;  /* 0x0000006a8060723c */ /* 0x000fe20000001860 */
[----:B------:R-:W3:Y:S02]  /*11d90*/  LDSM.16.MT88.4 R104, [R160+0x2900] ;  /* 0x00290000a068783b */ /* 0x000ee40000004200 */
[----:B------:R-:W-:Y:S01]  /*11da0*/  MUFU.EX2 R222, R222 ;  /* 0x000000de00de7308 */ /* 0x000fe20000000800 */
[----:B------:R-:W-:Y:S04]  /*11db0*/  FADD.FTZ R166, R163, R166 ;  /* 0x000000a6a3a67221 */ /* 0x000fe80000010000 */
[C---:B------:R-:W-:Y:S01]  /*11dc0*/  HMMA.16816.F32 R4, R100.reuse, R112, R4 ;  /* 0x000000706404723c */ /* 0x040fe20000001804 */
[----:B-1----:R-:W-:Y:S04]  /*11dd0*/  LDSM.16.MT88.4 R156, [R184+UR4+0x3900] ;  /* 0x00390004b89c783b */ /* 0x002fe80008004200 */
[----:B------:R-:W-:Y:S01]  /*11de0*/  MUFU.EX2 R177, R177 ;  /* 0x000000b100b17308 */ /* 0x000fe20000000800 */
[----:B------:R-:W-:Y:S02]  /*11df0*/  FADD.FTZ R169, R169, R166 ;  /* 0x000000a6a9a97221 */ /* 0x000fe40000010000 */
[C---:B------:R-:W-:Y:S01]  /*11e00*/  HMMA.16816.F32 R8, R100.reuse, R114, R8 ;  /* 0x000000726408723c */ /* 0x040fe20000001808 */
[----:B------:R-:W-:Y:S03]  /*11e10*/  LDSM.16.MT88.4 R112, [R133+0x4900] ;  /* 0x004900008570783b */ /* 0x000fe60000004200 */
[----:B------:R-:W-:Y:S03]  /*11e20*/  FADD.FTZ R174, R174, R169 ;  /* 0x000000a9aeae7221 */ /* 0x000fe60000010000 */
[----:B------:R-:W1:Y:S01]  /*11e30*/  MUFU.EX2 R226, R226 ;  /* 0x000000e200e27308 */ /* 0x000e620000000800 */
[C---:B------:R-:W-:Y:S04]  /*11e40*/  HMMA.16816.F32 R12, R100.reuse, R116, R12 ;  /* 0x00000074640c723c */ /* 0x040fe8000000180c */
[----:B------:R-:W-:Y:S04]  /*11e50*/  FADD.FTZ R171, R171, R174 ;  /* 0x000000aeabab7221 */ /* 0x000fe80000010000 */
[C---:B------:R-:W-:Y:S01]  /*11e60*/  HMMA.16816.F32 R16, R100.reuse, R118, R16 ;  /* 0x000000766410723c */ /* 0x040fe20000001810 */
[----:B------:R-:W-:Y:S01]  /*11e70*/  LDSM.16.MT88.4 R116, [R184+UR4+0x4900] ;  /* 0x00490004b874783b */ /* 0x000fe20008004200 */
[----:B------:R-:W-:Y:S02]  /*11e80*/  MUFU.EX2 R173, R173 ;  /* 0x000000ad00ad7308 */ /* 0x000fe40000000800 */
[----:B------:R-:W-:Y:S04]  /*11e90*/  FADD.FTZ R176, R176, R171 ;  /* 0x000000abb0b07221 */ /* 0x000fe80000010000 */
[C---:B--2---:R-:W-:Y:S04]  /*11ea0*/  HMMA.16816.F32 R20, R100.reuse, R108, R20 ;  /* 0x0000006c6414723c */ /* 0x044fe80000001814 */
[----:B------:R-:W-:Y:S04]  /*11eb0*/  MUFU.EX2 R178, R178 ;  /* 0x000000b200b27308 */ /* 0x000fe80000000800 */
[C---:B------:R-:W-:Y:S01]  /*11ec0*/  HMMA.16816.F32 R24, R100.reuse, R110, R24 ;  /* 0x0000006e6418723c */ /* 0x040fe20000001818 */
[----:B------:R-:W2:Y:S05]  /*11ed0*/  LDSM.16.MT88.4 R108, [R185+UR4+0x4900] ;  /* 0x00490004b96c783b */ /* 0x000eaa0008004200 */
[----:B------:R-:W-:Y:S02]  /*11ee0*/  MUFU.EX2 R172, R172 ;  /* 0x000000ac00ac7308 */ /* 0x000fe40000000800 */
[C---:B------:R-:W-:Y:S08]  /*11ef0*/  HMMA.16816.F32 R28, R100.reuse, R120, R28 ;  /* 0x00000078641c723c */ /* 0x040ff0000000181c */
[C---:B------:R-:W-:Y:S01]  /*11f00*/  HMMA.16816.F32 R32, R100.reuse, R122, R32 ;  /* 0x0000007a6420723c */ /* 0x040fe20000001820 */
[----:B------:R-:W-:Y:S01]  /*11f10*/  LDSM.16.MT88.4 R120, [R160+0x1100] ;  /* 0x00110000a078783b */ /* 0x000fe20000004200 */
[----:B------:R-:W4:Y:S06]  /*11f20*/  MUFU.EX2 R175, R175 ;  /* 0x000000af00af7308 */ /* 0x000f2c0000000800 */
[C---:B------:R-:W-:Y:S04]  /*11f30*/  HMMA.16816.F32 R36, R100.reuse, R124, R36 ;  /* 0x0000007c6424723c */ /* 0x040fe80000001824 */
[----:B------:R-:W5:Y:S04]  /*11f40*/  MUFU.EX2 R170, R170 ;  /* 0x000000aa00aa7308 */ /* 0x000f680000000800 */
[C---:B------:R-:W-:Y:S01]  /*11f50*/  HMMA.16816.F32 R40, R100.reuse, R126, R40 ;  /* 0x0000007e6428723c */ /* 0x040fe20000001828 */
[----:B------:R-:W-:Y:S07]  /*11f60*/  LDSM.16.MT88.4 R124, [R185+UR4+0x3100] ;  /* 0x00310004b97c783b */ /* 0x000fee0008004200 */
[C---:B------:R-:W-:Y:S07]  /*11f70*/  HMMA.16816.F32 R44, R100.reuse, R136, R44 ;  /* 0x00000088642c723c */ /* 0x040fee000000182c */
[----:B-1----:R-:W-:Y:S01]  /*11f80*/  F2FP.PACK_AB R136, R226, R177 ;  /* 0x000000b1e288723e */ /* 0x002fe200000000ff */
[C---:B------:R-:W-:Y:S04]  /*11f90*/  HMMA.16816.F32 R48, R100.reuse, R138, R48 ;  /* 0x0000008a6430723c */ /* 0x040fe80000001830 */
[----:B----4-:R-:W-:Y:S03]  /*11fa0*/  F2FP.PACK_AB R137, R175, R172 ;  /* 0x000000acaf89723e */ /* 0x010fe600000000ff */
[----:B------:R-:W-:Y:S01]  /*11fb0*/  F2FP.PACK_AB R138, R178, R173 ;  /* 0x000000adb28a723e */ /* 0x000fe200000000ff */
[C---:B------:R-:W-:Y:S04]  /*11fc0*/  HMMA.16816.F32 R52, R100.reuse, R140, R52 ;  /* 0x0000008c6434723c */ /* 0x040fe80000001834 */
[----:B-----5:R-:W-:Y:S04]  /*11fd0*/  F2FP.PACK_AB R139, R229, R170 ;  /* 0x000000aae58b723e */ /* 0x020fe800000000ff */
[C---:B------:R-:W-:Y:S01]  /*11fe0*/  HMMA.16816.F32 R56, R100.reuse, R142, R56 ;  /* 0x0000008e6438723c */ /* 0x040fe20000001838 */
[----:B------:R-:W-:Y:S07]  /*11ff0*/  LDSM.16.MT88.4 R140, [R184+UR4+0x1900] ;  /* 0x00190004b88c783b */ /* 0x000fee0008004200 */
[C---:B---3--:R-:W-:Y:S08]  /*12000*/  HMMA.16816.F32 R60, R100.reuse, R104, R60 ;  /* 0x00000068643c723c */ /* 0x048ff0000000183c */
[C---:B------:R-:W-:Y:S01]  /*12010*/  HMMA.16816.F32 R64, R100.reuse, R106, R64 ;  /* 0x0000006a6440723c */ /* 0x040fe20000001840 */
[----:B------:R-:W1:Y:S07]  /*12020*/  LDSM.16.MT88.4 R104, [R160+0x4900] ;  /* 0x00490000a068783b */ /* 0x000e6e0000004200 */
[C---:B--2---:R-:W-:Y:S08]  /*12030*/  HMMA.16816.F32 R68, R100.reuse, R108, R68 ;  /* 0x0000006c6444723c */ /* 0x044ff00000001844 */
[C---:B------:R-:W-:Y:S01]  /*12040*/  HMMA.16816.F32 R72, R100.reuse, R110, R72 ;  /* 0x0000006e6448723c */ /* 0x040fe20000001848 */
[----:B------:R-:W2:Y:S07]  /*12050*/  LDSM.16.MT88.4 R108, [R185+UR4+0x1100] ;  /* 0x00110004b96c783b */ /* 0x000eae0008004200 */
[C---:B------:R-:W-:Y:S08]  /*12060*/  HMMA.16816.F32 R76, R100.reuse, R112, R76 ;  /* 0x00000070644c723c */ /* 0x040ff0000000184c */
[C---:B------:R-:W-:Y:S01]  /*12070*/  HMMA.16816.F32 R80, R100.reuse, R114, R80 ;  /* 0x000000726450723c */ /* 0x040fe20000001850 */
[----:B------:R-:W3:Y:S07]  /*12080*/  LDSM.16.MT88.4 R112, [R133+0x1100] ;  /* 0x001100008570783b */ /* 0x000eee0000004200 */
[C---:B------:R-:W-:Y:S08]  /*12090*/  HMMA.16816.F32 R84, R100.reuse, R116, R84 ;  /* 0x000000746454723c */ /* 0x040ff00000001854 */
[C---:B------:R-:W-:Y:S01]  /*120a0*/  HMMA.16816.F32 R88, R100.reuse, R118, R88 ;  /* 0x000000766458723c */ /* 0x040fe20000001858 */
[----:B------:R-:W4:Y:S07]  /*120b0*/  LDSM.16.MT88.4 R116, [R184+UR4+0x1100] ;  /* 0x00110004b874783b */ /* 0x000f2e0008004200 */
[C---:B-1----:R-:W-:Y:S08]  /*120c0*/  HMMA.16816.F32 R92, R100.reuse, R104, R92 ;  /* 0x00000068645c723c */ /* 0x042ff0000000185c */
[----:B------:R-:W-:Y:S01]  /*120d0*/  HMMA.16816.F32 R96, R100, R106, R96 ;  /* 0x0000006a6460723c */ /* 0x000fe20000001860 */
[----:B------:R-:W1:Y:S06]  /*120e0*/  LDSM.16.MT88.4 R104, [R133+0x3100] ;  /* 0x003100008568783b */ /* 0x000e6c0000004200 */
        /* <DEDUP_REMOVED lines=11> */
[----:B------:R-:W2:Y:S03]  /*121a0*/  LDSM.16.MT88.4 R108, [R184+UR4+0x3100] ;  /* 0x00310004b86c783b */ /* 0x000ea60008004200 */
[----:B------:R-:W-:Y:S04]  /*121b0*/  FADD.FTZ R226, R226, R177 ;  /* 0x000000b1e2e27221 */ /* 0x000fe80000010000 */
[C---:B---3--:R-:W-:Y:S04]  /*121c0*/  HMMA.16816.F32 R12, R100.reuse, R112, R12 ;  /* 0x00000070640c723c */ /* 0x048fe8000000180c */
[----:B------:R-:W-:Y:S04]  /*121d0*/  FADD.FTZ R173, R173, R226 ;  /* 0x000000e2adad7221 */ /* 0x000fe80000010000 */
[C---:B------:R-:W-:Y:S01]  /*121e0*/  HMMA.16816.F32 R16, R100.reuse, R114, R16 ;  /* 0x000000726410723c */ /* 0x040fe20000001810 */
[----:B------:R-:W3:Y:S03]  /*121f0*/  LDSM.16.MT88.4 R112, [R160+0x3100] ;  /* 0x00310000a070783b */ /* 0x000ee60000004200 */
[----:B------:R-:W-:Y:S04]  /*12200*/  FADD.FTZ R223, R178, R173 ;  /* 0x000000adb2df7221 */ /* 0x000fe80000010000 */
[C---:B----4-:R-:W-:Y:S08]  /*12210*/  HMMA.16816.F32 R20, R100.reuse, R116, R20 ;  /* 0x000000746414723c */ /* 0x050ff00000001814 */
[C---:B------:R-:W-:Y:S01]  /*12220*/  HMMA.16816.F32 R24, R100.reuse, R118, R24 ;  /* 0x000000766418723c */ /* 0x040fe20000001818 */
[----:B------:R-:W4:Y:S07]  /*12230*/  LDSM.16.MT88.4 R116, [R185+UR4+0x5100] ;  /* 0x00510004b974783b */ /* 0x000f2e0008004200 */
[C---:B------:R-:W-:Y:S08]  /*12240*/  HMMA.16816.F32 R28, R100.reuse, R120, R28 ;  /* 0x00000078641c723c */ /* 0x040ff0000000181c */
[C---:B------:R-:W-:Y:S01]  /*12250*/  HMMA.16816.F32 R32, R100.reuse, R122, R32 ;  /* 0x0000007a6420723c */ /* 0x040fe20000001820 */
[----:B------:R-:W-:Y:S07]  /*12260*/  LDSM.16.MT88.4 R120, [R160+0x5100] ;  /* 0x00510000a078783b */ /* 0x000fee0000004200 */
[C---:B------:R-:W-:Y:S08]  /*12270*/  HMMA.16816.F32 R36, R100.reuse, R124, R36 ;  /* 0x0000007c6424723c */ /* 0x040ff00000001824 */
[C---:B------:R-:W-:Y:S01]  /*12280*/  HMMA.16816.F32 R40, R100.reuse, R126, R40 ;  /* 0x0000007e6428723c */ /* 0x040fe20000001828 */
[----:B------:R-:W-:Y:S07]  /*12290*/  LDSM.16.MT88.4 R124, [R185+UR4+0x1900] ;  /* 0x00190004b97c783b */ /* 0x000fee0008004200 */
[C---:B-1----:R-:W-:Y:S08]  /*122a0*/  HMMA.16816.F32 R44, R100.reuse, R104, R44 ;  /* 0x00000068642c723c */ /* 0x042ff0000000182c */
[C---:B------:R-:W-:Y:S01]  /*122b0*/  HMMA.16816.F32 R48, R100.reuse, R106, R48 ;  /* 0x0000006a6430723c */ /* 0x040fe20000001830 */
[----:B------:R-:W1:Y:S07]  /*122c0*/  LDSM.16.MT88.4 R104, [R133+0x5100] ;  /* 0x005100008568783b */ /* 0x000e6e0000004200 */
[C---:B--2---:R-:W-:Y:S08]  /*122d0*/  HMMA.16816.F32 R52, R100.reuse, R108, R52 ;  /* 0x0000006c6434723c */ /* 0x044ff00000001834 */
[C---:B------:R-:W-:Y:S01]  /*122e0*/  HMMA.16816.F32 R56, R100.reuse, R110, R56 ;  /* 0x0000006e6438723c */ /* 0x040fe20000001838 */
[----:B------:R-:W2:Y:S07]  /*122f0*/  LDSM.16.MT88.4 R108, [R184+UR4+0x5100] ;  /* 0x00510004b86c783b */ /* 0x000eae0008004200 */
[C---:B---3--:R-:W-:Y:S08]  /*12300*/  HMMA.16816.F32 R60, R100.reuse, R112, R60 ;  /* 0x00000070643c723c */ /* 0x048ff0000000183c */
[C---:B------:R-:W-:Y:S08]  /*12310*/  HMMA.16816.F32 R64, R100.reuse, R114, R64 ;  /* 0x000000726440723c */ /* 0x040ff00000001840 */
[C---:B----4-:R-:W-:Y:S08]  /*12320*/  HMMA.16816.F32 R68, R100.reuse, R116, R68 ;  /* 0x000000746444723c */ /* 0x050ff00000001844 */
[C---:B------:R-:W-:Y:S01]  /*12330*/  HMMA.16816.F32 R72, R100.reuse, R118, R72 ;  /* 0x000000766448723c */ /* 0x040fe20000001848 */
[----:B------:R-:W3:Y:S07]  /*12340*/  LDSM.16.MT88.4 R116, [R133+0x1900] ;  /* 0x001900008574783b */ /* 0x000eee0000004200 */
[C---:B-1----:R-:W-:Y:S08]  /*12350*/  HMMA.16816.F32 R76, R100.reuse, R104, R76 ;  /* 0x00000068644c723c */ /* 0x042ff0000000184c */
[C---:B------:R-:W-:Y:S08]  /*12360*/  HMMA.16816.F32 R80, R100.reuse, R106, R80 ;  /* 0x0000006a6450723c */ /* 0x040ff00000001850 */
[C---:B--2---:R-:W-:Y:S08]  /*12370*/  HMMA.16816.F32 R84, R100.reuse, R108, R84 ;  /* 0x0000006c6454723c */ /* 0x044ff00000001854 */
[C---:B------:R-:W-:Y:S08]  /*12380*/  HMMA.16816.F32 R88, R100.reuse, R110, R88 ;  /* 0x0000006e6458723c */ /* 0x040ff00000001858 */
[C---:B------:R-:W-:Y:S08]  /*12390*/  HMMA.16816.F32 R92, R100.reuse, R120, R92 ;  /* 0x00000078645c723c */ /* 0x040ff0000000185c */
[----:B------:R-:W-:Y:S08]  /*123a0*/  HMMA.16816.F32 R96, R100, R122, R96 ;  /* 0x0000007a6460723c */ /* 0x000ff00000001860 */
[C---:B------:R-:W-:Y:S08]  /*123b0*/  HMMA.16816.F32 R128, R136.reuse, R124, R4 ;  /* 0x0000007c8880723c */ /* 0x040ff00000001804 */
[C---:B------:R-:W-:Y:S01]  /*123c0*/  HMMA.16816.F32 R124, R136.reuse, R126, R8 ;  /* 0x0000007e887c723c */ /* 0x040fe20000001808 */
[----:B------:R-:W1:Y:S07]  /*123d0*/  LDSM.16.MT88.4 R8, [R160+0x3900] ;  /* 0x00390000a008783b */ /* 0x000e6e0000004200 */
[C---:B---3--:R-:W-:Y:S01]  /*123e0*/  HMMA.16816.F32 R120, R136.reuse, R116, R12 ;  /* 0x000000748878723c */ /* 0x048fe2000000180c */
[----:B------:R-:W2:Y:S07]  /*123f0*/  LDSM.16.MT88.4 R12, [R185+UR4+0x5900] ;  /* 0x00590004b90c783b */ /* 0x000eae0008004200 */
[C---:B------:R-:W-:Y:S01]  /*12400*/  HMMA.16816.F32 R116, R136.reuse, R118, R16 ;  /* 0x000000768874723c */ /* 0x040fe20000001810 */
[----:B------:R3:W4:Y:S07]  /*12410*/  LDSM.16.MT88.4 R16, [R133+0x5900] ;  /* 0x005900008510783b */ /* 0x00072e0000004200 */
[C---:B------:R-:W-:Y:S07]  /*12420*/  HMMA.16816.F32 R112, R136.reuse, R140, R20 ;  /* 0x0000008c8870723c */ /* 0x040fee0000001814 */
[----:B------:R-:W-:Y:S01]  /*12430*/  @P0 IADD3 R20, R219, -0x2, RZ ;  /* 0xfffffffedb140810 */ /* 0x000fe20007ffe0ff */
[C---:B------:R-:W-:Y:S04]  /*12440*/  HMMA.16816.F32 R108, R136.reuse, R142, R24 ;  /* 0x0000008e886c723c */ /* 0x040fe80000001818 */
[----:B------:R-:W-:Y:S01]  /*12450*/  @P0 SHF.R.S32.HI R21, RZ, 0x1f, R20 ;  /* 0x0000001fff150819 */ /* 0x000fe20000011414 */
[----:B------:R-:W-:Y:S03]  /*12460*/  @P0 IMAD.WIDE.U32 R22, R20, c[0x0][0x1e0], RZ ;  /* 0x0000780014160a25 */ /* 0x000fe600078e00ff */
[C---:B------:R-:W-:Y:S04]  /*12470*/  HMMA.16816.F32 R104, R136.reuse, R144, R28 ;  /* 0x000000908868723c */ /* 0x040fe8000000181c */
[----:B------:R-:W-:Y:S01]  /*12480*/  @P0 SHF.L.U32 R26, R22, 0x6, RZ ;  /* 0x00000006161a0819 */ /* 0x000fe200000006ff */
[----:B------:R-:W-:Y:S01]  /*12490*/  @P0 IMAD R21, R21, c[0x0][0x1e0], RZ ;  /* 0x0000780015150a24 */ /* 0x000fe200078e02ff */
[----:B---3--:R-:W-:Y:S02]  /*124a0*/  MOV R133, R132 ;  /* 0x0000008400857202 */ /* 0x008fe40000000f00 */
[C---:B------:R-:W-:Y:S04]  /*124b0*/  HMMA.16816.F32 R100, R136.reuse, R146, R32 ;  /* 0x000000928864723c */ /* 0x040fe80000001820 */
[----:B------:R-:W-:Y:S04]  /*124c0*/  @P0 IMAD R21, R20, c[0x0][0x1e4], R21 ;  /* 0x0000790014150a24 */ /* 0x000fe800078e0215 */
[C---:B------:R-:W-:Y:S04]  /*124d0*/  HMMA.16816.F32 R36, R136.reuse, R148, R36 ;  /* 0x000000948824723c */ /* 0x040fe80000001824 */
[----:B------:R-:W-:Y:S04]  /*124e0*/  @P0 IADD3 R21, R23, R21, RZ ;  /* 0x0000001517150210 */ /* 0x000fe80007ffe0ff */
[C---:B------:R-:W-:Y:S04]  /*124f0*/  HMMA.16816.F32 R40, R136.reuse, R150, R40 ;  /* 0x000000968828723c */ /* 0x040fe80000001828 */
[----:B------:R-:W-:Y:S04]  /*12500*/  @P0 SHF.L.U64.HI R25, R22, 0x6, R21 ;  /* 0x0000000616190819 */ /* 0x000fe80000010215 */
[C---:B------:R-:W-:Y:S08]  /*12510*/  HMMA.16816.F32 R44, R136.reuse, R152, R44 ;  /* 0x00000098882c723c */ /* 0x040ff0000000182c */
[C---:B------:R-:W-:Y:S08]  /*12520*/  HMMA.16816.F32 R48, R136.reuse, R154, R48 ;  /* 0x0000009a8830723c */ /* 0x040ff00000001830 */
[C---:B------:R-:W-:Y:S08]  /*12530*/  HMMA.16816.F32 R52, R136.reuse, R156, R52 ;  /* 0x0000009c8834723c */ /* 0x040ff00000001834 */
[C---:B------:R-:W-:Y:S08]  /*12540*/  HMMA.16816.F32 R56, R136.reuse, R158, R56 ;  /* 0x0000009e8838723c */ /* 0x040ff00000001838 */
[C---:B-1----:R-:W-:Y:S07]  /*12550*/  HMMA.16816.F32 R60, R136.reuse, R8, R60 ;  /* 0x00000008883c723c */ /* 0x042fee000000183c */
[----:B------:R-:W-:Y:S01]  /*12560*/  @P0 IADD3 R8, P1, R26, R204, RZ ;  /* 0x000000cc1a080210 */ /* 0x000fe20007f3e0ff */
[C---:B------:R-:W-:Y:S04]  /*12570*/  HMMA.16816.F32 R64, R136.reuse, R10, R64 ;  /* 0x0000000a8840723c */ /* 0x040fe80000001840 */
[----:B------:R-:W-:Y:S02]  /*12580*/  @P0 IADD3.X R9, R25, R209, RZ, P1, !PT ;  /* 0x000000d119090210 */ /* 0x000fe40000ffe4ff */
[----:B------:R-:W-:Y:S02]  /*12590*/  @P0 LEA R22, P3, R8, c[0x0][0x1c8], 0x1 ;  /* 0x0000720008160a11 */ /* 0x000fe400078608ff */
[----:B------:R-:W-:Y:S01]  /*125a0*/  @P0 IADD3 R11, P2, R26, R213, RZ ;  /* 0x000000d51a0b0210 */ /* 0x000fe20007f5e0ff */
[C---:B--2---:R-:W-:Y:S03]  /*125b0*/  HMMA.16816.F32 R68, R136.reuse, R12, R68 ;  /* 0x0000000c8844723c */ /* 0x044fe60000001844 */
[----:B------:R-:W-:Y:S02]  /*125c0*/  @P0 LEA R20, P1, R11, c[0x0][0x1c8], 0x1 ;  /* 0x000072000b140a11 */ /* 0x000fe400078208ff */
[----:B------:R-:W-:Y:S02]  /*125d0*/  @P0 IADD3.X R10, R25, R212, RZ, P2, !PT ;  /* 0x000000d4190a0210 */ /* 0x000fe400017fe4ff */
[----:B------:R-:W-:Y:S01]  /*125e0*/  @P0 LEA.HI.X R23, R8, c[0x0][0x1cc], R9, 0x1, P3 ;  /* 0x0000730008170a11 */ /* 0x000fe200018f0c09 */
[C---:B------:R-:W-:Y:S04]  /*125f0*/  HMMA.16816.F32 R72, R136.reuse, R14, R72 ;  /* 0x0000000e8848723c */ /* 0x040fe80000001848 */
[----:B------:R-:W-:Y:S02]  /*12600*/  @P0 LEA.HI.X R21, R11, c[0x0][0x1cc], R10, 0x1, P1 ;  /* 0x000073000b150a11 */ /* 0x000fe400008f0c0a */
[----:B------:R-:W1:Y:S01]  /*12610*/  LDSM.16.MT88.4 R8, [R184+UR4+0x5900] ;  /* 0x00590004b808783b */ /* 0x000e620008004200 */
[----:B------:R-:W-:Y:S01]  /*12620*/  @P0 IADD3 R24, P1, R197, R26, RZ ;  /* 0x0000001ac5180210 */ /* 0x000fe20007f3e0ff */
[C---:B----4-:R-:W-:Y:S04]  /*12630*/  HMMA.16816.F32 R76, R136.reuse, R16, R76 ;  /* 0x00000010884c723c */ /* 0x050fe8000000184c */
[----:B------:R-:W-:Y:S02]  /*12640*/  @P0 IADD3 R12, P4, R24, R204, RZ ;  /* 0x000000cc180c0210 */ /* 0x000fe40007f9e0ff */
[----:B------:R-:W-:Y:S02]  /*12650*/  @P0 IADD3.X R29, R196, R25, RZ, P1, !PT ;  /* 0x00000019c41d0210 */ /* 0x000fe40000ffe4ff */
[----:B------:R-:W-:Y:S01]  /*12660*/  @P0 LEA R30, P1, R12, c[0x0][0x1c8], 0x1 ;  /* 0x000072000c1e0a11 */ /* 0x000fe200078208ff */
[C---:B------:R-:W-:Y:S03]  /*12670*/  HMMA.16816.F32 R80, R136.reuse, R18, R80 ;  /* 0x000000128850723c */ /* 0x040fe60000001850 */
[----:B------:R-:W-:Y:S02]  /*12680*/  @P0 IADD3.X R13, R29, R209, RZ, P4, !PT ;  /* 0x000000d11d0d0210 */ /* 0x000fe400027fe4ff */
[----:B------:R-:W-:Y:S02]  /*12690*/  @P0 IADD3 R2, P3, R26, R211, RZ ;  /* 0x000000d31a020210 */ /* 0x000fe40007f7e0ff */
[----:B------:R-:W-:Y:S02]  /*126a0*/  @P0 LEA.HI.X R31, R12, c[0x0][0x1cc], R13, 0x1, P1 ;  /* 0x000073000c1f0a11 */ /* 0x000fe400008f0c0d */
[----:B------:R-:W2:Y:S01]  /*126b0*/  LDSM.16.MT88.4 R12, [R160+0x5900] ;  /* 0x00590000a00c783b */ /* 0x000ea20000004200 */
[C---:B------:R-:W-:Y:S02]  /*126c0*/  ISETP.GE.AND P1, PT, R218.reuse, 0x1, PT ;  /* 0x00000001da00780c */ /* 0x040fe40003f26270 */
[----:B------:R-:W-:Y:S02]  /*126d0*/  IADD3 R218, R218, 0x1, RZ ;  /* 0x00000001dada7810 */ /* 0x000fe40007ffe0ff */
[----:B------:R-:W-:Y:S02]  /*126e0*/  @P0 LEA R26, P2, R2, c[0x0][0x1c8], 0x1 ;  /* 0x00007200021a0a11 */ /* 0x000fe400078408ff */
[----:B------:R-:W-:Y:S02]  /*126f0*/  SEL R218, R218, RZ, !P1 ;  /* 0x000000ffdada7207 */ /* 0x000fe40004800000 */
[----:B------:R-:W-:Y:S02]  /*12700*/  @P0 IADD3.X R25, R25, R210, RZ, P3, !PT ;  /* 0x000000d219190210 */ /* 0x000fe40001ffe4ff */
[----:B------:R-:W-:Y:S01]  /*12710*/  @P0 IADD3 R0, P4, R24, R213, RZ ;  /* 0x000000d518000210 */ /* 0x000fe20007f9e0ff */
[----:B------:R-:W-:Y:S01]  /*12720*/  @P0 IMAD R28, R218, 0x3000, R201 ;  /* 0x00003000da1c0824 */ /* 0x000fe200078e02c9 */
[----:B------:R-:W-:Y:S01]  /*12730*/  @P0 LEA.HI.X R27, R2, c[0x0][0x1cc], R25, 0x1, P2 ;  /* 0x00007300021b0a11 */ /* 0x000fe200010f0c19 */
[----:B------:R-:W-:Y:S01]  /*12740*/  FADD.FTZ R2, R162, R165 ;  /* 0x000000a5a2027221 */ /* 0x000fe20000010000 */
[----:B------:R-:W-:Y:S02]  /*12750*/  @P0 IADD3 R16, P2, R24, R211, RZ ;  /* 0x000000d318100210 */ /* 0x000fe40007f5e0ff */
[C---:B------:R-:W-:Y:S01]  /*12760*/  @P0 LEA R24, P3, R0.reuse, c[0x0][0x1c8], 0x1 ;  /* 0x0000720000180a11 */ /* 0x040fe200078608ff */
[----:B------:R-:W-:Y:S01]  /*12770*/  FADD.FTZ R2, R161, R2 ;  /* 0x00000002a1027221 */ /* 0x000fe20000010000 */
[----:B------:R-:W-:Y:S01]  /*12780*/  @P0 IADD3.X R17, R29, R212, RZ, P4, !PT ;  /* 0x000000d41d110210 */ /* 0x000fe200027fe4ff */
[C---:B-1----:R-:W-:Y:S03]  /*12790*/  HMMA.16816.F32 R84, R136.reuse, R8, R84 ;  /* 0x000000088854723c */ /* 0x042fe60000001854 */
[----:B------:R-:W-:Y:S01]  /*127a0*/  @P0 LEA.HI.X R25, R0, c[0x0][0x1cc], R17, 0x1, P3 ;  /* 0x0000730000190a11 */ /* 0x000fe200018f0c11 */
[----:B------:R-:W-:Y:S01]  /*127b0*/  FADD.FTZ R179, R179, R2 ;  /* 0x00000002b3b37221 */ /* 0x000fe20000010000 */
[----:B------:R-:W-:Y:S02]  /*127c0*/  @P0 SHF.L.U32 R17, R28, 0x1, RZ ;  /* 0x000000011c110819 */ /* 0x000fe400000006ff */
[----:B------:R-:W-:Y:S01]  /*127d0*/  LOP3.LUT P4, RZ, R194, 0x1, RZ, 0xc0, !PT ;  /* 0x00000001c2ff7812 */ /* 0x000fe2000788c0ff */
[----:B------:R-:W-:Y:S01]  /*127e0*/  FADD.FTZ R180, R180, R179 ;  /* 0x000000b3b4b47221 */ /* 0x000fe20000010000 */
[C---:B------:R-:W-:Y:S01]  /*127f0*/  @P0 LEA R18, P1, R16.reuse, c[0x0][0x1c8], 0x1 ;  /* 0x0000720010120a11 */ /* 0x040fe200078208ff */
[----:B------:R-:W-:Y:S01]  /*12800*/  @!PT LDS RZ, [RZ] ;  /* 0x00000000fffff984 */ /* 0x000fe20000000800 */
[----:B------:R-:W-:Y:S01]  /*12810*/  @!PT LDS RZ, [RZ] ;  /* 0x00000000fffff984 */ /* 0x000fe20000000800 */
[----:B------:R-:W-:Y:S01]  /*12820*/  @!PT LDS RZ, [RZ] ;  /* 0x00000000fffff984 */ /* 0x000fe20000000800 */
[----:B------:R1:W-:Y:S01]  /*12830*/  @P0 LDGSTS.E.BYPASS.LTC128B.128 [R17+0xc100], [R22.64], !P6 ;  /* 0x0c10000016110fae */ /* 0x0003e2000f101d46 */
[C---:B------:R-:W-:Y:S03]  /*12840*/  HMMA.16816.F32 R88, R136.reuse, R10, R88 ;  /* 0x0000000a8858723c */ /* 0x040fe60000001858 */
[----:B------:R-:W-:Y:S01]  /*12850*/  @P0 IADD3.X R29, R29, R210, RZ, P2, !PT ;  /* 0x000000d21d1d0210 */ /* 0x000fe200017fe4ff */
[----:B------:R-:W-:Y:S01]  /*12860*/  FADD.FTZ R181, R181, R180 ;  /* 0x000000b4b5b57221 */ /* 0x000fe20000010000 */
[----:B------:R-:W-:Y:S02]  /*12870*/  MOV R0, R3 ;  /* 0x0000000300007202 */ /* 0x000fe40000000f00 */
[----:B------:R1:W-:Y:S01]  /*12880*/  @P0 LDGSTS.E.BYPASS.LTC128B.128 [R17+0xe100], [R20.64], !P5 ;  /* 0x0e10000014110fae */ /* 0x0003e2000e901d46 */
[----:B------:R-:W-:Y:S01]  /*12890*/  @P0 LEA.HI.X R19, R16, c[0x0][0x1cc], R29, 0x1, P1 ;  /* 0x0000730010130a11 */ /* 0x000fe200008f0c1d */
[----:B------:R-:W-:Y:S01]  /*128a0*/  FADD.FTZ R182, R182, R181 ;  /* 0x000000b5b6b67221 */ /* 0x000fe20000010000 */
[C---:B--2---:R-:W-:Y:S03]  /*128b0*/  HMMA.16816.F32 R92, R136.reuse, R12, R92 ;  /* 0x0000000c885c723c */ /* 0x044fe6000000185c */
[----:B------:R-:W-:Y:S02]  /*128c0*/  FADD.FTZ R193, R193, R182 ;  /* 0x000000b6c1c17221 */ /* 0x000fe40000010000 */
[----:B------:R1:W-:Y:S02]  /*128d0*/  @P0 LDGSTS.E.BYPASS.LTC128B.128 [R17+0x10100], [R26.64], !P4 ;  /* 0x101000001a110fae */ /* 0x0003e4000e101d46 */
[----:B------:R-:W-:Y:S01]  /*128e0*/  FADD.FTZ R224, R224, R193 ;  /* 0x000000c1e0e07221 */ /* 0x000fe20000010000 */
[----:B------:R-:W-:Y:S04]  /*128f0*/  HMMA.16816.F32 R96, R136, R14, R96 ;  /* 0x0000000e8860723c */ /* 0x000fe80000001860 */
[----:B------:R-:W-:Y:S01]  /*12900*/  FADD.FTZ R225, R225, R224 ;  /* 0x000000e0e1e17221 */ /* 0x000fe20000010000 */
[----:B------:R1:W-:Y:S03]  /*12910*/  @P0 LDGSTS.E.BYPASS.LTC128B.128 [R17+0xd100], [R30.64], !P6 ;  /* 0x0d1000001e110fae */ /* 0x0003e6000f101d46 */
[----:B------:R-:W-:Y:S04]  /*12920*/  FADD.FTZ R225, R222, R225 ;  /* 0x000000e1dee17221 */ /* 0x000fe80000010000 */
[----:B------:R-:W-:Y:S01]  /*12930*/  FADD.FTZ R172, R172, R225 ;  /* 0x000000e1acac7221 */ /* 0x000fe20000010000 */
[----:B------:R1:W-:Y:S03]  /*12940*/  @P0 LDGSTS.E.BYPASS.LTC128B.128 [R17+0xf100], [R24.64], !P5 ;  /* 0x0f10000018110fae */ /* 0x0003e6000e901d46 */
[----:B------:R-:W-:Y:S04]  /*12950*/  FADD.FTZ R175, R175, R172 ;  /* 0x000000acafaf7221 */ /* 0x000fe80000010000 */
[----:B------:R-:W-:Y:S01]  /*12960*/  FADD.FTZ R170, R170, R175 ;  /* 0x000000afaaaa7221 */ /* 0x000fe20000010000 */
[----:B------:R1:W-:Y:S01]  /*12970*/  @P0 LDGSTS.E.BYPASS.LTC128B.128 [R17+0x11100], [R18.64], !P4 ;  /* 0x1110000012110fae */ /* 0x0003e2000e101d46 */
[----:B------:R-:W-:Y:S02]  /*12980*/  ISETP.GT.AND P0, PT, R219, RZ, PT ;  /* 0x000000ffdb00720c */ /* 0x000fe40003f04270 */
[----:B------:R-:W-:Y:S01]  /*12990*/  FADD.FTZ R221, R229, R170 ;  /* 0x000000aae5dd7221 */ /* 0x000fe20000010000 */
[----:B------:R-:W-:Y:S04]  /*129a0*/  MOV R219, R220 ;  /* 0x000000dc00db7202 */ /* 0x000fe80000000f00 */
[----:B------:R-:W0:Y:S06]  /*129b0*/  LDGDEPBAR ;  /* 0x00000000000079af */ /* 0x000e2c0000000000 */
[----:B------:R-:W-:-:S05]  /*129c0*/  @P0 BRA `(.L_x_768) ;  /* 0xffffd1c000000947 */ /* 0x000fca000383ffff */
.L_x_767:
[----:B-1----:R-:W1:Y:S01]  /*129d0*/  SHFL.BFLY PT, R6, R223, 0x2, 0x1f ;  /* 0x0c401f00df067f89 */ /* 0x002e6200000e0000 */
[----:B------:R-:W-:-:S02]  /*129e0*/  MOV R4, RZ ;  /* 0x000000ff00047202 */ /* 0x000fc40000000f00 */
[----:B------:R-:W-:Y:S01]  /*129f0*/  MOV R2, RZ ;  /* 0x000000ff00027202 */ /* 0x000fe20000000f00 */
[----:B------:R-:W2:Y:S01]  /*12a00*/  SHFL.BFLY PT, R0, R221, 0x2, 0x1f ;  /* 0x0c401f00dd007f89 */ /* 0x000ea200000e0000 */
        /* <DEDUP_REMOVED lines=12> */
[----:B------:R-:W-:-:S03]  /*12ad0*/  @P0 MOV R16, 0x3f317218 ;  /* 0x3f31721800100802 */ /* 0x000fc60000000f00 */
[----:B------:R-:W-:Y:S02]  /*12ae0*/  @P1 FMUL.FTZ R14, R14, c[0x0][0x2d0] ;  /* 0x0000b4000e0e1a20 */ /* 0x000fe40000410000 */
[----:B------:R-:W2:Y:S01]  /*12af0*/  @P1 MUFU.LG2 R5, R5 ;  /* 0x0000000500051308 */ /* 0x000ea20000000c00 */
[----:B------:R-:W-:-:S07]  /*12b00*/  @P0 FMUL.FTZ R16, R16, c[0x0][0x2d0] ;  /* 0x0000b40010100a20 */ /* 0x000fce0000410000 */
[----:B------:R-:W3:Y:S01]  /*12b10*/  @P0 MUFU.LG2 R13, R0 ;  /* 0x00000000000d0308 */ /* 0x000ee20000000c00 */
[C---:B-1----:R-:W-:Y:S02]  /*12b20*/  FMUL.FTZ R128, R4.reuse, R128 ;  /* 0x0000008004807220 */ /* 0x042fe40000410000 */
[C---:B------:R-:W-:Y:S02]  /*12b30*/  FMUL.FTZ R129, R4.reuse, R129 ;  /* 0x0000008104817220 */ /* 0x040fe40000410000 */
[C---:B------:R-:W-:Y:S02]  /*12b40*/  FMUL.FTZ R124, R4.reuse, R124 ;  /* 0x0000007c047c7220 */ /* 0x040fe40000410000 */
[C---:B------:R-:W-:Y:S01]  /*12b50*/  FMUL.FTZ R125, R4.reuse, R125 ;  /* 0x0000007d047d7220 */ /* 0x040fe20000410000 */
[----:B------:R1:W4:Y:S01]  /*12b60*/  @P0 MUFU.RCP R2, R0 ;  /* 0x0000000000020308 */ /* 0x0003220000001000 */
[----:B--2---:R-:W-:Y:S02]  /*12b70*/  @P1 FMUL.FTZ R5, R5, 0.69314718246459960938 ;  /* 0x3f31721805051820 */ /* 0x004fe40000410000 */
[----:B------:R-:W-:-:S02]  /*12b80*/  FMUL.FTZ R120, R4, R120 ;  /* 0x0000007804787220 */ /* 0x000fc40000410000 */
[C---:B------:R-:W-:Y:S02]  /*12b90*/  FMUL.FTZ R121, R4.reuse, R121 ;  /* 0x0000007904797220 */ /* 0x040fe40000410000 */
[C---:B------:R-:W-:Y:S02]  /*12ba0*/  FMUL.FTZ R116, R4.reuse, R116 ;  /* 0x0000007404747220 */ /* 0x040fe40000410000 */
[----:B---3--:R-:W-:Y:S02]  /*12bb0*/  @P0 FMUL.FTZ R13, R13, 0.69314718246459960938 ;  /* 0x3f3172180d0d0820 */ /* 0x008fe40000410000 */
[C---:B------:R-:W-:Y:S02]  /*12bc0*/  FMUL.FTZ R117, R4.reuse, R117 ;  /* 0x0000007504757220 */ /* 0x040fe40000410000 */
[C---:B------:R-:W-:Y:S02]  /*12bd0*/  FMUL.FTZ R112, R4.reuse, R112 ;  /* 0x0000007004707220 */ /* 0x040fe40000410000 */
[C---:B------:R-:W-:Y:S01]  /*12be0*/  FMUL.FTZ R113, R4.reuse, R113 ;  /* 0x0000007104717220 */ /* 0x040fe20000410000 */
[----:B-1----:R-:W-:Y:S01]  /*12bf0*/  MOV R0, 0xff800000 ;  /* 0xff80000000007802 */ /* 0x002fe20000000f00 */
        /* <DEDUP_REMOVED lines=38> */
[C---:B----4-:R-:W-:Y:S02]  /*12e60*/  FMUL.FTZ R130, R2.reuse, R130 ;  /* 0x0000008202827220 */ /* 0x050fe40000410000 */
        /* <DEDUP_REMOVED lines=47> */
[----:B------:R-:W-:Y:S02]  /*13160*/  @P1 FFMA.FTZ R0, R14, R132, R5 ;  /* 0x000000840e001223 */ /* 0x000fe40000010005 */
[----:B------:R-:W-:Y:S02]  /*13170*/  @P0 FFMA.FTZ R12, R16, R3, R13 ;  /* 0x00000003100c0223 */ /* 0x000fe4000001000d */
.L_x_720:
[----:B------:R-:W-:Y:S01]  /*13180*/  SHF.R.S32.HI R2, RZ, 0x1f, R195 ;  /* 0x0000001fff027819 */ /* 0x000fe200000114c3 */
[----:B------:R-:W-:Y:S05]  /*13190*/  @P2 BRA `(.L_x_769) ;  /* 0x0000168000002947 */ /* 0x000fea0003800000 */
[----:B------:R-:W1:Y:S01]  /*131a0*/  S2R R3, SR_TID.X ;  /* 0x0000000000037919 */ /* 0x000e620000002100 */
[----:B------:R-:W-:Y:S02]  /*131b0*/  F2FP.PACK_AB R8, R9, R8 ;  /* 0x000000080908723e */ /* 0x000fe400000000ff */
[----:B------:R-:W-:Y:S01]  /*131c0*/  F2FP.PACK_AB R6, R7, R6 ;  /* 0x000000060706723e */ /* 0x000fe200000000ff */
[----:B------:R-:W-:Y:S01]  /*131d0*/  BAR.SYNC.DEFER_BLOCKING 0x1, 0x100 ;  /* 0x0044000000007b1d */ /* 0x000fe20000010000 */
[----:B------:R-:W-:Y:S01]  /*131e0*/  F2FP.PACK_AB R4, R11, R4 ;  /* 0x000000040b04723e */ /* 0x000fe200000000ff */
[----:B------:R-:W-:Y:S01]  /*131f0*/  IMAD.MOV.U32 R11, RZ, RZ, 0x20 ;  /* 0x00000020ff0b7424 */ /* 0x000fe200078e00ff */
        /* <DEDUP_REMOVED lines=9> */
[----:B-1----:R-:W-:Y:S02]  /*13290*/  SHF.R.S32.HI R14, RZ, 0x1f, R3 ;  /* 0x0000001fff0e7819 */ /* 0x002fe40000011403 */
[----:B------:R-:W-:Y:S02]  /*132a0*/  F2FP.PACK_AB R114, R115, R114 ;  /* 0x000000727372723e */ /* 0x000fe400000000ff */
[----:B------:R-:W-:Y:S02]  /*132b0*/  LEA.HI R5, R14, R3, RZ, 0x2 ;  /* 0x000000030e057211 */ /* 0x000fe400078f10ff */
[----:B------:R-:W-:-:S02]  /*132c0*/  F2FP.PACK_AB R108, R109, R108 ;  /* 0x0000006c6d6c723e */ /* 0x000fc400000000ff */
        /* <DEDUP_REMOVED lines=23> */
[----:B------:R-:W-:Y:S01]  /*13440*/  SEL R16, R11, 0xffffffe0, !P1 ;  /* 0xffffffe00b107807 */ /* 0x000fe20004800000 */
[----:B------:R-:W-:Y:S01]  /*13450*/  IMAD.SHL.U32 R17, R17, 0x2, RZ ;  /* 0x0000000211117824 */ /* 0x000fe200078e00ff */
[----:B------:R-:W-:Y:S02]  /*13460*/  F2FP.PACK_AB R38, R39, R38 ;  /* 0x000000262726723e */ /* 0x000fe400000000ff */
[----:B------:R-:W-:Y:S01]  /*13470*/  F2FP.PACK_AB R40, R41, R40 ;  /* 0x000000282928723e */ /* 0x000fe200000000ff */
[C---:B------:R-:W-:Y:S01]  /*13480*/  IMAD.IADD R11, R17.reuse, 0x1, R16 ;  /* 0x00000001110b7824 */ /* 0x040fe200078e0210 */
[C---:B------:R-:W-:Y:S01]  /*13490*/  IADD3 R9, R17.reuse, 0x80, RZ ;  /* 0x0000008011097810 */ /* 0x040fe20007ffe0ff */
[----:B------:R-:W-:Y:S01]  /*134a0*/  STS [R17+0x80], R128 ;  /* 0x0000808011007388 */ /* 0x000fe20000000800 */
[----:B------:R-:W-:Y:S02]  /*134b0*/  IADD3 R7, R17, 0x70, RZ ;  /* 0x0000007011077810 */ /* 0x000fe40007ffe0ff */
[----:B------:R-:W-:Y:S01]  /*134c0*/  @P0 IADD3 R7, R9, 0x10, RZ ;  /* 0x0000001009070810 */ /* 0x000fe20007ffe0ff */
[----:B------:R-:W-:Y:S01]  /*134d0*/  IMAD.MOV.U32 R9, RZ, RZ, 0x40 ;  /* 0x00000040ff097424 */ /* 0x000fe200078e00ff */
[----:B------:R-:W-:Y:S01]  /*134e0*/  STS [R17+0x480], R130 ;  /* 0x0004808211007388 */ /* 0x000fe20000000800 */
[----:B------:R-:W-:-:S02]  /*134f0*/  F2FP.PACK_AB R42, R43, R42 ;  /* 0x0000002a2b2a723e */ /* 0x000fc400000000ff */
[----:B------:R-:W-:Y:S01]  /*13500*/  F2FP.PACK_AB R44, R45, R44 ;  /* 0x0000002c2d2c723e */ /* 0x000fe200000000ff */
[----:B------:R-:W-:Y:S01]  /*13510*/  STS [R7], R124 ;  /* 0x0000007c07007388 */ /* 0x000fe20000000800 */
[----:B------:R-:W-:Y:S01]  /*13520*/  SEL R20, R9, 0xffffffc0, !P2 ;  /* 0xffffffc009147807 */ /* 0x000fe20005000000 */
[--C-:B------:R-:W-:Y:S01]  /*13530*/  IMAD.IADD R9, R16, 0x1, R7.reuse ;  /* 0x0000000110097824 */ /* 0x100fe200078e0207 */
[----:B------:R-:W-:Y:S01]  /*13540*/  F2FP.PACK_AB R46, R47, R46 ;  /* 0x0000002e2f2e723e */ /* 0x000fe200000000ff */
[----:B------:R-:W-:Y:S01]  /*13550*/  STS [R7+0x400], R126 ;  /* 0x0004007e07007388 */ /* 0x000fe20000000800 */
[----:B------:R-:W-:Y:S01]  /*13560*/  F2FP.PACK_AB R48, R49, R48 ;  /* 0x000000303130723e */ /* 0x000fe200000000ff */
[--C-:B------:R-:W-:Y:S01]  /*13570*/  IMAD.IADD R15, R17, 0x1, R20.reuse ;  /* 0x00000001110f7824 */ /* 0x100fe200078e0214 */
[----:B------:R-:W-:Y:S01]  /*13580*/  F2FP.PACK_AB R50, R51, R50 ;  /* 0x000000323332723e */ /* 0x000fe200000000ff */
[C---:B------:R-:W-:Y:S01]  /*13590*/  IMAD.IADD R19, R20.reuse, 0x1, R7 ;  /* 0x0000000114137824 */ /* 0x040fe200078e0207 */
[----:B------:R-:W-:Y:S01]  /*135a0*/  STS [R11+0x80], R120 ;  /* 0x000080780b007388 */ /* 0x000fe20000000800 */
[----:B------:R-:W-:Y:S01]  /*135b0*/  IMAD.IADD R21, R20, 0x1, R11 ;  /* 0x0000000114157824 */ /* 0x000fe200078e020b */
[----:B------:R-:W-:Y:S01]  /*135c0*/  F2FP.PACK_AB R52, R53, R52 ;  /* 0x000000343534723e */ /* 0x000fe200000000ff */
[----:B------:R-:W-:Y:S01]  /*135d0*/  IMAD.IADD R23, R9, 0x1, R20 ;  /* 0x0000000109177824 */ /* 0x000fe200078e0214 */
        /* <DEDUP_REMOVED lines=60> */
[----:B------:R-:W-:Y:S01]  /*139a0*/  STS [R15+0x8080], R6 ;  /* 0x008080060f007388 */ /* 0x000fe20000000800 */
[----:B------:R-:W-:-:S03]  /*139b0*/  IMAD.WIDE R24, R192, R17, c[0x0][0x500] ;  /* 0x00014000c0187625 */ /* 0x000fc600078e0211 */
[----:B------:R1:W-:Y:S04]  /*139c0*/  STS [R15+0x8480], R4 ;  /* 0x008480040f007388 */ /* 0x0003e80000000800 */
[----:B------:R2:W-:Y:S04]  /*139d0*/  STS [R19+0x8000], R8 ;  /* 0x0080000813007388 */ /* 0x0005e80000000800 */
[----:B------:R2:W-:Y:S04]  /*139e0*/  STS [R19+0x8400], R90 ;  /* 0x0084005a13007388 */ /* 0x0005e80000000800 */
[----:B------:R2:W-:Y:S04]  /*139f0*/  STS [R21+0x8080], R10 ;  /* 0x0080800a15007388 */ /* 0x0005e80000000800 */
[----:B------:R2:W-:Y:S04]  /*13a00*/  STS [R21+0x8480], R94 ;  /* 0x0084805e15007388 */ /* 0x0005e80000000800 */
[----:B------:R2:W-:Y:S04]  /*13a10*/  STS [R23+0x8000], R96 ;  /* 0x0080006017007388 */ /* 0x0005e80000000800 */
[----:B------:R2:W-:Y:S04]  /*13a20*/  STS [R23+0x8400], R98 ;  /* 0x0084006217007388 */ /* 0x0005e80000000800 */
[----:B------:R-:W-:Y:S01]  /*13a30*/  BAR.SYNC.DEFER_BLOCKING 0x1, 0x100 ;  /* 0x0044000000007b1d */ /* 0x000fe20000010000 */
[----:B-1----:R-:W-:-:S02]  /*13a40*/  IMAD.MOV.U32 R4, RZ, RZ, c[0x0][0x388] ;  /* 0x0000e200ff047624 */ /* 0x002fc400078e00ff */
[----:B------:R-:W-:-:S03]  /*13a50*/  @P1 IMAD.WIDE R16, R192, R17, c[0x0][0x508] ;  /* 0x00014200c0101625 */ /* 0x000fc600078e0211 */
[----:B------:R-:W3:Y:S04]  /*13a60*/  @P0 LDG.E R9, [R24.64] ;  /* 0x0000000618090981 */ /* 0x000ee8000c1e1900 */
[----:B------:R2:W5:Y:S01]  /*13a70*/  @P1 LDG.E R4, [R16.64] ;  /* 0x0000000610041981 */ /* 0x000562000c1e1900 */
[----:B------:R-:W-:Y:S02]  /*13a80*/  CS2R R6, SRZ ;  /* 0x0000000000067805 */ /* 0x000fe4000001ff00 */
[--C-:B---3--:R-:W-:Y:S01]  /*13a90*/  @P0 SHF.R.S32.HI R7, RZ, 0x1f, R9.reuse ;  /* 0x0000001fff070819 */ /* 0x108fe20000011409 */
[----:B------:R-:W-:Y:S01]  /*13aa0*/  @P0 IMAD.MOV.U32 R6, RZ, RZ, R9 ;  /* 0x000000ffff060224 */ /* 0x000fe200078e0009 */
[----:B------:R-:W-:Y:S05]  /*13ab0*/  @P1 BRA `(.L_x_770) ;  /* 0x0000004000001947 */ /* 0x000fea0003800000 */
[----:B--2---:R-:W-:Y:S05]  /*13ac0*/  @!P0 BRA `(.L_x_770) ;  /* 0x0000003000008947 */ /* 0x004fea0003800000 */
[----:B-----5:R-:W2:Y:S04]  /*13ad0*/  LDG.E R4, [R24.64] ;  /* 0x0000000618047981 */ /* 0x020ea8000c1e1900 */
[----:B------:R-:W2:Y:S02]  /*13ae0*/  LDG.E R9, [R24.64+0x4] ;  /* 0x0000040618097981 */ /* 0x000ea4000c1e1900 */
[----:B--2---:R-:W-:-:S02]  /*13af0*/  IADD3 R4, -R4, R9, RZ ;  /* 0x0000000904047210 */ /* 0x004fc40007ffe1ff */
.L_x_770:
[----:B--2---:R-:W-:Y:S01]  /*13b00*/  LOP3.LUT R8, R13, 0xffffffe0, RZ, 0xc0, !PT ;  /* 0xffffffe00d087812 */ /* 0x004fe200078ec0ff */
        /* <DEDUP_REMOVED lines=12> */
[----:B------:R-:W-:Y:S02]  /*13bd0*/  IADD3 R5, R5, -R16, RZ ;  /* 0x8000001005057210 */ /* 0x000fe40007ffe0ff */
[----:B------:R-:W-:Y:S01]  /*13be0*/  SHF.R.S32.HI R16, RZ, 0x2, R8 ;  /* 0x00000002ff107819 */ /* 0x000fe20000011408 */
[----:B------:R-:W-:Y:S01]  /*13bf0*/  IMAD.IADD R8, R18, 0x1, -R11 ;  /* 0x0000000112087824 */ /* 0x000fe200078e0a0b */
[----:B------:R-:W-:Y:S01]  /*13c00*/  ISETP.NE.AND P1, PT, R10, 0x1, PT ;  /* 0x000000010a00780c */ /* 0x000fe20003f25270 */
[----:B------:R-:W-:Y:S01]  /*13c10*/  IMAD R10, R2, c[0x0][0x490], RZ ;  /* 0x00012400020a7a24 */ /* 0x000fe200078e02ff */
[----:B------:R-:W-:Y:S01]  /*13c20*/  MOV R18, R6 ;  /* 0x0000000600127202 */ /* 0x000fe20000000f00 */
[----:B------:R-:W-:Y:S01]  /*13c30*/  IMAD R5, R5, 0x10, R16 ;  /* 0x0000001005057824 */ /* 0x000fe200078e0210 */
[----:B------:R-:W-:Y:S01]  /*13c40*/  LOP3.LUT P2, RZ, R9, 0x3, RZ, 0xc0, !PT ;  /* 0x0000000309ff7812 */ /* 0x000fe2000784c0ff */
[----:B------:R-:W-:Y:S01]  /*13c50*/  IMAD R11, R7, c[0x0][0x3a0], RZ ;  /* 0x0000e800070b7a24 */ /* 0x000fe200078e02ff */
[-C--:B------:R-:W-:Y:S01]  /*13c60*/  LEA.HI R13, R14, R3.reuse, RZ, 0x3 ;  /* 0x000000030e0d7211 */ /* 0x080fe200078f18ff */
[----:B------:R-:W-:Y:S01]  /*13c70*/  IMAD R15, R8, 0x8, R5 ;  /* 0x00000008080f7824 */ /* 0x000fe200078e0205 */
[----:B------:R-:W-:Y:S01]  /*13c80*/  LEA.HI R14, R14, R3, RZ, 0x6 ;  /* 0x000000030e0e7211 */ /* 0x000fe200078f30ff */
[----:B------:R-:W-:-:S03]  /*13c90*/  IMAD.WIDE.U32 R18, R195, c[0x0][0x490], R18 ;  /* 0x00012400c3127a25 */ /* 0x000fc600078e0012 */
[----:B-1----:R-:W-:Y:S01]  /*13ca0*/  LEA R8, R54, R15, 0x7 ;  /* 0x0000000f36087211 */ /* 0x002fe200078e38ff */
[----:B------:R-:W-:Y:S02]  /*13cb0*/  IMAD R9, R195, c[0x0][0x494], R10 ;  /* 0x00012500c3097a24 */ /* 0x000fe400078e020a */
[C---:B------:R-:W-:Y:S02]  /*13cc0*/  IMAD R7, R6.reuse, c[0x0][0x3a4], R11 ;  /* 0x0000e90006077a24 */ /* 0x040fe400078e020b */
[----:B------:R-:W-:Y:S01]  /*13cd0*/  IMAD.WIDE.U32 R10, R6, c[0x0][0x3a0], RZ ;  /* 0x0000e800060a7a25 */ /* 0x000fe200078e00ff */
[----:B------:R-:W-:Y:S02]  /*13ce0*/  LOP3.LUT R6, R13, 0xfffffff8, RZ, 0xc0, !PT ;  /* 0xfffffff80d067812 */ /* 0x000fe400078ec0ff */
[----:B------:R-:W-:Y:S01]  /*13cf0*/  SHF.R.S32.HI R13, RZ, 0x3, R13 ;  /* 0x00000003ff0d7819 */ /* 0x000fe2000001140d */
        /* <DEDUP_REMOVED lines=10> */
[----:B------:R-:W-:Y:S02]  /*13da0*/  SEL R3, R3, RZ, !P0 ;  /* 0x000000ff03037207 */ /* 0x000fe40004000000 */
[----:B------:R-:W-:Y:S01]  /*13db0*/  LEA R21, R6, R13, 0x5 ;  /* 0x0000000d06157211 */ /* 0x000fe200078e28ff */
[--C-:B------:R-:W-:Y:S01]  /*13dc0*/  IMAD.MOV R9, RZ, RZ, -R7.reuse ;  /* 0x000000ffff097224 */ /* 0x100fe200078e0a07 */
[----:B------:R-:W-:Y:S01]  /*13dd0*/  SHF.R.S32.HI R16, RZ, 0x1f, R7 ;  /* 0x0000001fff107819 */ /* 0x000fe20000011407 */
[----:B------:R-:W-:-:S04]  /*13de0*/  IMAD.WIDE.U32 R18, R192, c[0x0][0x498], R18 ;  /* 0x00012600c0127a25 */ /* 0x000fc800078e0012 */
[----:B------:R-:W-:Y:S01]  /*13df0*/  IMAD R9, R9, c[0x0][0x4e8], R8 ;  /* 0x00013a0009097a24 */ /* 0x000fe200078e0208 */
[----:B------:R-:W-:Y:S01]  /*13e00*/  IADD3 R20, P0, R7, R18, RZ ;  /* 0x0000001207147210 */ /* 0x000fe20007f1e0ff */
[----:B------:R-:W-:Y:S02]  /*13e10*/  IMAD R15, R3, c[0x0][0x498], RZ ;  /* 0x00012600030f7a24 */ /* 0x000fe400078e02ff */
[----:B------:R-:W-:Y:S01]  /*13e20*/  IMAD R17, R195, c[0x0][0x3ec], R2 ;  /* 0x0000fb00c3117a24 */ /* 0x000fe200078e0202 */
[----:B------:R-:W-:Y:S01]  /*13e30*/  SHF.R.S32.HI R18, RZ, 0x1f, R9 ;  /* 0x0000001fff127819 */ /* 0x000fe20000011409 */
[----:B------:R-:W-:Y:S02]  /*13e40*/  IMAD R15, R192, c[0x0][0x49c], R15 ;  /* 0x00012700c00f7a24 */ /* 0x000fe400078e020f */
[----:B------:R-:W-:Y:S01]  /*13e50*/  IMAD.SHL.U32 R2, R13, 0x40, RZ ;  /* 0x000000400d027824 */ /* 0x000fe200078e00ff */
[----:B------:R-:W-:Y:S01]  /*13e60*/  IADD3 R11, R11, R17, RZ ;  /* 0x000000110b0b7210 */ /* 0x000fe20007ffe0ff */
[----:B------:R-:W-:Y:S01]  /*13e70*/  IMAD R8, R54, 0x80, R21 ;  /* 0x0000008036087824 */ /* 0x000fe200078e0215 */
[----:B------:R-:W-:Y:S01]  /*13e80*/  IADD3.X R21, R16, R19, R15, P0, !PT ;  /* 0x0000001310157210 */ /* 0x000fe200007fe40f */
[----:B------:R-:W-:Y:S01]  /*13e90*/  IMAD R18, R18, c[0x0][0x488], RZ ;  /* 0x0001220012127a24 */ /* 0x000fe200078e02ff */
[----:B------:R-:W-:Y:S01]  /*13ea0*/  LOP3.LUT R15, R2, 0x1c0, RZ, 0xc0, !PT ;  /* 0x000001c0020f7812 */ /* 0x000fe200078ec0ff */
[----:B------:R-:W-:-:S04]  /*13eb0*/  @P1 IMAD.HI.U32 R17, R8, c[0x0][0x4ec], RZ ;  /* 0x00013b0008111a27 */ /* 0x000fc800078e00ff */
[----:B------:R-:W-:Y:S02]  /*13ec0*/  IMAD.SHL.U32 R2, R6, 0x8, RZ ;  /* 0x0000000806027824 */ /* 0x000fe400078e00ff */
[----:B------:R-:W-:-:S03]  /*13ed0*/  IMAD.WIDE.U32 R20, R9, c[0x0][0x488], R20 ;  /* 0x0001220009147a25 */ /* 0x000fc600078e0014 */
[----:B------:R-:W-:Y:S01]  /*13ee0*/  LOP3.LUT R6, R15, 0x38, R2, 0xf8, !PT ;  /* 0x000000380f067812 */ /* 0x000fe200078ef802 */
[----:B------:R-:W-:Y:S02]  /*13ef0*/  IMAD R18, R9, c[0x0][0x48c], R18 ;  /* 0x0001230009127a24 */ /* 0x000fe400078e0212 */
[----:B------:R-:W-:Y:S01]  /*13f00*/  IMAD.MOV.U32 R7, RZ, RZ, R8 ;  /* 0x000000ffff077224 */ /* 0x000fe200078e0008 */
[----:B------:R-:W-:Y:S01]  /*13f10*/  @P1 SHF.R.U32.HI R7, RZ, c[0x0][0x4f0], R17 ;  /* 0x00013c00ff071a19 */ /* 0x000fe20000011611 */
[----:B------:R-:W-:Y:S01]  /*13f20*/  IMAD R9, R3, c[0x0][0x3f0], RZ ;  /* 0x0000fc0003097a24 */ /* 0x000fe200078e02ff */
[----:B------:R-:W-:Y:S01]  /*13f30*/  SHF.R.U32.HI R3, RZ, 0x3, R15 ;  /* 0x00000003ff037819 */ /* 0x000fe2000001160f */
[----:B------:R-:W-:Y:S01]  /*13f40*/  IMAD.WIDE.U32 R10, R192, c[0x0][0x3f0], R10 ;  /* 0x0000fc00c00a7a25 */ /* 0x000fe200078e000a */
[----:B------:R-:W-:Y:S02]  /*13f50*/  LEA R15, P0, R20, c[0x0][0x450], 0x2 ;  /* 0x00011400140f7a11 */ /* 0x000fe400078010ff */
[----:B------:R-:W-:Y:S01]  /*13f60*/  IADD3 R17, R21, R18, RZ ;  /* 0x0000001215117210 */ /* 0x000fe20007ffe0ff */
[----:B------:R-:W-:Y:S01]  /*13f70*/  IMAD R9, R192, c[0x0][0x3f4], R9 ;  /* 0x0000fd00c0097a24 */ /* 0x000fe200078e0209 */
[----:B------:R-:W-:Y:S01]  /*13f80*/  LOP3.LUT R6, R6, R3, RZ, 0x3c, !PT ;  /* 0x0000000306067212 */ /* 0x000fe200078e3cff */
[----:B------:R-:W-:Y:S01]  /*13f90*/  IMAD.MOV R3, RZ, RZ, -R7 ;  /* 0x000000ffff037224 */ /* 0x000fe200078e0a07 */
[----:B------:R-:W-:Y:S01]  /*13fa0*/  LEA.HI.X R17, R20, c[0x0][0x454], R17, 0x2, P0 ;  /* 0x0001150014117a11 */ /* 0x000fe200000f1411 */
[----:B------:R-:W-:Y:S01]  /*13fb0*/  SHFL.IDX PT, R32, R15, RZ, 0x1c1f ;  /* 0x001c1fff0f207589 */ /* 0x000fe200000e0000 */
[----:B------:R-:W-:Y:S01]  /*13fc0*/  SHF.R.S32.HI R16, RZ, 0x1f, R7 ;  /* 0x0000001fff107819 */ /* 0x000fe20000011407 */
[----:B------:R-:W-:Y:S01]  /*13fd0*/  IMAD R56, R3, c[0x0][0x4e8], R8 ;  /* 0x00013a0003387a24 */ /* 0x000fe200078e0208 */
[----:B------:R-:W-:Y:S01]  /*13fe0*/  IADD3 R11, R11, R9, RZ ;  /* 0x000000090b0b7210 */ /* 0x000fe20007ffe0ff */
[----:B------:R-:W1:Y:S01]  /*13ff0*/  SHFL.IDX PT, R33, R17, RZ, 0x1c1f ;  /* 0x001c1fff11217589 */ /* 0x000e6200000e0000 */
[C---:B------:R-:W-:Y:S01]  /*14000*/  IMAD R8, R54.reuse, 0x80, R5 ;  /* 0x0000008036087824 */ /* 0x040fe200078e0205 */
[----:B------:R-:W-:Y:S01]  /*14010*/  LEA R54, R54, R13, 0x7 ;  /* 0x0000000d36367211 */ /* 0x000fe200078e38ff */
[----:B-----5:R-:W-:Y:S01]  /*14020*/  IMAD R3, R4, c[0x0][0x4e8], RZ ;  /* 0x00013a0004037a24 */ /* 0x020fe200078e02ff */
[----:B------:R-:W-:Y:S01]  /*14030*/  SHFL.IDX PT, R34, R15, 0x1, 0x1c1f ;  /* 0x003c1f000f227f89 */ /* 0x000fe200000e0000 */
[----:B------:R-:W-:Y:S01]  /*14040*/  IMAD R16, R16, c[0x0][0x3e0], RZ ;  /* 0x0000f80010107a24 */ /* 0x000fe200078e02ff */
[C---:B------:R-:W-:Y:S01]  /*14050*/  IADD3 R4, R8.reuse, 0x8, RZ ;  /* 0x0000000808047810 */ /* 0x040fe20007ffe0ff */
[----:B------:R-:W-:Y:S01]  /*14060*/  IMAD.WIDE.U32 R10, R7, c[0x0][0x3e0], R10 ;  /* 0x0000f800070a7a25 */ /* 0x000fe200078e000a */
[----:B------:R-:W2:Y:S01]  /*14070*/  SHFL.IDX PT, R35, R17, 0x1, 0x1c1f ;  /* 0x003c1f0011237f89 */ /* 0x000ea200000e0000 */
[----:B------:R-:W-:-:S02]  /*14080*/  ISETP.GE.OR P1, PT, R8, R3, P2 ;  /* 0x000000030800720c */ /* 0x000fc40001726670 */
[----:B------:R-:W-:Y:S01]  /*14090*/  IMAD R16, R7, c[0x0][0x3e4], R16 ;  /* 0x0000f90007107a24 */ /* 0x000fe200078e0210 */
[----:B------:R-:W-:Y:S02]  /*140a0*/  ISETP.GE.OR P0, PT, R4, R3, P2 ;  /* 0x000000030400720c */ /* 0x000fe40001706670 */
[----:B------:R-:W-:Y:S01]  /*140b0*/  SHF.L.U32 R7, R14, 0x3, RZ ;  /* 0x000000030e077819 */ /* 0x000fe200000006ff */
[----:B------:R-:W-:Y:S01]  /*140c0*/  IMAD.IADD R11, R11, 0x1, R16 ;  /* 0x000000010b0b7824 */ /* 0x000fe200078e0210 */
[----:B------:R-:W-:Y:S02]  /*140d0*/  SHF.R.S32.HI R5, RZ, 0x1f, R56 ;  /* 0x0000001fff057819 */ /* 0x000fe40000011438 */
[----:B------:R-:W-:-:S03]  /*140e0*/  LOP3.LUT R6, R6, 0x7ffffe00, R7, 0xf8, !PT ;  /* 0x7ffffe0006067812 */ /* 0x000fc600078ef807 */
[----:B------:R-:W-:Y:S01]  /*140f0*/  IMAD R5, R5, c[0x0][0x3d8], RZ ;  /* 0x0000f60005057a24 */ /* 0x000fe200078e02ff */
[----:B------:R-:W-:Y:S01]  /*14100*/  SHF.L.U32 R58, R6, 0x1, RZ ;  /* 0x00000001063a7819 */ /* 0x000fe200000006ff */
[----:B-1----:R1:W-:Y:S02]  /*14110*/  @!P1 ST.E [R32.64], R0 ;  /* 0x0000000020009985 */ /* 0x0023e4000c101906 */
[C---:B------:R-:W-:Y:S02]  /*14120*/  IMAD R14, R56.reuse, c[0x0][0x3dc], R5 ;  /* 0x0000f700380e7a24 */ /* 0x040fe400078e0205 */
[----:B------:R-:W-:-:S04]  /*14130*/  IMAD.WIDE.U32 R56, R56, c[0x0][0x3d8], R10 ;  /* 0x0000f60038387a25 */ /* 0x000fc800078e000a */
[----:B------:R-:W-:Y:S01]  /*14140*/  IMAD.IADD R14, R57, 0x1, R14 ;  /* 0x00000001390e7824 */ /* 0x000fe200078e020e */
[----:B--2---:R1:W-:Y:S01]  /*14150*/  @!P0 ST.E [R34.64], R12 ;  /* 0x0000000c22008985 */ /* 0x0043e2000c101906 */
[----:B------:R-:W-:-:S03]  /*14160*/  LEA R57, P0, R56, c[0x0][0x380], 0x1 ;  /* 0x0000e00038397a11 */ /* 0x000fc600078008ff */
[----:B------:R1:W2:Y:S01]  /*14170*/  LDS.128 R44, [R58+0x1080] ;  /* 0x001080003a2c7984 */ /* 0x0002a20000000c00 */
[----:B------:R-:W-:Y:S02]  /*14180*/  LEA.HI.X R56, R56, c[0x0][0x384], R14, 0x1, P0 ;  /* 0x0000e10038387a11 */ /* 0x000fe400000f0c0e */
[----:B------:R-:W-:Y:S01]  /*14190*/  ISETP.GE.AND P0, PT, R54, R3, PT ;  /* 0x000000033600720c */ /* 0x000fe20003f06270 */
[----:B------:R1:W3:Y:S04]  /*141a0*/  LDS.128 R40, [R58+0x2080] ;  /* 0x002080003a287984 */ /* 0x0002e80000000c00 */
        /* <DEDUP_REMOVED lines=10> */
[----:B--2---:R-:W2:Y:S01]  /*14250*/  LDS.128 R48, [R58+0x80] ;  /* 0x000080003a307984 */ /* 0x004ea20000000c00 */
[----:B------:R-:W-:-:S02]  /*14260*/  IADD3 R55, R2, 0x40, RZ ;  /* 0x0000004002377810 */ /* 0x000fc40007ffe0ff */
[C---:B------:R-:W-:Y:S01]  /*14270*/  IADD3 R53, R2.reuse, 0x80, RZ ;  /* 0x0000008002357810 */ /* 0x040fe20007ffe0ff */
[----:B-1----:R-:W1:Y:S01]  /*14280*/  LDS.128 R32, [R58+0x4080] ;  /* 0x004080003a207984 */ /* 0x002e620000000c00 */
        /* <DEDUP_REMOVED lines=13> */
[----:B--2---:R2:W-:Y:S04]  /*14360*/  @!P2 ST.E.128 [R58.64], R48 ;  /* 0x000000303a00a985 */ /* 0x0045e8000c101d06 */
[----:B-1----:R2:W-:Y:S04]  /*14370*/  @!P1 ST.E.128 [R52.64], R32 ;  /* 0x0000002034009985 */ /* 0x0025e8000c101d06 */
[----:B----4-:R2:W-:Y:S02]  /*14380*/  @!P0 ST.E.128 [R60.64], R12 ;  /* 0x0000000c3c008985 */ /* 0x0105e4000c101d06 */
.L_x_772:
[----:B--2---:R-:W-:Y:S05]  /*14390*/  BSYNC B0 ;  /* 0x0000000000007941 */ /* 0x004fea0003800000 */
.L_x_771:
[----:B-1----:R-:W-:Y:S01]  /*143a0*/  IADD3 R0, R54, 0x20, RZ ;  /* 0x0000002036007810 */ /* 0x002fe20007ffe0ff */
[----:B------:R1:W2:Y:S01]  /*143b0*/  SHFL.IDX PT, R33, R56, 0x1, 0x181f ;  /* 0x00381f0038217f89 */ /* 0x0002a200000e0000 */
[----:B------:R-:W-:Y:S02]  /*143c0*/  BSSY B0, `(.L_x_773) ;  /* 0x0000015000007945 */ /* 0x000fe40003800000 */
[----:B------:R-:W-:Y:S01]  /*143d0*/  ISETP.GE.AND P0, PT, R0, R3, PT ;  /* 0x000000030000720c */ /* 0x000fe20003f06270 */
[----:B------:R1:W4:-:S12]  /*143e0*/  SHFL.IDX PT, R32, R57, 0x1, 0x181f ;  /* 0x00381f0039207f89 */ /* 0x00031800000e0000 */
        /* <DEDUP_REMOVED lines=18> */
.L_x_774:
[----:B------:R-:W-:Y:S05]  /*14510*/  BSYNC B0 ;  /* 0x0000000000007941 */ /* 0x000fea0003800000 */
.L_x_773:
[----:B------:R-:W-:Y:S01]  /*14520*/  IADD3 R0, R54, 0x40, RZ ;  /* 0x0000004036007810 */ /* 0x000fe20007ffe0ff */
[----:B--2---:R2:W1:Y:S01]  /*14530*/  SHFL.IDX PT, R17, R56, 0x2, 0x181f ;  /* 0x00581f0038117f89 */ /* 0x00446200000e0000 */
        /* <DEDUP_REMOVED lines=21> */
.L_x_776:
[----:B------:R-:W-:Y:S05]  /*14690*/  BSYNC B0 ;  /* 0x0000000000007941 */ /* 0x000fea0003800000 */
.L_x_775:
[----:B------:R-:W-:Y:S01]  /*146a0*/  IADD3 R54, R54, 0x60, RZ ;  /* 0x0000006036367810 */ /* 0x000fe20007ffe0ff */
[----:B-1----:R1:W2:Y:S03]  /*146b0*/  SHFL.IDX PT, R9, R56, 0x3, 0x181f ;  /* 0x00781f0038097f89 */ /* 0x0022a600000e0000 */
[----:B------:R-:W-:Y:S01]  /*146c0*/  ISETP.GE.AND P0, PT, R54, R3, PT ;  /* 0x000000033600720c */ /* 0x000fe20003f06270 */
[----:B------:R1:W4:-:S12]  /*146d0*/  SHFL.IDX PT, R8, R57, 0x3, 0x181f ;  /* 0x00781f0039087f89 */ /* 0x00031800000e0000 */
[----:B------:R-:W-:Y:S05]  /*146e0*/  @P0 EXIT ;  /* 0x000000000000094d */ /* 0x000fea0003800000 */
[C---:B------:R-:W-:Y:S02]  /*146f0*/  IADD3 R3, R2.reuse, 0x40, RZ ;  /* 0x0000004002037810 */ /* 0x040fe40007ffe0ff */
[----:B------:R-:W-:Y:S02]  /*14700*/  ISETP.GE.AND P1, PT, R2, c[0x0][0x3c8], PT ;  /* 0x0000f20002007a0c */ /* 0x000fe40003f26270 */
[----:B------:R-:W-:-:S11]  /*14710*/  ISETP.GE.AND P0, PT, R3, c[0x0][0x3c8], PT ;  /* 0x0000f20003007a0c */ /* 0x000fd60003f06270 */
[----:B--2-4-:R-:W-:Y:S02]  /*14720*/  @!P1 IMAD.WIDE R10, R2, 0x2, R8 ;  /* 0x00000002020a9825 */ /* 0x014fe400078e0208 */
[----:B------:R-:W-:-:S03]  /*14730*/  @!P0 SHF.R.S32.HI R0, RZ, 0x1f, R3 ;  /* 0x0000001fff008819 */ /* 0x000fc60000011403 */
[----:B------:R2:W-:Y:S01]  /*14740*/  @!P1 ST.E.128 [R10.64], R36 ;  /* 0x000000240a009985 */ /* 0x0005e2000c101d06 */
[----:B------:R-:W-:Y:S02]  /*14750*/  @!P0 LEA.HI R0, R0, R3, RZ, 0x3 ;  /* 0x0000000300008211 */ /* 0x000fe400078f18ff */
[----:B------:R-:W-:Y:S02]  /*14760*/  IADD3 R3, R2, 0x80, RZ ;  /* 0x0000008002037810 */ /* 0x000fe40007ffe0ff */
[----:B------:R-:W-:-:S05]  /*14770*/  @!P0 LOP3.LUT R0, R0, 0xfffffff8, RZ, 0xc0, !PT ;  /* 0xfffffff800008812 */ /* 0x000fca00078ec0ff */
[----:B------:R-:W-:-:S05]  /*14780*/  @!P0 IMAD.WIDE R12, R0, 0x2, R8 ;  /* 0x00000002000c8825 */ /* 0x000fca00078e0208 */
        /* <DEDUP_REMOVED lines=9> */
.L_x_769:
        /* <DEDUP_REMOVED lines=18> */
.L_x_777:
        /* <DEDUP_REMOVED lines=41> */
.L_x_779:
[----:B------:R-:W-:Y:S05]  /*14bd0*/  BSYNC B0 ;  /* 0x0000000000007941 */ /* 0x000fea0003800000 */
.L_x_778:
        /* <DEDUP_REMOVED lines=64> */
.L_x_781:
[----:B------:R-:W-:Y:S05]  /*14fe0*/  BSYNC B0 ;  /* 0x0000000000007941 */ /* 0x000fea0003800000 */
.L_x_780:
        /* <DEDUP_REMOVED lines=21> */
.L_x_783:
[----:B------:R-:W-:Y:S05]  /*15140*/  BSYNC B0 ;  /* 0x0000000000007941 */ /* 0x000fea0003800000 */
.L_x_782:
        /* <DEDUP_REMOVED lines=21> */
.L_x_785:
[----:B------:R-:W-:Y:S05]  /*152a0*/  BSYNC B0 ;  /* 0x0000000000007941 */ /* 0x000fea0003800000 */
.L_x_784:
        /* <DEDUP_REMOVED lines=22> */
.L_x_786:
        /* <DEDUP_REMOVED lines=15> */
.L_x_1296:


//--------------------- .text._ZN7cutlass13device_kernelIN5flash19enable_sm80_to_sm89INS1_16FlashAttnFwdSm80INS1_25CollectiveMainloopFwdSm80ILi8ELi2ELb0EN4cute5tupleIJNS5_1CILi128EEENS7_ILi64EEENS7_ILi192EEEEEELi192ENS_6half_tEfNS_4arch4Sm80ELb0ELb1ELb1ELb0ELb0ELb0ELb1ELb0EEENS1_21CollectiveEpilogueFwdINS6_IJS8_SA_S9_EEENS6_IJNS7_ILi1EEESI_SI_EEESC_SE_Li256ELb0ELb1ELb0ELb0EEENS1_19SingleTileSchedulerILb0ELb0ELb1ELi128EEEEEEEEEvNT_6ParamsE --------------------------
	.section	.text._ZN7cutlass13device_kernelIN5flash19enable_sm80_to_sm89INS1_16FlashAttnFwdSm80INS1_25CollectiveMainloopFwdSm80ILi8ELi2ELb0EN4cute5tupleIJNS5_1CILi128EEENS7_ILi64EEENS7_ILi192EEEEEELi192ENS_6half_tEfNS_4arch4Sm80ELb0ELb1ELb1ELb0ELb0ELb0ELb1ELb0EEENS1_21CollectiveEpilogueFwdINS6_IJS8_SA_S9_EEENS6_IJNS7_ILi1EEESI_SI_EEESC_SE_Li256ELb0ELb1ELb0ELb0EEENS1_19SingleTileSchedulerILb0ELb0ELb1ELi128EEEEEEEEEvNT_6ParamsE,"ax",@progbits
	.sectioninfo	@"SHI_REGISTERS=236"
	.align	128
.text._ZN7cutlass13device_kernelIN5flash19enable_sm80_to_sm89INS1_16FlashAttnFwdSm80INS1_25CollectiveMainloopFwdSm80ILi8ELi2ELb0EN4cute5tupleIJNS5_1CILi128EEENS7_ILi64EEENS7_ILi192EEEEEELi192ENS_6half_tEfNS_4arch4Sm80ELb0ELb1ELb1ELb0ELb0ELb0ELb1ELb0EEENS1_21CollectiveEpilogueFwdINS6_IJS8_SA_S9_EEENS6_IJNS7_ILi1EEESI_SI_EEESC_SE_Li256ELb0ELb1ELb0ELb0EEENS1_19SingleTileSchedulerILb0ELb0ELb1ELi128EEEEEEEEEvNT_6ParamsE:
        .type           _ZN7cutlass13device_kernelIN5flash19enable_sm80_to_sm89INS1_16FlashAttnFwdSm80INS1_25CollectiveMainloopFwdSm80ILi8ELi2ELb0EN4cute5tupleIJNS5_1CILi128EEENS7_ILi64EEENS7_ILi192EEEEEELi192ENS_6half_tEfNS_4arch4Sm80ELb0ELb1ELb1ELb0ELb0ELb0ELb1ELb0EEENS1_21CollectiveEpilogueFwdINS6_IJS8_SA_S9_EEENS6_IJNS7_ILi1EEESI_SI_EEESC_SE_Li256ELb0ELb1ELb0ELb0EEENS1_19SingleTileSchedulerILb0ELb0ELb1ELi128EEEEEEEEEvNT_6ParamsE,@function
        .size           _ZN7cutlass13device_kernelIN5flash19enable_sm80_to_sm89INS1_16FlashAttnFwdSm80INS1_25CollectiveMainloopFwdSm80ILi8ELi2ELb0EN4cute5tupleIJNS5_1CILi128EEENS7_ILi64EEENS7_ILi192EEEEEELi192ENS_6half_tEfNS_4arch4Sm80ELb0ELb1ELb1ELb0ELb0ELb0ELb1ELb0EEENS1_21CollectiveEpilogueFwdINS6_IJS8_SA_S9_EEENS6_IJNS7_ILi1EEESI_SI_EEESC_SE_Li256ELb0ELb1ELb0ELb0EEENS1_19SingleTileSchedulerILb0ELb0ELb1ELi128EEEEEEEEEvNT_6ParamsE,(.L_x_1297 - _ZN7cutlass13device_kernelIN5flash19enable_sm80_to_sm89INS1_16FlashAttnFwdSm80INS1_25CollectiveMainloopFwdSm80ILi8ELi2ELb0EN4cute5tupleIJNS5_1CILi128EEENS7_ILi64EEENS7_ILi192EEEEEELi192ENS_6half_tEfNS_4arch4Sm80ELb0ELb1ELb1ELb0ELb0ELb0ELb1ELb0EEENS1_21CollectiveEpilogueFwdINS6_IJS8_SA_S9_EEENS6_IJNS7_ILi1EEESI_SI_EEESC_SE_Li256ELb0ELb1ELb0ELb0EEENS1_19SingleTileSchedulerILb0ELb0ELb1ELi128EEEEEEEEEvNT_6ParamsE)
        .other          _ZN7cutlass13device_kernelIN5flash19enable_sm80_to_sm89INS1_16FlashAttnFwdSm80INS1_25CollectiveMainloopFwdSm80ILi8ELi2ELb0EN4cute5tupleIJNS5_1CILi128EEENS7_ILi64EEENS7_ILi192EEEEEELi192ENS_6half_tEfNS_4arch4Sm80ELb0ELb1ELb1ELb0ELb0ELb0ELb1ELb0EEENS1_21CollectiveEpilogueFwdINS6_IJS8_SA_S9_EEENS6_IJNS7_ILi1EEESI_SI_EEESC_SE_Li256ELb0ELb1ELb0ELb0EEENS1_19SingleTileSchedulerILb0ELb0ELb1ELi128EEEEEEEEEvNT_6ParamsE,@"STO_CUDA_ENTRY STV_DEFAULT"
_ZN7cutlass13device_kernelIN5flash19enable_sm80_to_sm89INS1_16FlashAttnFwdSm80INS1_25CollectiveMainloopFwdSm80ILi8ELi2ELb0EN4cute5tupleIJNS5_1CILi128EEENS7_ILi64EEENS7_ILi192EEEEEELi192ENS_6half_tEfNS_4arch4Sm80ELb0ELb1ELb1ELb0ELb0ELb0ELb1ELb0EEENS1_21CollectiveEpilogueFwdINS6_IJS8_SA_S9_EEENS6_IJNS7_ILi1EEESI_SI_EEESC_SE_Li256ELb0ELb1ELb0ELb0EEENS1_19SingleTileSchedulerILb0ELb0ELb1ELi128EEEEEEEEEvNT_6ParamsE:
        /* <DEDUP_REMOVED lines=10> */
[----:B-1----:R-:W-:-:S05]  /*00a0*/  USHF.L.U32 UR8, UR20, 0x7, URZ ;  /* 0x0000000714087899 */ /* 0x002fca000800063f */
[----:B------:R-:W-:Y:S02]  /*00b0*/  @UP3 UIADD3 UR10, UR8, 0x7f, URZ ;  /* 0x0000007f080a3890 */ /* 0x000fe4000fffe03f */
[----:B------:R-:W-:Y:S02]  /*00c0*/  UIADD3 UR7, UR8, 0x7f, URZ ;  /* 0x0000007f08077890 */ /* 0x000fe4000fffe03f */
[----:B------:R-:W-:-:S04]  /*00d0*/  UIMAD.WIDE.U32 UR10, UR10, UR4, URZ ;  /* 0x000000040a0a72a5 */ /* 0x000fc8000f8e003f */
[----:B------:R-:W-:-:S03]  /*00e0*/  @UP3 USHF.R.U32.HI UR7, URZ, UR5, UR11 ;  /* 0x000000053f073299 */ /* 0x000fc6000801160b */
[----:B------:R-:W-:Y:S02]  /*00f0*/  ULDC.64 UR4, c[0x0][0x328] ;  /* 0x0000ca0000047ab9 */ /* 0x000fe40000000a00 */
[----:B------:R-:W-:Y:S02]  /*0100*/  UISETP.LE.AND UP2, UPT, UR6, UR5, UPT ;  /* 0x000000050600728c */ /* 0x000fe4000bf43270 */
[----:B------:R-:W-:Y:S02]  /*0110*/  ULDC UR10, c[0x0][0x168] ;  /* 0x00005a00000a7ab9 */ /* 0x000fe40000000800 */
[----:B------:R-:W-:Y:S02]  /*0120*/  UIADD3 UR10, UR6, -UR10, URZ ;  /* 0x8000000a060a7290 */ /* 0x000fe4000fffe03f */
[----:B------:R-:W-:Y:S01]  /*0130*/  PLOP3.LUT P0, PT, PT, PT, UP2, 0x40, 0x0 ;  /* 0x000000000000781c */ /* 0x000fe20003f0e828 */
[----:B------:R-:W-:Y:S02]  /*0140*/  ULDC UR5, c[0x0][0x1d0] ;  /* 0x0000740000057ab9 */ /* 0x000fe40000000800 */
[----:B------:R-:W-:-:S04]  /*0150*/  UIADD3 UR5, UR7, UR5, UR10 ;  /* 0x0000000507057290 */ /* 0x000fc8000fffe00a */
[----:B------:R-:W-:-:S06]  /*0160*/  UIADD3 UR7, UR5, UR4, URZ ;  /* 0x0000000405077290 */ /* 0x000fcc000fffe03f */
        /* <DEDUP_REMOVED lines=12> */
.L_x_788:
[----:B------:R-:W-:Y:S02]  /*0230*/  ULDC UR4, c[0x0][0x32c] ;  /* 0x0000cb0000047ab9 */ /* 0x000fe40000000800 */
[----:B------:R-:W-:-:S03]  /*0240*/  UISETP.NE.AND UP0, UPT, UR6, UR4, UPT ;  /* 0x000000040600728c */ /* 0x000fc6000bf05270 */
[----:B------:R-:W-:Y:S02]  /*0250*/  ULDC.64 UR4, c[0x0][0x330] ;  /* 0x0000cc0000047ab9 */ /* 0x000fe40000000a00 */
[----:B------:R-:W-:-:S06]  /*0260*/  UIMAD.WIDE.U32 UR12, UR10, UR4, URZ ;  /* 0x000000040a0c72a5 */ /* 0x000fcc000f8e003f */
[----:B------:R-:W-:Y:S02]  /*0270*/  @UP0 USHF.R.U32.HI UR10, URZ, UR5, UR13 ;  /* 0x000000053f0a0299 */ /* 0x000fe4000801160d */
.L_x_789:
[----:B------:R-:W-:Y:S02]  /*0280*/  ULDC UR4, c[0x0][0x32c] ;  /* 0x0000cb0000047ab9 */ /* 0x000fe40000000800 */
[----:B------:R-:W-:-:S04]  /*0290*/  UIMAD UR4, UR10, UR4, UR4 ;  /* 0x000000040a0472a4 */ /* 0x000fc8000f8e0204 */
[----:B------:R-:W-:-:S04]  /*02a0*/  UISETP.LT.AND UP0, UPT, UR7, UR4, UPT ;  /* 0x000000040700728c */ /* 0x000fc8000bf01270 */
[----:B------:R-:W-:-:S03]  /*02b0*/  USEL UR7, UR7, UR4, UP0 ;  /* 0x0000000407077287 */ /* 0x000fc60008000000 */
.L_x_787:
        /* <DEDUP_REMOVED lines=35> */
.L_x_791:
[----:B------:R-:W-:Y:S02]  /*04f0*/  ULDC UR4, c[0x0][0x32c] ;  /* 0x0000cb0000047ab9 */ /* 0x000fe40000000800 */
[----:B------:R-:W-:-:S03]  /*0500*/  UISETP.NE.AND UP0, UPT, UR4, 0x1, UPT ;  /* 0x000000010400788c */ /* 0x000fc6000bf05270 */
[----:B------:R-:W-:Y:S02]  /*0510*/  ULDC.64 UR4, c[0x0][0x330] ;  /* 0x0000cc0000047ab9 */ /* 0x000fe40000000a00 */
[----:B------:R-:W-:-:S06]  /*0520*/  UIMAD.WIDE.U32 UR12, UR11, UR4, URZ ;  /* 0x000000040b0c72a5 */ /* 0x000fcc000f8e003f */
[----:B------:R-:W-:Y:S02]  /*0530*/  @UP0 USHF.R.U32.HI UR11, URZ, UR5, UR13 ;  /* 0x000000053f0b0299 */ /* 0x000fe4000801160d */
.L_x_792:
[----:B------:R-:W-:Y:S02]  /*0540*/  ULDC UR4, c[0x0][0x32c] ;  /* 0x0000cb0000047ab9 */ /* 0x000fe40000000800 */
[----:B------:R-:W-:-:S04]  /*0550*/  UIMAD UR4, UR11, UR4, URZ ;  /* 0x000000040b0472a4 */ /* 0x000fc8000f8e023f */
[----:B------:R-:W-:-:S04]  /*0560*/  UISETP.LT.AND UP0, UPT, UR10, UR4, UPT ;  /* 0x000000040a00728c */ /* 0x000fc8000bf01270 */
[----:B------:R-:W-:-:S04]  /*0570*/  USEL UR10, UR10, UR4, !UP0 ;  /* 0x000000040a0a7287 */ /* 0x000fc8000c000000 */
.L_x_790:
[----:B------:R-:W-:Y:S01]  /*0580*/  USHF.R.S32.HI UR4, URZ, 0x1f, UR10 ;  /* 0x0000001f3f047899 */ /* 0x000fe2000801140a */
[----:B------:R-:W-:Y:S01]  /*0590*/  PLOP3.LUT P2, PT, PT, PT, PT, 0x80, 0x0 ;  /* 0x000000000000781c */ /* 0x000fe20003f4f070 */
[----:B------:R-:W-:Y:S01]  /*05a0*/  ULDC.64 UR18, c[0x0][0x118] ;  /* 0x0000460000127ab9 */ /* 0x000fe20000000a00 */
[----:B------:R-:W-:Y:S01]  /*05b0*/  CS2R R98, SRZ ;  /* 0x0000000000627805 */ /* 0x000fe2000001ff00 */
[----:B------:R-:W-:Y:S01]  /*05c0*/  ULEA.HI UR10, UR4, UR10, URZ, 0x6 ;  /* 0x0000000a040a7291 */ /* 0x000fe2000f8f303f */
[----:B------:R-:W-:Y:S01]  /*05d0*/  CS2R R96, SRZ ;  /* 0x0000000000607805 */ /* 0x000fe2000001ff00 */
        /* <DEDUP_REMOVED lines=56> */
[----:B------:R-:W-:Y:S02]  /*0960*/  PLOP3.LUT P1, PT, PT, PT, UP3, 0x80, 0x0 ;  /* 0x000000000000781c */ /* 0x000fe40003f2f038 */
[----:B------:R-:W-:Y:S01]  /*0970*/  PLOP3.LUT P0, PT, PT, PT, UP3, 0x80, 0x0 ;  /* 0x000000000000781c */ /* 0x000fe20003f0f038 */
[----:B------:R-:W-:Y:S01]  /*0980*/  ULDC UR4, c[0x0][0x168] ;  /* 0x00005a0000047ab9 */ /* 0x000fe20000000800 */
[----:B------:R-:W-:Y:S01]  /*0990*/  ISETP.NE.AND.EX P6, PT, RZ, c[0x0][0x344], PT, P6 ;  /* 0x0000d100ff007a0c */ /* 0x000fe20003fc5360 */
[----:B------:R-:W-:Y:S02]  /*09a0*/  UIADD3 UR22, UR17, -0x1, URZ ;  /* 0xffffffff11167890 */ /* 0x000fe4000fffe03f */
[----:B------:R-:W-:-:S10]  /*09b0*/  ULDC.64 UR12, c[0x0][0x1e0] ;  /* 0x00007800000c7ab9 */ /* 0x000fd40000000a00 */
[----:B------:R-:W-:-:S04]  /*09c0*/  @P6 IMAD.MOV.U32 R3, RZ, RZ, 0x4 ;  /* 0x00000004ff036424 */ /* 0x000fc800078e00ff */
[----:B------:R-:W-:-:S06]  /*09d0*/  @P6 IMAD.WIDE R18, R0, R3, c[0x0][0x340] ;  /* 0x0000d00000126625 */ /* 0x000fcc00078e0203 */
[----:B------:R2:W3:Y:S01]  /*09e0*/  @P6 LDG.E R18, [R18.64] ;  /* 0x0000001212126981 */ /* 0x0004e2000c1e1900 */
[-C--:B------:R-:W-:Y:S01]  /*09f0*/  LEA.HI R2, R86, R5.reuse, RZ, 0x3 ;  /* 0x0000000556027211 */ /* 0x080fe200078f18ff */
[----:B-1----:R-:W-:Y:S01]  /*0a00*/  IMAD.WIDE.U32 R14, R12, c[0x0][0x1b8], RZ ;  /* 0x00006e000c0e7a25 */ /* 0x002fe200078e00ff */
[----:B------:R-:W-:Y:S01]  /*0a10*/  SHF.R.S32.HI R7, RZ, 0x1f, R12 ;  /* 0x0000001fff077819 */ /* 0x000fe2000001140c */
[----:B------:R-:W-:Y:S01]  /*0a20*/  UIMAD UR4, UR9, UR4, URZ ;  /* 0x00000004090472a4 */ /* 0x000fe2000f8e023f */
[----:B------:R-:W-:Y:S01]  /*0a30*/  LOP3.LUT R4, R2, 0xfffffff8, RZ, 0xc0, !PT ;  /* 0xfffffff802047812 */ /* 0x000fe200078ec0ff */
[----:B------:R-:W-:Y:S01]  /*0a40*/  UISETP.GT.AND UP0, UPT, UR22, UR10, UPT ;  /* 0x0000000a1600728c */ /* 0x000fe2000bf04270 */
[----:B------:R-:W-:Y:S01]  /*0a50*/  SHF.R.S32.HI R8, RZ, 0x3, R2 ;  /* 0x00000003ff087819 */ /* 0x000fe20000011402 */
[----:B------:R-:W-:Y:S01]  /*0a60*/  IMAD R9, R7, c[0x0][0x1b8], RZ ;  /* 0x00006e0007097a24 */ /* 0x000fe200078e02ff */
[----:B------:R-:W-:Y:S01]  /*0a70*/  USHF.L.U32 UR16, UR22, 0x6, URZ ;  /* 0x0000000616107899 */ /* 0x000fe2000800063f */
[----:B------:R-:W-:Y:S01]  /*0a80*/  IMAD.IADD R207, R5, 0x1, -R4 ;  /* 0x0000000105cf7824 */ /* 0x000fe200078e0a04 */
[----:B------:R-:W-:Y:S01]  /*0a90*/  USHF.L.U32 UR15, UR12, 0x6, URZ ;  /* 0x000000060c0f7899 */ /* 0x000fe2000800063f */
[----:B------:R-:W-:Y:S01]  /*0aa0*/  IMAD R9, R12, c[0x0][0x1bc], R9 ;  /* 0x00006f000c097a24 */ /* 0x000fe200078e0209 */
[----:B------:R-:W-:Y:S01]  /*0ab0*/  UMOV UR23, 0x6 ;  /* 0x0000000600177882 */ /* 0x000fe20000000000 */
[----:B------:R-:W-:Y:S01]  /*0ac0*/  IMAD R3, R207, 0x20, R8 ;  /* 0x00000020cf037824 */ /* 0x000fe200078e0208 */
[----:B------:R-:W-:Y:S01]  /*0ad0*/  USHF.L.U64.HI UR9, UR12, UR23, UR13 ;  /* 0x000000170c097299 */ /* 0x000fe2000801020d */
[----:B------:R-:W-:Y:S01]  /*0ae0*/  IMAD.IADD R15, R15, 0x1, R9 ;  /* 0x000000010f0f7824 */ /* 0x000fe200078e0209 */
[----:B------:R-:W-:Y:S01]  /*0af0*/  USHF.L.U32 UR14, UR12, 0x5, URZ ;  /* 0x000000050c0e7899 */ /* 0x000fe2000800063f */
[----:B------:R-:W-:Y:S01]  /*0b00*/  IMAD.SHL.U32 R193, R8, 0x40, RZ ;  /* 0x0000004008c17824 */ /* 0x000fe200078e00ff */
[----:B------:R-:W-:Y:S01]  /*0b10*/  IADD3 R3, R3, UR8, RZ ;  /* 0x0000000803037c10 */ /* 0x000fe2000fffe0ff */
[----:B------:R-:W-:Y:S01]  /*0b20*/  IMAD.WIDE.U32 R14, R0, c[0x0][0x1c0], R14 ;  /* 0x00007000000e7a25 */ /* 0x000fe200078e000e */
[----:B------:R-:W-:Y:S01]  /*0b30*/  USHF.R.S32.HI UR21, URZ, 0x1f, UR22 ;  /* 0x0000001f3f157899 */ /* 0x000fe20008011416 */
[CC--:B------:R-:W-:Y:S01]  /*0b40*/  LEA.HI R188, R86.reuse, R5.reuse, RZ, 0x4 ;  /* 0x0000000556bc7211 */ /* 0x0c0fe200078f20ff */
[----:B------:R-:W-:Y:S01]  /*0b50*/  UIMAD UR24, UR9, UR22, URZ ;  /* 0x00000016091872a4 */ /* 0x000fe2000f8e023f */
[----:B------:R-:W-:Y:S01]  /*0b60*/  @P1 IMAD.HI.U32 R4, R3, c[0x0][0x2c8], RZ ;  /* 0x0000b20003041a27 */ /* 0x000fe200078e00ff */
[----:B--2---:R-:W-:Y:S01]  /*0b70*/  SHF.R.S32.HI R19, RZ, 0x1f, R0 ;  /* 0x0000001fff137819 */ /* 0x004fe20000011400 */
[----:B------:R-:W-:Y:S01]  /*0b80*/  UMOV UR11, 0x5 ;  /* 0x00000005000b7882 */ /* 0x000fe20000000000 */
[----:B------:R-:W-:Y:S01]  /*0b90*/  LOP3.LUT R193, R193, 0x1c0, RZ, 0xc0, !PT ;  /* 0x000001c0c1c17812 */ /* 0x000fe200078ec0ff */
[----:B------:R-:W-:Y:S01]  /*0ba0*/  IMAD.MOV.U32 R10, RZ, RZ, R3 ;  /* 0x000000ffff0a7224 */ /* 0x000fe200078e0003 */
[----:B------:R-:W-:Y:S01]  /*0bb0*/  @P0 SHF.R.U32.HI R10, RZ, c[0x0][0x2cc], R4 ;  /* 0x0000b300ff0a0a19 */ /* 0x000fe20000011604 */
[----:B------:R-:W-:Y:S01]  /*0bc0*/  IMAD R9, R19, c[0x0][0x1c0], RZ ;  /* 0x0000700013097a24 */ /* 0x000fe200078e02ff */
[----:B------:R-:W-:Y:S01]  /*0bd0*/  UIMAD UR24, UR21, UR15, UR24 ;  /* 0x0000000f151872a4 */ /* 0x000fe2000f8e0218 */
[----:B------:R-:W-:Y:S01]  /*0be0*/  LEA.HI R84, R86, R5, RZ, 0x5 ;  /* 0x0000000556547211 */ /* 0x000fe200078f28ff */
[----:B------:R-:W-:Y:S01]  /*0bf0*/  USHF.L.U64.HI UR13, UR12, UR11, UR13 ;  /* 0x0000000b0c0d7299 */ /* 0x000fe2000801020d */
[----:B------:R-:W-:Y:S01]  /*0c00*/  IMAD R6, R0, c[0x0][0x1c4], R9 ;  /* 0x0000710000067a24 */ /* 0x000fe200078e0209 */
[--C-:B------:R-:W-:Y:S01]  /*0c10*/  SHF.R.S32.HI R9, RZ, 0x1f, R10.reuse ;  /* 0x0000001fff097819 */ /* 0x100fe2000001140a */
[----:B------:R-:W-:-:S02]  /*0c20*/  IMAD.MOV R4, RZ, RZ, -R10 ;  /* 0x000000ffff047224 */ /* 0x000fc400078e0a0a */
[----:B------:R-:W-:Y:S01]  /*0c30*/  IMAD.IADD R15, R15, 0x1, R6 ;  /* 0x000000010f0f7824 */ /* 0x000fe200078e0206 */
[----:B------:R-:W-:Y:S01]  /*0c40*/  IADD3 R6, R8, UR8, RZ ;  /* 0x0000000808067c10 */ /* 0x000fe2000fffe0ff */
[----:B------:R-:W-:Y:S02]  /*0c50*/  IMAD R4, R4, c[0x0][0x2c4], R3 ;  /* 0x0000b10004047a24 */ /* 0x000fe400078e0203 */
[----:B------:R-:W-:Y:S01]  /*0c60*/  IMAD R9, R9, c[0x0][0x1b0], RZ ;  /* 0x00006c0009097a24 */ /* 0x000fe200078e02ff */
[----:B------:R-:W-:Y:S01]  /*0c70*/  ISETP.GE.AND P1, PT, R6, UR4, PT ;  /* 0x0000000406007c0c */ /* 0x000fe2000bf26270 */
[----:B------:R-:W-:Y:S01]  /*0c80*/  IMAD.WIDE.U32 R14, R10, c[0x0][0x1b0], R14 ;  /* 0x00006c000a0e7a25 */ /* 0x000fe200078e000e */
[----:B------:R-:W-:-:S03]  /*0c90*/  SHF.R.S32.HI R3, RZ, 0x1f, R4 ;  /* 0x0000001fff037819 */ /* 0x000fc60000011404 */
[----:B------:R-:W-:Y:S02]  /*0ca0*/  IMAD R9, R10, c[0x0][0x1b4], R9 ;  /* 0x00006d000a097a24 */ /* 0x000fe400078e0209 */
[----:B------:R-:W-:Y:S02]  /*0cb0*/  IMAD R3, R3, c[0x0][0x1a8], RZ ;  /* 0x00006a0003037a24 */ /* 0x000fe400078e02ff */
[----:B------:R-:W-:Y:S01]  /*0cc0*/  IMAD.IADD R15, R15, 0x1, R9 ;  /* 0x000000010f0f7824 */ /* 0x000fe200078e0209 */
[----:B------:R-:W-:Y:S01]  /*0cd0*/  SHF.R.S32.HI R9, RZ, 0x1f, R8 ;  /* 0x0000001fff097819 */ /* 0x000fe20000011408 */
[C---:B------:R-:W-:Y:S02]  /*0ce0*/  IMAD R3, R4.reuse, c[0x0][0x1ac], R3 ;  /* 0x00006b0004037a24 */ /* 0x040fe400078e0203 */
[----:B------:R-:W-:-:S04]  /*0cf0*/  IMAD.WIDE.U32 R14, R4, c[0x0][0x1a8], R14 ;  /* 0x00006a00040e7a25 */ /* 0x000fc800078e000e */
[----:B------:R-:W-:Y:S01]  /*0d00*/  IMAD.SHL.U32 R10, R207, 0x8, RZ ;  /* 0x00000008cf0a7824 */ /* 0x000fe200078e00ff */
[----:B------:R-:W-:Y:S01]  /*0d10*/  LEA R17, P0, R14, c[0x0][0x160], 0x1 ;  /* 0x000058000e117a11 */ /* 0x000fe200078008ff */
[----:B------:R-:W-:Y:S01]  /*0d20*/  IMAD.IADD R16, R15, 0x1, R3 ;  /* 0x000000010f107824 */ /* 0x000fe200078e0203 */
[----:B------:R-:W-:Y:S01]  /*0d30*/  IADD3 R3, R6, 0x40, RZ ;  /* 0x0000004006037810 */ /* 0x000fe20007ffe0ff */
[----:B------:R-:W-:Y:S01]  /*0d40*/  IMAD R13, R9, c[0x0][0x1e0], RZ ;  /* 0x00007800090d7a24 */ /* 0x000fe200078e02ff */
[----:B------:R-:W-:Y:S01]  /*0d50*/  LOP3.LUT R4, R193, 0x38, R10, 0xf8, !PT ;  /* 0x00000038c1047812 */ /* 0x000fe200078ef80a */
[----:B------:R-:W1:Y:S01]  /*0d60*/  SHFL.IDX PT, R24, R17, RZ, 0x181f ;  /* 0x00181fff11187589 */ /* 0x000e6200000e0000 */
[----:B------:R-:W-:Y:S01]  /*0d70*/  LEA.HI.X R16, R14, c[0x0][0x164], R16, 0x1, P0 ;  /* 0x000059000e107a11 */ /* 0x000fe200000f0c10 */
[----:B------:R-:W-:Y:S01]  /*0d80*/  IMAD R9, R9, c[0x0][0x208], RZ ;  /* 0x0000820009097a24 */ /* 0x000fe200078e02ff */
[----:B------:R-:W-:Y:S02]  /*0d90*/  SHF.R.U32.HI R193, RZ, 0x3, R193 ;  /* 0x00000003ffc17819 */ /* 0x000fe400000116c1 */
[----:B------:R-:W-:Y:S01]  /*0da0*/  LEA.HI R14, R86, R5, RZ, 0x6 ;  /* 0x00000005560e7211 */ /* 0x000fe200078f30ff */
[----:B------:R-:W2:Y:S01]  /*0db0*/  SHFL.IDX PT, R25, R16, RZ, 0x181f ;  /* 0x00181fff10197589 */ /* 0x000ea200000e0000 */
[----:B------:R-:W-:Y:S01]  /*0dc0*/  LOP3.LUT R193, R4, R193, RZ, 0x3c, !PT ;  /* 0x000000c104c17212 */ /* 0x000fe200078e3cff */
[----:B------:R-:W-:Y:S01]  /*0dd0*/  IMAD R9, R8, c[0x0][0x20c], R9 ;  /* 0x0000830008097a24 */ /* 0x000fe200078e0209 */
[----:B------:R-:W-:Y:S01]  /*0de0*/  IADD3 R4, R6, 0x20, RZ ;  /* 0x0000002006047810 */ /* 0x000fe20007ffe0ff */
[----:B------:R-:W-:Y:S01]  /*0df0*/  IMAD.SHL.U32 R14, R14, 0x8, RZ ;  /* 0x000000080e0e7824 */ /* 0x000fe200078e00ff */
[----:B------:R-:W-:Y:S01]  /*0e00*/  ISETP.GE.AND P2, PT, R3, UR4, PT ;  /* 0x0000000403007c0c */ /* 0x000fe2000bf46270 */
[----:B------:R-:W-:Y:S01]  /*0e10*/  SHFL.IDX PT, R23, R16, 0x1, 0x181f ;  /* 0x00381f0010177f89 */ /* 0x000fe200000e0000 */
[----:B------:R-:W-:-:S02]  /*0e20*/  ISETP.GE.AND P0, PT, R4, UR4, PT ;  /* 0x0000000404007c0c */ /* 0x000fc4000bf06270 */
[C---:B------:R-:W-:Y:S02]  /*0e30*/  IADD3 R4, R10.reuse, 0x40, RZ ;  /* 0x000000400a047810 */ /* 0x040fe40007ffe0ff */
[----:B------:R-:W-:Y:S02]  /*0e40*/  IADD3 R3, R10, 0x80, RZ ;  /* 0x000000800a037810 */ /* 0x000fe40007ffe0ff */
[----:B------:R-:W-:Y:S01]  /*0e50*/  LOP3.LUT R193, R193, 0xfffffe00, R14, 0xf8, !PT ;  /* 0xfffffe00c1c17812 */ /* 0x000fe200078ef80e */
[----:B------:R-:W-:Y:S01]  /*0e60*/  IMAD R14, R8, c[0x0][0x1e4], R13 ;  /* 0x00007900080e7a24 */ /* 0x000fe200078e020d */
[----:B------:R-:W-:Y:S02]  /*0e70*/  @!P1 SHF.R.S32.HI R13, RZ, 0x1f, R4 ;  /* 0x0000001fff0d9819 */ /* 0x000fe40000011404 */
[----:B------:R-:W-:Y:S01]  /*0e80*/  @!P1 SHF.R.S32.HI R22, RZ, 0x1f, R3 ;  /* 0x0000001fff169819 */ /* 0x000fe20000011403 */
[----:B------:R-:W-:Y:S01]  /*0e90*/  IMAD.SHL.U32 R132, R193, 0x2, RZ ;  /* 0x00000002c1847824 */ /* 0x000fe200078e00ff */
[----:B------:R-:W-:-:S02]  /*0ea0*/  @!P1 LEA.HI R20, R13, R4, RZ, 0x3 ;  /* 0x000000040d149211 */ /* 0x000fc400078f18ff */
[----:B------:R-:W-:Y:S02]  /*0eb0*/  @!P1 LEA.HI R13, R22, R3, RZ, 0x3 ;  /* 0x00000003160d9211 */ /* 0x000fe400078f18ff */
[----:B------:R-:W4:Y:S01]  /*0ec0*/  SHFL.IDX PT, R22, R17, 0x1, 0x181f ;  /* 0x00381f0011167f89 */ /* 0x000f2200000e0000 */
[----:B------:R-:W-:Y:S02]  /*0ed0*/  ISETP.GE.AND P3, PT, R10, c[0x0][0x198], PT ;  /* 0x000066000a007a0c */ /* 0x000fe40003f66270 */
[--C-:B------:R-:W-:Y:S02]  /*0ee0*/  SHF.R.S32.HI R11, RZ, 0x1f, R10.reuse ;  /* 0x0000001fff0b7819 */ /* 0x100fe4000001140a */
[----:B------:R-:W-:Y:S02]  /*0ef0*/  ISETP.GE.AND P4, PT, R4, c[0x0][0x198], PT ;  /* 0x0000660004007a0c */ /* 0x000fe40003f86270 */
[----:B-1----:R-:W-:Y:S01]  /*0f00*/  @!P1 LEA R28, P5, R10, R24, 0x1 ;  /* 0x000000180a1c9211 */ /* 0x002fe200078a08ff */
[----:B------:R-:W-:Y:S01]  /*0f10*/  IMAD.WIDE.U32 R26, R8, c[0x0][0x1e0], R10 ;  /* 0x00007800081a7a25 */ /* 0x000fe200078e000a */
[----:B------:R-:W-:-:S02]  /*0f20*/  @!P1 LOP3.LUT R20, R20, 0xfffffff8, RZ, 0xc0, !PT ;  /* 0xfffffff814149812 */ /* 0x000fc400078ec0ff */
[----:B--2---:R-:W-:Y:S01]  /*0f30*/  @!P1 LEA.HI.X R29, R10, R25, R11, 0x1, P5 ;  /* 0x000000190a1d9211 */ /* 0x004fe200028f0c0b */
[----:B------:R-:W-:Y:S01]  /*0f40*/  IMAD.IADD R15, R27, 0x1, R14 ;  /* 0x000000011b0f7824 */ /* 0x000fe200078e020e */
[----:B------:R-:W-:Y:S01]  /*0f50*/  @!P1 LOP3.LUT R13, R13, 0xfffffff8, RZ, 0xc0, !PT ;  /* 0xfffffff80d0d9812 */ /* 0x000fe200078ec0ff */
[--C-:B------:R-:W-:Y:S01]  /*0f60*/  @!P1 IMAD.WIDE R20, R20, 0x2, R24.reuse ;  /* 0x0000000214149825 */ /* 0x100fe200078e0218 */
[----:B------:R-:W-:Y:S01]  /*0f70*/  ISETP.GE.AND P5, PT, R3, c[0x0][0x198], PT ;  /* 0x0000660003007a0c */ /* 0x000fe20003fa6270 */
[----:B------:R1:W-:Y:S01]  /*0f80*/  @!P1 LDGSTS.E.BYPASS.LTC128B.128 [R132+0x18100], [R28.64], !P3 ;  /* 0x181000001c849fae */ /* 0x0003e2000d901d52 */
[----:B------:R-:W-:Y:S01]  /*0f90*/  IADD3 R6, R6, 0x60, RZ ;  /* 0x0000006006067810 */ /* 0x000fe20007ffe0ff */
[----:B------:R-:W-:Y:S01]  /*0fa0*/  @!P1 IMAD.WIDE R30, R13, 0x2, R24 ;  /* 0x000000020d1e9825 */ /* 0x000fe200078e0218 */
[----:B------:R-:W-:Y:S01]  /*0fb0*/  IADD3 R204, R132, 0x100, RZ ;  /* 0x0000010084cc7810 */ /* 0x000fe20007ffe0ff */
[----:B------:R2:W-:Y:S02]  /*0fc0*/  @!P1 LDGSTS.E.BYPASS.LTC128B.128 [R132+0x1c100], [R20.64], !P4 ;  /* 0x1c10000014849fae */ /* 0x0005e4000e101d52 */
[----:B------:R-:W-:-:S02]  /*0fd0*/  IMAD.MOV.U32 R14, RZ, RZ, R26 ;  /* 0x000000ffff0e7224 */ /* 0x000fc400078e001a */
[----:B------:R-:W-:Y:S02]  /*0fe0*/  IMAD R13, R7, c[0x0][0x1e8], RZ ;  /* 0x00007a00070d7a24 */ /* 0x000fe400078e02ff */
[----:B------:R-:W-:Y:S02]  /*0ff0*/  IMAD.WIDE.U32 R14, R12, c[0x0][0x1e8], R14 ;  /* 0x00007a000c0e7a25 */ /* 0x000fe400078e000e */
[----:B------:R5:W-:Y:S01]  /*1000*/  @!P1 LDGSTS.E.BYPASS.LTC128B.128 [R132+0x20100], [R30.64], !P5 ;  /* 0x201000001e849fae */ /* 0x000be2000e901d52 */
[----:B----4-:R-:W-:Y:S01]  /*1010*/  @!P0 LEA R24, P1, R10, R22, 0x1 ;  /* 0x000000160a188211 */ /* 0x010fe200078208ff */
[----:B------:R-:W-:Y:S02]  /*1020*/  IMAD R196, R12, c[0x0][0x1ec], R13 ;  /* 0x00007b000cc47a24 */ /* 0x000fe400078e020d */
[----:B------:R-:W-:Y:S01]  /*1030*/  IMAD.WIDE.U32 R26, R8, c[0x0][0x208], R10 ;  /* 0x00008200081a7a25 */ /* 0x000fe200078e000a */
[----:B------:R-:W-:Y:S02]  /*1040*/  @!P0 LEA.HI.X R25, R10, R23, R11, 0x1, P1 ;  /* 0x000000170a198211 */ /* 0x000fe400008f0c0b */
[----:B------:R-:W-:Y:S01]  /*1050*/  ISETP.GE.AND P1, PT, R6, UR4, PT ;  /* 0x0000000406007c0c */ /* 0x000fe2000bf26270 */
[----:B------:R-:W-:Y:S01]  /*1060*/  IMAD.IADD R197, R15, 0x1, R196 ;  /* 0x000000010fc57824 */ /* 0x000fe200078e02c4 */
[----:B------:R-:W-:Y:S01]  /*1070*/  @!P0 SHF.R.S32.HI R15, RZ, 0x1f, R4 ;  /* 0x0000001fff0f8819 */ /* 0x000fe20000011404 */
[----:B------:R-:W-:Y:S01]  /*1080*/  IMAD.MOV.U32 R196, RZ, RZ, R14 ;  /* 0x000000ffffc47224 */ /* 0x000fe200078e000e */
[----:B------:R-:W-:Y:S01]  /*1090*/  @!P0 SHF.R.S32.HI R14, RZ, 0x1f, R3 ;  /* 0x0000001fff0e8819 */ /* 0x000fe20000011403 */
[----:B------:R-:W-:Y:S01]  /*10a0*/  IMAD R7, R7, c[0x0][0x210], RZ ;  /* 0x0000840007077a24 */ /* 0x000fe200078e02ff */
[-C--:B------:R-:W-:Y:S01]  /*10b0*/  @!P0 LEA.HI R15, R15, R4.reuse, RZ, 0x3 ;  /* 0x000000040f0f8211 */ /* 0x080fe200078f18ff */
[----:B------:R-:W-:Y:S01]  /*10c0*/  IMAD.IADD R27, R27, 0x1, R9 ;  /* 0x000000011b1b7824 */ /* 0x000fe200078e0209 */
[-C--:B------:R-:W-:Y:S01]  /*10d0*/  @!P0 LEA.HI R14, R14, R3.reuse, RZ, 0x3 ;  /* 0x000000030e0e8211 */ /* 0x080fe200078f18ff */
[C---:B------:R-:W-:Y:S01]  /*10e0*/  IMAD R7, R12.reuse, c[0x0][0x214], R7 ;  /* 0x000085000c077a24 */ /* 0x040fe200078e0207 */
[----:B------:R-:W-:Y:S01]  /*10f0*/  @!P2 SHF.R.S32.HI R9, RZ, 0x1f, R4 ;  /* 0x0000001fff09a819 */ /* 0x000fe20000011404 */
[----:B------:R-:W-:Y:S01]  /*1100*/  IMAD.WIDE.U32 R12, R12, c[0x0][0x210], R26 ;  /* 0x000084000c0c7a25 */ /* 0x000fe200078e001a */
[----:B--2---:R-:W-:Y:S01]  /*1110*/  SHFL.IDX PT, R20, R17, 0x2, 0x181f ;  /* 0x00581f0011147f89 */ /* 0x004fe200000e0000 */
[----:B------:R-:W-:Y:S01]  /*1120*/  @!P2 SHF.R.S32.HI R6, RZ, 0x1f, R3 ;  /* 0x0000001fff06a819 */ /* 0x000fe20000011403 */
[----:B------:R-:W-:Y:S01]  /*1130*/  @UP0 UIADD3 UR4, UR17, -0x2, URZ ;  /* 0xfffffffe11040890 */ /* 0x000fe2000fffe03f */
[----:B------:R-:W-:Y:S01]  /*1140*/  @!P0 LOP3.LUT R15, R15, 0xfffffff8, RZ, 0xc0, !PT ;  /* 0xfffffff80f0f8812 */ /* 0x000fe200078ec0ff */
[----:B------:R-:W2:Y:S01]  /*1150*/  SHFL.IDX PT, R21, R16, 0x2, 0x181f ;  /* 0x00581f0010157f89 */ /* 0x000ea200000e0000 */
[----:B------:R-:W-:Y:S01]  /*1160*/  @!P0 LOP3.LUT R27, R14, 0xfffffff8, RZ, 0xc0, !PT ;  /* 0xfffffff80e1b8812 */ /* 0x000fe200078ec0ff */
[----:B------:R-:W-:Y:S01]  /*1170*/  @UP0 USHF.R.S32.HI UR5, URZ, 0x1f, UR4 ;  /* 0x0000001f3f050899 */ /* 0x000fe20008011404 */
[----:B------:R-:W-:Y:S01]  /*1180*/  @!P2 LEA.HI R9, R9, R4, RZ, 0x3 ;  /* 0x000000040909a211 */ /* 0x000fe200078f18ff */
[----:B-----5:R4:W5:Y:S01]  /*1190*/  SHFL.IDX PT, R30, R17, 0x3, 0x181f ;  /* 0x00781f00111e7f89 */ /* 0x02096200000e0000 */
[-C--:B------:R-:W-:Y:S01]  /*11a0*/  @!P2 LEA.HI R6, R6, R3.reuse, RZ, 0x3 ;  /* 0x000000030606a211 */ /* 0x080fe200078f18ff */
[--C-:B------:R-:W-:Y:S01]  /*11b0*/  @!P0 IMAD.WIDE R32, R15, 0x2, R22.reuse ;  /* 0x000000020f208825 */ /* 0x100fe200078e0216 */
[----:B------:R-:W-:Y:S01]  /*11c0*/  @!P2 LOP3.LUT R9, R9, 0xfffffff8, RZ, 0xc0, !PT ;  /* 0xfffffff80909a812 */ /* 0x000fe200078ec0ff */
[----:B------:R-:W5:Y:S01]  /*11d0*/  SHFL.IDX PT, R31, R16, 0x3, 0x181f ;  /* 0x00781f00101f7f89 */ /* 0x000f6200000e0000 */
[----:B-1----:R-:W-:Y:S01]  /*11e0*/  @!P2 LOP3.LUT R29, R6, 0xfffffff8, RZ, 0xc0, !PT ;  /* 0xfffffff8061da812 */ /* 0x002fe200078ec0ff */
[----:B------:R-:W-:Y:S01]  /*11f0*/  @!P0 IMAD.WIDE R34, R27, 0x2, R22 ;  /* 0x000000021b228825 */ /* 0x000fe200078e0216 */
[----:B------:R-:W-:Y:S01]  /*1200*/  @!P1 SHF.R.S32.HI R6, RZ, 0x1f, R3 ;  /* 0x0000001fff069819 */ /* 0x000fe20000011403 */
[----:B------:R1:W-:Y:S03]  /*1210*/  @!P0 LDGSTS.E.BYPASS.LTC128B.128 [R132+0x19100], [R24.64], !P3 ;  /* 0x1910000018848fae */ /* 0x0003e6000d901d52 */
[----:B------:R-:W-:Y:S01]  /*1220*/  @!P1 LEA.HI R6, R6, R3, RZ, 0x3 ;  /* 0x0000000306069211 */ /* 0x000fe200078f18ff */
[----:B------:R3:W-:Y:S04]  /*1230*/  @!P0 LDGSTS.E.BYPASS.LTC128B.128 [R132+0x1d100], [R32.64], !P4 ;  /* 0x1d10000020848fae */ /* 0x0007e8000e101d52 */
[----:B------:R3:W-:Y:S01]  /*1240*/  @!P0 LDGSTS.E.BYPASS.LTC128B.128 [R132+0x21100], [R34.64], !P5 ;  /* 0x2110000022848fae */ /* 0x0007e2000e901d52 */
[----:B--2---:R-:W-:Y:S01]  /*1250*/  @!P2 IMAD.WIDE R14, R9, 0x2, R20 ;  /* 0x00000002090ea825 */ /* 0x004fe200078e0214 */
[----:B------:R-:W-:-:S02]  /*1260*/  @!P1 SHF.R.S32.HI R9, RZ, 0x1f, R4 ;  /* 0x0000001fff099819 */ /* 0x000fc40000011404 */
[----:B----4-:R-:W-:Y:S01]  /*1270*/  @!P1 LOP3.LUT R17, R6, 0xfffffff8, RZ, 0xc0, !PT ;  /* 0xfffffff806119812 */ /* 0x010fe200078ec0ff */
[----:B------:R-:W-:Y:S01]  /*1280*/  @!P2 IMAD.WIDE R22, R29, 0x2, R20 ;  /* 0x000000021d16a825 */ /* 0x000fe200078e0214 */
[C---:B------:R-:W-:Y:S02]  /*1290*/  @!P2 LEA R20, P0, R10.reuse, R20, 0x1 ;  /* 0x000000140a14a211 */ /* 0x040fe400078008ff */
[----:B------:R-:W-:Y:S01]  /*12a0*/  @!P1 LEA.HI R9, R9, R4, RZ, 0x3 ;  /* 0x0000000409099211 */ /* 0x000fe200078f18ff */
[----:B------:R-:W-:Y:S01]  /*12b0*/  IMAD.U32 R6, RZ, RZ, UR16 ;  /* 0x00000010ff067e24 */ /* 0x000fe2000f8e00ff */
[C-C-:B------:R-:W-:Y:S02]  /*12c0*/  @!P2 LEA.HI.X R21, R10.reuse, R21, R11.reuse, 0x1, P0 ;  /* 0x000000150a15a211 */ /* 0x140fe400000f0c0b */
[C---:B-----5:R-:W-:Y:S02]  /*12d0*/  @!P1 LEA R26, P0, R10.reuse, R30, 0x1 ;  /* 0x0000001e0a1a9211 */ /* 0x060fe400078008ff */
[----:B------:R-:W-:Y:S01]  /*12e0*/  @!P1 LOP3.LUT R9, R9, 0xfffffff8, RZ, 0xc0, !PT ;  /* 0xfffffff809099812 */ /* 0x000fe200078ec0ff */
[----:B------:R2:W-:Y:S01]  /*12f0*/  @!P2 LDGSTS.E.BYPASS.LTC128B.128 [R132+0x1a100], [R20.64], !P3 ;  /* 0x1a1000001484afae */ /* 0x0005e2000d901d52 */
[----:B------:R-:W-:Y:S01]  /*1300*/  @!P1 LEA.HI.X R27, R10, R31, R11, 0x1, P0 ;  /* 0x0000001f0a1b9211 */ /* 0x000fe200000f0c0b */
[----:B------:R-:W-:Y:S01]  /*1310*/  IMAD.U32 R11, RZ, RZ, UR14 ;  /* 0x0000000eff0b7e24 */ /* 0x000fe2000f8e00ff */
[----:B------:R-:W-:Y:S01]  /*1320*/  PLOP3.LUT P0, PT, PT, PT, UP0, 0x80, 0x0 ;  /* 0x000000000000781c */ /* 0x000fe20003f0f008 */
[----:B-1----:R-:W-:Y:S01]  /*1330*/  @!P1 IMAD.WIDE R24, R9, 0x2, R30 ;  /* 0x0000000209189825 */ /* 0x002fe200078e021e */
[----:B------:R1:W-:Y:S01]  /*1340*/  @!P2 LDGSTS.E.BYPASS.LTC128B.128 [R132+0x1e100], [R14.64], !P4 ;  /* 0x1e1000000e84afae */ /* 0x0003e2000e101d52 */
[----:B------:R-:W-:-:S02]  /*1350*/  IADD3 R8, -R6, c[0x0][0x1d0], -R8 ;  /* 0x0000740006087a10 */ /* 0x000fc40007ffe908 */
[----:B------:R-:W-:Y:S01]  /*1360*/  @!P1 IMAD.WIDE R30, R17, 0x2, R30 ;  /* 0x00000002111e9825 */ /* 0x000fe200078e021e */
[----:B------:R4:W-:Y:S01]  /*1370*/  @!P2 LDGSTS.E.BYPASS.LTC128B.128 [R132+0x22100], [R22.64], !P5 ;  /* 0x221000001684afae */ /* 0x0009e2000e901d52 */
[----:B------:R-:W-:Y:S02]  /*1380*/  PLOP3.LUT P2, PT, PT, PT, UP0, 0x80, 0x0 ;  /* 0x000000000000781c */ /* 0x000fe40003f4f008 */
[----:B------:R-:W-:Y:S01]  /*1390*/  IMAD.U32 R17, RZ, RZ, UR4 ;  /* 0x00000004ff117e24 */ /* 0x000fe2000f8e00ff */
[----:B------:R5:W-:Y:S01]  /*13a0*/  @!P1 LDGSTS.E.BYPASS.LTC128B.128 [R132+0x1b100], [R26.64], !P3 ;  /* 0x1b1000001a849fae */ /* 0x000be2000d901d52 */
[----:B------:R-:W-:Y:S01]  /*13b0*/  @UP0 UIMAD UR4, UR9, UR4, URZ ;  /* 0x00000004090402a4 */ /* 0x000fe2000f8e023f */
[----:B------:R-:W-:Y:S01]  /*13c0*/  PLOP3.LUT P3, PT, PT, PT, UP0, 0x80, 0x0 ;  /* 0x000000000000781c */ /* 0x000fe20003f6f008 */
[----:B------:R-:W-:Y:S01]  /*13d0*/  IMAD.U32 R9, RZ, RZ, UR22 ;  /* 0x00000016ff097e24 */ /* 0x000fe2000f8e00ff */
[----:B------:R5:W-:Y:S01]  /*13e0*/  @!P1 LDGSTS.E.BYPASS.LTC128B.128 [R132+0x1f100], [R24.64], !P4 ;  /* 0x1f10000018849fae */ /* 0x000be2000e101d52 */
[----:B------:R-:W-:Y:S01]  /*13f0*/  ISETP.GE.AND P4, PT, R8, 0x1, PT ;  /* 0x000000010800780c */ /* 0x000fe20003f86270 */
[----:B------:R-:W-:-:S02]  /*1400*/  @UP0 UIMAD UR4, UR5, UR15, UR4 ;  /* 0x0000000f050402a4 */ /* 0x000fc4000f8e0204 */
[----:B------:R3:W-:Y:S01]  /*1410*/  @!P1 LDGSTS.E.BYPASS.LTC128B.128 [R132+0x23100], [R30.64], !P5 ;  /* 0x231000001e849fae */ /* 0x0007e2000e901d52 */
[----:B------:R-:W-:Y:S02]  /*1420*/  PLOP3.LUT P5, PT, PT, PT, UP0, 0x80, 0x0 ;  /* 0x000000000000781c */ /* 0x000fe40003faf008 */
[----:B------:R-:W-:Y:S01]  /*1430*/  PLOP3.LUT P1, PT, PT, PT, UP0, 0x80, 0x0 ;  /* 0x000000000000781c */ /* 0x000fe20003f2f008 */
[----:B------:R-:W0:Y:S01]  /*1440*/  LDGDEPBAR ;  /* 0x00000000000079af */ /* 0x000e220000000000 */
[----:B--2---:R-:W-:Y:S02]  /*1450*/  IMAD.IADD R21, R13, 0x1, R7 ;  /* 0x000000010d157824 */ /* 0x004fe400078e0207 */
[----:B------:R-:W-:Y:S02]  /*1460*/  IMAD.MOV.U32 R20, RZ, RZ, R12 ;  /* 0x000000ffff147224 */ /* 0x000fe400078e000c */
[----:B-1----:R-:W-:Y:S01]  /*1470*/  IMAD.U32 R15, RZ, RZ, UR14 ;  /* 0x0000000eff0f7e24 */ /* 0x002fe2000f8e00ff */
[----:B---3--:R-:W-:Y:S01]  /*1480*/  @P6 SHF.R.S32.HI R195, RZ, 0x1f, R18 ;  /* 0x0000001fffc36819 */ /* 0x008fe20000011412 */
[----:B------:R-:W-:-:S02]  /*1490*/  @!P6 IMAD.MOV.U32 R195, RZ, RZ, R19 ;  /* 0x000000ffffc3e224 */ /* 0x000fc400078e0013 */
[----:B------:R-:W-:Y:S02]  /*14a0*/  @P6 IMAD.MOV.U32 R194, RZ, RZ, R18 ;  /* 0x000000ffffc26224 */ /* 0x000fe400078e0012 */
[----:B------:R-:W-:Y:S01]  /*14b0*/  @!P6 IMAD.MOV.U32 R194, RZ, RZ, R0 ;  /* 0x000000ffffc2e224 */ /* 0x000fe200078e0000 */
[----:B------:R-:W-:Y:S01]  /*14c0*/  BAR.SYNC.DEFER_BLOCKING 0x0 ;  /* 0x0000000000007b1d */ /* 0x000fe20000010000 */
[----:B------:R-:W-:Y:S01]  /*14d0*/  IMAD R203, R195, c[0x0][0x1f0], RZ ;  /* 0x00007c00c3cb7a24 */ /* 0x000fe200078e02ff */
[----:B------:R-:W-:Y:S01]  /*14e0*/  PLOP3.LUT P6, PT, PT, PT, UP0, 0x80, 0x0 ;  /* 0x000000000000781c */ /* 0x000fe20003fcf008 */
[----:B------:R-:W-:-:S04]  /*14f0*/  IMAD.WIDE.U32 R196, R194, c[0x0][0x1f0], R196 ;  /* 0x00007c00c2c47a25 */ /* 0x000fc800078e00c4 */
[----:B------:R-:W-:Y:S02]  /*1500*/  IMAD R203, R194, c[0x0][0x1f4], R203 ;  /* 0x00007d00c2cb7a24 */ /* 0x000fe400078e02cb */
[----:B------:R-:W-:Y:S02]  /*1510*/  IMAD.MOV.U32 R202, RZ, RZ, R196 ;  /* 0x000000ffffca7224 */ /* 0x000fe400078e00c4 */
[----:B------:R-:W-:Y:S02]  /*1520*/  IMAD.IADD R203, R197, 0x1, R203 ;  /* 0x00000001c5cb7824 */ /* 0x000fe400078e02cb */
[----:B------:R-:W-:Y:S02]  /*1530*/  IMAD.U32 R18, RZ, RZ, UR13 ;  /* 0x0000000dff127e24 */ /* 0x000fe4000f8e00ff */
[----:B------:R-:W-:Y:S01]  /*1540*/  @P0 IMAD.WIDE.U32 R16, R17, UR15, R202 ;  /* 0x0000000f11100c25 */ /* 0x000fe2000f8e00ca */
[----:B------:R-:W-:-:S03]  /*1550*/  ISETP.GT.AND P0, PT, R8, 0x20, PT ;  /* 0x000000200800780c */ /* 0x000fc60003f04270 */
[----:B----4-:R-:W-:Y:S01]  /*1560*/  IMAD.WIDE.U32 R22, R9, UR15, R202 ;  /* 0x0000000f09167c25 */ /* 0x010fe2000f8e00ca */
[----:B------:R-:W-:Y:S02]  /*1570*/  @P6 LEA R0, P6, R16, c[0x0][0x1c8], 0x1 ;  /* 0x0000720010006a11 */ /* 0x000fe400078c08ff */
[----:B------:R-:W-:Y:S01]  /*1580*/  @P5 IADD3 R7, R17, UR4, RZ ;  /* 0x0000000411075c10 */ /* 0x000fe2000fffe0ff */
[----:B------:R-:W-:Y:S01]  /*1590*/  IMAD R199, R195, c[0x0][0x218], RZ ;  /* 0x00008600c3c77a24 */ /* 0x000fe200078e02ff */
[----:B------:R-:W-:Y:S01]  /*15a0*/  @P2 LEA R14, P2, R11, R0, 0x1 ;  /* 0x000000000b0e2211 */ /* 0x000fe200078408ff */
[----:B------:R-:W-:Y:S01]  /*15b0*/  ULDC.64 UR4, c[0x0][0x208] ;  /* 0x0000820000047ab9 */ /* 0x000fe20000000a00 */
[----:B------:R-:W-:Y:S01]  /*15c0*/  IADD3 R9, R23, UR24, RZ ;  /* 0x0000001817097c10 */ /* 0x000fe2000fffe0ff */
[----:B------:R-:W-:Y:S01]  /*15d0*/  USHF.L.U32 UR24, UR4, 0x6, URZ ;  /* 0x0000000604187899 */ /* 0x000fe2000800063f */
[----:B------:R-:W-:Y:S01]  /*15e0*/  IMAD R199, R194, c[0x0][0x21c], R199 ;  /* 0x00008700c2c77a24 */ /* 0x000fe200078e02c7 */
[----:B------:R-:W-:Y:S01]  /*15f0*/  @P0 IADD3 R12, P5, R22, UR14, RZ ;  /* 0x0000000e160c0c10 */ /* 0x000fe2000ffbe0ff */
[----:B------:R-:W-:Y:S01]  /*1600*/  USHF.L.U64.HI UR23, UR4, UR23, UR5 ;  /* 0x0000001704177299 */ /* 0x000fe20008010205 */
[----:B------:R-:W-:Y:S01]  /*1610*/  IMAD.WIDE.U32 R194, R194, c[0x0][0x218], R20 ;  /* 0x00008600c2c27a25 */ /* 0x000fe200078e0014 */
[----:B------:R-:W-:Y:S01]  /*1620*/  USHF.L.U64.HI UR11, UR4, UR11, UR5 ;  /* 0x0000000b040b7299 */ /* 0x000fe20008010205 */
[----:B------:R-:W-:Y:S01]  /*1630*/  @P3 LEA.HI.X R7, R16, c[0x0][0x1cc], R7, 0x1, P6 ;  /* 0x0000730010073a11 */ /* 0x000fe200030f0c07 */
[----:B------:R-:W-:Y:S01]  /*1640*/  UIMAD UR12, UR23, UR22, URZ ;  /* 0x00000016170c72a4 */ /* 0x000fe2000f8e023f */
[C---:B------:R-:W-:Y:S01]  /*1650*/  @P4 LEA R16, P3, R22.reuse, c[0x0][0x1c8], 0x1 ;  /* 0x0000720016104a11 */ /* 0x040fe200078608ff */
[----:B------:R-:W-:Y:S01]  /*1660*/  IMAD.IADD R199, R195, 0x1, R199 ;  /* 0x00000001c3c77824 */ /* 0x000fe200078e02c7 */
[----:B------:R-:W-:Y:S01]  /*1670*/  @P1 LEA.HI.X R15, R15, R7, R18, 0x1, P2 ;  /* 0x000000070f0f1211 */ /* 0x000fe200010f0c12 */
[----:B------:R-:W-:Y:S01]  /*1680*/  IMAD.MOV.U32 R198, RZ, RZ, R194 ;  /* 0x000000ffffc67224 */ /* 0x000fe200078e00c2 */
[----:B------:R-:W-:Y:S01]  /*1690*/  @P4 LEA.HI.X R17, R22, c[0x0][0x1cc], R9, 0x1, P3 ;  /* 0x0000730016114a11 */ /* 0x000fe200018f0c09 */
[----:B------:R-:W-:Y:S01]  /*16a0*/  UIMAD UR12, UR21, UR24, UR12 ;  /* 0x00000018150c72a4 */ /* 0x000fe2000f8e020c */
[----:B------:R-:W-:Y:S01]  /*16b0*/  ISETP.GE.AND P3, PT, R10, c[0x0][0x1d4], PT ;  /* 0x000075000a007a0c */ /* 0x000fe20003f66270 */
[----:B------:R-:W-:Y:S01]  /*16c0*/  @UP0 UIADD3 UR5, UR17, -0x2, URZ ;  /* 0xfffffffe11050890 */ /* 0x000fe2000fffe03f */
[----:B------:R-:W-:-:S02]  /*16d0*/  ISETP.GE.AND P2, PT, R4, c[0x0][0x1d4], PT ;  /* 0x0000750004007a0c */ /* 0x000fc40003f46270 */
[----:B------:R-:W-:Y:S01]  /*16e0*/  ISETP.GE.AND P1, PT, R3, c[0x0][0x1d4], PT ;  /* 0x0000750003007a0c */ /* 0x000fe20003f26270 */
[----:B------:R-:W-:Y:S01]  /*16f0*/  @UP0 UIMAD UR23, UR23, UR5, URZ ;  /* 0x00000005171702a4 */ /* 0x000fe2000f8e023f */
[----:B------:R-:W-:Y:S02]  /*1700*/  @P0 IADD3.X R9, R9, UR13, RZ, P5, !PT ;  /* 0x0000000d09090c10 */ /* 0x000fe4000affe4ff */
[----:B------:R-:W-:Y:S02]  /*1710*/  @P0 LEA R18, P6, R12, c[0x0][0x1c8], 0x1 ;  /* 0x000072000c120a11 */ /* 0x000fe400078c08ff */
[----:B------:R-:W-:Y:S02]  /*1720*/  ISETP.GE.AND P5, PT, R10, c[0x0][0x1d4], PT ;  /* 0x000075000a007a0c */ /* 0x000fe40003fa6270 */
[----:B------:R-:W-:Y:S01]  /*1730*/  @P0 LEA.HI.X R19, R12, c[0x0][0x1cc], R9, 0x1, P6 ;  /* 0x000073000c130a11 */ /* 0x000fe200030f0c09 */
[----:B------:R-:W-:Y:S01]  /*1740*/  IMAD.U32 R9, RZ, RZ, UR24 ;  /* 0x00000018ff097e24 */ /* 0x000fe2000f8e00ff */
[----:B------:R-:W-:Y:S01]  /*1750*/  @!PT LDS RZ, [RZ] ;  /* 0x00000000fffff984 */ /* 0x000fe20000000800 */
[----:B------:R-:W-:Y:S01]  /*1760*/  @!PT LDS RZ, [RZ] ;  /* 0x00000000fffff984 */ /* 0x000fe20000000800 */
[----:B------:R-:W-:Y:S01]  /*1770*/  @!PT LDS RZ, [RZ] ;  /* 0x00000000fffff984 */ /* 0x000fe20000000800 */
[----:B------:R1:W-:Y:S01]  /*1780*/  @P4 LDGSTS.E.BYPASS.LTC128B.128 [R132+0xc100], [R16.64], !P3 ;  /* 0x0c10000010844fae */ /* 0x0003e2000d901d52 */
[----:B------:R-:W-:-:S02]  /*1790*/  ISETP.LT.OR P6, PT, R8, 0x1, P5 ;  /* 0x000000010800780c */ /* 0x000fc40002fc1670 */
[----:B------:R-:W-:Y:S01]  /*17a0*/  IMAD.WIDE.U32 R10, R9, UR22, R198 ;  /* 0x00000016090a7c25 */ /* 0x000fe2000f8e00c6 */
[----:B------:R1:W-:Y:S01]  /*17b0*/  @P4 LDGSTS.E.BYPASS.LTC128B.128 [R132+0xe100], [R16.64+0x80], !P2 ;  /* 0x0e10008010844fae */ /* 0x0003e2000d101d52 */
[----:B------:R-:W-:-:S03]  /*17c0*/  ISETP.LT.OR P5, PT, R8, 0x21, P5 ;  /* 0x000000210800780c */ /* 0x000fc60002fa1670 */
[----:B------:R1:W-:Y:S01]  /*17d0*/  @P4 LDGSTS.E.BYPASS.LTC128B.128 [R132+0x10100], [R16.64+0x100], !P1 ;  /* 0x1010010010844fae */ /* 0x0003e2000c901d52 */
[----:B------:R-:W-:Y:S02]  /*17e0*/  ISETP.GE.AND P4, PT, R4, c[0x0][0x1d4], PT ;  /* 0x0000750004007a0c */ /* 0x000fe40003f86270 */
[----:B------:R-:W-:Y:S01]  /*17f0*/  IADD3 R4, R11, UR12, RZ ;  /* 0x0000000c0b047c10 */ /* 0x000fe2000fffe0ff */
[----:B------:R2:W-:Y:S01]  /*1800*/  @P0 LDGSTS.E.BYPASS.LTC128B.128 [R132+0xd100], [R18.64], !P3 ;  /* 0x0d10000012840fae */ /* 0x0005e2000d901d52 */
[----:B------:R-:W-:Y:S02]  /*1810*/  USHF.L.U32 UR12, UR4, 0x5, URZ ;  /* 0x00000005040c7899 */ /* 0x000fe4000800063f */
[----:B------:R-:W-:Y:S01]  /*1820*/  @UP0 USHF.R.S32.HI UR4, URZ, 0x1f, UR5 ;  /* 0x0000001f3f040899 */ /* 0x000fe20008011405 */
[----:B------:R2:W-:Y:S01]  /*1830*/  @P0 LDGSTS.E.BYPASS.LTC128B.128 [R132+0xf100], [R18.64+0x80], !P2 ;  /* 0x0f10008012840fae */ /* 0x0005e2000d101d52 */
[----:B------:R-:W-:Y:S02]  /*1840*/  USHF.L.U32 UR22, UR12, 0x1, URZ ;  /* 0x000000010c167899 */ /* 0x000fe4000800063f */
[----:B------:R-:W-:Y:S01]  /*1850*/  USHF.L.U64.HI UR21, UR12, 0x1, UR11 ;  /* 0x000000010c157899 */ /* 0x000fe2000801020b */
[----:B------:R2:W-:Y:S01]  /*1860*/  @P0 LDGSTS.E.BYPASS.LTC128B.128 [R132+0x11100], [R18.64+0x100], !P1 ;  /* 0x1110010012840fae */ /* 0x0005e2000c901d52 */
[----:B------:R-:W-:Y:S01]  /*1870*/  LEA R12, P0, R10, c[0x0][0x1f8], 0x1 ;  /* 0x00007e000a0c7a11 */ /* 0x000fe200078008ff */
[----:B------:R-:W-:-:S02]  /*1880*/  @UP0 UIMAD UR4, UR4, UR24, UR23 ;  /* 0x00000018040402a4 */ /* 0x000fc4000f8e0217 */
[----:B------:R-:W0:Y:S01]  /*1890*/  LDGDEPBAR ;  /* 0x00000000000079af */ /* 0x000e220000000000 */
[----:B------:R-:W-:Y:S02]  /*18a0*/  LEA.HI.X R13, R10, c[0x0][0x1fc], R4, 0x1, P0 ;  /* 0x00007f000a0d7a11 */ /* 0x000fe400000f0c04 */
[C---:B------:R-:W-:Y:S02]  /*18b0*/  ISETP.LT.OR P0, PT, R8.reuse, 0x1, P4 ;  /* 0x000000010800780c */ /* 0x040fe40002701670 */
[----:B------:R-:W-:Y:S01]  /*18c0*/  ISETP.LT.OR P4, PT, R8, 0x21, P4 ;  /* 0x000000210800780c */ /* 0x000fe20002781670 */
[----:B------:R3:W-:Y:S01]  /*18d0*/  LDGSTS.E.BYPASS.LTC128B.128 [R132+0x100], [R12.64], !P6 ;  /* 0x001000000c847fae */ /* 0x0007e2000f101d52 */
[----:B------:R-:W-:Y:S02]  /*18e0*/  ISETP.GE.AND P6, PT, R3, c[0x0][0x1d4], PT ;  /* 0x0000750003007a0c */ /* 0x000fe40003fc6270 */
[----:B------:R-:W-:-:S05]  /*18f0*/  LOP3.LUT R4, R188, 0xfffffff0, RZ, 0xc0, !PT ;  /* 0xfffffff0bc047812 */ /* 0x000fca00078ec0ff */
[----:B------:R-:W-:Y:S02]  /*1900*/  IMAD.IADD R11, R5, 0x1, -R4 ;  /* 0x00000001050b7824 */ /* 0x000fe400078e0a04 */
[----:B------:R3:W-:Y:S01]  /*1910*/  LDGSTS.E.BYPASS.LTC128B.128 [R132+0x2100], [R12.64+0x80], !P0 ;  /* 0x021000800c847fae */ /* 0x0007e2000c101d52 */
[C---:B------:R-:W-:Y:S02]  /*1920*/  ISETP.LT.OR P0, PT, R8.reuse, 0x1, P6 ;  /* 0x000000010800780c */ /* 0x040fe40003701670 */
[----:B------:R-:W-:Y:S02]  /*1930*/  ISETP.LT.OR P6, PT, R8, 0x21, P6 ;  /* 0x000000210800780c */ /* 0x000fe400037c1670 */
[----:B------:R-:W-:-:S04]  /*1940*/  SHF.R.S32.HI R4, RZ, 0x1f, R11 ;  /* 0x0000001fff047819 */ /* 0x000fc8000001140b */
[----:B------:R-:W-:-:S04]  /*1950*/  LEA.HI R3, R4, R11, RZ, 0x3 ;  /* 0x0000000b04037211 */ /* 0x000fc800078f18ff */
[----:B------:R-:W-:Y:S01]  /*1960*/  LOP3.LUT R20, R3, 0xfffffff8, RZ, 0xc0, !PT ;  /* 0xfffffff803147812 */ /* 0x000fe200078ec0ff */
[----:B------:R3:W-:Y:S01]  /*1970*/  LDGSTS.E.BYPASS.LTC128B.128 [R132+0x4100], [R12.64+0x100], !P0 ;  /* 0x041001000c847fae */ /* 0x0007e2000c101d52 */
[----:B-1----:R-:W-:-:S03]  /*1980*/  IADD3 R16, P0, R12, UR22, RZ ;  /* 0x000000160c107c10 */ /* 0x002fc6000ff1e0ff */
[----:B------:R-:W-:Y:S01]  /*1990*/  IMAD.IADD R20, R11, 0x1, -R20 ;  /* 0x000000010b147824 */ /* 0x000fe200078e0a14 */
[----:B------:R-:W-:Y:S02]  /*19a0*/  IADD3.X R17, R13, UR21, RZ, P0, !PT ;  /* 0x000000150d117c10 */ /* 0x000fe400087fe4ff */
[----:B------:R-:W-:Y:S01]  /*19b0*/  PLOP3.LUT P0, PT, PT, PT, UP0, 0x80, 0x0 ;  /* 0x000000000000781c */ /* 0x000fe20003f0f008 */
[----:B------:R-:W-:Y:S02]  /*19c0*/  IMAD.SHL.U32 R11, R20, 0x40, RZ ;  /* 0x00000040140b7824 */ /* 0x000fe400078e00ff */
[----:B------:R2:W-:Y:S01]  /*19d0*/  LDGSTS.E.BYPASS.LTC128B.128 [R132+0x1100], [R16.64], !P5 ;  /* 0x0110000010847fae */ /* 0x0005e2000e901d52 */
[----:B------:R-:W-:Y:S02]  /*19e0*/  PLOP3.LUT P5, PT, PT, PT, UP0, 0x80, 0x0 ;  /* 0x000000000000781c */ /* 0x000fe40003faf008 */
[----:B------:R-:W-:Y:S01]  /*19f0*/  LOP3.LUT R11, R11, 0x1c0, RZ, 0xc0, !PT ;  /* 0x000001c00b0b7812 */ /* 0x000fe200078ec0ff */
[----:B------:R2:W-:Y:S01]  /*1a00*/  LDGSTS.E.BYPASS.LTC128B.128 [R132+0x3100], [R16.64+0x80], !P4 ;  /* 0x0310008010847fae */ /* 0x0005e2000e101d52 */
[----:B------:R-:W-:-:S03]  /*1a10*/  PLOP3.LUT P4, PT, PT, PT, UP0, 0x80, 0x0 ;  /* 0x000000000000781c */ /* 0x000fc60003f8f008 */
[----:B------:R2:W-:Y:S01]  /*1a20*/  LDGSTS.E.BYPASS.LTC128B.128 [R132+0x5100], [R16.64+0x100], !P6 ;  /* 0x0510010010847fae */ /* 0x0005e2000f101d52 */
[----:B------:R-:W-:-:S03]  /*1a30*/  PLOP3.LUT P6, PT, PT, PT, UP0, 0x80, 0x0 ;  /* 0x000000000000781c */ /* 0x000fc60003fcf008 */
[----:B------:R-:W0:Y:S01]  /*1a40*/  LDGDEPBAR ;  /* 0x00000000000079af */ /* 0x000e220000000000 */
[----:B---3--:R-:W-:-:S04]  /*1a50*/  SHF.R.S32.HI R13, RZ, 0x4, R188 ;  /* 0x00000004ff0d7819 */ /* 0x008fc800000114bc */
[----:B------:R-:W-:-:S05]  /*1a60*/  LEA.HI R188, R188, R13, RZ, 0x1 ;  /* 0x0000000dbcbc7211 */ /* 0x000fca00078f08ff */
[----:B------:R-:W-:Y:S01]  /*1a70*/  @P6 IMAD.MOV.U32 R12, RZ, RZ, R0 ;  /* 0x000000ffff0c6224 */ /* 0x000fe200078e0000 */
[----:B------:R-:W-:-:S05]  /*1a80*/  LOP3.LUT R188, R188, 0xfffffffe, RZ, 0xc0, !PT ;  /* 0xfffffffebcbc7812 */ /* 0x000fca00078ec0ff */
[----:B------:R-:W-:Y:S02]  /*1a90*/  IMAD.IADD R188, R13, 0x1, -R188 ;  /* 0x000000010dbc7824 */ /* 0x000fe400078e0abc */
[----:B------:R-:W-:Y:S01]  /*1aa0*/  @P6 IMAD.MOV.U32 R13, RZ, RZ, R7 ;  /* 0x000000ffff0d6224 */ /* 0x000fe200078e0007 */
[----:B------:R-:W-:Y:S01]  /*1ab0*/  PLOP3.LUT P6, PT, PT, PT, UP0, 0x80, 0x0 ;  /* 0x000000000000781c */ /* 0x000fe20003fcf008 */
[----:B------:R-:W-:Y:S01]  /*1ac0*/  IMAD.SHL.U32 R0, R188, 0x8, RZ ;  /* 0x00000008bc007824 */ /* 0x000fe200078e00ff */
[----:B------:R-:W-:Y:S01]  /*1ad0*/  PLOP3.LUT P6, PT, PT, PT, UP0, 0x80, 0x0 ;  /* 0x000000000000781c */ /* 0x000fe20003fcf008 */
[----:B------:R-:W-:Y:S01]  /*1ae0*/  IMAD.SHL.U32 R7, R207, 0x40, RZ ;  /* 0x00000040cf077824 */ /* 0x000fe200078e00ff */
[----:B------:R1:W-:Y:S01]  /*1af0*/  @P5 LDGSTS.E.BYPASS.LTC128B.128 [R132+0x12100], [R12.64], !P3 ;  /* 0x121000000c845fae */ /* 0x0003e2000d901d52 */
[----:B------:R-:W-:Y:S02]  /*1b00*/  PLOP3.LUT P5, PT, PT, PT, UP0, 0x80, 0x0 ;  /* 0x000000000000781c */ /* 0x000fe40003faf008 */
[----:B------:R-:W-:Y:S01]  /*1b10*/  LOP3.LUT R0, R11, 0x8, R0, 0xf8, !PT ;  /* 0x000000080b007812 */ /* 0x000fe200078ef800 */
[----:B------:R1:W-:Y:S01]  /*1b20*/  @P4 LDGSTS.E.BYPASS.LTC128B.128 [R132+0x14100], [R12.64+0x80], !P2 ;  /* 0x141000800c844fae */ /* 0x0003e2000d101d52 */
[----:B------:R-:W-:-:S02]  /*1b30*/  PLOP3.LUT P4, PT, PT, PT, UP0, 0x80, 0x0 ;  /* 0x000000000000781c */ /* 0x000fc40003f8f008 */
[----:B------:R-:W-:Y:S01]  /*1b40*/  LOP3.LUT R7, R7, 0x1c0, RZ, 0xc0, !PT ;  /* 0x000001c007077812 */ /* 0x000fe200078ec0ff */
[----:B------:R1:W-:Y:S01]  /*1b50*/  @P0 LDGSTS.E.BYPASS.LTC128B.128 [R132+0x16100], [R12.64+0x100], !P1 ;  /* 0x161001000c840fae */ /* 0x0003e2000c901d52 */
[----:B------:R-:W-:Y:S02]  /*1b60*/  PLOP3.LUT P0, PT, PT, PT, UP0, 0x80, 0x0 ;  /* 0x000000000000781c */ /* 0x000fe40003f0f008 */
[----:B------:R-:W-:Y:S02]  /*1b70*/  SHF.R.U32.HI R11, RZ, 0x3, R11 ;  /* 0x00000003ff0b7819 */ /* 0x000fe4000001160b */
[----:B------:R-:W-:Y:S01]  /*1b80*/  LOP3.LUT R2, R7, 0x8, R2, 0xf8, !PT ;  /* 0x0000000807027812 */ /* 0x000fe200078ef802 */
[----:B------:R1:W-:Y:S01]  /*1b90*/  @P5 LDGSTS.E.BYPASS.LTC128B.128 [R132+0x13100], [R14.64], !P3 ;  /* 0x131000000e845fae */ /* 0x0003e2000d901d52 */
[----:B------:R-:W-:Y:S01]  /*1ba0*/  LOP3.LUT R0, R0, R11, RZ, 0x3c, !PT ;  /* 0x0000000b00007212 */ /* 0x000fe200078e3cff */
[----:B------:R-:W-:Y:S01]  /*1bb0*/  IMAD.SHL.U32 R11, R3, 0x40, RZ ;  /* 0x00000040030b7824 */ /* 0x000fe200078e00ff */
[----:B------:R-:W-:Y:S01]  /*1bc0*/  SHF.R.U32.HI R7, RZ, 0x3, R7 ;  /* 0x00000003ff077819 */ /* 0x000fe20000011607 */
[----:B------:R1:W-:Y:S01]  /*1bd0*/  @P4 LDGSTS.E.BYPASS.LTC128B.128 [R132+0x15100], [R14.64+0x80], !P2 ;  /* 0x151000800e844fae */ /* 0x0003e2000d101d52 */
[----:B------:R-:W-:-:S02]  /*1be0*/  PLOP3.LUT P5, PT, PT, PT, UP0, 0x80, 0x0 ;  /* 0x000000000000781c */ /* 0x000fc40003faf008 */
[----:B------:R-:W-:Y:S01]  /*1bf0*/  LOP3.LUT R3, R2, R7, RZ, 0x3c, !PT ;  /* 0x0000000702037212 */ /* 0x000fe200078e3cff */
[----:B------:R1:W-:Y:S01]  /*1c00*/  @P0 LDGSTS.E.BYPASS.LTC128B.128 [R132+0x17100], [R14.64+0x100], !P1 ;  /* 0x171001000e840fae */ /* 0x0003e2000c901d52 */
[----:B------:R-:W-:Y:S01]  /*1c10*/  LOP3.LUT R4, R0, 0xfffffe00, R11, 0xf8, !PT ;  /* 0xfffffe0000047812 */ /* 0x000fe200078ef80b */
[----:B------:R-:W-:Y:S01]  /*1c20*/  IMAD.MOV.U32 R2, RZ, RZ, 0x10 ;  /* 0x00000010ff027424 */ /* 0x000fe200078e00ff */
[----:B------:R-:W-:Y:S01]  /*1c30*/  SHF.R.S32.HI R7, RZ, 0x5, R84 ;  /* 0x00000005ff077819 */ /* 0x000fe20000011454 */
[----:B------:R-:W0:Y:S01]  /*1c40*/  LDGDEPBAR ;  /* 0x00000000000079af */ /* 0x000e220000000000 */
[----:B------:R-:W-:Y:S01]  /*1c50*/  IMAD R188, R188, 0x200, R3 ;  /* 0x00000200bcbc7824 */ /* 0x000fe200078e0203 */
[----:B------:R-:W-:Y:S01]  /*1c60*/  PLOP3.LUT P0, PT, PT, PT, UP0, 0x80, 0x0 ;  /* 0x000000000000781c */ /* 0x000fe20003f0f008 */
[----:B------:R-:W-:Y:S01]  /*1c70*/  IMAD.MOV.U32 R3, RZ, RZ, 0x20 ;  /* 0x00000020ff037424 */ /* 0x000fe200078e00ff */
[----:B------:R-:W-:Y:S01]  /*1c80*/  LOP3.LUT P4, RZ, R20, 0x2, RZ, 0xc0, !PT ;  /* 0x0000000214ff7812 */ /* 0x000fe2000788c0ff */
[----:B------:R-:W-:-:S02]  /*1c90*/  IMAD R0, R7, 0x400, R4 ;  /* 0x0000040007007824 */ /* 0x000fc400078e0204 */
[----:B------:R-:W-:Y:S01]  /*1ca0*/  IMAD.SHL.U32 R188, R188, 0x2, RZ ;  /* 0x00000002bcbc7824 */ /* 0x000fe200078e00ff */
[----:B------:R-:W-:Y:S01]  /*1cb0*/  SEL R2, R2, 0xfffffff0, !P4 ;  /* 0xfffffff002027807 */ /* 0x000fe20006000000 */
[C---:B------:R-:W-:Y:S01]  /*1cc0*/  IMAD.SHL.U32 R72, R0.reuse, 0x2, RZ ;  /* 0x0000000200487824 */ /* 0x040fe200078e00ff */
[----:B------:R-:W-:Y:S01]  /*1cd0*/  LEA R190, R0, 0x18100, 0x1 ;  /* 0x0001810000be7811 */ /* 0x000fe200078e08ff */
[----:B------:R-:W-:Y:S01]  /*1ce0*/  @P5 IMAD.WIDE.U32 R8, R9, UR5, R198 ;  /* 0x0000000509085c25 */ /* 0x000fe2000f8e00c6 */
[----:B------:R-:W-:Y:S02]  /*1cf0*/  LOP3.LUT P4, RZ, R207, 0x2, RZ, 0xc0, !PT ;  /* 0x00000002cfff7812 */ /* 0x000fe4000788c0ff */
[----:B------:R-:W-:Y:S01]  /*1d00*/  PLOP3.LUT P5, PT, PT, PT, UP0, 0x80, 0x0 ;  /* 0x000000000000781c */ /* 0x000fe20003faf008 */
[----:B------:R-:W-:Y:S01]  /*1d10*/  IMAD.SHL.U32 R187, R2, 0x2, RZ ;  /* 0x0000000202bb7824 */ /* 0x000fe200078e00ff */
[----:B------:R-:W-:Y:S02]  /*1d20*/  @P6 LEA R0, P6, R8, c[0x0][0x1f8], 0x1 ;  /* 0x00007e0008006a11 */ /* 0x000fe400078c08ff */
[----:B------:R-:W-:Y:S01]  /*1d30*/  @P0 IADD3 R23, R9, UR4, RZ ;  /* 0x0000000409170c10 */ /* 0x000fe2000fffe0ff */
[----:B------:R-:W-:Y:S01]  /*1d40*/  IMAD.IADD R186, R190, 0x1, R187 ;  /* 0x00000001beba7824 */ /* 0x000fe200078e02bb */
[----:B------:R-:W-:Y:S01]  /*1d50*/  PLOP3.LUT P0, PT, PT, PT, UP0, 0x80, 0x0 ;  /* 0x000000000000781c */ /* 0x000fe20003f0f008 */
[----:B------:R-:W-:Y:S01]  /*1d60*/  ULDC UR4, c[0x0][0x1d0] ;  /* 0x0000740000047ab9 */ /* 0x000fe20000000800 */
[----:B------:R-:W-:Y:S01]  /*1d70*/  SEL R189, R3, 0xffffffe0, !P4 ;  /* 0xffffffe003bd7807 */ /* 0x000fe20006000000 */
[----:B------:R-:W-:Y:S01]  /*1d80*/  UIADD3 UR4, -UR16, UR4, UR6 ;  /* 0x0000000410047290 */ /* 0x000fe2000fffe106 */
[----:B------:R-:W-:-:S04]  /*1d90*/  DEPBAR.LE SB0, 0x3 ;  /* 0x000080c00000791a */ /* 0x000fc80000000000 */
[----:B------:R-:W-:-:S04]  /*1da0*/  DEPBAR.LE SB0, 0x2 ;  /* 0x000080800000791a */ /* 0x000fc80000000000 */
[----:B------:R-:W-:Y:S01]  /*1db0*/  BAR.SYNC.DEFER_BLOCKING 0x0 ;  /* 0x0000000000007b1d */ /* 0x000fe20000010000 */
[----:B------:R-:W-:Y:S01]  /*1dc0*/  IMAD.IADD R85, R188, 0x1, R189 ;  /* 0x00000001bc557824 */ /* 0x000fe200078e02bd */
[----:B------:R-:W-:Y:S02]  /*1dd0*/  @P5 LEA.HI.X R23, R8, c[0x0][0x1fc], R23, 0x1, P6 ;  /* 0x00007f0008175a11 */ /* 0x000fe400030f0c17 */
[----:B------:R-:W-:Y:S02]  /*1de0*/  PLOP3.LUT P5, PT, PT, PT, UP0, 0x80, 0x0 ;  /* 0x000000000000781c */ /* 0x000fe40003faf008 */
[----:B------:R-:W-:Y:S01]  /*1df0*/  @P0 IADD3 R2, P6, R0, UR22, RZ ;  /* 0x0000001600020c10 */ /* 0x000fe2000ffde0ff */
[----:B------:R-:W-:Y:S01]  /*1e00*/  ULDC UR16, c[0x0][0x324] ;  /* 0x0000c90000107ab9 */ /* 0x000fe20000000800 */
[----:B------:R-:W-:Y:S01]  /*1e10*/  PLOP3.LUT P0, PT, PT, PT, UP0, 0x80, 0x0 ;  /* 0x000000000000781c */ /* 0x000fe20003f0f008 */
[----:B------:R-:W-:-:S10]  /*1e20*/  ULOP3.LUT UR16, URZ, UR16, URZ, 0x33, !UPT ;  /* 0x000000103f107292 */ /* 0x000fd4000f8e333f */
[----:B------:R-:W-:Y:S02]  /*1e30*/  @P5 IADD3.X R21, R23, UR21, RZ, P6, !PT ;  /* 0x0000001517155c10 */ /* 0x000fe4000b7fe4ff */
[----:B------:R-:W-:Y:S01]  /*1e40*/  PLOP3.LUT P5, PT, PT, PT, UP0, 0x80, 0x0 ;  /* 0x000000000000781c */ /* 0x000fe20003faf008 */
[----:B------:R-:W-:Y:S01]  /*1e50*/  @P0 IMAD.MOV.U32 R22, RZ, RZ, R0 ;  /* 0x000000ffff160224 */ /* 0x000fe200078e0000 */
[----:B------:R-:W-:Y:S01]  /*1e60*/  PLOP3.LUT P6, PT, PT, PT, UP0, 0x80, 0x0 ;  /* 0x000000000000781c */ /* 0x000fe20003fcf008 */
[----:B------:R-:W-:Y:S01]  /*1e70*/  LDSM.16.M88.4 R72, [R72+0x18100] ;  /* 0x018100004848783b */ /* 0x000fe20000000200 */
[----:B------:R-:W-:Y:S01]  /*1e80*/  PLOP3.LUT P0, PT, PT, PT, UP0, 0x80, 0x0 ;  /* 0x000000000000781c */ /* 0x000fe20003f0f008 */
[----:B------:R-:W-:Y:S02]  /*1e90*/  IMAD.MOV.U32 R0, RZ, RZ, 0x40 ;  /* 0x00000040ff007424 */ /* 0x000fe400078e00ff */
[----:B------:R-:W3:Y:S04]  /*1ea0*/  LDSM.16.M88.4 R44, [R188+0xc100] ;  /* 0x00c10000bc2c783b */ /* 0x000ee80000000200 */
[----:B------:R-:W4:Y:S04]  /*1eb0*/  LDSM.16.M88.4 R36, [R188+0xc900] ;  /* 0x00c90000bc24783b */ /* 0x000f280000000200 */
[----:B------:R-:W4:Y:S04]  /*1ec0*/  LDSM.16.M88.4 R28, [R188+0xd100] ;  /* 0x00d10000bc1c783b */ /* 0x000f280000000200 */
[----:B-1----:R-:W5:Y:S04]  /*1ed0*/  LDSM.16.M88.4 R12, [R188+0xd900] ;  /* 0x00d90000bc0c783b */ /* 0x002f680000000200 */
[----:B------:R-:W-:Y:S04]  /*1ee0*/  LDSM.16.M88.4 R64, [R186] ;  /* 0x00000000ba40783b */ /* 0x000fe80000000200 */
[----:B--2---:R-:W1:Y:S04]  /*1ef0*/  LDSM.16.M88.4 R16, [R85+0xc100] ;  /* 0x00c100005510783b */ /* 0x004e680000000200 */
[----:B------:R-:W2:Y:S04]  /*1f00*/  LDSM.16.M88.4 R8, [R85+0xc900] ;  /* 0x00c900005508783b */ /* 0x000ea80000000200 */
[----:B------:R-:W-:Y:S01]  /*1f10*/  LDSM.16.M88.4 R68, [R85+0xd900] ;  /* 0x00d900005544783b */ /* 0x000fe20000000200 */
[C---:B---3--:R-:W-:Y:S08]  /*1f20*/  HMMA.16816.F32 R48, R72.reuse, R44, RZ ;  /* 0x0000002c4830723c */ /* 0x048ff000000018ff */
[C---:B----4-:R-:W-:Y:S08]  /*1f30*/  HMMA.16816.F32 R40, R72.reuse, R36, RZ ;  /* 0x000000244828723c */ /* 0x050ff000000018ff */
[C---:B------:R-:W-:Y:S08]  /*1f40*/  HMMA.16816.F32 R32, R72.reuse, R28, RZ ;  /* 0x0000001c4820723c */ /* 0x040ff000000018ff */
[C---:B------:R-:W-:Y:S08]  /*1f50*/  HMMA.16816.F32 R44, R72.reuse, R46, RZ ;  /* 0x0000002e482c723c */ /* 0x040ff000000018ff */
[C---:B------:R-:W-:Y:S08]  /*1f60*/  HMMA.16816.F32 R36, R72.reuse, R38, RZ ;  /* 0x000000264824723c */ /* 0x040ff000000018ff */
[C---:B------:R-:W-:Y:S08]  /*1f70*/  HMMA.16816.F32 R28, R72.reuse, R30, RZ ;  /* 0x0000001e481c723c */ /* 0x040ff000000018ff */
[C---:B-----5:R-:W-:Y:S08]  /*1f80*/  HMMA.16816.F32 R24, R72.reuse, R12, RZ ;  /* 0x0000000c4818723c */ /* 0x060ff000000018ff */
[----:B------:R-:W-:Y:S01]  /*1f90*/  HMMA.16816.F32 R72, R72, R14, RZ ;  /* 0x0000000e4848723c */ /* 0x000fe200000018ff */
[----:B------:R-:W3:Y:S04]  /*1fa0*/  LDSM.16.M88.4 R12, [R85+0xd100] ;  /* 0x00d10000550c783b */ /* 0x000ee80000000200 */
[----:B------:R-:W-:Y:S01]  /*1fb0*/  @!PT LDS RZ, [RZ] ;  /* 0x00000000fffff984 */ /* 0x000fe20000000800 */
[----:B------:R-:W-:Y:S01]  /*1fc0*/  @!PT LDS RZ, [RZ] ;  /* 0x00000000fffff984 */ /* 0x000fe20000000800 */
[----:B------:R-:W-:Y:S01]  /*1fd0*/  @!PT LDS RZ, [RZ] ;  /* 0x00000000fffff984 */ /* 0x000fe20000000800 */
[----:B------:R4:W-:Y:S01]  /*1fe0*/  @P5 LDGSTS.E.BYPASS.LTC128B.128 [R132+0x6100], [R22.64], !P3 ;  /* 0x0610000016845fae */ /* 0x0009e2000d901d52 */
[----:B------:R-:W-:-:S02]  /*1ff0*/  PLOP3.LUT P5, PT, PT, PT, UP0, 0x80, 0x0 ;  /* 0x000000000000781c */ /* 0x000fc40003faf008 */
[----:B-1----:R-:W-:Y:S01]  /*2000*/  HMMA.16816.F32 R48, R64, R16, R48 ;  /* 0x000000104030723c */ /* 0x002fe20000001830 */
[----:B------:R4:W-:Y:S01]  /*2010*/  @P6 LDGSTS.E.BYPASS.LTC128B.128 [R132+0x8100], [R22.64+0x80], !P2 ;  /* 0x0810008016846fae */ /* 0x0009e2000d101d52 */
[----:B------:R-:W-:-:S03]  /*2020*/  LOP3.LUT P6, RZ, R20, 0x4, RZ, 0xc0, !PT ;  /* 0x0000000414ff7812 */ /* 0x000fc600078cc0ff */
[----:B------:R4:W-:Y:S01]  /*2030*/  @P0 LDGSTS.E.BYPASS.LTC128B.128 [R132+0xa100], [R22.64+0x100], !P1 ;  /* 0x0a10010016840fae */ /* 0x0009e2000c901d52 */
[----:B------:R-:W-:Y:S02]  /*2040*/  LOP3.LUT P0, RZ, R207, 0x4, RZ, 0xc0, !PT ;  /* 0x00000004cfff7812 */ /* 0x000fe4000780c0ff */
[----:B------:R-:W-:Y:S01]  /*2050*/  SEL R3, R3, 0xffffffe0, !P6 ;  /* 0xffffffe003037807 */ /* 0x000fe20007000000 */
[C---:B--2---:R-:W-:Y:S01]  /*2060*/  HMMA.16816.F32 R40, R64.reuse, R8, R40 ;  /* 0x000000084028723c */ /* 0x044fe20000001828 */
[----:B------:R-:W-:Y:S01]  /*2070*/  PLOP3.LUT P6, PT, PT, PT, UP0, 0x80, 0x0 ;  /* 0x000000000000781c */ /* 0x000fe20003fcf008 */
[----:B------:R-:W-:Y:S01]  /*2080*/  @P5 IMAD.MOV.U32 R16, RZ, RZ, R2 ;  /* 0x000000ffff105224 */ /* 0x000fe200078e0002 */
[----:B------:R-:W-:Y:S01]  /*2090*/  SEL R192, R0, 0xffffffc0, !P0 ;  /* 0xffffffc000c07807 */ /* 0x000fe20004000000 */
[----:B------:R-:W-:Y:S01]  /*20a0*/  @P5 IMAD.MOV.U32 R17, RZ, RZ, R21 ;  /* 0x000000ffff115224 */ /* 0x000fe200078e0015 */
[----:B------:R-:W-:Y:S01]  /*20b0*/  PLOP3.LUT P5, PT, PT, PT, UP0, 0x80, 0x0 ;  /* 0x000000000000781c */ /* 0x000fe20003faf008 */
[C---:B------:R-:W-:Y:S01]  /*20c0*/  IMAD R185, R3.reuse, 0x2, R190 ;  /* 0x0000000203b97824 */ /* 0x040fe200078e02be */
[----:B------:R-:W-:Y:S01]  /*20d0*/  PLOP3.LUT P0, PT, PT, PT, UP0, 0x80, 0x0 ;  /* 0x000000000000781c */ /* 0x000fe20003f0f008 */
[----:B------:R-:W-:Y:S01]  /*20e0*/  IMAD.IADD R2, R188, 0x1, R192 ;  /* 0x00000001bc027824 */ /* 0x000fe200078e02c0 */
[----:B------:R-:W-:Y:S01]  /*20f0*/  HMMA.16816.F32 R36, R64, R10, R36 ;  /* 0x0000000a4024723c */ /* 0x000fe20000001824 */
[----:B------:R-:W-:-:S02]  /*2100*/  IMAD R184, R3, 0x2, R186 ;  /* 0x0000000203b87824 */ /* 0x000fc400078e02ba */
[----:B------:R-:W-:Y:S02]  /*2110*/  IMAD.IADD R0, R192, 0x1, R85 ;  /* 0x00000001c0007824 */ /* 0x000fe400078e0255 */
[----:B------:R1:W-:Y:S03]  /*2120*/  @P6 LDGSTS.E.BYPASS.LTC128B.128 [R132+0x7100], [R16.64], !P3 ;  /* 0x0710000010846fae */ /* 0x0003e6000d901d52 */
[----:B------:R-:W-:Y:S01]  /*2130*/  HMMA.16816.F32 R44, R64, R18, R44 ;  /* 0x00000012402c723c */ /* 0x000fe2000000182c */
[----:B------:R1:W-:Y:S01]  /*2140*/  @P5 LDGSTS.E.BYPASS.LTC128B.128 [R132+0x9100], [R16.64+0x80], !P2 ;  /* 0x0910008010845fae */ /* 0x0003e2000d101d52 */
[----:B------:R-:W-:-:S03]  /*2150*/  PLOP3.LUT P5, PT, PT, PT, UP3, 0x80, 0x0 ;  /* 0x000000000000781c */ /* 0x000fc60003faf038 */
[----:B------:R1:W-:Y:S01]  /*2160*/  @P0 LDGSTS.E.BYPASS.LTC128B.128 [R132+0xb100], [R16.64+0x100], !P1 ;  /* 0x0b10010010840fae */ /* 0x0003e2000c901d52 */
[----:B------:R-:W-:Y:S02]  /*2170*/  PLOP3.LUT P0, PT, PT, PT, UP3, 0x80, 0x0 ;  /* 0x000000000000781c */ /* 0x000fe40003f0f038 */
[C---:B---3--:R-:W-:Y:S01]  /*2180*/  HMMA.16816.F32 R32, R64.reuse, R12, R32 ;  /* 0x0000000c4020723c */ /* 0x048fe20000001820 */
[----:B----4-:R-:W-:Y:S04]  /*2190*/  LDSM.16.M88.4 R20, [R185] ;  /* 0x00000000b914783b */ /* 0x010fe80000000200 */
[----:B------:R-:W2:Y:S03]  /*21a0*/  LDSM.16.M88.4 R8, [R2+0xd100] ;  /* 0x00d100000208783b */ /* 0x000ea60000000200 */
[C---:B------:R-:W-:Y:S01]  /*21b0*/  HMMA.16816.F32 R28, R64.reuse, R14, R28 ;  /* 0x0000000e401c723c */ /* 0x040fe2000000181c */
[----:B------:R-:W3:Y:S04]  /*21c0*/  LDSM.16.M88.4 R56, [R2+0xc900] ;  /* 0x00c900000238783b */ /* 0x000ee80000000200 */
[----:B------:R-:W4:Y:S03]  /*21d0*/  LDSM.16.M88.4 R60, [R2+0xc100] ;  /* 0x00c10000023c783b */ /* 0x000f260000000200 */
[C---:B------:R-:W-:Y:S01]  /*21e0*/  HMMA.16816.F32 R24, R64.reuse, R68, R24 ;  /* 0x000000444018723c */ /* 0x040fe20000001818 */
[----:B------:R-:W5:Y:S04]  /*21f0*/  LDSM.16.M88.4 R52, [R2+0xd900] ;  /* 0x00d900000234783b */ /* 0x000f680000000200 */
[----:B------:R-:W-:Y:S03]  /*2200*/  LDSM.16.M88.4 R76, [R184] ;  /* 0x00000000b84c783b */ /* 0x000fe60000000200 */
[----:B------:R-:W-:Y:S01]  /*2210*/  HMMA.16816.F32 R72, R64, R70, R72 ;  /* 0x000000464048723c */ /* 0x000fe20000001848 */
[----:B------:R-:W4:Y:S04]  /*2220*/  LDSM.16.M88.4 R12, [R0+0xc900] ;  /* 0x00c90000000c783b */ /* 0x000f280000000200 */
[----:B-1----:R-:W1:Y:S04]  /*2230*/  LDSM.16.M88.4 R16, [R0+0xc100] ;  /* 0x00c100000010783b */ /* 0x002e680000000200 */
[----:B------:R-:W-:Y:S04]  /*2240*/  LDSM.16.M88.4 R80, [R0+0xd900] ;  /* 0x00d900000050783b */ /* 0x000fe80000000200 */
[----:B------:R-:W-:Y:S04]  /*2250*/  LDSM.16.M88.4 R68, [R190+0x4000] ;  /* 0x00400000be44783b */ /* 0x000fe80000000200 */
[----:B------:R-:W-:Y:S01]  /*2260*/  LDSM.16.M88.4 R64, [R188+0xe100] ;  /* 0x00e10000bc40783b */ /* 0x000fe20000000200 */
[C---:B--2---:R-:W-:Y:S03]  /*2270*/  HMMA.16816.F32 R32, R20.reuse, R8, R32 ;  /* 0x000000081420723c */ /* 0x044fe60000001820 */
[----:B------:R-:W0:Y:S05]  /*2280*/  LDGDEPBAR ;  /* 0x00000000000079af */ /* 0x000e2a0000000000 */
[C---:B------:R-:W-:Y:S01]  /*2290*/  HMMA.16816.F32 R28, R20.reuse, R10, R28 ;  /* 0x0000000a141c723c */ /* 0x040fe2000000181c */
[----:B------:R-:W2:Y:S07]  /*22a0*/  LDSM.16.M88.4 R8, [R0+0xd100] ;  /* 0x00d100000008783b */ /* 0x000eae0000000200 */
[C---:B---3--:R-:W-:Y:S08]  /*22b0*/  HMMA.16816.F32 R40, R20.reuse, R56, R40 ;  /* 0x000000381428723c */ /* 0x048ff00000001828 */
[C---:B------:R-:W-:Y:S01]  /*22c0*/  HMMA.16816.F32 R36, R20.reuse, R58, R36 ;  /* 0x0000003a1424723c */ /* 0x040fe20000001824 */
[----:B------:R-:W-:Y:S07]  /*22d0*/  LDSM.16.M88.4 R56, [R188+0xf100] ;  /* 0x00f10000bc38783b */ /* 0x000fee0000000200 */
[C---:B----4-:R-:W-:Y:S08]  /*22e0*/  HMMA.16816.F32 R48, R20.reuse, R60, R48 ;  /* 0x0000003c1430723c */ /* 0x050ff00000001830 */
[C---:B------:R-:W-:Y:S01]  /*22f0*/  HMMA.16816.F32 R44, R20.reuse, R62, R44 ;  /* 0x0000003e142c723c */ /* 0x040fe2000000182c */
[----:B------:R-:W3:Y:S07]  /*2300*/  LDSM.16.M88.4 R60, [R188+0xe900] ;  /* 0x00e90000bc3c783b */ /* 0x000eee0000000200 */
[C---:B-----5:R-:W-:Y:S08]  /*2310*/  HMMA.16816.F32 R24, R20.reuse, R52, R24 ;  /* 0x000000341418723c */ /* 0x060ff00000001818 */
[----:B------:R-:W-:Y:S01]  /*2320*/  HMMA.16816.F32 R72, R20, R54, R72 ;  /* 0x000000361448723c */ /* 0x000fe20000001848 */
[----:B------:R-:W4:Y:S04]  /*2330*/  LDSM.16.M88.4 R52, [R188+0xf900] ;  /* 0x00f90000bc34783b */ /* 0x000f280000000200 */
[----:B------:R-:W-:Y:S03]  /*2340*/  LDSM.16.M88.4 R20, [R186+0x4000] ;  /* 0x00400000ba14783b */ /* 0x000fe60000000200 */
[C---:B------:R-:W-:Y:S08]  /*2350*/  HMMA.16816.F32 R40, R76.reuse, R12, R40 ;  /* 0x0000000c4c28723c */ /* 0x040ff00000001828 */
[C---:B------:R-:W-:Y:S01]  /*2360*/  HMMA.16816.F32 R36, R76.reuse, R14, R36 ;  /* 0x0000000e4c24723c */ /* 0x040fe20000001824 */
[----:B------:R-:W5:Y:S07]  /*2370*/  LDSM.16.M88.4 R12, [R85+0xe900] ;  /* 0x00e90000550c783b */ /* 0x000f6e0000000200 */
[C---:B-1----:R-:W-:Y:S08]  /*2380*/  HMMA.16816.F32 R48, R76.reuse, R16, R48 ;  /* 0x000000104c30723c */ /* 0x042ff00000001830 */
[C---:B------:R-:W-:Y:S01]  /*2390*/  HMMA.16816.F32 R44, R76.reuse, R18, R44 ;  /* 0x000000124c2c723c */ /* 0x040fe2000000182c */
[----:B------:R-:W1:Y:S07]  /*23a0*/  LDSM.16.M88.4 R16, [R85+0xe100] ;  /* 0x00e100005510783b */ /* 0x000e6e0000000200 */
[C---:B--2---:R-:W-:Y:S08]  /*23b0*/  HMMA.16816.F32 R32, R76.reuse, R8, R32 ;  /* 0x000000084c20723c */ /* 0x044ff00000001820 */
[C---:B------:R-:W-:Y:S01]  /*23c0*/  HMMA.16816.F32 R28, R76.reuse, R10, R28 ;  /* 0x0000000a4c1c723c */ /* 0x040fe2000000181c */
[----:B------:R-:W2:Y:S07]  /*23d0*/  LDSM.16.M88.4 R8, [R85+0xf100] ;  /* 0x00f100005508783b */ /* 0x000eae0000000200 */
[----:B------:R-:W-:Y:S08]  /*23e0*/  HMMA.16816.F32 R24, R76, R80, R24 ;  /* 0x000000504c18723c */ /* 0x000ff00000001818 */
[C---:B---3--:R-:W-:Y:S08]  /*23f0*/  HMMA.16816.F32 R40, R68.reuse, R60, R40 ;  /* 0x0000003c4428723c */ /* 0x048ff00000001828 */
        /* <DEDUP_REMOVED lines=8> */
[----:B------:R-:W3:Y:S07]  /*2480*/  LDSM.16.M88.4 R56, [R85+0xf900] ;  /* 0x00f900005538783b */ /* 0x000eee0000000200 */
[----:B----4-:R-:W-:Y:S01]  /*2490*/  HMMA.16816.F32 R64, R68, R52, R24 ;  /* 0x000000344440723c */ /* 0x010fe20000001818 */
[----:B------:R-:W4:Y:S07]  /*24a0*/  LDSM.16.M88.4 R24, [R2+0xe100] ;  /* 0x00e100000218783b */ /* 0x000f2e0000000200 */
[C---:B-----5:R-:W-:Y:S08]  /*24b0*/  HMMA.16816.F32 R40, R20.reuse, R12, R40 ;  /* 0x0000000c1428723c */ /* 0x060ff00000001828 */
[----:B------:R-:W-:Y:S01]  /*24c0*/  HMMA.16816.F32 R36, R20, R14, R36 ;  /* 0x0000000e1424723c */ /* 0x000fe20000001824 */
[----:B------:R-:W5:Y:S07]  /*24d0*/  LDSM.16.M88.4 R12, [R2+0xe900] ;  /* 0x00e90000020c783b */ /* 0x000f6e0000000200 */
[----:B------:R-:W-:Y:S01]  /*24e0*/  HMMA.16816.F32 R72, R68, R54, R72 ;  /* 0x000000364448723c */ /* 0x000fe20000001848 */
[----:B------:R-:W4:Y:S07]  /*24f0*/  LDSM.16.M88.4 R52, [R2+0xf100] ;  /* 0x00f100000234783b */ /* 0x000f2e0000000200 */
[C---:B-1----:R-:W-:Y:S08]  /*2500*/  HMMA.16816.F32 R48, R20.reuse, R16, R48 ;  /* 0x000000101430723c */ /* 0x042ff00000001830 */
[C---:B------:R-:W-:Y:S01]  /*2510*/  HMMA.16816.F32 R44, R20.reuse, R18, R44 ;  /* 0x00000012142c723c */ /* 0x040fe2000000182c */
[----:B------:R-:W1:Y:S07]  /*2520*/  LDSM.16.M88.4 R16, [R2+0xf900] ;  /* 0x00f900000210783b */ /* 0x000e6e0000000200 */
[C---:B--2---:R-:W-:Y:S08]  /*2530*/  HMMA.16816.F32 R32, R20.reuse, R8, R32 ;  /* 0x000000081420723c */ /* 0x044ff00000001820 */
[C---:B------:R-:W-:Y:S01]  /*2540*/  HMMA.16816.F32 R68, R20.reuse, R10, R28 ;  /* 0x0000000a1444723c */ /* 0x040fe2000000181c */
[----:B------:R-:W-:Y:S04]  /*2550*/  LDSM.16.M88.4 R28, [R184+0x4000] ;  /* 0x00400000b81c783b */ /* 0x000fe80000000200 */
[----:B------:R-:W2:Y:S03]  /*2560*/  LDSM.16.M88.4 R8, [R0+0xe100] ;  /* 0x00e100000008783b */ /* 0x000ea60000000200 */
[C---:B---3--:R-:W-:Y:S08]  /*2570*/  HMMA.16816.F32 R64, R20.reuse, R56, R64 ;  /* 0x000000381440723c */ /* 0x048ff00000001840 */
[----:B------:R-:W-:Y:S01]  /*2580*/  HMMA.16816.F32 R72, R20, R58, R72 ;  /* 0x0000003a1448723c */ /* 0x000fe20000001848 */
[----:B------:R-:W3:Y:S04]  /*2590*/  LDSM.16.M88.4 R56, [R0+0xe900] ;  /* 0x00e900000038783b */ /* 0x000ee80000000200 */
[----:B------:R-:W1:Y:S03]  /*25a0*/  LDSM.16.M88.4 R20, [R0+0xf100] ;  /* 0x00f100000014783b */ /* 0x000e660000000200 */
[C---:B----4-:R-:W-:Y:S08]  /*25b0*/  HMMA.16816.F32 R48, R60.reuse, R24, R48 ;  /* 0x000000183c30723c */ /* 0x050ff00000001830 */
[C---:B------:R-:W-:Y:S01]  /*25c0*/  HMMA.16816.F32 R44, R60.reuse, R26, R44 ;  /* 0x0000001a3c2c723c */ /* 0x040fe2000000182c */
[----:B------:R-:W-:Y:S07]  /*25d0*/  LDSM.16.M88.4 R24, [R190+0x8000] ;  /* 0x00800000be18783b */ /* 0x000fee0000000200 */
[C---:B-----5:R-:W-:Y:S08]  /*25e0*/  HMMA.16816.F32 R40, R60.reuse, R12, R40 ;  /* 0x0000000c3c28723c */ /* 0x060ff00000001828 */
[C---:B------:R-:W-:Y:S01]  /*25f0*/  HMMA.16816.F32 R36, R60.reuse, R14, R36 ;  /* 0x0000000e3c24723c */ /* 0x040fe20000001824 */
[----:B------:R-:W4:Y:S07]  /*2600*/  LDSM.16.M88.4 R12, [R0+0xf900] ;  /* 0x00f90000000c783b */ /* 0x000f2e0000000200 */
[C---:B------:R-:W-:Y:S08]  /*2610*/  HMMA.16816.F32 R32, R60.reuse, R52, R32 ;  /* 0x000000343c20723c */ /* 0x040ff00000001820 */
[C---:B------:R-:W-:Y:S01]  /*2620*/  HMMA.16816.F32 R68, R60.reuse, R54, R68 ;  /* 0x000000363c44723c */ /* 0x040fe20000001844 */
[----:B------:R-:W-:Y:S07]  /*2630*/  LDSM.16.M88.4 R52, [R188+0x11100] ;  /* 0x01110000bc34783b */ /* 0x000fee0000000200 */
[C---:B-1----:R-:W-:Y:S08]  /*2640*/  HMMA.16816.F32 R64, R60.reuse, R16, R64 ;  /* 0x000000103c40723c */ /* 0x042ff00000001840 */
[----:B------:R-:W-:Y:S01]  /*2650*/  HMMA.16816.F32 R72, R60, R18, R72 ;  /* 0x000000123c48723c */ /* 0x000fe20000001848 */
[----:B------:R-:W1:Y:S04]  /*2660*/  LDSM.16.M88.4 R16, [R188+0x10100] ;  /* 0x01010000bc10783b */ /* 0x000e680000000200 */
[----:B------:R-:W-:Y:S03]  /*2670*/  LDSM.16.M88.4 R60, [R85+0x10900] ;  /* 0x01090000553c783b */ /* 0x000fe60000000200 */
[C---:B--2---:R-:W-:Y:S08]  /*2680*/  HMMA.16816.F32 R48, R28.reuse, R8, R48 ;  /* 0x000000081c30723c */ /* 0x044ff00000001830 */
[C---:B------:R-:W-:Y:S01]  /*2690*/  HMMA.16816.F32 R44, R28.reuse, R10, R44 ;  /* 0x0000000a1c2c723c */ /* 0x040fe2000000182c */
[----:B------:R-:W2:Y:S07]  /*26a0*/  LDSM.16.M88.4 R8, [R188+0x10900] ;  /* 0x01090000bc08783b */ /* 0x000eae0000000200 */
[C---:B---3--:R-:W-:Y:S08]  /*26b0*/  HMMA.16816.F32 R40, R28.reuse, R56, R40 ;  /* 0x000000381c28723c */ /* 0x048ff00000001828 */
[C---:B------:R-:W-:Y:S01]  /*26c0*/  HMMA.16816.F32 R36, R28.reuse, R58, R36 ;  /* 0x0000003a1c24723c */ /* 0x040fe20000001824 */
[----:B------:R-:W-:Y:S07]  /*26d0*/  LDSM.16.M88.4 R56, [R186+0x8000] ;  /* 0x00800000ba38783b */ /* 0x000fee0000000200 */
[C---:B------:R-:W-:Y:S08]  /*26e0*/  HMMA.16816.F32 R32, R28.reuse, R20, R32 ;  /* 0x000000141c20723c */ /* 0x040ff00000001820 */
[C---:B------:R-:W-:Y:S01]  /*26f0*/  HMMA.16816.F32 R68, R28.reuse, R22, R68 ;  /* 0x000000161c44723c */ /* 0x040fe20000001844 */
[----:B------:R-:W3:Y:S07]  /*2700*/  LDSM.16.M88.4 R20, [R85+0x10100] ;  /* 0x010100005514783b */ /* 0x000eee0000000200 */
[C---:B----4-:R-:W-:Y:S08]  /*2710*/  HMMA.16816.F32 R64, R28.reuse, R12, R64 ;  /* 0x0000000c1c40723c */ /* 0x050ff00000001840 */
[----:B------:R-:W-:Y:S01]  /*2720*/  HMMA.16816.F32 R72, R28, R14, R72 ;  /* 0x0000000e1c48723c */ /* 0x000fe20000001848 */
[----:B------:R-:W4:Y:S04]  /*2730*/  LDSM.16.M88.4 R12, [R188+0x11900] ;  /* 0x01190000bc0c783b */ /* 0x000f280000000200 */
[----:B------:R-:W-:Y:S03]  /*2740*/  LDSM.16.M88.4 R28, [R85+0x11100] ;  /* 0x01110000551c783b */ /* 0x000fe60000000200 */
[C---:B-1----:R-:W-:Y:S08]  /*2750*/  HMMA.16816.F32 R48, R24.reuse, R16, R48 ;  /* 0x000000101830723c */ /* 0x042ff00000001830 */
[C---:B------:R-:W-:Y:S01]  /*2760*/  HMMA.16816.F32 R44, R24.reuse, R18, R44 ;  /* 0x00000012182c723c */ /* 0x040fe2000000182c */
[----:B------:R-:W-:Y:S07]  /*2770*/  LDSM.16.M88.4 R16, [R185+0x8000] ;  /* 0x00800000b910783b */ /* 0x000fee0000000200 */
[C---:B--2---:R-:W-:Y:S08]  /*2780*/  HMMA.16816.F32 R40, R24.reuse, R8, R40 ;  /* 0x000000081828723c */ /* 0x044ff00000001828 */
[----:B------:R-:W-:Y:S01]  /*2790*/  HMMA.16816.F32 R36, R24, R10, R36 ;  /* 0x0000000a1824723c */ /* 0x000fe20000001824 */
[----:B------:R-:W1:Y:S07]  /*27a0*/  LDSM.16.M88.4 R8, [R2+0x10100] ;  /* 0x010100000208783b */ /* 0x000e6e0000000200 */
[C---:B---3--:R-:W-:Y:S08]  /*27b0*/  HMMA.16816.F32 R48, R56.reuse, R20, R48 ;  /* 0x000000143830723c */ /* 0x048ff00000001830 */
[----:B------:R-:W-:Y:S01]  /*27c0*/  HMMA.16816.F32 R44, R56, R22, R44 ;  /* 0x00000016382c723c */ /* 0x000fe2000000182c */
[----:B------:R-:W-:Y:S07]  /*27d0*/  LDSM.16.M88.4 R20, [R2+0x10900] ;  /* 0x010900000214783b */ /* 0x000fee0000000200 */
[C---:B------:R-:W-:Y:S08]  /*27e0*/  HMMA.16816.F32 R32, R24.reuse, R52, R32 ;  /* 0x000000341820723c */ /* 0x040ff00000001820 */
[C---:B------:R-:W-:Y:S01]  /*27f0*/  HMMA.16816.F32 R68, R24.reuse, R54, R68 ;  /* 0x000000361844723c */ /* 0x040fe20000001844 */
[----:B------:R-:W-:Y:S07]  /*2800*/  LDSM.16.M88.4 R52, [R2+0x11100] ;  /* 0x011100000234783b */ /* 0x000fee0000000200 */
[C---:B----4-:R-:W-:Y:S08]  /*2810*/  HMMA.16816.F32 R64, R24.reuse, R12, R64 ;  /* 0x0000000c1840723c */ /* 0x050ff00000001840 */
[----:B------:R-:W-:Y:S01]  /*2820*/  HMMA.16816.F32 R72, R24, R14, R72 ;  /* 0x0000000e1848723c */ /* 0x000fe20000001848 */
[----:B------:R-:W-:Y:S04]  /*2830*/  LDSM.16.M88.4 R24, [R184+0x8000] ;  /* 0x00800000b818783b */ /* 0x000fe80000000200 */
[----:B------:R-:W2:Y:S03]  /*2840*/  LDSM.16.M88.4 R12, [R0+0x10100] ;  /* 0x01010000000c783b */ /* 0x000ea60000000200 */
[C---:B-1----:R-:W-:Y:S08]  /*2850*/  HMMA.16816.F32 R48, R16.reuse, R8, R48 ;  /* 0x000000081030723c */ /* 0x042ff00000001830 */
[----:B------:R-:W-:Y:S01]  /*2860*/  HMMA.16816.F32 R44, R16, R10, R44 ;  /* 0x0000000a102c723c */ /* 0x000fe2000000182c */
[----:B------:R-:W-:Y:S07]  /*2870*/  LDSM.16.M88.4 R8, [R0+0x11100] ;  /* 0x011100000008783b */ /* 0x000fee0000000200 */
[C---:B------:R-:W-:Y:S08]  /*2880*/  HMMA.16816.F32 R68, R56.reuse, R30, R68 ;  /* 0x0000001e3844723c */ /* 0x040ff00000001844 */
[C---:B------:R-:W-:Y:S08]  /*2890*/  HMMA.16816.F32 R40, R56.reuse, R60, R40 ;  /* 0x0000003c3828723c */ /* 0x040ff00000001828 */
[----:B------:R-:W-:Y:S08]  /*28a0*/  HMMA.16816.F32 R36, R56, R62, R36 ;  /* 0x0000003e3824723c */ /* 0x000ff00000001824 */
[C---:B--2---:R-:W-:Y:S08]  /*28b0*/  HMMA.16816.F32 R48, R24.reuse, R12, R48 ;  /* 0x0000000c1830723c */ /* 0x044ff00000001830 */
[----:B------:R-:W-:Y:S01]  /*28c0*/  HMMA.16816.F32 R44, R24, R14, R44 ;  /* 0x0000000e182c723c */ /* 0x000fe2000000182c */
[----:B------:R1:W2:Y:S07]  /*28d0*/  LDSM.16.M88.4 R12, [R2+0x11900] ;  /* 0x01190000020c783b */ /* 0x0002ae0000000200 */
[----:B------:R-:W-:Y:S08]  /*28e0*/  HMMA.16816.F32 R64, R56, R76, R64 ;  /* 0x0000004c3840723c */ /* 0x000ff00000001840 */
[----:B------:R-:W-:Y:S01]  /*28f0*/  HMMA.16816.F32 R68, R16, R54, R68 ;  /* 0x000000361044723c */ /* 0x000fe20000001844 */
[----:B------:R-:W-:-:S06]  /*2900*/  FMUL.FTZ R48, R48, c[0x0][0x320] ;  /* 0x0000c80030307a20 */ /* 0x000fcc0000410000 */
[----:B------:R-:W3:Y:S01]  /*2910*/  MUFU.TANH R48, R48 ;  /* 0x0000003000307308 */ /* 0x000ee20000002400 */
[----:B------:R-:W-:Y:S01]  /*2920*/  HMMA.16816.F32 R72, R56, R78, R72 ;  /* 0x0000004e3848723c */ /* 0x000fe20000001848 */
[----:B------:R-:W-:-:S06]  /*2930*/  FMUL.FTZ R44, R44, c[0x0][0x320] ;  /* 0x0000c8002c2c7a20 */ /* 0x000fcc0000410000 */
[----:B-1----:R1:W4:Y:S01]  /*2940*/  MUFU.TANH R2, R44 ;  /* 0x0000002c00027308 */ /* 0x0023220000002400 */
[----:B------:R-:W-:Y:S01]  /*2950*/  HMMA.16816.F32 R32, R56, R28, R32 ;  /* 0x0000001c3820723c */ /* 0x000fe20000001820 */
[----:B------:R-:W5:Y:S07]  /*2960*/  LDSM.16.M88.4 R28, [R0+0x10900] ;  /* 0x01090000001c783b */ /* 0x000f6e0000000200 */
[C---:B------:R-:W-:Y:S08]  /*2970*/  HMMA.16816.F32 R40, R16.reuse, R20, R40 ;  /* 0x000000141028723c */ /* 0x040ff00000001828 */
[C---:B------:R-:W-:Y:S01]  /*2980*/  HMMA.16816.F32 R36, R16.reuse, R22, R36 ;  /* 0x000000161024723c */ /* 0x040fe20000001824 */
[----:B------:R-:W1:Y:S07]  /*2990*/  LDSM.16.M88.4 R20, [R0+0x11900] ;  /* 0x011900000014783b */ /* 0x000e6e0000000200 */
[----:B--2---:R-:W-:Y:S07]  /*29a0*/  HMMA.16816.F32 R64, R16, R12, R64 ;  /* 0x0000000c1040723c */ /* 0x004fee0000001840 */
[----:B------:R-:W-:Y:S01]  /*29b0*/  LEA.HI R12, R86, R5, RZ, 0x2 ;  /* 0x00000005560c7211 */ /* 0x000fe200078f10ff */
[----:B------:R-:W-:Y:S03]  /*29c0*/  HMMA.16816.F32 R68, R24, R10, R68 ;  /* 0x0000000a1844723c */ /* 0x000fe60000001844 */
[----:B------:R-:W-:-:S04]  /*29d0*/  LOP3.LUT R12, R12, 0xfffffffc, RZ, 0xc0, !PT ;  /* 0xfffffffc0c0c7812 */ /* 0x000fc800078ec0ff */
[----:B------:R-:W-:Y:S01]  /*29e0*/  LOP3.LUT R10, R84, 0xffffffe0, RZ, 0xc0, !PT ;  /* 0xffffffe0540a7812 */ /* 0x000fe200078ec0ff */
[----:B------:R-:W-:Y:S01]  /*29f0*/  HMMA.16816.F32 R72, R16, R14, R72 ;  /* 0x0000000e1048723c */ /* 0x000fe20000001848 */
[----:B------:R-:W-:-:S03]  /*2a00*/  IMAD.IADD R12, R5, 0x1, -R12 ;  /* 0x00000001050c7824 */ /* 0x000fc600078e0a0c */
[----:B------:R-:W-:-:S03]  /*2a10*/  IMAD.IADD R10, R5, 0x1, -R10 ;  /* 0x00000001050a7824 */ /* 0x000fc600078e0a0a */
[----:B------:R-:W-:Y:S01]  /*2a20*/  SHF.R.S32.HI R14, RZ, 0x1f, R7 ;  /* 0x0000001fff0e7819 */ /* 0x000fe20000011407 */
[----:B------:R-:W-:Y:S01]  /*2a30*/  HMMA.16816.F32 R32, R16, R52, R32 ;  /* 0x000000341020723c */ /* 0x000fe20000001820 */
[----:B------:R-:W-:Y:S02]  /*2a40*/  SHF.R.S32.HI R5, RZ, 0x1f, R10 ;  /* 0x0000001fff057819 */ /* 0x000fe4000001140a */
[----:B------:R-:W-:Y:S02]  /*2a50*/  LEA.HI R14, R14, R7, RZ, 0x3 ;  /* 0x000000070e0e7211 */ /* 0x000fe400078f18ff */
[----:B------:R-:W-:Y:S02]  /*2a60*/  LEA.HI R5, R5, R10, RZ, 0x2 ;  /* 0x0000000a05057211 */ /* 0x000fe400078f10ff */
[----:B------:R-:W-:Y:S01]  /*2a70*/  LOP3.LUT R14, R14, 0xffffff8, RZ, 0xc0, !PT ;  /* 0x0ffffff80e0e7812 */ /* 0x000fe200078ec0ff */
[C---:B-----5:R-:W-:Y:S01]  /*2a80*/  HMMA.16816.F32 R40, R24.reuse, R28, R40 ;  /* 0x0000001c1828723c */ /* 0x060fe20000001828 */
[C---:B------:R-:W-:Y:S01]  /*2a90*/  LEA.HI.SX32 R200, R5.reuse, UR8, 0x1e ;  /* 0x0000000805c87c11 */ /* 0x040fe2000f8ff2ff */
[----:B------:R-:W-:Y:S01]  /*2aa0*/  FMUL.FTZ R68, R68, c[0x0][0x320] ;  /* 0x0000c80044447a20 */ /* 0x000fe20000410000 */
[----:B------:R-:W-:Y:S01]  /*2ab0*/  LOP3.LUT R201, R5, 0x7ffffffc, RZ, 0xc0, !PT ;  /* 0x7ffffffc05c97812 */ /* 0x000fe200078ec0ff */
[----:B------:R-:W-:Y:S01]  /*2ac0*/  IMAD.IADD R13, R7, 0x1, -R14 ;  /* 0x00000001070d7824 */ /* 0x000fe200078e0a0e */
[----:B------:R-:W-:Y:S01]  /*2ad0*/  LEA.HI R7, R12, R12, RZ, 0x1 ;  /* 0x0000000c0c077211 */ /* 0x000fe200078f08ff */
[----:B------:R-:W-:Y:S01]  /*2ae0*/  IMAD.U32 R14, RZ, RZ, UR4 ;  /* 0x00000004ff0e7e24 */ /* 0x000fe2000f8e00ff */
[----:B------:R2:W1:Y:S01]  /*2af0*/  MUFU.TANH R163, R68 ;  /* 0x0000004400a37308 */ /* 0x0004620000002400 */
[----:B------:R-:W-:Y:S01]  /*2b00*/  IMAD R200, R13, 0x10, R200 ;  /* 0x000000100dc87824 */ /* 0x000fe200078e02c8 */
[----:B------:R-:W-:Y:S01]  /*2b10*/  LOP3.LUT R7, R7, 0x1ffffffe, RZ, 0xc0, !PT ;  /* 0x1ffffffe07077812 */ /* 0x000fe200078ec0ff */
[----:B------:R-:W-:Y:S01]  /*2b20*/  HMMA.16816.F32 R36, R24, R30, R36 ;  /* 0x0000001e1824723c */ /* 0x000fe20000001824 */
[----:B------:R-:W-:-:S02]  /*2b30*/  IMAD.IADD R201, R10, 0x1, -R201 ;  /* 0x000000010ac97824 */ /* 0x000fc400078e0ac9 */
[----:B------:R-:W-:Y:S02]  /*2b40*/  FMUL.FTZ R29, R49, c[0x0][0x320] ;  /* 0x0000c800311d7a20 */ /* 0x000fe40000410000 */
[----:B------:R-:W-:Y:S02]  /*2b50*/  IMAD.IADD R7, R12, 0x1, -R7 ;  /* 0x000000010c077824 */ /* 0x000fe400078e0a07 */
[----:B------:R-:W-:Y:S01]  /*2b60*/  IMAD.SHL.U32 R201, R201, 0x2, RZ ;  /* 0x00000002c9c97824 */ /* 0x000fe200078e00ff */
[----:B------:R-:W-:Y:S01]  /*2b70*/  HMMA.16816.F32 R32, R24, R8, R32 ;  /* 0x000000081820723c */ /* 0x000fe20000001820 */
[----:B------:R-:W-:Y:S01]  /*2b80*/  IMAD R200, R7, 0x8, R200 ;  /* 0x0000000807c87824 */ /* 0x000fe200078e02c8 */
[----:B------:R-:W2:Y:S01]  /*2b90*/  MUFU.TANH R29, R29 ;  /* 0x0000001d001d7308 */ /* 0x000ea20000002400 */
[----:B------:R-:W-:Y:S01]  /*2ba0*/  FMUL.FTZ R28, R50, c[0x0][0x320] ;  /* 0x0000c800321c7a20 */ /* 0x000fe20000410000 */
[----:B------:R-:W-:Y:S01]  /*2bb0*/  IADD3 R14, R14, -c[0x0][0x168], -R201 ;  /* 0x80005a000e0e7a10 */ /* 0x000fe20007ffe8c9 */
[----:B------:R-:W-:Y:S01]  /*2bc0*/  @P5 IMAD.HI.U32 R7, R200, c[0x0][0x2c8], RZ ;  /* 0x0000b200c8075a27 */ /* 0x000fe200078e00ff */
[----:B------:R-:W-:-:S02]  /*2bd0*/  IADD3 R12, -R201, c[0x0][0x1d0], -R6 ;  /* 0x00007400c90c7a10 */ /* 0x000fc40007ffe906 */
[C---:B-1----:R-:W-:Y:S01]  /*2be0*/  HMMA.16816.F32 R64, R24.reuse, R20, R64 ;  /* 0x000000141840723c */ /* 0x042fe20000001840 */
[----:B------:R-:W-:Y:S01]  /*2bf0*/  FMUL.FTZ R30, R45, c[0x0][0x320] ;  /* 0x0000c8002d1e7a20 */ /* 0x000fe20000410000 */
[----:B------:R-:W1:Y:S01]  /*2c00*/  MUFU.TANH R28, R28 ;  /* 0x0000001c001c7308 */ /* 0x000e620000002400 */
[----:B------:R-:W-:Y:S01]  /*2c10*/  FMUL.FTZ R8, R40, c[0x0][0x320] ;  /* 0x0000c80028087a20 */ /* 0x000fe20000410000 */
[C---:B------:R-:W-:Y:S01]  /*2c20*/  IADD3 R16, R14.reuse, c[0x0][0x328], RZ ;  /* 0x0000ca000e107a10 */ /* 0x040fe20007ffe0ff */
[----:B------:R-:W-:Y:S01]  /*2c30*/  FMUL.FTZ R9, R41, c[0x0][0x320] ;  /* 0x0000c80029097a20 */ /* 0x000fe20000410000 */
[----:B------:R-:W-:Y:S01]  /*2c40*/  IADD3 R14, R14, UR16, RZ ;  /* 0x000000100e0e7c10 */ /* 0x000fe2000fffe0ff */
[----:B------:R-:W-:Y:S01]  /*2c50*/  IMAD.MOV.U32 R20, RZ, RZ, R200 ;  /* 0x000000ffff147224 */ /* 0x000fe200078e00c8 */
[----:B------:R-:W-:Y:S01]  /*2c60*/  HMMA.16816.F32 R72, R24, R22, R72 ;  /* 0x000000161848723c */ /* 0x000fe20000001848 */
[----:B------:R-:W-:Y:S01]  /*2c70*/  @P0 SHF.R.U32.HI R20, RZ, c[0x0][0x2cc], R7 ;  /* 0x0000b300ff140a19 */ /* 0x000fe20000011607 */
[----:B------:R-:W-:Y:S01]  /*2c80*/  FMUL.FTZ R11, R36, c[0x0][0x320] ;  /* 0x0000c800240b7a20 */ /* 0x000fe20000410000 */
[----:B------:R-:W-:Y:S01]  /*2c90*/  PLOP3.LUT P0, PT, PT, PT, UP2, 0x40, 0x0 ;  /* 0x000000000000781c */ /* 0x000fe20003f0e828 */
[----:B------:R-:W-:Y:S01]  /*2ca0*/  FMUL.FTZ R0, R37, c[0x0][0x320] ;  /* 0x0000c80025007a20 */ /* 0x000fe20000410000 */
[----:B------:R-:W1:Y:S01]  /*2cb0*/  MUFU.TANH R30, R30 ;  /* 0x0000001e001e7308 */ /* 0x000e620000002400 */
[----:B------:R-:W5:Y:S01]  /*2cc0*/  SHFL.IDX PT, R7, R20, RZ, 0x1c1f ;  /* 0x001c1fff14077589 */ /* 0x000f6200000e0000 */
[----:B------:R-:W-:-:S02]  /*2cd0*/  FMUL.FTZ R69, R69, c[0x0][0x320] ;  /* 0x0000c80045457a20 */ /* 0x000fc40000410000 */
[----:B------:R-:W-:Y:S02]  /*2ce0*/  FMUL.FTZ R32, R32, c[0x0][0x320] ;  /* 0x0000c80020207a20 */ /* 0x000fe40000410000 */
[----:B------:R-:W-:Y:S02]  /*2cf0*/  FMUL.FTZ R33, R33, c[0x0][0x320] ;  /* 0x0000c80021217a20 */ /* 0x000fe40000410000 */
[----:B------:R-:W1:Y:S03]  /*2d00*/  MUFU.TANH R8, R8 ;  /* 0x0000000800087308 */ /* 0x000e660000002400 */
[----:B------:R-:W-:Y:S02]  /*2d10*/  FMUL.FTZ R64, R64, c[0x0][0x320] ;  /* 0x0000c80040407a20 */ /* 0x000fe40000410000 */
[----:B------:R-:W-:-:S03]  /*2d20*/  FMUL.FTZ R65, R65, c[0x0][0x320] ;  /* 0x0000c80041417a20 */ /* 0x000fc60000410000 */
[----:B------:R-:W1:Y:S03]  /*2d30*/  MUFU.TANH R9, R9 ;  /* 0x0000000900097308 */ /* 0x000e660000002400 */
[----:B------:R-:W-:Y:S02]  /*2d40*/  FMUL.FTZ R72, R72, c[0x0][0x320] ;  /* 0x0000c80048487a20 */ /* 0x000fe40000410000 */
[----:B------:R-:W-:-:S03]  /*2d50*/  FMUL.FTZ R73, R73, c[0x0][0x320] ;  /* 0x0000c80049497a20 */ /* 0x000fc60000410000 */
[----:B------:R-:W1:Y:S01]  /*2d60*/  MUFU.TANH R11, R11 ;  /* 0x0000000b000b7308 */ /* 0x000e620000002400 */
[--C-:B-----5:R-:W-:Y:S02]  /*2d70*/  IMAD.IADD R19, R16, 0x1, R7.reuse ;  /* 0x0000000110137824 */ /* 0x120fe400078e0207 */
[----:B------:R-:W-:-:S03]  /*2d80*/  IMAD.IADD R18, R14, 0x1, R7 ;  /* 0x000000010e127824 */ /* 0x000fc600078e0207 */
[----:B------:R-:W-:Y:S02]  /*2d90*/  IMNMX R19, R19, R12, PT ;  /* 0x0000000c13137217 */ /* 0x000fe40003800200 */
[----:B------:R-:W1:Y:S08]  /*2da0*/  MUFU.TANH R0, R0 ;  /* 0x0000000000007308 */ /* 0x000e700000002400 */
[----:B------:R1:W1:Y:S08]  /*2db0*/  MUFU.TANH R175, R32 ;  /* 0x0000002000af7308 */ /* 0x0002700000002400 */
[----:B------:R1:W1:Y:S08]  /*2dc0*/  MUFU.TANH R173, R33 ;  /* 0x0000002100ad7308 */ /* 0x0002700000002400 */
[----:B------:R1:W1:Y:S08]  /*2dd0*/  MUFU.TANH R159, R69 ;  /* 0x00000045009f7308 */ /* 0x0002700000002400 */
[----:B------:R1:W1:Y:S08]  /*2de0*/  MUFU.TANH R171, R64 ;  /* 0x0000004000ab7308 */ /* 0x0002700000002400 */
[----:B------:R1:W1:Y:S08]  /*2df0*/  MUFU.TANH R169, R65 ;  /* 0x0000004100a97308 */ /* 0x0002700000002400 */
        /* <DEDUP_REMOVED lines=16> */
.L_x_796:
[----:B------:R-:W-:Y:S02]  /*2f00*/  ULDC UR4, c[0x0][0x32c] ;  /* 0x0000cb0000047ab9 */ /* 0x000fe40000000800 */
[----:B------:R-:W-:-:S06]  /*2f10*/  UISETP.NE.AND UP0, UPT, UR6, UR4, UPT ;  /* 0x000000040600728c */ /* 0x000fcc000bf05270 */
[----:B------:R-:W-:-:S13]  /*2f20*/  PLOP3.LUT P0, PT, PT, PT, UP0, 0x80, 0x0 ;  /* 0x000000000000781c */ /* 0x000fda0003f0f008 */
[----:B------:R-:W-:-:S05]  /*2f30*/  @P0 IMAD.HI.U32 R5, R7, c[0x0][0x330], RZ ;  /* 0x0000cc0007050a27 */ /* 0x000fca00078e00ff */
[----:B------:R-:W-:Y:S02]  /*2f40*/  @P0 SHF.R.U32.HI R7, RZ, c[0x0][0x334], R5 ;  /* 0x0000cd00ff070a19 */ /* 0x000fe40000011605 */
.L_x_797:
[----:B------:R-:W-:Y:S05]  /*2f50*/  BSYNC B0 ;  /* 0x0000000000007941 */ /* 0x000fea0003800000 */
.L_x_795:
[----:B------:R-:W-:-:S04]  /*2f60*/  IMAD R10, R7, c[0x0][0x32c], -R6 ;  /* 0x0000cb00070a7a24 */ /* 0x000fc800078e0a06 */
[----:B------:R-:W-:-:S05]  /*2f70*/  IMAD.IADD R5, R10, 0x1, -R201 ;  /* 0x000000010a057824 */ /* 0x000fca00078e0ac9 */
[----:B------:R-:W-:Y:S02]  /*2f80*/  IADD3 R10, R5, c[0x0][0x32c], RZ ;  /* 0x0000cb00050a7a10 */ /* 0x000fe40007ffe0ff */
[----:B------:R-:W-:Y:S02]  /*2f90*/  IMNMX R18, R18, R5, !PT ;  /* 0x0000000512127217 */ /* 0x000fe40007800200 */
[----:B------:R-:W-:Y:S02]  /*2fa0*/  IMNMX R19, R19, R10, PT ;  /* 0x0000000a13137217 */ /* 0x000fe40003800200 */
.L_x_794:
[----:B--234-:R-:W-:Y:S01]  /*2fb0*/  ISETP.LT.AND P6, PT, RZ, UR17, PT ;  /* 0x00000011ff007c0c */ /* 0x01cfe2000bfc1270 */
[----:B------:R-:W2:Y:S01]  /*2fc0*/  SHFL.IDX PT, R25, R20, 0x1, 0x1c1f ;  /* 0x003c1f0014197f89 */ /* 0x000ea200000e0000 */
[----:B------:R-:W-:Y:S02]  /*2fd0*/  FMUL.FTZ R10, R38, c[0x0][0x320] ;  /* 0x0000c800260a7a20 */ /* 0x000fe40000410000 */
[C---:B------:R-:W-:Y:S01]  /*2fe0*/  ISETP.GT.AND P0, PT, R18.reuse, RZ, P6 ;  /* 0x000000ff1200720c */ /* 0x040fe20003704270 */
[----:B------:R-:W-:Y:S01]  /*2ff0*/  FMUL.FTZ R17, R39, c[0x0][0x320] ;  /* 0x0000c80027117a20 */ /* 0x000fe20000410000 */
        /* <DEDUP_REMOVED lines=22> */
[----:B------:R-:W-:Y:S01]  /*3160*/  ISETP.LT.OR P0, PT, R19, 0x11, P0 ;  /* 0x000000111300780c */ /* 0x000fe20000701670 */
[----:B------:R-:W-:Y:S01]  /*3170*/  FMUL.FTZ R71, R71, c[0x0][0x320] ;  /* 0x0000c80047477a20 */ /* 0x000fe20000410000 */
[----:B-1----:R-:W-:Y:S01]  /*3180*/  FSEL R13, R30, -INF , !P5 ;  /* 0xff8000001e0d7808 */ /* 0x002fe20006800000 */
[----:B------:R-:W1:Y:S01]  /*3190*/  MUFU.TANH R10, R10 ;  /* 0x0000000a000a7308 */ /* 0x000e620000002400 */
[----:B------:R-:W-:-:S02]  /*31a0*/  FSEL R7, R8, -INF , !P0 ;  /* 0xff80000008077808 */ /* 0x000fc40004000000 */
[C---:B------:R-:W-:Y:S02]  /*31b0*/  ISETP.GT.AND P0, PT, R18.reuse, 0x18, P6 ;  /* 0x000000181200780c */ /* 0x040fe40003704270 */
[C---:B------:R-:W-:Y:S02]  /*31c0*/  ISETP.GT.AND P5, PT, R18.reuse, 0x11, P6 ;  /* 0x000000111200780c */ /* 0x040fe400037a4270 */
[C---:B------:R-:W-:Y:S01]  /*31d0*/  ISETP.LT.OR P0, PT, R19.reuse, 0x19, P0 ;  /* 0x000000191300780c */ /* 0x040fe20000701670 */
[----:B------:R-:W3:Y:S01]  /*31e0*/  MUFU.TANH R17, R17 ;  /* 0x0000001100117308 */ /* 0x000ee20000002400 */
[----:B------:R-:W-:Y:S02]  /*31f0*/  ISETP.LT.OR P5, PT, R19, 0x12, P5 ;  /* 0x000000121300780c */ /* 0x000fe40002fa1670 */
[----:B------:R-:W-:Y:S02]  /*3200*/  FSEL R11, R11, -INF , !P0 ;  /* 0xff8000000b0b7808 */ /* 0x000fe40004000000 */
[----:B------:R-:W-:-:S02]  /*3210*/  ISETP.GT.AND P0, PT, R18, 0x20, P6 ;  /* 0x000000201200780c */ /* 0x000fc40003704270 */
[----:B------:R-:W-:Y:S01]  /*3220*/  FSEL R5, R9, -INF , !P5 ;  /* 0xff80000009057808 */ /* 0x000fe20006800000 */
[----:B------:R-:W4:Y:S01]  /*3230*/  MUFU.TANH R21, R21 ;  /* 0x0000001500157308 */ /* 0x000f220000002400 */
[C---:B------:R-:W-:Y:S02]  /*3240*/  ISETP.GT.AND P5, PT, R18.reuse, 0x19, P6 ;  /* 0x000000191200780c */ /* 0x040fe400037a4270 */
[C---:B------:R-:W-:Y:S02]  /*3250*/  ISETP.LT.OR P0, PT, R19.reuse, 0x21, P0 ;  /* 0x000000211300780c */ /* 0x040fe40000701670 */
[----:B------:R-:W-:Y:S02]  /*3260*/  ISETP.LT.OR P5, PT, R19, 0x1a, P5 ;  /* 0x0000001a1300780c */ /* 0x000fe40002fa1670 */
[----:B------:R-:W-:Y:S01]  /*3270*/  FSEL R175, R175, -INF , !P0 ;  /* 0xff800000afaf7808 */ /* 0x000fe20004000000 */
[----:B------:R1:W1:Y:S01]  /*3280*/  MUFU.TANH R178, R34 ;  /* 0x0000002200b27308 */ /* 0x0002620000002400 */
[----:B------:R-:W-:-:S02]  /*3290*/  ISETP.GT.AND P0, PT, R18, 0x28, P6 ;  /* 0x000000281200780c */ /* 0x000fc40003704270 */
[----:B------:R-:W-:Y:S01]  /*32a0*/  FSEL R9, R0, -INF , !P5 ;  /* 0xff80000000097808 */ /* 0x000fe20006800000 */
[----:B------:R-:W-:Y:S01]  /*32b0*/  FMUL.FTZ R0, R43, c[0x0][0x320] ;  /* 0x0000c8002b007a20 */ /* 0x000fe20000410000 */
[C---:B------:R-:W-:Y:S02]  /*32c0*/  ISETP.GT.AND P5, PT, R18.reuse, 0x21, P6 ;  /* 0x000000211200780c */ /* 0x040fe400037a4270 */
[C---:B------:R-:W-:Y:S01]  /*32d0*/  ISETP.LT.OR P0, PT, R19.reuse, 0x29, P0 ;  /* 0x000000291300780c */ /* 0x040fe20000701670 */
[----:B------:R1:W1:Y:S01]  /*32e0*/  MUFU.TANH R162, R35 ;  /* 0x0000002300a27308 */ /* 0x0002620000002400 */
[----:B------:R-:W-:Y:S02]  /*32f0*/  ISETP.LT.OR P5, PT, R19, 0x22, P5 ;  /* 0x000000221300780c */ /* 0x000fe40002fa1670 */
[----:B------:R-:W-:Y:S02]  /*3300*/  FSEL R163, R163, -INF , !P0 ;  /* 0xff800000a3a37808 */ /* 0x000fe40004000000 */
[----:B------:R-:W-:-:S02]  /*3310*/  ISETP.GT.AND P0, PT, R18, 0x30, P6 ;  /* 0x000000301200780c */ /* 0x000fc40003704270 */
[----:B------:R-:W-:Y:S01]  /*3320*/  FSEL R173, R173, -INF , !P5 ;  /* 0xff800000adad7808 */ /* 0x000fe20006800000 */
[----:B------:R-:W1:Y:S01]  /*3330*/  MUFU.TANH R22, R22 ;  /* 0x0000001600167308 */ /* 0x000e620000002400 */
[C---:B------:R-:W-:Y:S02]  /*3340*/  ISETP.GT.AND P5, PT, R18.reuse, 0x29, P6 ;  /* 0x000000291200780c */ /* 0x040fe400037a4270 */
[C---:B------:R-:W-:Y:S02]  /*3350*/  ISETP.LT.OR P0, PT, R19.reuse, 0x31, P0 ;  /* 0x000000311300780c */ /* 0x040fe40000701670 */
[----:B------:R-:W-:Y:S02]  /*3360*/  ISETP.LT.OR P5, PT, R19, 0x2a, P5 ;  /* 0x0000002a1300780c */ /* 0x000fe40002fa1670 */
[----:B------:R-:W-:Y:S01]  /*3370*/  FSEL R171, R171, -INF , !P0 ;  /* 0xff800000abab7808 */ /* 0x000fe20004000000 */
[----:B------:R1:W1:Y:S01]  /*3380*/  MUFU.TANH R160, R70 ;  /* 0x0000004600a07308 */ /* 0x0002620000002400 */
[----:B------:R-:W-:-:S02]  /*3390*/  ISETP.GT.AND P0, PT, R18, 0x38, P6 ;  /* 0x000000381200780c */ /* 0x000fc40003704270 */
[----:B------:R-:W-:Y:S02]  /*33a0*/  FSEL R159, R159, -INF , !P5 ;  /* 0xff8000009f9f7808 */ /* 0x000fe40006800000 */
[----:B------:R-:W-:Y:S02]  /*33b0*/  ISETP.GT.AND P5, PT, R18, 0x31, P6 ;  /* 0x000000311200780c */ /* 0x000fe400037a4270 */
[C---:B------:R-:W-:Y:S01]  /*33c0*/  ISETP.LT.OR P0, PT, R19.reuse, 0x39, P0 ;  /* 0x000000391300780c */ /* 0x040fe20000701670 */
[----:B------:R-:W1:Y:S01]  /*33d0*/  MUFU.TANH R23, R23 ;  /* 0x0000001700177308 */ /* 0x000e620000002400 */
[----:B------:R-:W-:Y:S02]  /*33e0*/  ISETP.LT.OR P5, PT, R19, 0x32, P5 ;  /* 0x000000321300780c */ /* 0x000fe40002fa1670 */
[----:B------:R-:W-:Y:S02]  /*33f0*/  FSEL R167, R167, -INF , !P0 ;  /* 0xff800000a7a77808 */ /* 0x000fe40004000000 */
[----:B------:R-:W-:-:S02]  /*3400*/  PLOP3.LUT P0, PT, PT, PT, UP2, 0x40, 0x0 ;  /* 0x000000000000781c */ /* 0x000fc40003f0e828 */
[----:B------:R-:W-:Y:S01]  /*3410*/  FSEL R169, R169, -INF , !P5 ;  /* 0xff800000a9a97808 */ /* 0x000fe20006800000 */
[----:B------:R-:W1:Y:S01]  /*3420*/  MUFU.TANH R24, R24 ;  /* 0x0000001800187308 */ /* 0x000e620000002400 */
[----:B------:R-:W-:-:S04]  /*3430*/  ISETP.GT.AND P5, PT, R18, 0x39, P6 ;  /* 0x000000391200780c */ /* 0x000fc800037a4270 */
[----:B------:R-:W-:Y:S01]  /*3440*/  ISETP.LT.OR P5, PT, R19, 0x3a, P5 ;  /* 0x0000003a1300780c */ /* 0x000fe20002fa1670 */
[--C-:B--2---:R-:W-:Y:S02]  /*3450*/  IMAD.IADD R19, R16, 0x1, R25.reuse ;  /* 0x0000000110137824 */ /* 0x104fe400078e0219 */
[----:B------:R2:W1:Y:S01]  /*3460*/  MUFU.TANH R172, R66 ;  /* 0x0000004200ac7308 */ /* 0x0004620000002400 */
[----:B------:R-:W-:Y:S02]  /*3470*/  FSEL R165, R165, -INF , !P5 ;  /* 0xff800000a5a57808 */ /* 0x000fe40006800000 */
[----:B------:R-:W-:Y:S01]  /*3480*/  IMNMX R2, R19, R12, PT ;  /* 0x0000000c13027217 */ /* 0x000fe20003800200 */
[----:B------:R-:W-:-:S04]  /*3490*/  IMAD.IADD R19, R14, 0x1, R25 ;  /* 0x000000010e137824 */ /* 0x000fc800078e0219 */
[----:B------:R2:W1:Y:S08]  /*34a0*/  MUFU.TANH R170, R67 ;  /* 0x0000004300aa7308 */ /* 0x0004700000002400 */
[----:B------:R-:W1:Y:S08]  /*34b0*/  MUFU.TANH R0, R0 ;  /* 0x0000000000007308 */ /* 0x000e700000002400 */
[----:B------:R2:W1:Y:S08]  /*34c0*/  MUFU.TANH R168, R74 ;  /* 0x0000004a00a87308 */ /* 0x0004700000002400 */
[----:B------:R2:W1:Y:S08]  /*34d0*/  MUFU.TANH R164, R75 ;  /* 0x0000004b00a47308 */ /* 0x0004700000002400 */
[----:B------:R2:W1:Y:S01]  /*34e0*/  MUFU.TANH R176, R71 ;  /* 0x0000004700b07308 */ /* 0x0004620000002400 */
[----:B------:R-:W-:Y:S05]  /*34f0*/  @P0 BRA `(.L_x_798) ;  /* 0x000001a000000947 */ /* 0x000fea0003800000 */
[----:B---34-:R-:W-:Y:S01]  /*3500*/  IADD3 R25, R25, c[0x0][0x1d0], RZ ;  /* 0x0000740019197a10 */ /* 0x018fe20007ffe0ff */
[----:B------:R-:W-:Y:S03]  /*3510*/  BSSY B0, `(.L_x_799) ;  /* 0x0000013000007945 */ /* 0x000fe60003800000 */
[----:B------:R-:W-:-:S04]  /*3520*/  IADD3 R25, R25, -c[0x0][0x168], RZ ;  /* 0x80005a0019197a10 */ /* 0x000fc80007ffe0ff */
[----:B------:R-:W-:-:S13]  /*3530*/  ISETP.GT.AND P0, PT, R25, -0x1, PT ;  /* 0xffffffff1900780c */ /* 0x000fda0003f04270 */
[----:B------:R-:W-:Y:S05]  /*3540*/  @P0 BRA `(.L_x_800) ;  /* 0x0000009000000947 */ /* 0x000fea0003800000 */
[----:B------:R-:W-:Y:S01]  /*3550*/  ULDC UR4, c[0x0][0x32c] ;  /* 0x0000cb0000047ab9 */ /* 0x000fe20000000800 */
[----:B------:R-:W-:Y:S01]  /*3560*/  LOP3.LUT R12, RZ, R25, RZ, 0x33, !PT ;  /* 0x00000019ff0c7212 */ /* 0x000fe200078e33ff */
[----:B------:R-:W-:-:S06]  /*3570*/  UISETP.NE.AND UP0, UPT, UR6, UR4, UPT ;  /* 0x000000040600728c */ /* 0x000fcc000bf05270 */
[----:B------:R-:W-:Y:S02]  /*3580*/  PLOP3.LUT P5, PT, PT, PT, UP0, 0x80, 0x0 ;  /* 0x000000000000781c */ /* 0x000fe40003faf008 */
[----:B------:R-:W-:-:S11]  /*3590*/  PLOP3.LUT P0, PT, PT, PT, UP0, 0x80, 0x0 ;  /* 0x000000000000781c */ /* 0x000fd60003f0f008 */
[----:B------:R-:W-:-:S05]  /*35a0*/  @P5 IMAD.HI.U32 R8, R12, c[0x0][0x330], RZ ;  /* 0x0000cc000c085a27 */ /* 0x000fca00078e00ff */
[----:B------:R-:W-:-:S04]  /*35b0*/  @P0 SHF.R.U32.HI R12, RZ, c[0x0][0x334], R8 ;  /* 0x0000cd00ff0c0a19 */ /* 0x000fc80000011608 */
[----:B------:R-:W-:Y:S01]  /*35c0*/  LOP3.LUT R25, RZ, R12, RZ, 0x33, !PT ;  /* 0x0000000cff197212 */ /* 0x000fe200078e33ff */
[----:B------:R-:W-:Y:S05]  /*35d0*/  BRA `(.L_x_801) ;  /* 0x0000006000007947 */ /* 0x000fea0003800000 */
.L_x_800:
[----:B------:R-:W-:Y:S02]  /*35e0*/  ULDC UR4, c[0x0][0x32c] ;  /* 0x0000cb0000047ab9 */ /* 0x000fe40000000800 */
[----:B------:R-:W-:-:S06]  /*35f0*/  UISETP.NE.AND UP0, UPT, UR6, UR4, UPT ;  /* 0x000000040600728c */ /* 0x000fcc000bf05270 */
[----:B------:R-:W-:Y:S02]  /*3600*/  PLOP3.LUT P5, PT, PT, PT, UP0, 0x80, 0x0 ;  /* 0x000000000000781c */ /* 0x000fe40003faf008 */
[----:B------:R-:W-:-:S11]  /*3610*/  PLOP3.LUT P0, PT, PT, PT, UP0, 0x80, 0x0 ;  /* 0x000000000000781c */ /* 0x000fd60003f0f008 */
[----:B------:R-:W-:-:S05]  /*3620*/  @P5 IMAD.HI.U32 R8, R25, c[0x0][0x330], RZ ;  /* 0x0000cc0019085a27 */ /* 0x000fca00078e00ff */
[----:B------:R-:W-:Y:S02]  /*3630*/  @P0 SHF.R.U32.HI R25, RZ, c[0x0][0x334], R8 ;  /* 0x0000cd00ff190a19 */ /* 0x000fe40000011608 */
.L_x_801:
[----:B------:R-:W-:Y:S05]  /*3640*/  BSYNC B0 ;  /* 0x0000000000007941 */ /* 0x000fea0003800000 */
.L_x_799:
[----:B------:R-:W-:-:S04]  /*3650*/  IMAD R6, R25, c[0x0][0x32c], -R6 ;  /* 0x0000cb0019067a24 */ /* 0x000fc800078e0a06 */
[----:B------:R-:W-:-:S05]  /*3660*/  IMAD.IADD R6, R6, 0x1, -R201 ;  /* 0x0000000106067824 */ /* 0x000fca00078e0ac9 */
[----:B------:R-:W-:Y:S02]  /*3670*/  IADD3 R25, R6, c[0x0][0x32c], RZ ;  /* 0x0000cb0006197a10 */ /* 0x000fe40007ffe0ff */
[----:B------:R-:W-:Y:S02]  /*3680*/  IMNMX R19, R19, R6, !PT ;  /* 0x0000000613137217 */ /* 0x000fe40007800200 */
[----:B------:R-:W-:Y:S02]  /*3690*/  IMNMX R2, R2, R25, PT ;  /* 0x0000001902027217 */ /* 0x000fe40003800200 */
.L_x_798:
[----:B---34-:R-:W-:Y:S01]  /*36a0*/  ISETP.GT.AND P0, PT, R19, 0x1, P6 ;  /* 0x000000011300780c */ /* 0x018fe20003704270 */
[----:B------:R-:W-:-:S04]  /*36b0*/  DEPBAR.LE SB0, 0x2 ;  /* 0x000080800000791a */ /* 0x000fc80000000000 */
[----:B------:R-:W-:Y:S01]  /*36c0*/  BAR.SYNC.DEFER_BLOCKING 0x0 ;  /* 0x0000000000007b1d */ /* 0x000fe20000010000 */
[----:B------:R-:W-:Y:S01]  /*36d0*/  ISETP.GT.AND P5, PT, R19, 0x8, P6 ;  /* 0x000000081300780c */ /* 0x000fe200037a4270 */
[----:B------:R-:W-:Y:S01]  /*36e0*/  IMAD.SHL.U32 R135, R4, 0x2, RZ ;  /* 0x0000000204877824 */ /* 0x000fe200078e00ff */
[C---:B------:R-:W-:Y:S01]  /*36f0*/  ISETP.LT.OR P0, PT, R2.reuse, 0x2, P0 ;  /* 0x000000020200780c */ /* 0x040fe20000701670 */
[----:B------:R-:W-:Y:S01]  /*3700*/  UIADD3 UR4, UR17, -0x3, URZ ;  /* 0xfffffffd11047890 */ /* 0x000fe2000fffe03f */
[----:B------:R-:W-:Y:S01]  /*3710*/  ISETP.LT.OR P5, PT, R2, 0x9, P5 ;  /* 0x000000090200780c */ /* 0x000fe20002fa1670 */
[--C-:B------:R-:W-:Y:S01]  /*3720*/  IMAD R134, R3, 0x2, R135.reuse ;  /* 0x0000000203867824 */ /* 0x100fe200078e0287 */
[----:B------:R-:W-:Y:S01]  /*3730*/  FMNMX.FTZ R6, R48, R29, !PT ;  /* 0x0000001d30067209 */ /* 0x000fe20007810000 */
[----:B------:R-:W-:Y:S01]  /*3740*/  IMAD.IADD R166, R187, 0x1, R135 ;  /* 0x00000001bba67824 */ /* 0x000fe200078e0287 */
[----:B-1----:R-:W-:Y:S01]  /*3750*/  FSEL R18, R23, -INF , !P0 ;  /* 0xff80000017127808 */ /* 0x002fe20004000000 */
[----:B------:R-:W-:Y:S01]  /*3760*/  IMAD.IADD R155, R187, 0x1, R134 ;  /* 0x00000001bb9b7824 */ /* 0x000fe200078e0286 */
[----:B------:R-:W-:Y:S01]  /*3770*/  ISETP.GT.AND P0, PT, R19, 0x9, P6 ;  /* 0x000000091300780c */ /* 0x000fe20003704270 */
[----:B------:R-:W-:Y:S01]  /*3780*/  IMAD R3, R3, 0x2, R166 ;  /* 0x0000000203037824 */ /* 0x000fe200078e02a6 */
[----:B------:R-:W-:Y:S01]  /*3790*/  FSEL R16, R21, -INF , !P5 ;  /* 0xff80000015107808 */ /* 0x000fe20006800000 */
[----:B------:R-:W-:Y:S01]  /*37a0*/  UISETP.GE.AND UP0, UPT, UR4, UR10, UPT ;  /* 0x0000000a0400728c */ /* 0x000fe2000bf06270 */
[----:B------:R-:W-:Y:S01]  /*37b0*/  ISETP.GT.AND P5, PT, R19, 0x10, P6 ;  /* 0x000000101300780c */ /* 0x000fe200037a4270 */
[----:B------:R-:W-:Y:S01]  /*37c0*/  UIADD3 UR17, UR17, -0x2, URZ ;  /* 0xfffffffe11117890 */ /* 0x000fe2000fffe03f */
[----:B------:R-:W-:-:S02]  /*37d0*/  FMNMX.FTZ R6, R15, R6, !PT ;  /* 0x000000060f067209 */ /* 0x000fc40007810000 */
[C---:B------:R-:W-:Y:S02]  /*37e0*/  ISETP.LT.OR P0, PT, R2.reuse, 0xa, P0 ;  /* 0x0000000a0200780c */ /* 0x040fe40000701670 */
[----:B------:R-:W-:Y:S02]  /*37f0*/  ISETP.LT.OR P5, PT, R2, 0x11, P5 ;  /* 0x000000110200780c */ /* 0x000fe40002fa1670 */
[----:B------:R-:W-:Y:S01]  /*3800*/  FMNMX.FTZ R8, R13, R6, !PT ;  /* 0x000000060d087209 */ /* 0x000fe20007810000 */
[----:B------:R-:W-:Y:S01]  /*3810*/  LDSM.16.MT88.4 R40, [R135+0x2100] ;  /* 0x002100008728783b */ /* 0x000fe20000004200 */
[----:B------:R-:W-:Y:S01]  /*3820*/  FSEL R6, R22, -INF , !P0 ;  /* 0xff80000016067808 */ /* 0x000fe20004000000 */
[----:B------:R-:W-:Y:S01]  /*3830*/  @UP0 USHF.R.S32.HI UR5, URZ, 0x1f, UR4 ;  /* 0x0000001f3f050899 */ /* 0x000fe20008011404 */
[----:B------:R-:W-:Y:S01]  /*3840*/  ISETP.GT.AND P0, PT, R19, 0x11, P6 ;  /* 0x000000111300780c */ /* 0x000fe20003704270 */
[----:B--2---:R-:W-:Y:S01]  /*3850*/  LDSM.16.MT88.4 R64, [R155+0x2100] ;  /* 0x002100009b40783b */ /* 0x004fe20000004200 */
[----:B------:R-:W-:-:S02]  /*3860*/  FSEL R14, R24, -INF , !P5 ;  /* 0xff800000180e7808 */ /* 0x000fc40006800000 */
[----:B------:R-:W-:Y:S01]  /*3870*/  FMNMX.FTZ R8, R7, R8, !PT ;  /* 0x0000000807087209 */ /* 0x000fe20007810000 */
[----:B------:R-:W-:Y:S01]  /*3880*/  LDSM.16.MT88.4 R72, [R135+0x4100] ;  /* 0x004100008748783b */ /* 0x000fe20000004200 */
[----:B------:R-:W-:Y:S02]  /*3890*/  ISETP.GT.AND P5, PT, R19, RZ, P6 ;  /* 0x000000ff1300720c */ /* 0x000fe400037a4270 */
[C---:B------:R-:W-:Y:S01]  /*38a0*/  ISETP.LT.OR P0, PT, R2.reuse, 0x12, P0 ;  /* 0x000000120200780c */ /* 0x040fe20000701670 */
[----:B------:R-:W-:Y:S01]  /*38b0*/  LDSM.16.MT88.4 R124, [R135+0x100] ;  /* 0x00010000877c783b */ /* 0x000fe20000004200 */
[----:B------:R-:W-:Y:S02]  /*38c0*/  FMNMX.FTZ R8, R5, R8, !PT ;  /* 0x0000000805087209 */ /* 0x000fe40007810000 */
[----:B------:R-:W-:Y:S01]  /*38d0*/  ISETP.LT.OR P5, PT, R2, 0x1, P5 ;  /* 0x000000010200780c */ /* 0x000fe20002fa1670 */
[----:B------:R-:W-:Y:S01]  /*38e0*/  LDSM.16.MT88.4 R116, [R166+0x100] ;  /* 0x00010000a674783b */ /* 0x000fe20000004200 */
[----:B------:R-:W-:-:S02]  /*38f0*/  FSEL R12, R0, -INF , !P0 ;  /* 0xff800000000c7808 */ /* 0x000fc40004000000 */
[----:B------:R-:W-:Y:S01]  /*3900*/  FMNMX.FTZ R0, R11, R8, !PT ;  /* 0x000000080b007209 */ /* 0x000fe20007810000 */
[----:B------:R-:W-:Y:S01]  /*3910*/  LDSM.16.MT88.4 R108, [R134+0x100] ;  /* 0x00010000866c783b */ /* 0x000fe20000004200 */
[----:B------:R-:W-:Y:S02]  /*3920*/  FSEL R28, R28, -INF , !P5 ;  /* 0xff8000001c1c7808 */ /* 0x000fe40006800000 */
[----:B------:R-:W-:Y:S01]  /*3930*/  FMNMX.FTZ R0, R9, R0, !PT ;  /* 0x0000000009007209 */ /* 0x000fe20007810000 */
[----:B------:R-:W-:Y:S01]  /*3940*/  LDSM.16.MT88.4 R100, [R3+0x100] ;  /* 0x000100000364783b */ /* 0x000fe20000004200 */
[----:B------:R-:W-:Y:S02]  /*3950*/  FMNMX.FTZ R21, R28, R18, !PT ;  /* 0x000000121c157209 */ /* 0x000fe40007810000 */
[----:B------:R-:W-:Y:S01]  /*3960*/  ISETP.GT.AND P5, PT, R19, 0x19, P6 ;  /* 0x000000191300780c */ /* 0x000fe200037a4270 */
[----:B------:R-:W-:Y:S01]  /*3970*/  LDSM.16.MT88.4 R56, [R134+0x2100] ;  /* 0x002100008638783b */ /* 0x000fe20000004200 */
[----:B------:R-:W-:-:S02]  /*3980*/  FMNMX.FTZ R0, R175, R0, !PT ;  /* 0x00000000af007209 */ /* 0x000fc40007810000 */
[----:B------:R-:W-:Y:S01]  /*3990*/  ISETP.GT.AND P0, PT, R19, 0x18, P6 ;  /* 0x000000181300780c */ /* 0x000fe20003704270 */
[----:B------:R-:W-:Y:S01]  /*39a0*/  LDSM.16.MT88.4 R80, [R166+0x4100] ;  /* 0x00410000a650783b */ /* 0x000fe20000004200 */
[----:B------:R-:W-:Y:S02]  /*39b0*/  FMNMX.FTZ R21, R16, R21, !PT ;  /* 0x0000001510157209 */ /* 0x000fe40007810000 */
[C---:B------:R-:W-:Y:S01]  /*39c0*/  ISETP.LT.OR P5, PT, R2.reuse, 0x1a, P5 ;  /* 0x0000001a0200780c */ /* 0x040fe20002fa1670 */
[----:B------:R-:W-:Y:S01]  /*39d0*/  LDSM.16.MT88.4 R88, [R134+0x4100] ;  /* 0x004100008658783b */ /* 0x000fe20000004200 */
[----:B------:R-:W-:Y:S02]  /*39e0*/  FMNMX.FTZ R0, R173, R0, !PT ;  /* 0x00000000ad007209 */ /* 0x000fe40007810000 */
[----:B------:R-:W-:Y:S01]  /*39f0*/  ISETP.LT.OR P0, PT, R2, 0x19, P0 ;  /* 0x000000190200780c */ /* 0x000fe20000701670 */
[----:B------:R-:W-:Y:S01]  /*3a00*/  LDSM.16.MT88.4 R140, [R135+0x900] ;  /* 0x00090000878c783b */ /* 0x000fe20000004200 */
[----:B------:R-:W-:-:S02]  /*3a10*/  FMNMX.FTZ R21, R6, R21, !PT ;  /* 0x0000001506157209 */ /* 0x000fc40007810000 */
[----:B------:R-:W-:Y:S01]  /*3a20*/  FSEL R8, R17, -INF , !P5 ;  /* 0xff80000011087808 */ /* 0x000fe20006800000 */
[----:B------:R-:W-:Y:S01]  /*3a30*/  LDSM.16.MT88.4 R32, [R134+0x900] ;  /* 0x000900008620783b */ /* 0x000fe20000004200 */
[----:B------:R-:W-:Y:S02]  /*3a40*/  FMNMX.FTZ R0, R163, R0, !PT ;  /* 0x00000000a3007209 */ /* 0x000fe40007810000 */
[----:B------:R-:W-:Y:S01]  /*3a50*/  FSEL R10, R10, -INF , !P0 ;  /* 0xff8000000a0a7808 */ /* 0x000fe20004000000 */
[----:B------:R-:W-:Y:S01]  /*3a60*/  LDSM.16.MT88.4 R136, [R166+0x900] ;  /* 0x00090000a688783b */ /* 0x000fe20000004200 */
[----:B------:R-:W-:Y:S02]  /*3a70*/  FMNMX.FTZ R17, R14, R21, !PT ;  /* 0x000000150e117209 */ /* 0x000fe40007810000 */
[----:B------:R-:W-:Y:S01]  /*3a80*/  ISETP.GT.AND P0, PT, R19, 0x20, P6 ;  /* 0x000000201300780c */ /* 0x000fe20003704270 */
[----:B------:R-:W-:Y:S01]  /*3a90*/  LDSM.16.MT88.4 R24, [R166+0x2900] ;  /* 0x00290000a618783b */ /* 0x000fe20000004200 */
[----:B------:R-:W-:-:S02]  /*3aa0*/  FMNMX.FTZ R0, R159, R0, !PT ;  /* 0x000000009f007209 */ /* 0x000fc40007810000 */
[----:B------:R-:W-:Y:S02]  /*3ab0*/  FMNMX.FTZ R17, R12, R17, !PT ;  /* 0x000000110c117209 */ /* 0x000fe40007810000 */
[----:B------:R-:W-:Y:S02]  /*3ac0*/  ISETP.LT.OR P0, PT, R2, 0x21, P0 ;  /* 0x000000210200780c */ /* 0x000fe40000701670 */
[----:B------:R-:W-:Y:S02]  /*3ad0*/  ISETP.GT.AND P5, PT, R19, 0x21, P6 ;  /* 0x000000211300780c */ /* 0x000fe400037a4270 */
[----:B------:R-:W-:Y:S02]  /*3ae0*/  FMNMX.FTZ R0, R171, R0, !PT ;  /* 0x00000000ab007209 */ /* 0x000fe40007810000 */
[----:B------:R-:W-:Y:S02]  /*3af0*/  FMNMX.FTZ R17, R10, R17, !PT ;  /* 0x000000110a117209 */ /* 0x000fe40007810000 */
[----:B------:R-:W-:-:S02]  /*3b00*/  FSEL R178, R178, -INF , !P0 ;  /* 0xff800000b2b27808 */ /* 0x000fc40004000000 */
[----:B------:R-:W-:Y:S02]  /*3b10*/  ISETP.GT.AND P0, PT, R19, 0x28, P6 ;  /* 0x000000281300780c */ /* 0x000fe40003704270 */
[----:B------:R-:W-:Y:S02]  /*3b20*/  ISETP.LT.OR P5, PT, R2, 0x22, P5 ;  /* 0x000000220200780c */ /* 0x000fe40002fa1670 */
[----:B------:R-:W-:Y:S02]  /*3b30*/  FMNMX.FTZ R0, R169, R0, !PT ;  /* 0x00000000a9007209 */ /* 0x000fe40007810000 */
[----:B------:R-:W-:Y:S02]  /*3b40*/  FMNMX.FTZ R17, R8, R17, !PT ;  /* 0x0000001108117209 */ /* 0x000fe40007810000 */
[----:B------:R-:W-:Y:S02]  /*3b50*/  ISETP.LT.OR P0, PT, R2, 0x29, P0 ;  /* 0x000000290200780c */ /* 0x000fe40000701670 */
[----:B------:R-:W-:-:S02]  /*3b60*/  FSEL R162, R162, -INF , !P5 ;  /* 0xff800000a2a27808 */ /* 0x000fc40006800000 */
[----:B------:R-:W-:Y:S02]  /*3b70*/  ISETP.GT.AND P5, PT, R19, 0x29, P6 ;  /* 0x000000291300780c */ /* 0x000fe400037a4270 */
[----:B------:R-:W-:Y:S02]  /*3b80*/  FMNMX.FTZ R0, R167, R0, !PT ;  /* 0x00000000a7007209 */ /* 0x000fe40007810000 */
[----:B------:R-:W-:Y:S02]  /*3b90*/  FMNMX.FTZ R17, R178, R17, !PT ;  /* 0x00000011b2117209 */ /* 0x000fe40007810000 */
[----:B------:R-:W-:Y:S02]  /*3ba0*/  FSEL R160, R160, -INF , !P0 ;  /* 0xff800000a0a07808 */ /* 0x000fe40004000000 */
[----:B------:R-:W-:Y:S02]  /*3bb0*/  ISETP.GT.AND P0, PT, R19, 0x30, P6 ;  /* 0x000000301300780c */ /* 0x000fe40003704270 */
[----:B------:R-:W-:-:S02]  /*3bc0*/  ISETP.LT.OR P5, PT, R2, 0x2a, P5 ;  /* 0x0000002a0200780c */ /* 0x000fc40002fa1670 */
[----:B------:R-:W-:Y:S02]  /*3bd0*/  FMNMX.FTZ R0, R165, R0, !PT ;  /* 0x00000000a5007209 */ /* 0x000fe40007810000 */
[----:B------:R-:W-:Y:S02]  /*3be0*/  FMNMX.FTZ R21, R162, R17, !PT ;  /* 0x00000011a2157209 */ /* 0x000fe40007810000 */
[----:B------:R-:W-:Y:S01]  /*3bf0*/  ISETP.LT.OR P0, PT, R2, 0x31, P0 ;  /* 0x000000310200780c */ /* 0x000fe20000701670 */
[----:B------:R-:W1:Y:S01]  /*3c00*/  SHFL.BFLY PT, R17, R0, 0x2, 0x1f ;  /* 0x0c401f0000117f89 */ /* 0x000e6200000e0000 */
[----:B------:R-:W-:Y:S02]  /*3c10*/  FSEL R176, R176, -INF , !P5 ;  /* 0xff800000b0b07808 */ /* 0x000fe40006800000 */
[----:B------:R-:W-:Y:S02]  /*3c20*/  ISETP.GT.AND P5, PT, R19, 0x31, P6 ;  /* 0x000000311300780c */ /* 0x000fe400037a4270 */
[----:B------:R-:W-:-:S02]  /*3c30*/  FMNMX.FTZ R21, R160, R21, !PT ;  /* 0x00000015a0157209 */ /* 0x000fc40007810000 */
[----:B------:R-:W-:Y:S02]  /*3c40*/  FSEL R172, R172, -INF , !P0 ;  /* 0xff800000acac7808 */ /* 0x000fe40004000000 */
[C---:B------:R-:W-:Y:S02]  /*3c50*/  ISETP.GT.AND P0, PT, R19.reuse, 0x38, P6 ;  /* 0x000000381300780c */ /* 0x040fe40003704270 */
[----:B------:R-:W-:Y:S02]  /*3c60*/  ISETP.LT.OR P5, PT, R2, 0x32, P5 ;  /* 0x000000320200780c */ /* 0x000fe40002fa1670 */
[----:B------:R-:W-:Y:S02]  /*3c70*/  FMNMX.FTZ R21, R176, R21, !PT ;  /* 0x00000015b0157209 */ /* 0x000fe40007810000 */
[----:B------:R-:W-:Y:S02]  /*3c80*/  ISETP.GT.AND P6, PT, R19, 0x39, P6 ;  /* 0x000000391300780c */ /* 0x000fe400037c4270 */
[----:B------:R-:W-:-:S02]  /*3c90*/  ISETP.LT.OR P0, PT, R2, 0x39, P0 ;  /* 0x000000390200780c */ /* 0x000fc40000701670 */
[----:B------:R-:W-:Y:S02]  /*3ca0*/  FSEL R170, R170, -INF , !P5 ;  /* 0xff800000aaaa7808 */ /* 0x000fe40006800000 */
[----:B------:R-:W-:Y:S02]  /*3cb0*/  FMNMX.FTZ R21, R172, R21, !PT ;  /* 0x00000015ac157209 */ /* 0x000fe40007810000 */
[----:B------:R-:W-:Y:S02]  /*3cc0*/  ISETP.LT.OR P6, PT, R2, 0x3a, P6 ;  /* 0x0000003a0200780c */ /* 0x000fe400037c1670 */
[----:B------:R-:W-:Y:S02]  /*3cd0*/  FSEL R168, R168, -INF , !P0 ;  /* 0xff800000a8a87808 */ /* 0x000fe40004000000 */
[----:B------:R-:W-:Y:S02]  /*3ce0*/  FMNMX.FTZ R21, R170, R21, !PT ;  /* 0x00000015aa157209 */ /* 0x000fe40007810000 */
[----:B------:R-:W-:-:S02]  /*3cf0*/  FSEL R164, R164, -INF , !P6 ;  /* 0xff800000a4a47808 */ /* 0x000fc40007000000 */
[----:B------:R-:W-:Y:S02]  /*3d00*/  FMNMX.FTZ R19, R168, R21, !PT ;  /* 0x00000015a8137209 */ /* 0x000fe40007810000 */
[----:B-1----:R-:W-:Y:S02]  /*3d10*/  FMNMX.FTZ R21, R0, R17, !PT ;  /* 0x0000001100157209 */ /* 0x002fe40007810000 */
[----:B------:R-:W-:Y:S02]  /*3d20*/  FMNMX.FTZ R19, R164, R19, !PT ;  /* 0x00000013a4137209 */ /* 0x000fe40007810000 */
[----:B------:R-:W-:Y:S01]  /*3d30*/  PLOP3.LUT P6, PT, PT, PT, UP0, 0x80, 0x0 ;  /* 0x000000000000781c */ /* 0x000fe20003fcf008 */
[----:B------:R-:W1:Y:S01]  /*3d40*/  SHFL.BFLY PT, R2, R21, 0x1, 0x1f ;  /* 0x0c201f0015027f89 */ /* 0x000e6200000e0000 */
[----:B------:R-:W-:-:S03]  /*3d50*/  PLOP3.LUT P5, PT, PT, PT, UP0, 0x80, 0x0 ;  /* 0x000000000000781c */ /* 0x000fc60003faf008 */
[----:B------:R-:W2:Y:S01]  /*3d60*/  SHFL.BFLY PT, R0, R19, 0x2, 0x1f ;  /* 0x0c401f0013007f89 */ /* 0x000ea200000e0000 */
[----:B-1----:R-:W-:-:S03]  /*3d70*/  FMNMX.FTZ R2, R21, R2, !PT ;  /* 0x0000000215027209 */ /* 0x002fc60007810000 */
[----:B------:R-:W-:Y:S01]  /*3d80*/  LDSM.16.MT88.4 R20, [R134+0x2900] ;  /* 0x002900008614783b */ /* 0x000fe20000004200 */
[----:B--2---:R-:W-:Y:S01]  /*3d90*/  FMNMX.FTZ R17, R19, R0, !PT ;  /* 0x0000000013117209 */ /* 0x004fe20007810000 */
[C---:B------:R-:W-:Y:S01]  /*3da0*/  FMUL.FTZ R174, R2.reuse, c[0x0][0x2d0] ;  /* 0x0000b40002ae7a20 */ /* 0x040fe20000410000 */
[----:B------:R-:W-:-:S03]  /*3db0*/  FSETP.NEU.FTZ.AND P0, PT, R2, -INF , PT ;  /* 0xff8000000200780b */ /* 0x000fc60003f1d000 */
[----:B------:R-:W1:Y:S01]  /*3dc0*/  SHFL.BFLY PT, R0, R17, 0x1, 0x1f ;  /* 0x0c201f0011007f89 */ /* 0x000e6200000e0000 */
[----:B------:R-:W-:-:S05]  /*3dd0*/  FSEL R174, R174, RZ, P0 ;  /* 0x000000ffaeae7208 */ /* 0x000fca0000000000 */
[--C-:B------:R-:W-:Y:S02]  /*3de0*/  FFMA.FTZ R158, R48, c[0x0][0x2d0], -R174.reuse ;  /* 0x0000b400309e7a23 */ /* 0x100fe400000108ae */
[--C-:B------:R-:W-:Y:S01]  /*3df0*/  FFMA.FTZ R157, R29, c[0x0][0x2d0], -R174.reuse ;  /* 0x0000b4001d9d7a23 */ /* 0x100fe200000108ae */
[----:B------:R-:W2:Y:S01]  /*3e00*/  LDSM.16.MT88.4 R48, [R166+0x2100] ;  /* 0x00210000a630783b */ /* 0x000ea20000004200 */
[--C-:B------:R-:W-:Y:S02]  /*3e10*/  FFMA.FTZ R156, R15, c[0x0][0x2d0], -R174.reuse ;  /* 0x0000b4000f9c7a23 */ /* 0x100fe400000108ae */
[--C-:B------:R-:W-:Y:S01]  /*3e20*/  FFMA.FTZ R151, R13, c[0x0][0x2d0], -R174.reuse ;  /* 0x0000b4000d977a23 */ /* 0x100fe200000108ae */
[----:B------:R-:W-:Y:S01]  /*3e30*/  MUFU.EX2 R158, R158 ;  /* 0x0000009e009e7308 */ /* 0x000fe20000000800 */
[--C-:B------:R-:W-:Y:S02]  /*3e40*/  FFMA.FTZ R152, R7, c[0x0][0x2d0], -R174.reuse ;  /* 0x0000b40007987a23 */ /* 0x100fe400000108ae */
[----:B------:R-:W-:-:S02]  /*3e50*/  FFMA.FTZ R149, R5, c[0x0][0x2d0], -R174 ;  /* 0x0000b40005957a23 */ /* 0x000fc400000108ae */
[--C-:B------:R-:W-:Y:S02]  /*3e60*/  FFMA.FTZ R146, R11, c[0x0][0x2d0], -R174.reuse ;  /* 0x0000b4000b927a23 */ /* 0x100fe400000108ae */
[--C-:B------:R-:W-:Y:S01]  /*3e70*/  FFMA.FTZ R145, R9, c[0x0][0x2d0], -R174.reuse ;  /* 0x0000b40009917a23 */ /* 0x100fe200000108ae */
[----:B------:R-:W3:Y:S01]  /*3e80*/  MUFU.EX2 R157, R157 ;  /* 0x0000009d009d7308 */ /* 0x000ee20000000800 */
[----:B------:R-:W-:Y:S01]  /*3e90*/  FFMA.FTZ R205, R165, c[0x0][0x2d0], -R174 ;  /* 0x0000b400a5cd7a23 */ /* 0x000fe200000108ae */
[----:B-1----:R-:W-:-:S04]  /*3ea0*/  FMNMX.FTZ R0, R17, R0, !PT ;  /* 0x0000000011007209 */ /* 0x002fc80007810000 */
[C---:B------:R-:W-:Y:S01]  /*3eb0*/  FSETP.NEU.FTZ.AND P0, PT, R0.reuse, -INF , PT ;  /* 0xff8000000000780b */ /* 0x040fe20003f1d000 */
[----:B------:R-:W-:Y:S01]  /*3ec0*/  FMUL.FTZ R161, R0, c[0x0][0x2d0] ;  /* 0x0000b40000a17a20 */ /* 0x000fe20000410000 */
[----:B------:R-:W-:Y:S04]  /*3ed0*/  MUFU.EX2 R156, R156 ;  /* 0x0000009c009c7308 */ /* 0x000fe80000000800 */
[----:B------:R-:W-:Y:S02]  /*3ee0*/  FSEL R161, R161, RZ, P0 ;  /* 0x000000ffa1a17208 */ /* 0x000fe40000000000 */
[----:B------:R-:W-:Y:S02]  /*3ef0*/  PLOP3.LUT P0, PT, PT, PT, UP0, 0x80, 0x0 ;  /* 0x000000000000781c */ /* 0x000fe40003f0f008 */
[----:B------:R-:W1:Y:S01]  /*3f00*/  MUFU.EX2 R151, R151 ;  /* 0x0000009700977308 */ /* 0x000e620000000800 */
[--C-:B------:R-:W-:Y:S01]  /*3f10*/  FFMA.FTZ R154, R28, c[0x0][0x2d0], -R161.reuse ;  /* 0x0000b4001c9a7a23 */ /* 0x100fe200000108a1 */
[----:B---3--:R-:W-:Y:S01]  /*3f20*/  F2FP.PACK_AB R96, R157, R158 ;  /* 0x0000009e9d60723e */ /* 0x008fe200000000ff */
[--C-:B------:R-:W-:Y:S01]  /*3f30*/  FFMA.FTZ R153, R18, c[0x0][0x2d0], -R161.reuse ;  /* 0x0000b40012997a23 */ /* 0x100fe200000108a1 */
[----:B------:R-:W-:Y:S01]  /*3f40*/  LDSM.16.MT88.4 R28, [R155+0x900] ;  /* 0x000900009b1c783b */ /* 0x000fe20000004200 */
[----:B------:R-:W-:-:S02]  /*3f50*/  FFMA.FTZ R150, R16, c[0x0][0x2d0], -R161 ;  /* 0x0000b40010967a23 */ /* 0x000fc400000108a1 */
[--C-:B------:R-:W-:Y:S01]  /*3f60*/  FFMA.FTZ R147, R6, c[0x0][0x2d0], -R161.reuse ;  /* 0x0000b40006937a23 */ /* 0x100fe200000108a1 */
[----:B------:R-:W-:Y:S01]  /*3f70*/  MUFU.EX2 R154, R154 ;  /* 0x0000009a009a7308 */ /* 0x000fe20000000800 */
[----:B------:R3:W4:Y:S01]  /*3f80*/  LDSM.16.MT88.4 R4, [R3+0x4100] ;  /* 0x004100000304783b */ /* 0x0007220000004200 */
[--C-:B------:R-:W-:Y:S02]  /*3f90*/  FFMA.FTZ R148, R14, c[0x0][0x2d0], -R161.reuse ;  /* 0x0000b4000e947a23 */ /* 0x100fe400000108a1 */
[--C-:B------:R-:W-:Y:S01]  /*3fa0*/  FFMA.FTZ R133, R12, c[0x0][0x2d0], -R161.reuse ;  /* 0x0000b4000c857a23 */ /* 0x100fe200000108a1 */
[----:B------:R-:W5:Y:S01]  /*3fb0*/  LDSM.16.MT88.4 R16, [R135+0x2900] ;  /* 0x002900008710783b */ /* 0x000f620000004200 */
[--C-:B------:R-:W-:Y:S02]  /*3fc0*/  FFMA.FTZ R144, R10, c[0x0][0x2d0], -R161.reuse ;  /* 0x0000b4000a907a23 */ /* 0x100fe400000108a1 */
[----:B------:R-:W2:Y:S01]  /*3fd0*/  MUFU.EX2 R153, R153 ;  /* 0x0000009900997308 */ /* 0x000ea20000000800 */
[----:B-1----:R-:W-:Y:S01]  /*3fe0*/  F2FP.PACK_AB R98, R151, R156 ;  /* 0x0000009c9762723e */ /* 0x002fe200000000ff */
[----:B------:R-:W1:Y:S01]  /*3ff0*/  LDSM.16.MT88.4 R12, [R155+0x2900] ;  /* 0x002900009b0c783b */ /* 0x000e620000004200 */
[----:B------:R-:W-:-:S02]  /*4000*/  FFMA.FTZ R162, R162, c[0x0][0x2d0], -R161 ;  /* 0x0000b400a2a27a23 */ /* 0x000fc400000108a1 */
[--C-:B------:R-:W-:Y:S02]  /*4010*/  FFMA.FTZ R160, R160, c[0x0][0x2d0], -R161.reuse ;  /* 0x0000b400a0a07a23 */ /* 0x100fe400000108a1 */
[--C-:B------:R-:W-:Y:S01]  /*4020*/  FFMA.FTZ R170, R170, c[0x0][0x2d0], -R161.reuse ;  /* 0x0000b400aaaa7a23 */ /* 0x100fe200000108a1 */
[----:B------:R-:W-:Y:S01]  /*4030*/  MUFU.EX2 R150, R150 ;  /* 0x0000009600967308 */ /* 0x000fe20000000800 */
[--C-:B------:R-:W-:Y:S02]  /*4040*/  FFMA.FTZ R165, R168, c[0x0][0x2d0], -R161.reuse ;  /* 0x0000b400a8a57a23 */ /* 0x100fe400000108a1 */
[----:B------:R-:W-:Y:S02]  /*4050*/  FFMA.FTZ R206, R164, c[0x0][0x2d0], -R161 ;  /* 0x0000b400a4ce7a23 */ /* 0x000fe400000108a1 */
[----:B------:R-:W-:-:S03]  /*4060*/  FADD.FTZ R157, R158, R157 ;  /* 0x0000009d9e9d7221 */ /* 0x000fc60000010000 */
[----:B------:R-:W4:Y:S01]  /*4070*/  MUFU.EX2 R147, R147 ;  /* 0x0000009300937308 */ /* 0x000f220000000800 */
[----:B--2---:R-:W-:Y:S01]  /*4080*/  F2FP.PACK_AB R97, R153, R154 ;  /* 0x0000009a9961723e */ /* 0x004fe200000000ff */
[----:B---3--:R-:W-:Y:S02]  /*4090*/  FFMA.FTZ R3, R8, c[0x0][0x2d0], -R161 ;  /* 0x0000b40008037a23 */ /* 0x008fe400000108a1 */
[----:B------:R-:W2:Y:S01]  /*40a0*/  LDSM.16.MT88.4 R8, [R135+0x4900] ;  /* 0x004900008708783b */ /* 0x000ea20000004200 */
[----:B------:R-:W-:Y:S02]  /*40b0*/  FADD.FTZ R153, R154, R153 ;  /* 0x000000999a997221 */ /* 0x000fe40000010000 */
[----:B------:R-:W-:Y:S01]  /*40c0*/  FADD.FTZ R156, R156, R157 ;  /* 0x0000009d9c9c7221 */ /* 0x000fe20000010000 */
[----:B------:R-:W-:Y:S03]  /*40d0*/  MUFU.EX2 R152, R152 ;  /* 0x0000009800987308 */ /* 0x000fe60000000800 */
[----:B------:R-:W-:Y:S01]  /*40e0*/  FADD.FTZ R151, R151, R156 ;  /* 0x0000009c97977221 */ /* 0x000fe20000010000 */
[----:B----4-:R-:W-:-:S04]  /*40f0*/  F2FP.PACK_AB R99, R147, R150 ;  /* 0x000000969363723e */ /* 0x010fc800000000ff */
[----:B------:R-:W3:Y:S01]  /*4100*/  MUFU.EX2 R149, R149 ;  /* 0x0000009500957308 */ /* 0x000ee20000000800 */
        /* <DEDUP_REMOVED lines=26> */
[C---:B------:R-:W-:Y:S08]  /*42b0*/  HMMA.16816.F32 R76, R96.reuse, R80, RZ ;  /* 0x00000050604c723c */ /* 0x040ff000000018ff */
        /* <DEDUP_REMOVED lines=9> */
[C---:B------:R-:W-:Y:S07]  /*4350*/  HMMA.16816.F32 R92, R96.reuse, R4, RZ ;  /* 0x00000004605c723c */ /* 0x040fee00000018ff */
[----:B---3--:R-:W-:Y:S01]  /*4360*/  F2FP.PACK_AB R4, R149, R152 ;  /* 0x000000989504723e */ /* 0x008fe200000000ff */
[----:B------:R-:W-:Y:S01]  /*4370*/  HMMA.16816.F32 R96, R96, R6, RZ ;  /* 0x000000066060723c */ /* 0x000fe200000018ff */
[----:B----4-:R-:W-:Y:S01]  /*4380*/  F2FP.PACK_AB R5, R133, R148 ;  /* 0x000000948505723e */ /* 0x010fe200000000ff */
        /* <DEDUP_REMOVED lines=9> */
[----:B-----5:R-:W-:Y:S01]  /*4420*/  HMMA.16816.F32 R36, R4, R16, R36 ;  /* 0x000000100424723c */ /* 0x020fe20000001824 */
[----:B------:R-:W-:-:S07]  /*4430*/  FADD.FTZ R144, R3, R144 ;  /* 0x0000009003907221 */ /* 0x000fce0000010000 */
[C---:B------:R-:W-:Y:S01]  /*4440*/  HMMA.16816.F32 R40, R4.reuse, R18, R40 ;  /* 0x000000120428723c */ /* 0x040fe20000001828 */
[----:B------:R-:W1:Y:S07]  /*4450*/  LDSM.16.MT88.4 R16, [R166+0x4900] ;  /* 0x00490000a610783b */ /* 0x000e6e0000004200 */
[C---:B------:R-:W-:Y:S08]  /*4460*/  HMMA.16816.F32 R60, R4.reuse, R12, R60 ;  /* 0x0000000c043c723c */ /* 0x040ff0000000183c */
[C---:B------:R-:W-:Y:S01]  /*4470*/  HMMA.16816.F32 R64, R4.reuse, R14, R64 ;  /* 0x0000000e0440723c */ /* 0x040fe20000001840 */
[----:B------:R-:W3:Y:S07]  /*4480*/  LDSM.16.MT88.4 R12, [R134+0x4900] ;  /* 0x00490000860c783b */ /* 0x000eee0000004200 */
[C---:B--2---:R-:W-:Y:S08]  /*4490*/  HMMA.16816.F32 R68, R4.reuse, R8, R68 ;  /* 0x000000080444723c */ /* 0x044ff00000001844 */
[C---:B------:R-:W-:Y:S01]  /*44a0*/  HMMA.16816.F32 R72, R4.reuse, R10, R72 ;  /* 0x0000000a0448723c */ /* 0x040fe20000001848 */
[----:B------:R-:W2:Y:S07]  /*44b0*/  LDSM.16.MT88.4 R8, [R155+0x4900] ;  /* 0x004900009b08783b */ /* 0x000eae0000004200 */
[C---:B------:R-:W-:Y:S08]  /*44c0*/  HMMA.16816.F32 R52, R4.reuse, R20, R52 ;  /* 0x000000140434723c */ /* 0x040ff00000001834 */
[C---:B------:R-:W-:Y:S01]  /*44d0*/  HMMA.16816.F32 R56, R4.reuse, R22, R56 ;  /* 0x000000160438723c */ /* 0x040fe20000001838 */
[----:B------:R-:W4:Y:S07]  /*44e0*/  LDSM.16.MT88.4 R20, [R134+0x1100] ;  /* 0x001100008614783b */ /* 0x000f2e0000004200 */
[C---:B------:R-:W-:Y:S07]  /*44f0*/  HMMA.16816.F32 R128, R4.reuse, R140, R128 ;  /* 0x0000008c0480723c */ /* 0x040fee0000001880 */
[--C-:B------:R-:W-:Y:S01]  /*4500*/  FFMA.FTZ R141, R163, c[0x0][0x2d0], -R174.reuse ;  /* 0x0000b400a38d7a23 */ /* 0x100fe200000108ae */
[----:B------:R-:W-:Y:S01]  /*4510*/  HMMA.16816.F32 R124, R4, R142, R124 ;  /* 0x0000008e047c723c */ /* 0x000fe2000000187c */
[----:B------:R-:W-:-:S02]  /*4520*/  FFMA.FTZ R140, R175, c[0x0][0x2d0], -R174 ;  /* 0x0000b400af8c7a23 */ /* 0x000fc400000108ae */
[--C-:B------:R-:W-:Y:S02]  /*4530*/  FFMA.FTZ R163, R176, c[0x0][0x2d0], -R161.reuse ;  /* 0x0000b400b0a37a23 */ /* 0x100fe400000108a1 */
[----:B------:R-:W-:Y:S02]  /*4540*/  MUFU.EX2 R141, R141 ;  /* 0x0000008d008d7308 */ /* 0x000fe40000000800 */
[--C-:B------:R-:W-:Y:S01]  /*4550*/  FFMA.FTZ R142, R159, c[0x0][0x2d0], -R174.reuse ;  /* 0x0000b4009f8e7a23 */ /* 0x100fe200000108ae */
[C---:B------:R-:W-:Y:S01]  /*4560*/  HMMA.16816.F32 R112, R4.reuse, R32, R112 ;  /* 0x000000200470723c */ /* 0x040fe20000001870 */
[----:B------:R-:W-:Y:S02]  /*4570*/  FFMA.FTZ R143, R173, c[0x0][0x2d0], -R174 ;  /* 0x0000b400ad8f7a23 */ /* 0x000fe400000108ae */
[----:B------:R-:W-:Y:S02]  /*4580*/  FFMA.FTZ R159, R178, c[0x0][0x2d0], -R161 ;  /* 0x0000b400b29f7a23 */ /* 0x000fe400000108a1 */
[----:B------:R-:W-:Y:S03]  /*4590*/  MUFU.EX2 R140, R140 ;  /* 0x0000008c008c7308 */ /* 0x000fe60000000800 */
[C---:B------:R-:W-:Y:S01]  /*45a0*/  HMMA.16816.F32 R108, R4.reuse, R34, R108 ;  /* 0x00000022046c723c */ /* 0x040fe2000000186c */
[----:B------:R-:W-:Y:S04]  /*45b0*/  LDSM.16.MT88.4 R32, [R166+0x1100] ;  /* 0x00110000a620783b */ /* 0x000fe80000004200 */
[----:B------:R-:W5:Y:S03]  /*45c0*/  MUFU.EX2 R143, R143 ;  /* 0x0000008f008f7308 */ /* 0x000f660000000800 */
[C---:B-1----:R-:W-:Y:S05]  /*45d0*/  HMMA.16816.F32 R76, R4.reuse, R16, R76 ;  /* 0x00000010044c723c */ /* 0x042fea000000184c */
[----:B------:R-:W1:Y:S03]  /*45e0*/  MUFU.EX2 R142, R142 ;  /* 0x0000008e008e7308 */ /* 0x000e660000000800 */
[C---:B------:R-:W-:Y:S01]  /*45f0*/  HMMA.16816.F32 R80, R4.reuse, R18, R80 ;  /* 0x000000120450723c */ /* 0x040fe20000001850 */
[----:B------:R-:W1:Y:S04]  /*4600*/  LDSM.16.MT88.4 R16, [R166+0x3100] ;  /* 0x00310000a610783b */ /* 0x000e680000004200 */
[----:B------:R-:W1:Y:S03]  /*4610*/  MUFU.EX2 R159, R159 ;  /* 0x0000009f009f7308 */ /* 0x000e660000000800 */
[C---:B------:R-:W-:Y:S05]  /*4620*/  HMMA.16816.F32 R120, R4.reuse, R136, R120 ;  /* 0x000000880478723c */ /* 0x040fea0000001878 */
[----:B------:R-:W1:Y:S03]  /*4630*/  MUFU.EX2 R163, R163 ;  /* 0x000000a300a37308 */ /* 0x000e660000000800 */
        /* <DEDUP_REMOVED lines=12> */
[----:B------:R-:W-:Y:S01]  /*4700*/  HMMA.16816.F32 R96, R4, R10, R96 ;  /* 0x0000000a0460723c */ /* 0x000fe20000001860 */
[----:B------:R-:W2:Y:S06]  /*4710*/  LDSM.16.MT88.4 R8, [R155+0x3100] ;  /* 0x003100009b08783b */ /* 0x000eac0000004200 */
[----:B-----5:R-:W-:-:S02]  /*4720*/  F2FP.PACK_AB R4, R143, R140 ;  /* 0x0000008c8f04723e */ /* 0x020fc400000000ff */
[----:B-1----:R-:W-:Y:S02]  /*4730*/  F2FP.PACK_AB R6, R142, R141 ;  /* 0x0000008d8e06723e */ /* 0x002fe400000000ff */
[----:B------:R-:W-:Y:S01]  /*4740*/  F2FP.PACK_AB R5, R162, R159 ;  /* 0x0000009fa205723e */ /* 0x000fe200000000ff */
[----:B------:R-:W-:Y:S01]  /*4750*/  FADD.FTZ R159, R159, R144 ;  /* 0x000000909f9f7221 */ /* 0x000fe20000010000 */
[----:B------:R-:W-:-:S03]  /*4760*/  F2FP.PACK_AB R7, R163, R160 ;  /* 0x000000a0a307723e */ /* 0x000fc600000000ff */
[----:B------:R-:W-:-:S04]  /*4770*/  FADD.FTZ R159, R162, R159 ;  /* 0x0000009fa29f7221 */ /* 0x000fc80000010000 */
[----:B----4-:R-:W-:Y:S01]  /*4780*/  HMMA.16816.F32 R112, R4, R20, R112 ;  /* 0x000000140470723c */ /* 0x010fe20000001870 */
[----:B------:R-:W-:-:S04]  /*4790*/  FADD.FTZ R160, R160, R159 ;  /* 0x0000009fa0a07221 */ /* 0x000fc80000010000 */
[----:B------:R-:W-:-:S03]  /*47a0*/  FADD.FTZ R160, R163, R160 ;  /* 0x000000a0a3a07221 */ /* 0x000fc60000010000 */
[C---:B------:R-:W-:Y:S01]  /*47b0*/  HMMA.16816.F32 R108, R4.reuse, R22, R108 ;  /* 0x00000016046c723c */ /* 0x040fe2000000186c */
[----:B------:R-:W1:Y:S07]  /*47c0*/  LDSM.16.MT88.4 R20, [R135+0x5100] ;  /* 0x005100008714783b */ /* 0x000e6e0000004200 */
[C---:B------:R-:W-:Y:S08]  /*47d0*/  HMMA.16816.F32 R44, R4.reuse, R16, R44 ;  /* 0x00000010042c723c */ /* 0x040ff0000000182c */
[C---:B------:R-:W-:Y:S01]  /*47e0*/  HMMA.16816.F32 R48, R4.reuse, R18, R48 ;  /* 0x000000120430723c */ /* 0x040fe20000001830 */
[----:B------:R-:W4:Y:S07]  /*47f0*/  LDSM.16.MT88.4 R16, [R166+0x5100] ;  /* 0x00510000a610783b */ /* 0x000f2e0000004200 */
[C---:B---3--:R-:W-:Y:S08]  /*4800*/  HMMA.16816.F32 R52, R4.reuse, R12, R52 ;  /* 0x0000000c0434723c */ /* 0x048ff00000001834 */
[C---:B------:R-:W-:Y:S01]  /*4810*/  HMMA.16816.F32 R56, R4.reuse, R14, R56 ;  /* 0x0000000e0438723c */ /* 0x040fe20000001838 */
[----:B------:R-:W3:Y:S07]  /*4820*/  LDSM.16.MT88.4 R12, [R134+0x5100] ;  /* 0x00510000860c783b */ /* 0x000eee0000004200 */
[C---:B--2---:R-:W-:Y:S08]  /*4830*/  HMMA.16816.F32 R60, R4.reuse, R8, R60 ;  /* 0x00000008043c723c */ /* 0x044ff0000000183c */
[C---:B------:R-:W-:Y:S01]  /*4840*/  HMMA.16816.F32 R64, R4.reuse, R10, R64 ;  /* 0x0000000a0440723c */ /* 0x040fe20000001840 */
[----:B------:R-:W2:Y:S07]  /*4850*/  LDSM.16.MT88.4 R8, [R155+0x5100] ;  /* 0x005100009b08783b */ /* 0x000eae0000004200 */
[C---:B-1----:R-:W-:Y:S08]  /*4860*/  HMMA.16816.F32 R68, R4.reuse, R20, R68 ;  /* 0x000000140444723c */ /* 0x042ff00000001844 */
[C---:B------:R-:W-:Y:S01]  /*4870*/  HMMA.16816.F32 R72, R4.reuse, R22, R72 ;  /* 0x000000160448723c */ /* 0x040fe20000001848 */
[----:B------:R-:W1:Y:S07]  /*4880*/  LDSM.16.MT88.4 R20, [R135+0x1900] ;  /* 0x001900008714783b */ /* 0x000e6e0000004200 */
[C---:B------:R-:W-:Y:S07]  /*4890*/  HMMA.16816.F32 R128, R4.reuse, R136, R128 ;  /* 0x000000880480723c */ /* 0x040fee0000001880 */
[--C-:B------:R-:W-:Y:S01]  /*48a0*/  FFMA.FTZ R136, R171, c[0x0][0x2d0], -R174.reuse ;  /* 0x0000b400ab887a23 */ /* 0x100fe200000108ae */
[----:B------:R-:W-:Y:S01]  /*48b0*/  HMMA.16816.F32 R124, R4, R138, R124 ;  /* 0x0000008a047c723c */ /* 0x000fe2000000187c */
[----:B------:R-:W-:-:S04]  /*48c0*/  FFMA.FTZ R137, R169, c[0x0][0x2d0], -R174 ;  /* 0x0000b400a9897a23 */ /* 0x000fc800000108ae */
[----:B------:R-:W-:Y:S02]  /*48d0*/  MUFU.EX2 R136, R136 ;  /* 0x0000008800887308 */ /* 0x000fe40000000800 */
[----:B------:R-:W-:Y:S01]  /*48e0*/  FFMA.FTZ R138, R167, c[0x0][0x2d0], -R174 ;  /* 0x0000b400a78a7a23 */ /* 0x000fe200000108ae */
[----:B------:R-:W-:Y:S01]  /*48f0*/  HMMA.16816.F32 R36, R4, R24, R36 ;  /* 0x000000180424723c */ /* 0x000fe20000001824 */
[----:B------:R-:W-:-:S04]  /*4900*/  FFMA.FTZ R139, R172, c[0x0][0x2d0], -R161 ;  /* 0x0000b400ac8b7a23 */ /* 0x000fc800000108a1 */
[----:B------:R-:W5:Y:S03]  /*4910*/  MUFU.EX2 R137, R137 ;  /* 0x0000008900897308 */ /* 0x000f660000000800 */
[C---:B------:R-:W-:Y:S01]  /*4920*/  HMMA.16816.F32 R40, R4.reuse, R26, R40 ;  /* 0x0000001a0428723c */ /* 0x040fe20000001828 */
[----:B------:R-:W1:Y:S04]  /*4930*/  LDSM.16.MT88.4 R24, [R166+0x5900] ;  /* 0x00590000a618783b */ /* 0x000e680000004200 */
[----:B------:R-:W1:Y:S03]  /*4940*/  MUFU.EX2 R138, R138 ;  /* 0x0000008a008a7308 */ /* 0x000e660000000800 */
[C---:B----4-:R-:W-:Y:S05]  /*4950*/  HMMA.16816.F32 R76, R4.reuse, R16, R76 ;  /* 0x00000010044c723c */ /* 0x050fea000000184c */
[----:B------:R-:W4:Y:S03]  /*4960*/  MUFU.EX2 R139, R139 ;  /* 0x0000008b008b7308 */ /* 0x000f260000000800 */
        /* <DEDUP_REMOVED lines=11> */
[C---:B--2---:R-:W-:Y:S08]  /*4a20*/  HMMA.16816.F32 R92, R4.reuse, R8, R92 ;  /* 0x00000008045c723c */ /* 0x044ff0000000185c */
[----:B------:R-:W-:Y:S01]  /*4a30*/  HMMA.16816.F32 R96, R4, R10, R96 ;  /* 0x0000000a0460723c */ /* 0x000fe20000001860 */
[----:B------:R-:W2:Y:S06]  /*4a40*/  LDSM.16.MT88.4 R8, [R135+0x3900] ;  /* 0x003900008708783b */ /* 0x000eac0000004200 */
[----:B-----5:R-:W-:-:S02]  /*4a50*/  F2FP.PACK_AB R4, R137, R136 ;  /* 0x000000888904723e */ /* 0x020fc400000000ff */
[----:B-1----:R-:W-:Y:S02]  /*4a60*/  F2FP.PACK_AB R6, R205, R138 ;  /* 0x0000008acd06723e */ /* 0x002fe400000000ff */
[----:B----4-:R-:W-:Y:S01]  /*4a70*/  F2FP.PACK_AB R5, R170, R139 ;  /* 0x0000008baa05723e */ /* 0x010fe200000000ff */
[----:B------:R-:W-:Y:S01]  /*4a80*/  FADD.FTZ R139, R139, R160 ;  /* 0x000000a08b8b7221 */ /* 0x000fe20000010000 */
[----:B------:R-:W-:-:S03]  /*4a90*/  F2FP.PACK_AB R7, R206, R165 ;  /* 0x000000a5ce07723e */ /* 0x000fc600000000ff */
[----:B------:R-:W-:-:S04]  /*4aa0*/  FADD.FTZ R170, R170, R139 ;  /* 0x0000008baaaa7221 */ /* 0x000fc80000010000 */
[----:B------:R-:W-:Y:S01]  /*4ab0*/  HMMA.16816.F32 R128, R4, R20, R128 ;  /* 0x000000140480723c */ /* 0x000fe20000001880 */
[----:B------:R-:W-:-:S04]  /*4ac0*/  FADD.FTZ R165, R165, R170 ;  /* 0x000000aaa5a57221 */ /* 0x000fc80000010000 */
[----:B------:R-:W-:-:S03]  /*4ad0*/  FADD.FTZ R206, R206, R165 ;  /* 0x000000a5cece7221 */ /* 0x000fc60000010000 */
[C---:B------:R-:W-:Y:S01]  /*4ae0*/  HMMA.16816.F32 R124, R4.reuse, R22, R124 ;  /* 0x00000016047c723c */ /* 0x040fe2000000187c */
[----:B------:R-:W1:Y:S07]  /*4af0*/  LDSM.16.MT88.4 R20, [R134+0x3900] ;  /* 0x003900008614783b */ /* 0x000e6e0000004200 */
[C---:B------:R-:W-:Y:S07]  /*4b00*/  HMMA.16816.F32 R80, R4.reuse, R26, R80 ;  /* 0x0000001a0450723c */ /* 0x040fee0000001850 */
[----:B------:R-:W-:Y:S01]  /*4b10*/  IMAD.U32 R27, RZ, RZ, UR4 ;  /* 0x00000004ff1b7e24 */ /* 0x000fe2000f8e00ff */
[----:B------:R-:W-:Y:S01]  /*4b20*/  HMMA.16816.F32 R112, R4, R16, R112 ;  /* 0x000000100470723c */ /* 0x000fe20000001870 */
[----:B------:R-:W-:-:S02]  /*4b30*/  @UP0 UIMAD UR4, UR9, UR4, URZ ;  /* 0x00000004090402a4 */ /* 0x000fc4000f8e023f */
[----:B------:R-:W-:Y:S01]  /*4b40*/  @P0 IMAD.WIDE.U32 R26, R27, UR15, R202 ;  /* 0x0000000f1b1a0c25 */ /* 0x000fe2000f8e00ca */
[----:B------:R-:W-:Y:S01]  /*4b50*/  PLOP3.LUT P0, PT, PT, PT, UP0, 0x80, 0x0 ;  /* 0x000000000000781c */ /* 0x000fe20003f0f008 */
[----:B------:R-:W-:-:S03]  /*4b60*/  @UP0 UIMAD UR4, UR5, UR15, UR4 ;  /* 0x0000000f050402a4 */ /* 0x000fc6000f8e0204 */
[C---:B------:R-:W-:Y:S01]  /*4b70*/  HMMA.16816.F32 R108, R4.reuse, R18, R108 ;  /* 0x00000012046c723c */ /* 0x040fe2000000186c */
[----:B------:R-:W3:Y:S07]  /*4b80*/  LDSM.16.MT88.4 R16, [R155+0x3900] ;  /* 0x003900009b10783b */ /* 0x000eee0000004200 */
[C---:B------:R-:W-:Y:S07]  /*4b90*/  HMMA.16816.F32 R76, R4.reuse, R24, R76 ;  /* 0x00000018044c723c */ /* 0x040fee000000184c */
[----:B------:R-:W-:Y:S01]  /*4ba0*/  @P6 LEA R24, P6, R26, c[0x0][0x1c8], 0x1 ;  /* 0x000072001a186a11 */ /* 0x000fe200078c08ff */
[----:B--2---:R-:W-:Y:S01]  /*4bb0*/  HMMA.16816.F32 R36, R4, R8, R36 ;  /* 0x000000080424723c */ /* 0x004fe20000001824 */
[----:B------:R-:W-:Y:S01]  /*4bc0*/  @P5 IADD3 R25, R27, UR4, RZ ;  /* 0x000000041b195c10 */ /* 0x000fe2000fffe0ff */
[----:B------:R-:W-:Y:S01]  /*4bd0*/  ULDC.64 UR4, c[0x0][0x2c8] ;  /* 0x0000b20000047ab9 */ /* 0x000fe20000000a00 */
[----:B------:R-:W-:Y:S01]  /*4be0*/  PLOP3.LUT P5, PT, PT, PT, UP0, 0x80, 0x0 ;  /* 0x000000000000781c */ /* 0x000fe20003faf008 */
[----:B------:R-:W-:-:S04]  /*4bf0*/  UIMAD.WIDE.U32 UR22, UR8, UR4, URZ ;  /* 0x00000004081672a5 */ /* 0x000fc8000f8e003f */
[C---:B------:R-:W-:Y:S01]  /*4c00*/  HMMA.16816.F32 R40, R4.reuse, R10, R40 ;  /* 0x0000000a0428723c */ /* 0x040fe20000001828 */
[----:B------:R-:W2:Y:S02]  /*4c10*/  LDSM.16.MT88.4 R8, [R134+0x5900] ;  /* 0x005900008608783b */ /* 0x000ea40000004200 */
[----:B------:R-:W-:Y:S01]  /*4c20*/  @UP3 UMOV UR9, UR23 ;  /* 0x0000001700093c82 */ /* 0x000fe20008000000 */
[----:B------:R-:W-:Y:S01]  /*4c30*/  @P0 LEA.HI.X R25, R26, c[0x0][0x1cc], R25, 0x1, P6 ;  /* 0x000073001a190a11 */ /* 0x000fe200030f0c19 */
[----:B------:R-:W-:Y:S01]  /*4c40*/  @UP3 USHF.R.U32.HI UR8, URZ, UR5, UR9 ;  /* 0x000000053f083299 */ /* 0x000fe20008011609 */
[----:B------:R-:W-:Y:S02]  /*4c50*/  PLOP3.LUT P0, PT, PT, PT, UP0, 0x80, 0x0 ;  /* 0x000000000000781c */ /* 0x000fe40003f0f008 */
[----:B-1----:R-:W-:Y:S01]  /*4c60*/  HMMA.16816.F32 R52, R4, R20, R52 ;  /* 0x000000140434723c */ /* 0x002fe20000001834 */
[----:B------:R-:W-:-:S03]  /*4c70*/  UIADD3 UR4, UR7, UR8, URZ ;  /* 0x0000000807047290 */ /* 0x000fc6000fffe03f */
[----:B------:R-:W-:Y:S02]  /*4c80*/  ULDC UR7, c[0x0][0x328] ;  /* 0x0000ca0000077ab9 */ /* 0x000fe40000000800 */
[----:B------:R-:W-:Y:S01]  /*4c90*/  UIADD3 UR7, UR4, UR7, URZ ;  /* 0x0000000704077290 */ /* 0x000fe2000fffe03f */
[----:B------:R-:W-:Y:S01]  /*4ca0*/  IMAD.U32 R21, RZ, RZ, UR14 ;  /* 0x0000000eff157e24 */ /* 0x000fe2000f8e00ff */
[C---:B------:R-:W-:Y:S04]  /*4cb0*/  HMMA.16816.F32 R56, R4.reuse, R22, R56 ;  /* 0x000000160438723c */ /* 0x040fe80000001838 */
[----:B------:R-:W-:Y:S02]  /*4cc0*/  @P5 LEA R20, P6, R21, R24, 0x1 ;  /* 0x0000001815145211 */ /* 0x000fe400078c08ff */
[----:B------:R-:W-:Y:S01]  /*4cd0*/  PLOP3.LUT P5, PT, PT, PT, UP0, 0x80, 0x0 ;  /* 0x000000000000781c */ /* 0x000fe20003faf008 */
[----:B------:R-:W-:Y:S01]  /*4ce0*/  IMAD.U32 R22, RZ, RZ, UR13 ;  /* 0x0000000dff167e24 */ /* 0x000fe2000f8e00ff */
[----:B------:R-:W-:Y:S01]  /*4cf0*/  HMMA.16816.F32 R104, R4, R12, R104 ;  /* 0x0000000c0468723c */ /* 0x000fe20000001868 */
[----:B------:R-:W-:-:S07]  /*4d00*/  PLOP3.LUT P5, PT, PT, PT, UP0, 0x80, 0x0 ;  /* 0x000000000000781c */ /* 0x000fce0003faf008 */
[----:B------:R-:W-:Y:S01]  /*4d10*/  HMMA.16816.F32 R100, R4, R14, R100 ;  /* 0x0000000e0464723c */ /* 0x000fe20000001864 */
[----:B------:R-:W-:Y:S01]  /*4d20*/  @P0 LEA.HI.X R21, R21, R25, R22, 0x1, P6 ;  /* 0x0000001915150211 */ /* 0x000fe200030f0c16 */
[----:B------:R-:W1:Y:S01]  /*4d30*/  LDSM.16.MT88.4 R12, [R135+0x5900] ;  /* 0x00590000870c783b */ /* 0x000e620000004200 */
[----:B------:R-:W-:Y:S02]  /*4d40*/  PLOP3.LUT P0, PT, PT, PT, UP0, 0x80, 0x0 ;  /* 0x000000000000781c */ /* 0x000fe40003f0f008 */
[----:B------:R-:W-:-:S03]  /*4d50*/  PLOP3.LUT P6, PT, PT, PT, UP0, 0x80, 0x0 ;  /* 0x000000000000781c */ /* 0x000fc60003fcf008 */
[C---:B---3--:R-:W-:Y:S08]  /*4d60*/  HMMA.16816.F32 R60, R4.reuse, R16, R60 ;  /* 0x00000010043c723c */ /* 0x048ff0000000183c */
[----:B------:R-:W-:Y:S01]  /*4d70*/  HMMA.16816.F32 R64, R4, R18, R64 ;  /* 0x000000120440723c */ /* 0x000fe20000001840 */
[----:B------:R-:W3:Y:S04]  /*4d80*/  LDSM.16.MT88.4 R16, [R155+0x5900] ;  /* 0x005900009b10783b */ /* 0x000ee80000004200 */
[----:B------:R-:W-:Y:S01]  /*4d90*/  @!PT LDS RZ, [RZ] ;  /* 0x00000000fffff984 */ /* 0x000fe20000000800 */
[----:B------:R-:W-:Y:S01]  /*4da0*/  @!PT LDS RZ, [RZ] ;  /* 0x00000000fffff984 */ /* 0x000fe20000000800 */
[----:B------:R-:W-:Y:S01]  /*4db0*/  @!PT LDS RZ, [RZ] ;  /* 0x00000000fffff984 */ /* 0x000fe20000000800 */
[----:B------:R4:W-:Y:S01]  /*4dc0*/  @P0 LDGSTS.E.BYPASS.LTC128B.128 [R132+0xc100], [R24.64], !P3 ;  /* 0x0c10000018840fae */ /* 0x0009e2000d901d52 */
[----:B------:R-:W-:-:S02]  /*4dd0*/  PLOP3.LUT P0, PT, PT, PT, UP0, 0x80, 0x0 ;  /* 0x000000000000781c */ /* 0x000fc40003f0f008 */
[C---:B--2---:R-:W-:Y:S01]  /*4de0*/  HMMA.16816.F32 R84, R4.reuse, R8, R84 ;  /* 0x000000080454723c */ /* 0x044fe20000001854 */
[----:B------:R4:W-:Y:S01]  /*4df0*/  @P6 LDGSTS.E.BYPASS.LTC128B.128 [R132+0xe100], [R24.64+0x80], !P2 ;  /* 0x0e10008018846fae */ /* 0x0009e2000d101d52 */
[----:B------:R-:W-:Y:S02]  /*4e00*/  PLOP3.LUT P6, PT, PT, PT, UP0, 0x80, 0x0 ;  /* 0x000000000000781c */ /* 0x000fe40003fcf008 */
[----:B------:R-:W-:Y:S01]  /*4e10*/  PLOP3.LUT P0, PT, PT, PT, UP0, 0x80, 0x0 ;  /* 0x000000000000781c */ /* 0x000fe20003f0f008 */
[----:B------:R4:W-:Y:S01]  /*4e20*/  @P5 LDGSTS.E.BYPASS.LTC128B.128 [R132+0x10100], [R24.64+0x100], !P1 ;  /* 0x1010010018845fae */ /* 0x0009e2000c901d52 */
[----:B------:R-:W-:Y:S01]  /*4e30*/  PLOP3.LUT P5, PT, PT, PT, UP0, 0x80, 0x0 ;  /* 0x000000000000781c */ /* 0x000fe20003faf008 */
[----:B------:R-:W-:Y:S01]  /*4e40*/  FADD.FTZ R8, R140, R145 ;  /* 0x000000918c087221 */ /* 0x000fe20000010000 */
[----:B------:R-:W-:Y:S03]  /*4e50*/  HMMA.16816.F32 R120, R4, R32, R120 ;  /* 0x000000200478723c */ /* 0x000fe60000001878 */
[----:B------:R-:W-:-:S04]  /*4e60*/  FADD.FTZ R8, R143, R8 ;  /* 0x000000088f087221 */ /* 0x000fc80000010000 */
[----:B------:R-:W-:Y:S01]  /*4e70*/  FADD.FTZ R141, R141, R8 ;  /* 0x000000088d8d7221 */ /* 0x000fe20000010000 */
[----:B------:R4:W-:Y:S01]  /*4e80*/  @P6 LDGSTS.E.BYPASS.LTC128B.128 [R132+0xd100], [R20.64], !P3 ;  /* 0x0d10000014846fae */ /* 0x0009e2000d901d52 */
[C---:B------:R-:W-:Y:S02]  /*4e90*/  HMMA.16816.F32 R116, R4.reuse, R34, R116 ;  /* 0x000000220474723c */ /* 0x040fe40000001874 */
[----:B------:R-:W-:Y:S01]  /*4ea0*/  FADD.FTZ R141, R142, R141 ;  /* 0x0000008d8e8d7221 */ /* 0x000fe20000010000 */
[----:B------:R4:W-:Y:S03]  /*4eb0*/  @P5 LDGSTS.E.BYPASS.LTC128B.128 [R132+0xf100], [R20.64+0x80], !P2 ;  /* 0x0f10008014845fae */ /* 0x0009e6000d101d52 */
[----:B------:R-:W-:Y:S01]  /*4ec0*/  FADD.FTZ R136, R136, R141 ;  /* 0x0000008d88887221 */ /* 0x000fe20000010000 */
[----:B------:R4:W-:Y:S01]  /*4ed0*/  @P0 LDGSTS.E.BYPASS.LTC128B.128 [R132+0x11100], [R20.64+0x100], !P1 ;  /* 0x1110010014840fae */ /* 0x0009e2000c901d52 */
[----:B------:R-:W-:Y:S01]  /*4ee0*/  PLOP3.LUT P0, PT, PT, PT, UP2, 0x40, 0x0 ;  /* 0x000000000000781c */ /* 0x000fe20003f0e828 */
[----:B------:R-:W-:Y:S01]  /*4ef0*/  HMMA.16816.F32 R44, R4, R28, R44 ;  /* 0x0000001c042c723c */ /* 0x000fe2000000182c */
[----:B------:R-:W-:Y:S01]  /*4f00*/  FADD.FTZ R137, R137, R136 ;  /* 0x0000008889897221 */ /* 0x000fe20000010000 */
[----:B------:R-:W0:Y:S03]  /*4f10*/  LDGDEPBAR ;  /* 0x00000000000079af */ /* 0x000e260000000000 */
[----:B------:R-:W-:-:S03]  /*4f20*/  FADD.FTZ R138, R138, R137 ;  /* 0x000000898a8a7221 */ /* 0x000fc60000010000 */
[----:B------:R-:W-:Y:S01]  /*4f30*/  HMMA.16816.F32 R48, R4, R30, R48 ;  /* 0x0000001e0430723c */ /* 0x000fe20000001830 */
[----:B------:R-:W-:-:S07]  /*4f40*/  FADD.FTZ R205, R205, R138 ;  /* 0x0000008acdcd7221 */ /* 0x000fce0000010000 */
[C---:B-1----:R-:W-:Y:S08]  /*4f50*/  HMMA.16816.F32 R68, R4.reuse, R12, R68 ;  /* 0x0000000c0444723c */ /* 0x042ff00000001844 */
[C---:B------:R-:W-:Y:S08]  /*4f60*/  HMMA.16816.F32 R72, R4.reuse, R14, R72 ;  /* 0x0000000e0448723c */ /* 0x040ff00000001848 */
[C---:B------:R-:W-:Y:S08]  /*4f70*/  HMMA.16816.F32 R88, R4.reuse, R10, R88 ;  /* 0x0000000a0458723c */ /* 0x040ff00000001858 */
[C---:B---3--:R-:W-:Y:S08]  /*4f80*/  HMMA.16816.F32 R92, R4.reuse, R16, R92 ;  /* 0x00000010045c723c */ /* 0x048ff0000000185c */
[----:B------:R-:W-:Y:S01]  /*4f90*/  HMMA.16816.F32 R96, R4, R18, R96 ;  /* 0x000000120460723c */ /* 0x000fe20000001860 */
[----:B------:R-:W-:Y:S07]  /*4fa0*/  @P0 BRA `(.L_x_802) ;  /* 0x0000016000000947 */ /* 0x000fee0003800000 */
[----:B----4-:R-:W-:Y:S01]  /*4fb0*/  ISETP.LT.AND P0, PT, RZ, UR4, PT ;  /* 0x00000004ff007c0c */ /* 0x010fe2000bf01270 */
[----:B------:R-:W-:-:S12]  /*4fc0*/  UIADD3 UR8, UR4, -0x1, URZ ;  /* 0xffffffff04087890 */ /* 0x000fd8000fffe03f */
[----:B------:R-:W-:Y:S05]  /*4fd0*/  @P0 BRA `(.L_x_803) ;  /* 0x0000009000000947 */ /* 0x000fea0003800000 */
[----:B------:R-:W-:Y:S02]  /*4fe0*/  ULDC UR5, c[0x0][0x32c] ;  /* 0x0000cb0000057ab9 */ /* 0x000fe40000000800 */
[----:B------:R-:W-:Y:S02]  /*4ff0*/  UISETP.NE.AND UP0, UPT, UR6, UR5, UPT ;  /* 0x000000050600728c */ /* 0x000fe4000bf05270 */
[----:B------:R-:W-:-:S03]  /*5000*/  UIADD3 UR8, -UR4, URZ, URZ ;  /* 0x0000003f04087290 */ /* 0x000fc6000fffe13f */
[----:B------:R-:W-:Y:S02]  /*5010*/  ULDC.64 UR4, c[0x0][0x330] ;  /* 0x0000cc0000047ab9 */ /* 0x000fe40000000a00 */
[----:B------:R-:W-:-:S07]  /*5020*/  UIMAD.WIDE.U32 UR22, UR8, UR4, URZ ;  /* 0x00000004081672a5 */ /* 0x000fce000f8e003f */
[----:B------:R-:W-:Y:S02]  /*5030*/  @UP0 UMOV UR9, UR23 ;  /* 0x0000001700090c82 */ /* 0x000fe40008000000 */
[----:B------:R-:W-:-:S04]  /*5040*/  @UP0 USHF.R.U32.HI UR8, URZ, UR5, UR9 ;  /* 0x000000053f080299 */ /* 0x000fc80008011609 */
[----:B------:R-:W-:Y:S01]  /*5050*/  ULOP3.LUT UR8, URZ, UR8, URZ, 0x33, !UPT ;  /* 0x000000083f087292 */ /* 0x000fe2000f8e333f */
[----:B------:R-:W-:Y:S05]  /*5060*/  BRA `(.L_x_804) ;  /* 0x0000006000007947 */ /* 0x000fea0003800000 */
.L_x_803:
[----:B------:R-:W-:Y:S02]  /*5070*/  ULDC UR4, c[0x0][0x32c] ;  /* 0x0000cb0000047ab9 */ /* 0x000fe40000000800 */
[----:B------:R-:W-:-:S03]  /*5080*/  UISETP.NE.AND UP0, UPT, UR6, UR4, UPT ;  /* 0x000000040600728c */ /* 0x000fc6000bf05270 */
[----:B------:R-:W-:Y:S02]  /*5090*/  ULDC.64 UR4, c[0x0][0x330] ;  /* 0x0000cc0000047ab9 */ /* 0x000fe40000000a00 */
[----:B------:R-:W-:-:S07]  /*50a0*/  UIMAD.WIDE.U32 UR22, UR8, UR4, URZ ;  /* 0x00000004081672a5 */ /* 0x000fce000f8e003f */
[----:B------:R-:W-:Y:S02]  /*50b0*/  @UP0 UMOV UR9, UR23 ;  /* 0x0000001700090c82 */ /* 0x000fe40008000000 */
[----:B------:R-:W-:Y:S02]  /*50c0*/  @UP0 USHF.R.U32.HI UR8, URZ, UR5, UR9 ;  /* 0x000000053f080299 */ /* 0x000fe40008011609 */
.L_x_804:
[----:B------:R-:W-:Y:S02]  /*50d0*/  ULDC UR4, c[0x0][0x32c] ;  /* 0x0000cb0000047ab9 */ /* 0x000fe40000000800 */
[----:B------:R-:W-:-:S04]  /*50e0*/  UIMAD UR4, UR8, UR4, UR4 ;  /* 0x00000004080472a4 */ /* 0x000fc8000f8e0204 */
[----:B------:R-:W-:-:S04]  /*50f0*/  UISETP.LT.AND UP0, UPT, UR7, UR4, UPT ;  /* 0x000000040700728c */ /* 0x000fc8000bf01270 */
[----:B------:R-:W-:-:S04]  /*5100*/  USEL UR7, UR7, UR4, UP0 ;  /* 0x0000000407077287 */ /* 0x000fc80008000000 */
.L_x_802:
[----:B----4-:R-:W-:Y:S02]  /*5110*/  USHF.R.S32.HI UR4, URZ, 0x1f, UR7 ;  /* 0x0000001f3f047899 */ /* 0x010fe40008011407 */
[----:B------:R-:W-:Y:S02]  /*5120*/  UMOV UR5, 0x1 ;  /* 0x0000000100057882 */ /* 0x000fe40000000000 */
[----:B------:R-:W-:Y:S02]  /*5130*/  ULEA.HI UR4, UR4, UR7, URZ, 0x6 ;  /* 0x0000000704047291 */ /* 0x000fe4000f8f303f */
[----:B------:R-:W-:Y:S02]  /*5140*/  UMOV UR15, URZ ;  /* 0x0000003f000f7c82 */ /* 0x000fe40008000000 */
[----:B------:R-:W-:-:S04]  /*5150*/  USHF.R.S32.HI UR21, URZ, 0x6, UR4 ;  /* 0x000000063f157899 */ /* 0x000fc80008011404 */
[----:B------:R-:W-:-:S04]  /*5160*/  UISETP.LT.AND UP0, UPT, UR10, UR21, UPT ;  /* 0x000000150a00728c */ /* 0x000fc8000bf01270 */
[----:B------:R-:W-:-:S04]  /*5170*/  USEL UR21, UR10, UR21, !UP0 ;  /* 0x000000150a157287 */ /* 0x000fc8000c000000 */
[----:B------:R-:W-:-:S06]  /*5180*/  UISETP.GE.AND UP0, UPT, UR17, UR21, UPT ;  /* 0x000000151100728c */ /* 0x000fcc000bf06270 */
[----:B------:R-:W-:-:S13]  /*5190*/  PLOP3.LUT P0, PT, PT, PT, UP0, 0x80, 0x0 ;  /* 0x000000000000781c */ /* 0x000fda0003f0f008 */
[----:B------:R-:W-:Y:S05]  /*51a0*/  @!P0 BRA `(.L_x_805) ;  /* 0x00003ab000008947 */ /* 0x000fea0003800000 */
[----:B------:R-:W-:Y:S01]  /*51b0*/  PLOP3.LUT P5, PT, PT, PT, UP3, 0x80, 0x0 ;  /* 0x000000000000781c */ /* 0x000fe20003faf038 */
[----:B------:R-:W-:Y:S01]  /*51c0*/  IMAD.MOV.U32 R189, RZ, RZ, 0x20 ;  /* 0x00000020ffbd7424 */ /* 0x000fe200078e00ff */
[----:B------:R-:W-:Y:S01]  /*51d0*/  PLOP3.LUT P0, PT, PT, PT, UP3, 0x80, 0x0 ;  /* 0x000000000000781c */ /* 0x000fe20003f0f038 */
[----:B------:R-:W-:Y:S01]  /*51e0*/  IMAD.MOV.U32 R3, RZ, RZ, R0 ;  /* 0x000000ffff037224 */ /* 0x000fe200078e0000 */
[C---:B------:R-:W-:Y:S01]  /*51f0*/  IADD3 R216, P6, R194.reuse, 0x40, RZ ;  /* 0x00000040c2d87810 */ /* 0x040fe20007fde0ff */
[----:B------:R-:W-:Y:S01]  /*5200*/  IMAD.MOV.U32 R132, RZ, RZ, R2 ;  /* 0x000000ffff847224 */ /* 0x000fe200078e0002 */
[----:B------:R-:W-:Y:S01]  /*5210*/  SEL R189, R189, 0xffffffe0, !P4 ;  /* 0xffffffe0bdbd7807 */ /* 0x000fe20006000000 */
[----:B------:R-:W-:Y:S01]  /*5220*/  UMOV UR15, URZ ;  /* 0x0000003f000f7c82 */ /* 0x000fe20008000000 */
[----:B------:R-:W-:Y:S01]  /*5230*/  IADD3 R214, P4, R194, 0x80, RZ ;  /* 0x00000080c2d67810 */ /* 0x000fe20007f9e0ff */
[----:B------:R-:W-:Y:S01]  /*5240*/  IMAD.X R215, RZ, RZ, R199, P6 ;  /* 0x000000ffffd77224 */ /* 0x000fe200030e06c7 */
[----:B------:R-:W-:Y:S01]  /*5250*/  IADD3 R210, P6, R196, 0x80, RZ ;  /* 0x00000080c4d27810 */ /* 0x000fe20007fde0ff */
[----:B------:R-:W-:-:S02]  /*5260*/  UMOV UR5, 0x1 ;  /* 0x0000000100057882 */ /* 0x000fc40000000000 */
[----:B------:R-:W-:Y:S01]  /*5270*/  @P5 IMAD.HI.U32 R208, R200, c[0x0][0x2c8], RZ ;  /* 0x0000b200c8d05a27 */ /* 0x000fe200078e00ff */
[----:B------:R-:W-:Y:S01]  /*5280*/  IADD3 R212, P5, R196, 0x40, RZ ;  /* 0x00000040c4d47810 */ /* 0x000fe20007fbe0ff */
[----:B------:R-:W-:Y:S02]  /*5290*/  ULDC.64 UR8, c[0x0][0x208] ;  /* 0x0000820000087ab9 */ /* 0x000fe40000000a00 */
[----:B------:R-:W-:Y:S01]  /*52a0*/  IMAD.X R213, RZ, RZ, R199, P4 ;  /* 0x000000ffffd57224 */ /* 0x000fe200020e06c7 */
[----:B------:R-:W-:Y:S01]  /*52b0*/  @P0 SHF.R.U32.HI R208, RZ, c[0x0][0x2cc], R208 ;  /* 0x0000b300ffd00a19 */ /* 0x000fe200000116d0 */
[--C-:B------:R-:W-:Y:S02]  /*52c0*/  IMAD.X R211, RZ, RZ, R203.reuse, P5 ;  /* 0x000000ffffd37224 */ /* 0x100fe400028e06cb */
[----:B------:R-:W-:Y:S02]  /*52d0*/  IMAD.X R209, RZ, RZ, R203, P6 ;  /* 0x000000ffffd17224 */ /* 0x000fe400030e06cb */
.L_x_814:
[----:B------:R-:W-:Y:S04]  /*52e0*/  DEPBAR.LE SB0, 0x2 ;  /* 0x000080800000791a */ /* 0x000fe80000000000 */
[----:B------:R-:W-:Y:S01]  /*52f0*/  BAR.SYNC.DEFER_BLOCKING 0x0 ;  /* 0x0000000000007b1d */ /* 0x000fe20000010000 */
[----:B------:R-:W-:Y:S01]  /*5300*/  UIMAD UR4, UR5, 0x6000, URZ ;  /* 0x00006000050478a4 */ /* 0x000fe2000f8e023f */
[----:B------:R-:W-:Y:S01]  /*5310*/  MOV R179, UR15 ;  /* 0x0000000f00b37c02 */ /* 0x000fe20008000f00 */
[----:B------:R-:W-:Y:S01]  /*5320*/  UISETP.GE.AND UP1, UPT, UR10, UR17, UPT ;  /* 0x000000110a00728c */ /* 0x000fe2000bf26270 */
[----:B------:R-:W-:Y:S03]  /*5330*/  IMAD.MOV.U32 R232, RZ, RZ, R200 ;  /* 0x000000ffffe87224 */ /* 0x000fe600078e00c8 */
[----:B------:R-:W-:Y:S02]  /*5340*/  IADD3 R180, R188, UR4, RZ ;  /* 0x00000004bcb47c10 */ /* 0x000fe4000fffe0ff */
[----:B------:R-:W-:Y:S02]  /*5350*/  PLOP3.LUT P0, PT, PT, PT, UP1, 0x80, 0x0 ;  /* 0x000000000000781c */ /* 0x000fe40003f0f018 */
[C---:B------:R-:W-:Y:S01]  /*5360*/  IADD3 R191, R189.reuse, R180, R192 ;  /* 0x000000b4bdbf7210 */ /* 0x040fe20007ffe0c0 */
[--C-:B------:R-:W-:Y:S02]  /*5370*/  IMAD.IADD R133, R189, 0x1, R180.reuse ;  /* 0x00000001bd857824 */ /* 0x100fe400078e02b4 */
[----:B------:R-:W-:Y:S01]  /*5380*/  @!UP1 UIADD3 UR7, UR17, -0x1, URZ ;  /* 0xffffffff11079890 */ /* 0x000fe2000fffe03f */
[----:B------:R-:W-:Y:S03]  /*5390*/  IMAD.IADD R0, R192, 0x1, R180 ;  /* 0x00000001c0007824 */ /* 0x000fe600078e02b4 */
[----:B------:R-:W-:Y:S02]  /*53a0*/  @!UP1 USHF.R.S32.HI UR6, URZ, 0x1f, UR7 ;  /* 0x0000001f3f069899 */ /* 0x000fe40008011407 */
[----:B------:R-:W-:Y:S02]  /*53b0*/  @!UP1 UIMAD.WIDE.U32 UR22, UR7, UR8, URZ ;  /* 0x00000008071692a5 */ /* 0x000fe4000f8e003f */
[----:B------:R-:W-:Y:S01]  /*53c0*/  @!UP1 UIMAD UR6, UR6, UR8, URZ ;  /* 0x00000008060692a4 */ /* 0x000fe2000f8e023f */
[----:B------:R-:W-:Y:S03]  /*53d0*/  LDSM.16.M88.4 R136, [R190] ;  /* 0x00000000be88783b */ /* 0x000fe60000000200 */
[----:B------:R-:W-:Y:S02]  /*53e0*/  @!UP1 UIMAD UR6, UR7, UR9, UR6 ;  /* 0x00000009070692a4 */ /* 0x000fe4000f8e0206 */
[----:B------:R-:W-:Y:S02]  /*53f0*/  @!UP1 USHF.L.U32 UR7, UR22, 0x6, URZ ;  /* 0x0000000616079899 */ /* 0x000fe4000800063f */
[----:B------:R-:W-:Y:S01]  /*5400*/  @!UP1 UIADD3 UR6, UR23, UR6, URZ ;  /* 0x0000000617069290 */ /* 0x000fe2000fffe03f */
[----:B------:R-:W1:Y:S03]  /*5410*/  LDSM.16.M88.4 R140, [R188+UR4+0xc100] ;  /* 0x00c10004bc8c783b */ /* 0x000e660008000200 */
[----:B------:R-:W-:Y:S01]  /*5420*/  @!P0 IADD3 R2, P4, R194, UR7, RZ ;  /* 0x00000007c2028c10 */ /* 0x000fe2000ff9e0ff */
[----:B------:R-:W-:Y:S01]  /*5430*/  @!UP1 USHF.L.U64.HI UR6, UR22, 0x6, UR6 ;  /* 0x0000000616069899 */ /* 0x000fe20008010206 */
[----:B------:R-:W-:Y:S01]  /*5440*/  @!P0 IADD3 R169, P5, R216, UR7, RZ ;  /* 0x00000007d8a98c10 */ /* 0x000fe2000ffbe0ff */
[----:B------:R-:W-:Y:S01]  /*5450*/  @!UP1 UIADD3 UR22, UP0, UR12, UR7, URZ ;  /* 0x000000070c169290 */ /* 0x000fe2000ff1e03f */
[----:B------:R-:W2:Y:S01]  /*5460*/  LDSM.16.M88.4 R144, [R188+UR4+0xc900] ;  /* 0x00c90004bc90783b */ /* 0x000ea20008000200 */
[C---:B------:R-:W-:Y:S02]  /*5470*/  @!P0 LEA R166, P6, R2.reuse, c[0x0][0x1f8], 0x1 ;  /* 0x00007e0002a68a11 */ /* 0x040fe400078c08ff */
[----:B------:R-:W-:Y:S02]  /*5480*/  @!P0 IADD3.X R165, R199, UR6, RZ, P4, !PT ;  /* 0x00000006c7a58c10 */ /* 0x000fe4000a7fe4ff */
[----:B------:R-:W-:Y:S02]  /*5490*/  @!P0 LEA R164, P4, R169, c[0x0][0x1f8], 0x1 ;  /* 0x00007e00a9a48a11 */ /* 0x000fe400078808ff */
[----:B------:R-:W3:Y:S01]  /*54a0*/  LDSM.16.M88.4 R148, [R188+UR4+0xd100] ;  /* 0x00d10004bc94783b */ /* 0x000ee20008000200 */
[----:B------:R-:W-:Y:S02]  /*54b0*/  @!P0 LEA.HI.X R167, R2, c[0x0][0x1fc], R165, 0x1, P6 ;  /* 0x00007f0002a78a11 */ /* 0x000fe400030f0ca5 */
[----:B------:R-:W-:Y:S02]  /*54c0*/  @!P0 IADD3.X R168, R215, UR6, RZ, P5, !PT ;  /* 0x00000006d7a88c10 */ /* 0x000fe4000affe4ff */
[----:B------:R-:W-:Y:S01]  /*54d0*/  @!P0 IADD3 R2, P5, R214, UR7, RZ ;  /* 0x00000007d6028c10 */ /* 0x000fe2000ffbe0ff */
[----:B------:R-:W-:Y:S01]  /*54e0*/  @!UP1 UIADD3.X UR7, UR11, UR6, URZ, UP0, !UPT ;  /* 0x000000060b079290 */ /* 0x000fe200087fe43f */
[----:B------:R-:W4:Y:S01]  /*54f0*/  LDSM.16.M88.4 R152, [R188+UR4+0xd900] ;  /* 0x00d90004bc98783b */ /* 0x000f220008000200 */
[----:B------:R-:W-:Y:S01]  /*5500*/  @!P0 LEA.HI.X R165, R169, c[0x0][0x1fc], R168, 0x1, P4 ;  /* 0x00007f00a9a58a11 */ /* 0x000fe200020f0ca8 */
[----:B------:R-:W-:Y:S01]  /*5510*/  UISETP.GE.AND UP0, UPT, UR15, 0x1, UPT ;  /* 0x000000010f00788c */ /* 0x000fe2000bf06270 */
[----:B------:R-:W-:Y:S02]  /*5520*/  @!P0 LEA R172, P6, R2, c[0x0][0x1f8], 0x1 ;  /* 0x00007e0002ac8a11 */ /* 0x000fe400078c08ff */
[----:B------:R-:W-:Y:S02]  /*5530*/  @!P0 IADD3 R175, P4, R194, UR22, RZ ;  /* 0x00000016c2af8c10 */ /* 0x000fe4000ff9e0ff */
[----:B------:R-:W-:Y:S01]  /*5540*/  LDSM.16.M88.4 R156, [R133+0xd100] ;  /* 0x00d10000859c783b */ /* 0x000fe20000000200 */
[----:B------:R-:W-:Y:S01]  /*5550*/  @!P0 IADD3.X R171, R213, UR6, RZ, P5, !PT ;  /* 0x00000006d5ab8c10 */ /* 0x000fe2000affe4ff */
[----:B------:R-:W-:Y:S01]  /*5560*/  USHF.L.U32 UR6, UR17, 0x6, URZ ;  /* 0x0000000611067899 */ /* 0x000fe2000800063f */
[----:B------:R-:W-:Y:S02]  /*5570*/  @!P0 LEA R170, P5, R175, c[0x0][0x1f8], 0x1 ;  /* 0x00007e00afaa8a11 */ /* 0x000fe400078a08ff */
[----:B------:R-:W-:Y:S02]  /*5580*/  @!P0 LEA.HI.X R173, R2, c[0x0][0x1fc], R171, 0x1, P6 ;  /* 0x00007f0002ad8a11 */ /* 0x000fe400030f0cab */
[----:B------:R-:W-:Y:S01]  /*5590*/  @!P0 IADD3.X R168, R199, UR7, RZ, P4, !PT ;  /* 0x00000007c7a88c10 */ /* 0x000fe2000a7fe4ff */
[----:B------:R-:W-:Y:S01]  /*55a0*/  IMAD.U32 R228, RZ, RZ, UR6 ;  /* 0x00000006ffe47e24 */ /* 0x000fe2000f8e00ff */
[----:B------:R-:W-:Y:S02]  /*55b0*/  @!P0 IADD3 R169, P4, R216, UR22, RZ ;  /* 0x00000016d8a98c10 */ /* 0x000fe4000ff9e0ff */
[----:B------:R-:W-:Y:S01]  /*55c0*/  @!P0 LEA.HI.X R171, R175, c[0x0][0x1fc], R168, 0x1, P5 ;  /* 0x00007f00afab8a11 */ /* 0x000fe200028f0ca8 */
[C---:B-1----:R-:W-:Y:S03]  /*55d0*/  HMMA.16816.F32 R4, R136.reuse, R140, RZ ;  /* 0x0000008c8804723c */ /* 0x042fe600000018ff */
[----:B------:R-:W-:Y:S02]  /*55e0*/  @!P0 IADD3.X R168, R215, UR7, RZ, P4, !PT ;  /* 0x00000007d7a88c10 */ /* 0x000fe4000a7fe4ff */
[C---:B------:R-:W-:Y:S02]  /*55f0*/  @!P0 LEA R174, P6, R169.reuse, c[0x0][0x1f8], 0x1 ;  /* 0x00007e00a9ae8a11 */ /* 0x040fe400078c08ff */
[----:B------:R-:W-:Y:S01]  /*5600*/  @!P0 IADD3 R2, P5, R214, UR22, RZ ;  /* 0x00000016d6028c10 */ /* 0x000fe2000ffbe0ff */
[C---:B------:R-:W-:Y:S01]  /*5610*/  HMMA.16816.F32 R8, R136.reuse, R142, RZ ;  /* 0x0000008e8808723c */ /* 0x040fe200000018ff */
[----:B------:R-:W-:Y:S03]  /*5620*/  LDSM.16.M88.4 R140, [R186] ;  /* 0x00000000ba8c783b */ /* 0x000fe60000000200 */
[----:B------:R-:W-:Y:S01]  /*5630*/  @!P0 LEA.HI.X R175, R169, c[0x0][0x1fc], R168, 0x1, P6 ;  /* 0x00007f00a9af8a11 */ /* 0x000fe200030f0ca8 */
[----:B------:R-:W-:Y:S01]  /*5640*/  @!P0 IMAD R169, R179, 0x6000, R204 ;  /* 0x00006000b3a98824 */ /* 0x000fe200078e02cc */
[C---:B------:R-:W-:Y:S02]  /*5650*/  @!P0 LEA R176, P4, R2.reuse, c[0x0][0x1f8], 0x1 ;  /* 0x00007e0002b08a11 */ /* 0x040fe400078808ff */
[C---:B--2---:R-:W-:Y:S01]  /*5660*/  HMMA.16816.F32 R12, R136.reuse, R144, RZ ;  /* 0x00000090880c723c */ /* 0x044fe200000018ff */
[----:B------:R-:W-:Y:S01]  /*5670*/  @!P0 IADD3.X R177, R213, UR7, RZ, P5, !PT ;  /* 0x00000007d5b18c10 */ /* 0x000fe2000affe4ff */
[----:B------:R-:W-:Y:S02]  /*5680*/  UIADD3 UR7, UR15, 0x1, URZ ;  /* 0x000000010f077890 */ /* 0x000fe4000fffe03f */
[----:B------:R-:W-:Y:S02]  /*5690*/  IADD3 R228, -R201, 0x1, -R228 ;  /* 0x00000001c9e47810 */ /* 0x000fe40007ffe9e4 */
[----:B------:R-:W-:Y:S01]  /*56a0*/  @!P0 LEA.HI.X R177, R2, c[0x0][0x1fc], R177, 0x1, P4 ;  /* 0x00007f0002b18a11 */ /* 0x000fe200020f0cb1 */
[----:B------:R-:W-:Y:S01]  /*56b0*/  USEL UR15, UR7, URZ, !UP0 ;  /* 0x0000003f070f7287 */ /* 0x000fe2000c000000 */
[C---:B------:R-:W-:Y:S01]  /*56c0*/  HMMA.16816.F32 R16, R136.reuse, R146, RZ ;  /* 0x000000928810723c */ /* 0x040fe200000018ff */
[----:B------:R-:W1:Y:S03]  /*56d0*/  LDSM.16.M88.4 R144, [R133+0xc100] ;  /* 0x00c100008590783b */ /* 0x000e660000000200 */
[----:B------:R-:W-:Y:S02]  /*56e0*/  IADD3 R2, R192, R133, RZ ;  /* 0x00000085c0027210 */ /* 0x000fe40007ffe0ff */
[----:B------:R-:W-:Y:S02]  /*56f0*/  IADD3 R228, R228, c[0x0][0x1d0], RZ ;  /* 0x00007400e4e47a10 */ /* 0x000fe40007ffe0ff */
[C---:B---3--:R-:W-:Y:S04]  /*5700*/  HMMA.16816.F32 R20, R136.reuse, R148, RZ ;  /* 0x000000948814723c */ /* 0x048fe800000018ff */
[----:B------:R-:W-:Y:S04]  /*5710*/  IADD3 R228, R228, -c[0x0][0x168], RZ ;  /* 0x80005a00e4e47a10 */ /* 0x000fe80007ffe0ff */
[C---:B------:R-:W-:Y:S01]  /*5720*/  HMMA.16816.F32 R24, R136.reuse, R150, RZ ;  /* 0x000000968818723c */ /* 0x040fe200000018ff */
[----:B------:R-:W2:Y:S03]  /*5730*/  LDSM.16.M88.4 R148, [R133+0xc900] ;  /* 0x00c900008594783b */ /* 0x000ea60000000200 */
[C---:B------:R-:W-:Y:S02]  /*5740*/  IADD3 R229, R228.reuse, c[0x0][0x328], RZ ;  /* 0x0000ca00e4e57a10 */ /* 0x040fe40007ffe0ff */
[----:B------:R-:W-:Y:S02]  /*5750*/  IADD3 R228, R228, UR16, RZ ;  /* 0x00000010e4e47c10 */ /* 0x000fe4000fffe0ff */
[C---:B----4-:R-:W-:Y:S08]  /*5760*/  HMMA.16816.F32 R28, R136.reuse, R152, RZ ;  /* 0x00000098881c723c */ /* 0x050ff000000018ff */
[----:B------:R-:W-:Y:S01]  /*5770*/  HMMA.16816.F32 R32, R136, R154, RZ ;  /* 0x0000009a8820723c */ /* 0x000fe200000018ff */
[----:B------:R-:W3:Y:S07]  /*5780*/  LDSM.16.M88.4 R136, [R133+0xd900] ;  /* 0x00d900008588783b */ /* 0x000eee0000000200 */
[----:B------:R-:W-:Y:S01]  /*5790*/  @!PT LDS RZ, [RZ] ;  /* 0x00000000fffff984 */ /* 0x000fe20000000800 */
[----:B------:R-:W-:Y:S01]  /*57a0*/  @!PT LDS RZ, [RZ] ;  /* 0x00000000fffff984 */ /* 0x000fe20000000800 */
[----:B------:R-:W-:Y:S01]  /*57b0*/  @!PT LDS RZ, [RZ] ;  /* 0x00000000fffff984 */ /* 0x000fe20000000800 */
[----:B------:R4:W-:Y:S01]  /*57c0*/  @!P0 LDGSTS.E.BYPASS.LTC128B.128 [R169], [R166.64], !P3 ;  /* 0x00000000a6a98fae */ /* 0x0009e2000d901d52 */
[C---:B-1----:R-:W-:Y:S06]  /*57d0*/  HMMA.16816.F32 R4, R140.reuse, R144, R4 ;  /* 0x000000908c04723c */ /* 0x042fec0000001804 */
[----:B------:R4:W-:Y:S02]  /*57e0*/  @!P0 LDGSTS.E.BYPASS.LTC128B.128 [R169+0x2000], [R164.64], !P2 ;  /* 0x02000000a4a98fae */ /* 0x0009e4000d101d52 */
[C---:B------:R-:W-:Y:S05]  /*57f0*/  HMMA.16816.F32 R8, R140.reuse, R146, R8 ;  /* 0x000000928c08723c */ /* 0x040fea0000001808 */
[----:B------:R1:W-:Y:S03]  /*5800*/  @!P0 LDGSTS.E.BYPASS.LTC128B.128 [R169+0x4000], [R172.64], !P1 ;  /* 0x04000000aca98fae */ /* 0x0003e6000c901d52 */
[C---:B--2---:R-:W-:Y:S04]  /*5810*/  HMMA.16816.F32 R12, R140.reuse, R148, R12 ;  /* 0x000000948c0c723c */ /* 0x044fe8000000180c */
[----:B------:R1:W-:Y:S04]  /*5820*/  @!P0 LDGSTS.E.BYPASS.LTC128B.128 [R169+0x1000], [R170.64], !P3 ;  /* 0x01000000aaa98fae */ /* 0x0003e8000d901d52 */
[C---:B------:R-:W-:Y:S03]  /*5830*/  HMMA.16816.F32 R16, R140.reuse, R150, R16 ;  /* 0x000000968c10723c */ /* 0x040fe60000001810 */
[----:B------:R1:W-:Y:S05]  /*5840*/  @!P0 LDGSTS.E.BYPASS.LTC128B.128 [R169+0x3000], [R174.64], !P2 ;  /* 0x03000000aea98fae */ /* 0x0003ea000d101d52 */
[C---:B------:R-:W-:Y:S02]  /*5850*/  HMMA.16816.F32 R20, R140.reuse, R156, R20 ;  /* 0x0000009c8c14723c */ /* 0x040fe40000001814 */
[----:B------:R1:W-:Y:S01]  /*5860*/  @!P0 LDGSTS.E.BYPASS.LTC128B.128 [R169+0x5000], [R176.64], !P1 ;  /* 0x05000000b0a98fae */ /* 0x0003e2000c901d52 */
[----:B------:R-:W-:Y:S05]  /*5870*/  PLOP3.LUT P0, PT, PT, PT, UP3, 0x80, 0x0 ;  /* 0x000000000000781c */ /* 0x000fea0003f0f038 */
[C---:B------:R-:W-:Y:S01]  /*5880*/  HMMA.16816.F32 R24, R140.reuse, R158, R24 ;  /* 0x0000009e8c18723c */ /* 0x040fe20000001818 */
[----:B------:R-:W-:Y:S07]  /*5890*/  LDSM.16.M88.4 R152, [R185] ;  /* 0x00000000b998783b */ /* 0x000fee0000000200 */
[C---:B---3--:R-:W-:Y:S01]  /*58a0*/  HMMA.16816.F32 R28, R140.reuse, R136, R28 ;  /* 0x000000888c1c723c */ /* 0x048fe2000000181c */
[----:B------:R-:W2:Y:S03]  /*58b0*/  LDSM.16.M88.4 R160, [R0+0xc100] ;  /* 0x00c1000000a0783b */ /* 0x000ea60000000200 */
[----:B------:R-:W-:Y:S02]  /*58c0*/  @P0 MOV R232, R208 ;  /* 0x000000d000e80202 */ /* 0x000fe40000000f00 */
[----:B------:R-:W-:Y:S02]  /*58d0*/  PLOP3.LUT P0, PT, PT, PT, UP2, 0x40, 0x0 ;  /* 0x000000000000781c */ /* 0x000fe40003f0e828 */
[----:B------:R-:W-:Y:S01]  /*58e0*/  HMMA.16816.F32 R32, R140, R138, R32 ;  /* 0x0000008a8c20723c */ /* 0x000fe20000001820 */
[----:B------:R-:W3:Y:S07]  /*58f0*/  LDSM.16.M88.4 R144, [R0+0xc900] ;  /* 0x00c900000090783b */ /* 0x000eee0000000200 */
[----:B------:R-:W5:Y:S07]  /*5900*/  LDSM.16.M88.4 R148, [R0+0xd100] ;  /* 0x00d100000094783b */ /* 0x000f6e0000000200 */
[----:B------:R-:W5:Y:S07]  /*5910*/  LDSM.16.M88.4 R156, [R0+0xd900] ;  /* 0x00d90000009c783b */ /* 0x000f6e0000000200 */
[----:B----4-:R-:W-:Y:S07]  /*5920*/  LDSM.16.M88.4 R164, [R184] ;  /* 0x00000000b8a4783b */ /* 0x010fee0000000200 */
[----:B-1----:R-:W1:Y:S01]  /*5930*/  LDSM.16.M88.4 R168, [R2+0xc100] ;  /* 0x00c1000002a8783b */ /* 0x002e620000000200 */
[C---:B--2---:R-:W-:Y:S06]  /*5940*/  HMMA.16816.F32 R4, R152.reuse, R160, R4 ;  /* 0x000000a09804723c */ /* 0x044fec0000001804 */
[----:B------:R-:W2:Y:S02]  /*5950*/  LDSM.16.M88.4 R136, [R2+0xc900] ;  /* 0x00c900000288783b */ /* 0x000ea40000000200 */
[C---:B------:R-:W-:Y:S05]  /*5960*/  HMMA.16816.F32 R8, R152.reuse, R162, R8 ;  /* 0x000000a29808723c */ /* 0x040fea0000001808 */
[----:B------:R-:W4:Y:S03]  /*5970*/  LDSM.16.M88.4 R140, [R2+0xd100] ;  /* 0x00d10000028c783b */ /* 0x000f260000000200 */
[C---:B---3--:R-:W-:Y:S04]  /*5980*/  HMMA.16816.F32 R12, R152.reuse, R144, R12 ;  /* 0x00000090980c723c */ /* 0x048fe8000000180c */
[----:B------:R-:W-:Y:S04]  /*5990*/  LDSM.16.M88.4 R160, [R188+UR4+0xf900] ;  /* 0x00f90004bca0783b */ /* 0x000fe80008000200 */
[C---:B------:R-:W-:Y:S03]  /*59a0*/  HMMA.16816.F32 R16, R152.reuse, R146, R16 ;  /* 0x000000929810723c */ /* 0x040fe60000001810 */
[----:B------:R-:W3:Y:S05]  /*59b0*/  LDSM.16.M88.4 R144, [R2+0xd900] ;  /* 0x00d900000290783b */ /* 0x000eea0000000200 */
[C---:B-----5:R-:W-:Y:S02]  /*59c0*/  HMMA.16816.F32 R20, R152.reuse, R148, R20 ;  /* 0x000000949814723c */ /* 0x060fe40000001814 */
[----:B------:R-:W-:Y:S06]  /*59d0*/  LDSM.16.M88.4 R172, [R133+0xe900] ;  /* 0x00e9000085ac783b */ /* 0x000fec0000000200 */
[C---:B------:R-:W-:Y:S01]  /*59e0*/  HMMA.16816.F32 R24, R152.reuse, R150, R24 ;  /* 0x000000969818723c */ /* 0x040fe20000001818 */
[----:B------:R-:W-:Y:S07]  /*59f0*/  LDSM.16.M88.4 R148, [R190+0x4000] ;  /* 0x00400000be94783b */ /* 0x000fee0000000200 */
[C---:B------:R-:W-:Y:S01]  /*5a00*/  HMMA.16816.F32 R28, R152.reuse, R156, R28 ;  /* 0x0000009c981c723c */ /* 0x040fe2000000181c */
[----:B------:R-:W-:Y:S07]  /*5a10*/  LDSM.16.M88.4 R176, [R0+0xe100] ;  /* 0x00e1000000b0783b */ /* 0x000fee0000000200 */
[----:B------:R-:W-:Y:S01]  /*5a20*/  HMMA.16816.F32 R32, R152, R158, R32 ;  /* 0x0000009e9820723c */ /* 0x000fe20000001820 */
[----:B------:R-:W5:Y:S07]  /*5a30*/  LDSM.16.M88.4 R152, [R188+UR4+0xe100] ;  /* 0x00e10004bc98783b */ /* 0x000f6e0008000200 */
[C---:B-1----:R-:W-:Y:S01]  /*5a40*/  HMMA.16816.F32 R4, R164.reuse, R168, R4 ;  /* 0x000000a8a404723c */ /* 0x042fe20000001804 */
[----:B------:R-:W-:Y:S07]  /*5a50*/  LDSM.16.M88.4 R156, [R188+UR4+0xe900] ;  /* 0x00e90004bc9c783b */ /* 0x000fee0008000200 */
[C---:B------:R-:W-:Y:S01]  /*5a60*/  HMMA.16816.F32 R8, R164.reuse, R170, R8 ;  /* 0x000000aaa408723c */ /* 0x040fe20000001808 */
[----:B------:R-:W-:Y:S07]  /*5a70*/  LDSM.16.M88.4 R168, [R133+0xe100] ;  /* 0x00e1000085a8783b */ /* 0x000fee0000000200 */
[C---:B--2---:R-:W-:Y:S01]  /*5a80*/  HMMA.16816.F32 R12, R164.reuse, R136, R12 ;  /* 0x00000088a40c723c */ /* 0x044fe2000000180c */
[----:B------:R-:W-:Y:S07]  /*5a90*/  LDSM.16.M88.4 R180, [R188+UR4+0x10100] ;  /* 0x01010004bcb4783b */ /* 0x000fee0008000200 */
[C---:B------:R-:W-:Y:S01]  /*5aa0*/  HMMA.16816.F32 R16, R164.reuse, R138, R16 ;  /* 0x0000008aa410723c */ /* 0x040fe20000001810 */
[----:B------:R-:W-:Y:S07]  /*5ab0*/  LDSM.16.M88.4 R136, [R188+UR4+0xf100] ;  /* 0x00f10004bc88783b */ /* 0x000fee0008000200 */
[C---:B----4-:R-:W-:Y:S01]  /*5ac0*/  HMMA.16816.F32 R20, R164.reuse, R140, R20 ;  /* 0x0000008ca414723c */ /* 0x050fe20000001814 */
[----:B------:R-:W0:Y:S07]  /*5ad0*/  LDGDEPBAR ;  /* 0x00000000000079af */ /* 0x000e2e0000000000 */
[C---:B------:R-:W-:Y:S01]  /*5ae0*/  HMMA.16816.F32 R24, R164.reuse, R142, R24 ;  /* 0x0000008ea418723c */ /* 0x040fe20000001818 */
[----:B------:R-:W-:Y:S07]  /*5af0*/  LDSM.16.M88.4 R140, [R186+0x4000] ;  /* 0x00400000ba8c783b */ /* 0x000fee0000000200 */
[C---:B---3--:R-:W-:Y:S01]  /*5b00*/  HMMA.16816.F32 R28, R164.reuse, R144, R28 ;  /* 0x00000090a41c723c */ /* 0x048fe2000000181c */
[----:B------:R-:W1:Y:S07]  /*5b10*/  SHFL.IDX PT, R233, R232, RZ, 0x1c1f ;  /* 0x001c1fffe8e97589 */ /* 0x000e6e00000e0000 */
[----:B------:R-:W-:Y:S01]  /*5b20*/  HMMA.16816.F32 R32, R164, R146, R32 ;  /* 0x00000092a420723c */ /* 0x000fe20000001820 */
[----:B------:R-:W2:Y:S07]  /*5b30*/  LDSM.16.M88.4 R144, [R133+0xf100] ;  /* 0x00f100008590783b */ /* 0x000eae0000000200 */
[C---:B-----5:R-:W-:Y:S01]  /*5b40*/  HMMA.16816.F32 R4, R148.reuse, R152, R4 ;  /* 0x000000989404723c */ /* 0x060fe20000001804 */
[----:B------:R-:W-:Y:S07]  /*5b50*/  LDSM.16.M88.4 R164, [R185+0x4000] ;  /* 0x00400000b9a4783b */ /* 0x000fee0000000200 */
[C---:B------:R-:W-:Y:S01]  /*5b60*/  HMMA.16816.F32 R8, R148.reuse, R154, R8 ;  /* 0x0000009a9408723c */ /* 0x040fe20000001808 */
[----:B------:R-:W3:Y:S03]  /*5b70*/  LDSM.16.M88.4 R152, [R133+0xf900] ;  /* 0x00f900008598783b */ /* 0x000ee60000000200 */
[----:B-1----:R-:W-:Y:S01]  /*5b80*/  IADD3 R231, R229, R233, RZ ;  /* 0x000000e9e5e77210 */ /* 0x002fe20007ffe0ff */
[----:B------:R-:W-:Y:S03]  /*5b90*/  IMAD.IADD R230, R228, 0x1, R233 ;  /* 0x00000001e4e67824 */ /* 0x000fe600078e02e9 */
[C---:B------:R-:W-:Y:S08]  /*5ba0*/  HMMA.16816.F32 R12, R148.reuse, R156, R12 ;  /* 0x0000009c940c723c */ /* 0x040ff0000000180c */
[C---:B------:R-:W-:Y:S01]  /*5bb0*/  HMMA.16816.F32 R16, R148.reuse, R158, R16 ;  /* 0x0000009e9410723c */ /* 0x040fe20000001810 */
[----:B------:R-:W-:Y:S07]  /*5bc0*/  LDSM.16.M88.4 R156, [R0+0xf900] ;  /* 0x00f90000009c783b */ /* 0x000fee0000000200 */
[C---:B------:R-:W-:Y:S08]  /*5bd0*/  HMMA.16816.F32 R20, R148.reuse, R136, R20 ;  /* 0x000000889414723c */ /* 0x040ff00000001814 */
[C---:B------:R-:W-:Y:S01]  /*5be0*/  HMMA.16816.F32 R24, R148.reuse, R138, R24 ;  /* 0x0000008a9418723c */ /* 0x040fe20000001818 */
[----:B------:R-:W1:Y:S07]  /*5bf0*/  LDSM.16.M88.4 R136, [R0+0xe900] ;  /* 0x00e900000088783b */ /* 0x000e6e0000000200 */
[C---:B------:R-:W-:Y:S08]  /*5c00*/  HMMA.16816.F32 R28, R148.reuse, R160, R28 ;  /* 0x000000a0941c723c */ /* 0x040ff0000000181c */
[----:B------:R-:W-:Y:S01]  /*5c10*/  HMMA.16816.F32 R32, R148, R162, R32 ;  /* 0x000000a29420723c */ /* 0x000fe20000001820 */
[----:B------:R-:W4:Y:S07]  /*5c20*/  LDSM.16.M88.4 R148, [R0+0xf100] ;  /* 0x00f100000094783b */ /* 0x000f2e0000000200 */
[C---:B------:R-:W-:Y:S01]  /*5c30*/  HMMA.16816.F32 R4, R140.reuse, R168, R4 ;  /* 0x000000a88c04723c */ /* 0x040fe20000001804 */
[----:B------:R-:W-:Y:S07]  /*5c40*/  LDSM.16.M88.4 R160, [R184+0x4000] ;  /* 0x00400000b8a0783b */ /* 0x000fee0000000200 */
[C---:B------:R-:W-:Y:S01]  /*5c50*/  HMMA.16816.F32 R8, R140.reuse, R170, R8 ;  /* 0x000000aa8c08723c */ /* 0x040fe20000001808 */
[----:B------:R-:W5:Y:S07]  /*5c60*/  LDSM.16.M88.4 R168, [R2+0xe100] ;  /* 0x00e1000002a8783b */ /* 0x000f6e0000000200 */
[C---:B------:R-:W-:Y:S08]  /*5c70*/  HMMA.16816.F32 R12, R140.reuse, R172, R12 ;  /* 0x000000ac8c0c723c */ /* 0x040ff0000000180c */
[C---:B------:R-:W-:Y:S01]  /*5c80*/  HMMA.16816.F32 R16, R140.reuse, R174, R16 ;  /* 0x000000ae8c10723c */ /* 0x040fe20000001810 */
[----:B------:R-:W-:Y:S07]  /*5c90*/  LDSM.16.M88.4 R172, [R190+0x8000] ;  /* 0x00800000beac783b */ /* 0x000fee0000000200 */
[C---:B--2---:R-:W-:Y:S08]  /*5ca0*/  HMMA.16816.F32 R20, R140.reuse, R144, R20 ;  /* 0x000000908c14723c */ /* 0x044ff00000001814 */
[C---:B------:R-:W-:Y:S01]  /*5cb0*/  HMMA.16816.F32 R24, R140.reuse, R146, R24 ;  /* 0x000000928c18723c */ /* 0x040fe20000001818 */
[----:B------:R-:W-:Y:S07]  /*5cc0*/  LDSM.16.M88.4 R144, [R191+0xf100] ;  /* 0x00f10000bf90783b */ /* 0x000fee0000000200 */
[C---:B---3--:R-:W-:Y:S08]  /*5cd0*/  HMMA.16816.F32 R28, R140.reuse, R152, R28 ;  /* 0x000000988c1c723c */ /* 0x048ff0000000181c */
[----:B------:R-:W-:Y:S01]  /*5ce0*/  HMMA.16816.F32 R32, R140, R154, R32 ;  /* 0x0000009a8c20723c */ /* 0x000fe20000001820 */
[----:B------:R-:W2:Y:S07]  /*5cf0*/  LDSM.16.M88.4 R140, [R191+0xe900] ;  /* 0x00e90000bf8c783b */ /* 0x000eae0000000200 */
[C---:B------:R-:W-:Y:S01]  /*5d00*/  HMMA.16816.F32 R4, R164.reuse, R176, R4 ;  /* 0x000000b0a404723c */ /* 0x040fe20000001804 */
[----:B------:R-:W3:Y:S07]  /*5d10*/  LDSM.16.M88.4 R152, [R191+0xf900] ;  /* 0x00f90000bf98783b */ /* 0x000eee0000000200 */
[C---:B------:R-:W-:Y:S01]  /*5d20*/  HMMA.16816.F32 R8, R164.reuse, R178, R8 ;  /* 0x000000b2a408723c */ /* 0x040fe20000001808 */
[----:B------:R-:W-:Y:S07]  /*5d30*/  LDSM.16.M88.4 R176, [R133+0x10100] ;  /* 0x0101000085b0783b */ /* 0x000fee0000000200 */
        /* <DEDUP_REMOVED lines=8> */
[----:B------:R-:W1:Y:S07]  /*5dc0*/  LDSM.16.M88.4 R156, [R188+UR4+0x11900] ;  /* 0x01190004bc9c783b */ /* 0x000e6e0008000200 */
        /* <DEDUP_REMOVED lines=10> */
[C---:B---3--:R-:W-:Y:S08]  /*5e70*/  HMMA.16816.F32 R28, R160.reuse, R152, R28 ;  /* 0x00000098a01c723c */ /* 0x048ff0000000181c */
[----:B------:R-:W-:Y:S01]  /*5e80*/  HMMA.16816.F32 R32, R160, R154, R32 ;  /* 0x0000009aa020723c */ /* 0x000fe20000001820 */
[----:B------:R-:W3:Y:S07]  /*5e90*/  LDSM.16.M88.4 R152, [R133+0x11900] ;  /* 0x011900008598783b */ /* 0x000eee0000000200 */
[----:B------:R-:W2:Y:S01]  /*5ea0*/  LDSM.16.M88.4 R160, [R185+0x8000] ;  /* 0x00800000b9a0783b */ /* 0x000ea20000000200 */
[C---:B------:R-:W-:Y:S08]  /*5eb0*/  HMMA.16816.F32 R4, R172.reuse, R180, R4 ;  /* 0x000000b4ac04723c */ /* 0x040ff00000001804 */
[C---:B------:R-:W-:Y:S01]  /*5ec0*/  HMMA.16816.F32 R8, R172.reuse, R182, R8 ;  /* 0x000000b6ac08723c */ /* 0x040fe20000001808 */
[----:B------:R-:W-:Y:S07]  /*5ed0*/  LDSM.16.M88.4 R180, [R2+0x10100] ;  /* 0x0101000002b4783b */ /* 0x000fee0000000200 */
[C---:B-1----:R-:W-:Y:S08]  /*5ee0*/  HMMA.16816.F32 R12, R172.reuse, R136, R12 ;  /* 0x00000088ac0c723c */ /* 0x042ff0000000180c */
[C---:B------:R-:W-:Y:S01]  /*5ef0*/  HMMA.16816.F32 R16, R172.reuse, R138, R16 ;  /* 0x0000008aac10723c */ /* 0x040fe20000001810 */
[----:B------:R-:W1:Y:S07]  /*5f00*/  LDSM.16.M88.4 R136, [R0+0x10900] ;  /* 0x010900000088783b */ /* 0x000e6e0000000200 */
[C---:B----4-:R-:W-:Y:S08]  /*5f10*/  HMMA.16816.F32 R20, R172.reuse, R148, R20 ;  /* 0x00000094ac14723c */ /* 0x050ff00000001814 */
[C---:B------:R-:W-:Y:S01]  /*5f20*/  HMMA.16816.F32 R24, R172.reuse, R150, R24 ;  /* 0x00000096ac18723c */ /* 0x040fe20000001818 */
[----:B------:R-:W4:Y:S07]  /*5f30*/  LDSM.16.M88.4 R148, [R0+0x11100] ;  /* 0x011100000094783b */ /* 0x000f2e0000000200 */
[C---:B------:R-:W-:Y:S08]  /*5f40*/  HMMA.16816.F32 R28, R172.reuse, R156, R28 ;  /* 0x0000009cac1c723c */ /* 0x040ff0000000181c */
[----:B------:R-:W-:Y:S01]  /*5f50*/  HMMA.16816.F32 R32, R172, R158, R32 ;  /* 0x0000009eac20723c */ /* 0x000fe20000001820 */
[----:B------:R-:W1:Y:S07]  /*5f60*/  LDSM.16.M88.4 R156, [R0+0x11900] ;  /* 0x01190000009c783b */ /* 0x000e6e0000000200 */
[----:B------:R-:W1:Y:S01]  /*5f70*/  LDSM.16.M88.4 R172, [R184+0x8000] ;  /* 0x00800000b8ac783b */ /* 0x000e620000000200 */
[C---:B-----5:R-:W-:Y:S08]  /*5f80*/  HMMA.16816.F32 R4, R164.reuse, R176, R4 ;  /* 0x000000b0a404723c */ /* 0x060ff00000001804 */
[C---:B------:R-:W-:Y:S08]  /*5f90*/  HMMA.16816.F32 R8, R164.reuse, R178, R8 ;  /* 0x000000b2a408723c */ /* 0x040ff00000001808 */
[C---:B--2---:R-:W-:Y:S08]  /*5fa0*/  HMMA.16816.F32 R12, R164.reuse, R140, R12 ;  /* 0x0000008ca40c723c */ /* 0x044ff0000000180c */
[C---:B------:R-:W-:Y:S01]  /*5fb0*/  HMMA.16816.F32 R16, R164.reuse, R142, R16 ;  /* 0x0000008ea410723c */ /* 0x040fe20000001810 */
[----:B------:R-:W-:Y:S07]  /*5fc0*/  LDSM.16.M88.4 R140, [R191+0x11100] ;  /* 0x01110000bf8c783b */ /* 0x000fee0000000200 */
[C---:B------:R-:W-:Y:S08]  /*5fd0*/  HMMA.16816.F32 R20, R164.reuse, R144, R20 ;  /* 0x00000090a414723c */ /* 0x040ff00000001814 */
[C---:B------:R-:W-:Y:S08]  /*5fe0*/  HMMA.16816.F32 R24, R164.reuse, R146, R24 ;  /* 0x00000092a418723c */ /* 0x040ff00000001818 */
[C---:B---3--:R-:W-:Y:S08]  /*5ff0*/  HMMA.16816.F32 R28, R164.reuse, R152, R28 ;  /* 0x00000098a41c723c */ /* 0x048ff0000000181c */
[----:B------:R-:W-:Y:S08]  /*6000*/  HMMA.16816.F32 R32, R164, R154, R32 ;  /* 0x0000009aa420723c */ /* 0x000ff00000001820 */
[C---:B------:R-:W-:Y:S08]  /*6010*/  HMMA.16816.F32 R4, R160.reuse, R168, R4 ;  /* 0x000000a8a004723c */ /* 0x040ff00000001804 */
[C---:B------:R-:W-:Y:S08]  /*6020*/  HMMA.16816.F32 R8, R160.reuse, R170, R8 ;  /* 0x000000aaa008723c */ /* 0x040ff00000001808 */
[C---:B-1----:R-:W-:Y:S08]  /*6030*/  HMMA.16816.F32 R12, R160.reuse, R136, R12 ;  /* 0x00000088a00c723c */ /* 0x042ff0000000180c */
[C---:B------:R-:W-:Y:S01]  /*6040*/  HMMA.16816.F32 R16, R160.reuse, R138, R16 ;  /* 0x0000008aa010723c */ /* 0x040fe20000001810 */
[----:B------:R-:W1:Y:S07]  /*6050*/  LDSM.16.M88.4 R136, [R191+0x10900] ;  /* 0x01090000bf88783b */ /* 0x000e6e0000000200 */
[C---:B----4-:R-:W-:Y:S08]  /*6060*/  HMMA.16816.F32 R20, R160.reuse, R148, R20 ;  /* 0x00000094a014723c */ /* 0x050ff00000001814 */
[C---:B------:R-:W-:Y:S08]  /*6070*/  HMMA.16816.F32 R24, R160.reuse, R150, R24 ;  /* 0x00000096a018723c */ /* 0x040ff00000001818 */
[C---:B------:R-:W-:Y:S08]  /*6080*/  HMMA.16816.F32 R28, R160.reuse, R156, R28 ;  /* 0x0000009ca01c723c */ /* 0x040ff0000000181c */
[----:B------:R-:W-:Y:S08]  /*6090*/  HMMA.16816.F32 R32, R160, R158, R32 ;  /* 0x0000009ea020723c */ /* 0x000ff00000001820 */
[C---:B------:R-:W-:Y:S08]  /*60a0*/  HMMA.16816.F32 R4, R172.reuse, R180, R4 ;  /* 0x000000b4ac04723c */ /* 0x040ff00000001804 */
[C---:B------:R-:W-:Y:S08]  /*60b0*/  HMMA.16816.F32 R8, R172.reuse, R182, R8 ;  /* 0x000000b6ac08723c */ /* 0x040ff00000001808 */
[C---:B-1----:R-:W-:Y:S08]  /*60c0*/  HMMA.16816.F32 R12, R172.reuse, R136, R12 ;  /* 0x00000088ac0c723c */ /* 0x042ff0000000180c */
[C---:B------:R-:W-:Y:S01]  /*60d0*/  HMMA.16816.F32 R16, R172.reuse, R138, R16 ;  /* 0x0000008aac10723c */ /* 0x040fe20000001810 */
[----:B------:R1:W2:Y:S03]  /*60e0*/  LDSM.16.M88.4 R136, [R191+0x11900] ;  /* 0x01190000bf88783b */ /* 0x0002a60000000200 */
[----:B------:R-:W-:Y:S02]  /*60f0*/  FMUL.FTZ R166, R4, c[0x0][0x320] ;  /* 0x0000c80004a67a20 */ /* 0x000fe40000410000 */
[----:B------:R-:W-:Y:S02]  /*6100*/  FMUL.FTZ R168, R5, c[0x0][0x320] ;  /* 0x0000c80005a87a20 */ /* 0x000fe40000410000 */
[C---:B------:R-:W-:Y:S02]  /*6110*/  HMMA.16816.F32 R20, R172.reuse, R140, R20 ;  /* 0x0000008cac14723c */ /* 0x040fe40000001814 */
[----:B------:R-:W3:Y:S02]  /*6120*/  MUFU.TANH R166, R166 ;  /* 0x000000a600a67308 */ /* 0x000ee40000002400 */
[----:B------:R-:W-:Y:S02]  /*6130*/  FMUL.FTZ R2, R6, c[0x0][0x320] ;  /* 0x0000c80006027a20 */ /* 0x000fe40000410000 */
[----:B------:R-:W-:Y:S02]  /*6140*/  FMUL.FTZ R164, R7, c[0x0][0x320] ;  /* 0x0000c80007a47a20 */ /* 0x000fe40000410000 */
[C---:B------:R-:W-:Y:S04]  /*6150*/  HMMA.16816.F32 R24, R172.reuse, R142, R24 ;  /* 0x0000008eac18723c */ /* 0x040fe80000001818 */
[----:B------:R-:W4:Y:S01]  /*6160*/  MUFU.TANH R168, R168 ;  /* 0x000000a800a87308 */ /* 0x000f220000002400 */
[----:B------:R-:W-:Y:S02]  /*6170*/  FMUL.FTZ R169, R8, c[0x0][0x320] ;  /* 0x0000c80008a97a20 */ /* 0x000fe40000410000 */
[----:B------:R-:W-:Y:S02]  /*6180*/  FMUL.FTZ R171, R9, c[0x0][0x320] ;  /* 0x0000c80009ab7a20 */ /* 0x000fe40000410000 */
[----:B------:R-:W-:Y:S03]  /*6190*/  FMUL.FTZ R165, R10, c[0x0][0x320] ;  /* 0x0000c8000aa57a20 */ /* 0x000fe60000410000 */
[----:B------:R-:W-:Y:S02]  /*61a0*/  FMUL.FTZ R167, R11, c[0x0][0x320] ;  /* 0x0000c8000ba77a20 */ /* 0x000fe40000410000 */
[----:B------:R-:W3:Y:S01]  /*61b0*/  MUFU.TANH R2, R2 ;  /* 0x0000000200027308 */ /* 0x000ee20000002400 */
[----:B------:R-:W-:Y:S02]  /*61c0*/  FMUL.FTZ R181, R12, c[0x0][0x320] ;  /* 0x0000c8000cb57a20 */ /* 0x000fe40000410000 */
[----:B------:R-:W-:Y:S02]  /*61d0*/  FMUL.FTZ R218, R22, c[0x0][0x320] ;  /* 0x0000c80016da7a20 */ /* 0x000fe40000410000 */
[----:B------:R-:W-:Y:S02]  /*61e0*/  FMUL.FTZ R177, R13, c[0x0][0x320] ;  /* 0x0000c8000db17a20 */ /* 0x000fe40000410000 */
[----:B------:R-:W-:Y:S02]  /*61f0*/  FMUL.FTZ R176, R14, c[0x0][0x320] ;  /* 0x0000c8000eb07a20 */ /* 0x000fe40000410000 */
[----:B------:R-:W-:Y:S01]  /*6200*/  FMUL.FTZ R170, R15, c[0x0][0x320] ;  /* 0x0000c8000faa7a20 */ /* 0x000fe20000410000 */
[----:B-1----:R-:W1:Y:S01]  /*6210*/  MUFU.TANH R191, R218 ;  /* 0x000000da00bf7308 */ /* 0x002e620000002400 */
[C---:B--2---:R-:W-:Y:S03]  /*6220*/  HMMA.16816.F32 R28, R172.reuse, R136, R28 ;  /* 0x00000088ac1c723c */ /* 0x044fe6000000181c */
[----:B------:R-:W-:Y:S02]  /*6230*/  FMUL.FTZ R224, R27, c[0x0][0x320] ;  /* 0x0000c8001be07a20 */ /* 0x000fe40000410000 */
[----:B------:R-:W-:Y:S02]  /*6240*/  FMUL.FTZ R182, R16, c[0x0][0x320] ;  /* 0x0000c80010b67a20 */ /* 0x000fe40000410000 */
[----:B------:R-:W-:Y:S01]  /*6250*/  FMUL.FTZ R217, R17, c[0x0][0x320] ;  /* 0x0000c80011d97a20 */ /* 0x000fe20000410000 */
[----:B------:R-:W-:Y:S01]  /*6260*/  HMMA.16816.F32 R32, R172, R138, R32 ;  /* 0x0000008aac20723c */ /* 0x000fe20000001820 */
[----:B------:R2:W1:Y:S03]  /*6270*/  MUFU.TANH R218, R224 ;  /* 0x000000e000da7308 */ /* 0x0004660000002400 */
[----:B------:R-:W-:Y:S02]  /*6280*/  FMUL.FTZ R179, R18, c[0x0][0x320] ;  /* 0x0000c80012b37a20 */ /* 0x000fe40000410000 */
[----:B------:R-:W-:Y:S02]  /*6290*/  FMUL.FTZ R178, R19, c[0x0][0x320] ;  /* 0x0000c80013b27a20 */ /* 0x000fe40000410000 */
[----:B------:R-:W-:Y:S03]  /*62a0*/  FMUL.FTZ R221, R20, c[0x0][0x320] ;  /* 0x0000c80014dd7a20 */ /* 0x000fe60000410000 */
[----:B------:R-:W1:Y:S01]  /*62b0*/  MUFU.TANH R164, R164 ;  /* 0x000000a400a47308 */ /* 0x000e620000002400 */
[----:B------:R-:W-:Y:S02]  /*62c0*/  FMUL.FTZ R220, R21, c[0x0][0x320] ;  /* 0x0000c80015dc7a20 */ /* 0x000fe40000410000 */
        /* <DEDUP_REMOVED lines=12> */
[----:B--2---:R-:W-:Y:S02]  /*6390*/  FMUL.FTZ R224, R34, c[0x0][0x320] ;  /* 0x0000c80022e07a20 */ /* 0x004fe40000410000 */
[----:B------:R-:W-:Y:S05]  /*63a0*/  FMUL.FTZ R175, R35, c[0x0][0x320] ;  /* 0x0000c80023af7a20 */ /* 0x000fea0000410000 */
[----:B------:R-:W2:Y:S10]  /*63b0*/  MUFU.TANH R165, R165 ;  /* 0x000000a500a57308 */ /* 0x000eb40000002400 */
        /* <DEDUP_REMOVED lines=38> */
.L_x_808:
[----:B------:R-:W-:Y:S04]  /*6620*/  MOV R0, c[0x0][0x32c] ;  /* 0x0000cb0000007a02 */ /* 0x000fe80000000f00 */
[----:B------:R-:W-:Y:S11]  /*6630*/  ISETP.NE.AND P0, PT, R0, 0x1, PT ;  /* 0x000000010000780c */ /* 0x000ff60003f05270 */
[----:B------:R-:W-:Y:S02]  /*6640*/  @!UPT UIADD3 URZ, URZ, URZ, URZ ;  /* 0x0000003f3f3ff290 */ /* 0x000fe4000fffe03f */
[----:B------:R-:W-:Y:S05]  /*6650*/  @P0 IMAD.HI.U32 R0, R5, c[0x0][0x330], RZ ;  /* 0x0000cc0005000a27 */ /* 0x000fea00078e00ff */
[----:B------:R-:W-:Y:S02]  /*6660*/  @P0 SHF.R.U32.HI R5, RZ, c[0x0][0x334], R0 ;  /* 0x0000cd00ff050a19 */ /* 0x000fe40000011600 */
.L_x_809:
[----:B------:R-:W-:Y:S05]  /*6670*/  BSYNC B0 ;  /* 0x0000000000007941 */ /* 0x000fea0003800000 */
.L_x_807:
[----:B------:R-:W-:Y:S04]  /*6680*/  IMAD.MOV.U32 R0, RZ, RZ, c[0x0][0x32c] ;  /* 0x0000cb00ff007624 */ /* 0x000fe800078e00ff */
[----:B------:R-:W-:Y:S04]  /*6690*/  IMAD R0, R5, R0, -UR6 ;  /* 0x8000000605007e24 */ /* 0x000fe8000f8e0200 */
[----:B------:R-:W-:Y:S05]  /*66a0*/  IMAD.IADD R5, R0, 0x1, -R201 ;  /* 0x0000000100057824 */ /* 0x000fea00078e0ac9 */
[----:B------:R-:W-:Y:S02]  /*66b0*/  IADD3 R0, R5, c[0x0][0x32c], RZ ;  /* 0x0000cb0005007a10 */ /* 0x000fe40007ffe0ff */
[----:B------:R-:W-:Y:S02]  /*66c0*/  IMNMX R230, R230, R5, !PT ;  /* 0x00000005e6e67217 */ /* 0x000fe40007800200 */
[----:B------:R-:W-:Y:S02]  /*66d0*/  IMNMX R231, R231, R0, PT ;  /* 0x00000000e7e77217 */ /* 0x000fe40003800200 */
.L_x_806:
[----:B--234-:R-:W-:Y:S01]  /*66e0*/  UISETP.GT.AND UP0, UPT, UR17, -0x1, UPT ;  /* 0xffffffff1100788c */ /* 0x01cfe2000bf04270 */
[----:B------:R-:W2:Y:S05]  /*66f0*/  SHFL.IDX PT, R6, R232, 0x1, 0x1c1f ;  /* 0x003c1f00e8067f89 */ /* 0x000eaa00000e0000 */
[----:B------:R-:W-:Y:S04]  /*6700*/  PLOP3.LUT P0, PT, PT, PT, UP0, 0x80, 0x0 ;  /* 0x000000000000781c */ /* 0x000fe80003f0f008 */
[C---:B------:R-:W-:Y:S02]  /*6710*/  ISETP.GT.AND P4, PT, R230.reuse, 0x1, P0 ;  /* 0x00000001e600780c */ /* 0x040fe40000784270 */
[C---:B------:R-:W-:Y:S02]  /*6720*/  ISETP.GT.AND P5, PT, R230.reuse, RZ, P0 ;  /* 0x000000ffe600720c */ /* 0x040fe400007a4270 */
[C---:B------:R-:W-:Y:S02]  /*6730*/  ISETP.LT.OR P4, PT, R231.reuse, 0x2, P4 ;  /* 0x00000002e700780c */ /* 0x040fe40002781670 */
[----:B------:R-:W-:Y:S02]  /*6740*/  ISETP.GT.AND P6, PT, R230, 0x8, P0 ;  /* 0x00000008e600780c */ /* 0x000fe400007c4270 */
[----:B------:R-:W-:Y:S02]  /*6750*/  FSEL R9, R168, -INF , !P4 ;  /* 0xff800000a8097808 */ /* 0x000fe40006000000 */
[----:B------:R-:W-:Y:S02]  /*6760*/  ISETP.GT.AND P4, PT, R230, 0x10, P0 ;  /* 0x00000010e600780c */ /* 0x000fe40000784270 */
[C---:B------:R-:W-:Y:S02]  /*6770*/  ISETP.LT.OR P5, PT, R231.reuse, 0x1, P5 ;  /* 0x00000001e700780c */ /* 0x040fe40002fa1670 */
[----:B------:R-:W-:Y:S01]  /*6780*/  ISETP.LT.OR P6, PT, R231, 0x9, P6 ;  /* 0x00000009e700780c */ /* 0x000fe200037c1670 */
[--C-:B--2---:R-:W-:Y:S01]  /*6790*/  IMAD.IADD R0, R229, 0x1, R6.reuse ;  /* 0x00000001e5007824 */ /* 0x104fe200078e0206 */
[----:B------:R-:W-:Y:S01]  /*67a0*/  ISETP.LT.OR P4, PT, R231, 0x11, P4 ;  /* 0x00000011e700780c */ /* 0x000fe20002781670 */
[----:B------:R-:W-:Y:S01]  /*67b0*/  IMAD.IADD R4, R228, 0x1, R6 ;  /* 0x00000001e4047824 */ /* 0x000fe200078e0206 */
[----:B------:R-:W-:Y:S02]  /*67c0*/  FSEL R11, R166, -INF , !P5 ;  /* 0xff800000a60b7808 */ /* 0x000fe40006800000 */
[C---:B------:R-:W-:Y:S02]  /*67d0*/  ISETP.GT.AND P5, PT, R230.reuse, 0x9, P0 ;  /* 0x00000009e600780c */ /* 0x040fe400007a4270 */
[----:B-1----:R-:W-:Y:S02]  /*67e0*/  FSEL R5, R169, -INF , !P6 ;  /* 0xff800000a9057808 */ /* 0x002fe40007000000 */
[----:B------:R-:W-:Y:S02]  /*67f0*/  FSEL R169, R181, -INF , !P4 ;  /* 0xff800000b5a97808 */ /* 0x000fe40006000000 */
[C---:B------:R-:W-:Y:S02]  /*6800*/  ISETP.GT.AND P4, PT, R230.reuse, 0x19, P0 ;  /* 0x00000019e600780c */ /* 0x040fe40000784270 */
[C---:B------:R-:W-:Y:S02]  /*6810*/  ISETP.LT.OR P5, PT, R231.reuse, 0xa, P5 ;  /* 0x0000000ae700780c */ /* 0x040fe40002fa1670 */
[----:B------:R-:W-:Y:S02]  /*6820*/  ISETP.LT.OR P4, PT, R231, 0x1a, P4 ;  /* 0x0000001ae700780c */ /* 0x000fe40002781670 */
        /* <DEDUP_REMOVED lines=48> */
.L_x_812:
[----:B------:R-:W-:Y:S04]  /*6b30*/  MOV R6, c[0x0][0x32c] ;  /* 0x0000cb0000067a02 */ /* 0x000fe80000000f00 */
[----:B------:R-:W-:Y:S11]  /*6b40*/  ISETP.NE.AND P4, PT, R6, 0x1, PT ;  /* 0x000000010600780c */ /* 0x000ff60003f85270 */
[----:B------:R-:W-:Y:S02]  /*6b50*/  @!UPT UIADD3 URZ, URZ, URZ, URZ ;  /* 0x0000003f3f3ff290 */ /* 0x000fe4000fffe03f */
[----:B------:R-:W-:Y:S05]  /*6b60*/  @P4 IMAD.HI.U32 R6, R13, c[0x0][0x330], RZ ;  /* 0x0000cc000d064a27 */ /* 0x000fea00078e00ff */
[----:B------:R-:W-:Y:S02]  /*6b70*/  @P4 SHF.R.U32.HI R13, RZ, c[0x0][0x334], R6 ;  /* 0x0000cd00ff0d4a19 */ /* 0x000fe40000011606 */
.L_x_813:
[----:B------:R-:W-:Y:S05]  /*6b80*/  BSYNC B0 ;  /* 0x0000000000007941 */ /* 0x000fea0003800000 */
.L_x_811:
[----:B------:R-:W-:Y:S04]  /*6b90*/  IMAD.MOV.U32 R6, RZ, RZ, c[0x0][0x32c] ;  /* 0x0000cb00ff067624 */ /* 0x000fe800078e00ff */
[----:B------:R-:W-:Y:S04]  /*6ba0*/  IMAD R6, R13, R6, -UR6 ;  /* 0x800000060d067e24 */ /* 0x000fe8000f8e0206 */
[----:B------:R-:W-:Y:S05]  /*6bb0*/  IMAD.IADD R15, R6, 0x1, -R201 ;  /* 0x00000001060f7824 */ /* 0x000fea00078e0ac9 */
[----:B------:R-:W-:Y:S02]  /*6bc0*/  IADD3 R13, R15, c[0x0][0x32c], RZ ;  /* 0x0000cb000f0d7a10 */ /* 0x000fe40007ffe0ff */
[----:B------:R-:W-:Y:S02]  /*6bd0*/  IMNMX R4, R4, R15, !PT ;  /* 0x0000000f04047217 */ /* 0x000fe40007800200 */
[----:B------:R-:W-:Y:S02]  /*6be0*/  IMNMX R0, R0, R13, PT ;  /* 0x0000000d00007217 */ /* 0x000fe40003800200 */
.L_x_810:
[----:B------:R-:W-:Y:S01]  /*6bf0*/  FMNMX.FTZ R6, R11, R132, !PT ;  /* 0x000000840b067209 */ /* 0x000fe20007810000 */
[----:B------:R-:W-:Y:S04]  /*6c00*/  DEPBAR.LE SB0, 0x2 ;  /* 0x000080800000791a */ /* 0x000fe80000000000 */
[----:B------:R-:W-:Y:S01]  /*6c10*/  FMNMX.FTZ R6, R9, R6, !PT ;  /* 0x0000000609067209 */ /* 0x000fe20007810000 */
[----:B------:R-:W-:Y:S01]  /*6c20*/  BAR.SYNC.DEFER_BLOCKING 0x0 ;  /* 0x0000000000007b1d */ /* 0x000fe20000010000 */
[C---:B------:R-:W-:Y:S01]  /*6c30*/  ISETP.GT.AND P6, PT, R4.reuse, RZ, P0 ;  /* 0x000000ff0400720c */ /* 0x040fe200007c4270 */
[----:B------:R-:W-:Y:S01]  /*6c40*/  UIADD3 UR22, UR17, -0x2, URZ ;  /* 0xfffffffe11167890 */ /* 0x000fe2000fffe03f */
[----:B------:R-:W-:Y:S02]  /*6c50*/  FMNMX.FTZ R6, R5, R6, !PT ;  /* 0x0000000605067209 */ /* 0x000fe40007810000 */
[----:B------:R-:W-:Y:S01]  /*6c60*/  ISETP.GT.AND P5, PT, R4, 0x1, P0 ;  /* 0x000000010400780c */ /* 0x000fe200007a4270 */
[----:B------:R-:W-:Y:S01]  /*6c70*/  UISETP.GE.AND UP1, UPT, UR22, UR10, UPT ;  /* 0x0000000a1600728c */ /* 0x000fe2000bf26270 */
[----:B------:R-:W-:Y:S02]  /*6c80*/  FMNMX.FTZ R6, R7, R6, !PT ;  /* 0x0000000607067209 */ /* 0x000fe40007810000 */
[----:B------:R-:W-:Y:S02]  /*6c90*/  ISETP.LT.OR P6, PT, R0, 0x1, P6 ;  /* 0x000000010000780c */ /* 0x000fe400037c1670 */
[----:B------:R-:W-:Y:S02]  /*6ca0*/  FMNMX.FTZ R6, R169, R6, !PT ;  /* 0x00000006a9067209 */ /* 0x000fe40007810000 */
[----:B------:R-:W-:Y:S02]  /*6cb0*/  FSEL R10, R2, -INF , !P6 ;  /* 0xff800000020a7808 */ /* 0x000fe40007000000 */
[----:B------:R-:W-:Y:S02]  /*6cc0*/  ISETP.GT.AND P4, PT, R4, 0x8, P0 ;  /* 0x000000080400780c */ /* 0x000fe40000784270 */
[----:B------:R-:W-:Y:S01]  /*6cd0*/  ISETP.LT.OR P5, PT, R0, 0x2, P5 ;  /* 0x000000020000780c */ /* 0x000fe20002fa1670 */
[----:B------:R-:W-:Y:S01]  /*6ce0*/  @UP1 USHF.R.S32.HI UR23, URZ, 0x1f, UR22 ;  /* 0x0000001f3f171899 */ /* 0x000fe20008011416 */
[----:B------:R-:W-:Y:S02]  /*6cf0*/  FMNMX.FTZ R6, R171, R6, !PT ;  /* 0x00000006ab067209 */ /* 0x000fe40007810000 */
[----:B------:R-:W-:Y:S02]  /*6d00*/  FMNMX.FTZ R13, R10, R3, !PT ;  /* 0x000000030a0d7209 */ /* 0x000fe40007810000 */
[----:B------:R-:W-:Y:S01]  /*6d10*/  ISETP.GT.AND P6, PT, R4, 0x9, P0 ;  /* 0x000000090400780c */ /* 0x000fe200007c4270 */
[----:B------:R-:W-:Y:S01]  /*6d20*/  LDSM.16.MT88.4 R28, [R134+UR4+0x100] ;  /* 0x00010004861c783b */ /* 0x000fe20008004200 */
[----:B------:R-:W-:Y:S01]  /*6d30*/  ISETP.LT.OR P4, PT, R0, 0x9, P4 ;  /* 0x000000090000780c */ /* 0x000fe20002781670 */
[----:B------:R-:W-:Y:S01]  /*6d40*/  ULDC.64 UR6, c[0x0][0x1e0] ;  /* 0x0000780000067ab9 */ /* 0x000fe20000000a00 */
[----:B------:R-:W-:Y:S02]  /*6d50*/  FSEL R164, R164, -INF , !P5 ;  /* 0xff800000a4a47808 */ /* 0x000fe40006800000 */
[----:B------:R-:W-:Y:S02]  /*6d60*/  FMNMX.FTZ R6, R143, R6, !PT ;  /* 0x000000068f067209 */ /* 0x000fe40007810000 */
[----:B------:R-:W-:Y:S01]  /*6d70*/  FSEL R8, R165, -INF , !P4 ;  /* 0xff800000a5087808 */ /* 0x000fe20006000000 */
[----:B------:R-:W-:Y:S01]  /*6d80*/  @UP1 UIMAD UR23, UR23, UR6, URZ ;  /* 0x00000006171712a4 */ /* 0x000fe2000f8e023f */
[----:B------:R-:W-:Y:S01]  /*6d90*/  ISETP.GT.AND P5, PT, R4, 0x10, P0 ;  /* 0x000000100400780c */ /* 0x000fe200007a4270 */
[----:B------:R-:W-:Y:S01]  /*6da0*/  @UP1 UIMAD.WIDE.U32 UR24, UR22, UR6, URZ ;  /* 0x00000006161812a5 */ /* 0x000fe2000f8e003f */
[----:B------:R-:W-:Y:S01]  /*6db0*/  ISETP.LT.OR P6, PT, R0, 0xa, P6 ;  /* 0x0000000a0000780c */ /* 0x000fe200037c1670 */
[----:B------:R-:W-:Y:S01]  /*6dc0*/  @UP1 UIMAD UR23, UR22, UR7, UR23 ;  /* 0x00000007161712a4 */ /* 0x000fe2000f8e0217 */
[----:B------:R-:W-:Y:S01]  /*6dd0*/  FMNMX.FTZ R13, R164, R13, !PT ;  /* 0x0000000da40d7209 */ /* 0x000fe20007810000 */
[----:B------:R-:W-:Y:S01]  /*6de0*/  @UP1 USHF.L.U32 UR6, UR24, 0x6, URZ ;  /* 0x0000000618061899 */ /* 0x000fe2000800063f */
[----:B------:R-:W-:Y:S01]  /*6df0*/  FMNMX.FTZ R2, R141, R6, !PT ;  /* 0x000000068d027209 */ /* 0x000fe20007810000 */
[----:B------:R-:W-:Y:S01]  /*6e00*/  @UP1 UIADD3 UR23, UR25, UR23, URZ ;  /* 0x0000001719171290 */ /* 0x000fe2000fffe03f */
[----:B------:R-:W-:Y:S01]  /*6e10*/  FSEL R6, R167, -INF , !P6 ;  /* 0xff800000a7067808 */ /* 0x000fe20007000000 */
[----:B------:R-:W-:Y:S01]  /*6e20*/  @UP1 UIADD3 UR7, UP0, UR14, UR6, URZ ;  /* 0x000000060e071290 */ /* 0x000fe2000ff1e03f */
[----:B------:R-:W-:Y:S01]  /*6e30*/  FMNMX.FTZ R13, R8, R13, !PT ;  /* 0x0000000d080d7209 */ /* 0x000fe20007810000 */
[----:B------:R-:W-:Y:S01]  /*6e40*/  @UP1 USHF.L.U64.HI UR23, UR24, 0x6, UR23 ;  /* 0x0000000618171899 */ /* 0x000fe20008010217 */
[----:B------:R-:W-:Y:S02]  /*6e50*/  ISETP.GT.AND P4, PT, R4, 0x11, P0 ;  /* 0x000000110400780c */ /* 0x000fe40000784270 */
[----:B------:R-:W-:Y:S02]  /*6e60*/  ISETP.LT.OR P5, PT, R0, 0x11, P5 ;  /* 0x000000110000780c */ /* 0x000fe40002fa1670 */
[----:B------:R-:W-:Y:S02]  /*6e70*/  FMNMX.FTZ R15, R6, R13, !PT ;  /* 0x0000000d060f7209 */ /* 0x000fe40007810000 */
[----:B------:R-:W-:Y:S02]  /*6e80*/  FSEL R176, R176, -INF , !P5 ;  /* 0xff800000b0b07808 */ /* 0x000fe40006800000 */
[----:B------:R-:W-:Y:S02]  /*6e90*/  ISETP.GT.AND P6, PT, R4, 0x18, P0 ;  /* 0x000000180400780c */ /* 0x000fe400007c4270 */
[C---:B------:R-:W-:Y:S02]  /*6ea0*/  ISETP.LT.OR P4, PT, R0.reuse, 0x12, P4 ;  /* 0x000000120000780c */ /* 0x040fe40002781670 */
[----:B------:R-:W-:Y:S02]  /*6eb0*/  FMNMX.FTZ R2, R177, R2, !PT ;  /* 0x00000002b1027209 */ /* 0x000fe40007810000 */
[----:B------:R-:W-:Y:S02]  /*6ec0*/  ISETP.LT.OR P6, PT, R0, 0x19, P6 ;  /* 0x000000190000780c */ /* 0x000fe400037c1670 */
[----:B------:R-:W-:Y:S02]  /*6ed0*/  FMNMX.FTZ R15, R176, R15, !PT ;  /* 0x0000000fb00f7209 */ /* 0x000fe40007810000 */
[----:B------:R-:W-:Y:S02]  /*6ee0*/  ISETP.GT.AND P5, PT, R4, 0x19, P0 ;  /* 0x000000190400780c */ /* 0x000fe400007a4270 */
[----:B------:R-:W-:Y:S02]  /*6ef0*/  FSEL R174, R170, -INF , !P4 ;  /* 0xff800000aaae7808 */ /* 0x000fe40006000000 */
        /* <DEDUP_REMOVED lines=8> */
[----:B------:R-:W-:Y:S02]  /*6f80*/  ISETP.GT.AND P6, PT, R4, 0x21, P0 ;  /* 0x000000210400780c */ /* 0x000fe400007c4270 */
[----:B------:R-:W-:Y:S02]  /*6f90*/  ISETP.LT.OR P4, PT, R0, 0x21, P4 ;  /* 0x000000210000780c */ /* 0x000fe40002781670 */
[----:B------:R-:W-:Y:S02]  /*6fa0*/  FMNMX.FTZ R2, R155, R2, !PT ;  /* 0x000000029b027209 */ /* 0x000fe40007810000 */
[----:B------:R-:W-:Y:S02]  /*6fb0*/  FMNMX.FTZ R15, R140, R15, !PT ;  /* 0x0000000f8c0f7209 */ /* 0x000fe40007810000 */
[----:B------:R-:W-:Y:S02]  /*6fc0*/  ISETP.LT.OR P6, PT, R0, 0x22, P6 ;  /* 0x000000220000780c */ /* 0x000fe400037c1670 */
[----:B------:R-:W-:Y:S02]  /*6fd0*/  FSEL R178, R191, -INF , !P4 ;  /* 0xff800000bfb27808 */ /* 0x000fe40006000000 */
        /* <DEDUP_REMOVED lines=18> */
[----:B------:R-:W-:Y:S01]  /*7100*/  FMNMX.FTZ R15, R154, R15, !PT ;  /* 0x0000000f9a0f7209 */ /* 0x000fe20007810000 */
[----:B------:R-:W1:Y:S01]  /*7110*/  SHFL.BFLY PT, R2, R13, 0x2, 0x1f ;  /* 0x0c401f000d027f89 */ /* 0x000e6200000e0000 */
        /* <DEDUP_REMOVED lines=9> */
[----:B------:R-:W-:Y:S02]  /*71b0*/  FMNMX.FTZ R19, R146, R15, !PT ;  /* 0x0000000f92137209 */ /* 0x000fe40007810000 */
[----:B------:R-:W-:Y:S02]  /*71c0*/  FSEL R144, R175, -INF , !P0 ;  /* 0xff800000af907808 */ /* 0x000fe40004000000 */
[----:B------:R-:W-:Y:S02]  /*71d0*/  IADD3 R16, R134, UR4, RZ ;  /* 0x0000000486107c10 */ /* 0x000fe4000fffe0ff */
[----:B------:R-:W-:Y:S02]  /*71e0*/  FMNMX.FTZ R17, R144, R19, !PT ;  /* 0x0000001390117209 */ /* 0x000fe40007810000 */
[----:B-1----:R-:W-:Y:S02]  /*71f0*/  FMNMX.FTZ R4, R13, R2, !PT ;  /* 0x000000020d047209 */ /* 0x002fe40007810000 */
[----:B------:R-:W-:Y:S01]  /*7200*/  IADD3 R160, R187, R16, RZ ;  /* 0x00000010bba07210 */ /* 0x000fe20007ffe0ff */
[----:B------:R-:W1:Y:S08]  /*7210*/  SHFL.BFLY PT, R0, R17, 0x2, 0x1f ;  /* 0x0c401f0011007f89 */ /* 0x000e7000000e0000 */
[----:B------:R-:W2:Y:S01]  /*7220*/  SHFL.BFLY PT, R15, R4, 0x1, 0x1f ;  /* 0x0c201f00040f7f89 */ /* 0x000ea200000e0000 */
[----:B-1----:R-:W-:Y:S07]  /*7230*/  FMNMX.FTZ R13, R17, R0, !PT ;  /* 0x00000000110d7209 */ /* 0x002fee0007810000 */
[----:B------:R-:W1:Y:S01]  /*7240*/  SHFL.BFLY PT, R0, R13, 0x1, 0x1f ;  /* 0x0c201f000d007f89 */ /* 0x000e6200000e0000 */
[----:B--2---:R-:W-:Y:S04]  /*7250*/  FMNMX.FTZ R2, R4, R15, !PT ;  /* 0x0000000f04027209 */ /* 0x004fe80007810000 */
[C---:B------:R-:W-:Y:S01]  /*7260*/  FSETP.NEU.FTZ.AND P0, PT, R2.reuse, -INF , PT ;  /* 0xff8000000200780b */ /* 0x040fe20003f1d000 */
[----:B------:R-:W-:Y:S05]  /*7270*/  FMUL.FTZ R152, R2, c[0x0][0x2d0] ;  /* 0x0000b40002987a20 */ /* 0x000fea0000410000 */
[----:B------:R-:W-:Y:S05]  /*7280*/  FSEL R152, R152, RZ, P0 ;  /* 0x000000ff98987208 */ /* 0x000fea0000000000 */
[--C-:B------:R-:W-:Y:S01]  /*7290*/  FFMA.FTZ R162, R5, c[0x0][0x2d0], -R152.reuse ;  /* 0x0000b40005a27a23 */ /* 0x100fe20000010898 */
[----:B------:R-:W-:Y:S01]  /*72a0*/  FSEL R5, R2, RZ, P0 ;  /* 0x000000ff02057208 */ /* 0x000fe20000000000 */
[--C-:B------:R-:W-:Y:S02]  /*72b0*/  FFMA.FTZ R168, R11, c[0x0][0x2d0], -R152.reuse ;  /* 0x0000b4000ba87a23 */ /* 0x100fe40000010898 */
[----:B------:R-:W-:Y:S01]  /*72c0*/  FFMA.FTZ R167, R9, c[0x0][0x2d0], -R152 ;  /* 0x0000b40009a77a23 */ /* 0x000fe20000010898 */
[----:B-1----:R-:W-:Y:S01]  /*72d0*/  FMNMX.FTZ R0, R13, R0, !PT ;  /* 0x000000000d007209 */ /* 0x002fe20007810000 */
[----:B------:R-:W-:Y:S01]  /*72e0*/  FADD.FTZ R4, -R5, R132 ;  /* 0x0000008405047221 */ /* 0x000fe20000010100 */
[----:B------:R-:W1:Y:S01]  /*72f0*/  LDSM.16.MT88.4 R12, [R135+UR4+0x100] ;  /* 0x00010004870c783b */ /* 0x000e620008004200 */
[--C-:B------:R-:W-:Y:S01]  /*7300*/  FFMA.FTZ R163, R7, c[0x0][0x2d0], -R152.reuse ;  /* 0x0000b40007a37a23 */ /* 0x100fe20000010898 */
[C---:B------:R-:W-:Y:S01]  /*7310*/  FSETP.NEU.FTZ.AND P0, PT, R0.reuse, -INF , PT ;  /* 0xff8000000000780b */ /* 0x040fe20003f1d000 */
[----:B------:R-:W-:Y:S01]  /*7320*/  FMUL.FTZ R145, R0, c[0x0][0x2d0] ;  /* 0x0000b40000917a20 */ /* 0x000fe20000410000 */
[----:B------:R-:W-:Y:S01]  /*7330*/  MUFU.EX2 R168, R168 ;  /* 0x000000a800a87308 */ /* 0x000fe20000000800 */
[----:B------:R-:W-:Y:S01]  /*7340*/  FMUL.FTZ R132, R4, c[0x0][0x2d0] ;  /* 0x0000b40004847a20 */ /* 0x000fe20000410000 */
[----:B------:R-:W-:Y:S01]  /*7350*/  FSEL R4, R0, RZ, P0 ;  /* 0x000000ff00047208 */ /* 0x000fe20000000000 */
[--C-:B------:R-:W-:Y:S01]  /*7360*/  FFMA.FTZ R172, R141, c[0x0][0x2d0], -R152.reuse ;  /* 0x0000b4008dac7a23 */ /* 0x100fe20000010898 */
[----:B------:R-:W-:Y:S01]  /*7370*/  FSEL R145, R145, RZ, P0 ;  /* 0x000000ff91917208 */ /* 0x000fe20000000000 */
[--C-:B------:R-:W-:Y:S01]  /*7380*/  FFMA.FTZ R180, R159, c[0x0][0x2d0], -R152.reuse ;  /* 0x0000b4009fb47a23 */ /* 0x100fe20000010898 */
[----:B------:R-:W-:Y:S01]  /*7390*/  PLOP3.LUT P0, PT, PT, PT, UP1, 0x80, 0x0 ;  /* 0x000000000000781c */ /* 0x000fe20003f0f018 */
[----:B------:R-:W-:Y:S02]  /*73a0*/  FADD.FTZ R4, -R4, R3 ;  /* 0x0000000304047221 */ /* 0x000fe40000010100 */
[--C-:B------:R-:W-:Y:S01]  /*73b0*/  FFMA.FTZ R166, R10, c[0x0][0x2d0], -R145.reuse ;  /* 0x0000b4000aa67a23 */ /* 0x100fe20000010891 */
[----:B------:R-:W2:Y:S01]  /*73c0*/  MUFU.EX2 R132, R132 ;  /* 0x0000008400847308 */ /* 0x000ea20000000800 */
[--C-:B------:R-:W-:Y:S02]  /*73d0*/  FFMA.FTZ R165, R164, c[0x0][0x2d0], -R145.reuse ;  /* 0x0000b400a4a57a23 */ /* 0x100fe40000010891 */
[--C-:B------:R-:W-:Y:S02]  /*73e0*/  FFMA.FTZ R161, R8, c[0x0][0x2d0], -R145.reuse ;  /* 0x0000b40008a17a23 */ /* 0x100fe40000010891 */
[--C-:B------:R-:W-:Y:S02]  /*73f0*/  FFMA.FTZ R164, R6, c[0x0][0x2d0], -R145.reuse ;  /* 0x0000b40006a47a23 */ /* 0x100fe40000010891 */
[----:B------:R-:W-:Y:S01]  /*7400*/  FMUL.FTZ R3, R4, c[0x0][0x2d0] ;  /* 0x0000b40004037a20 */ /* 0x000fe20000410000 */
[----:B------:R-:W-:Y:S01]  /*7410*/  IADD3 R4, R135, UR4, RZ ;  /* 0x0000000487047c10 */ /* 0x000fe2000fffe0ff */
[--C-:B------:R-:W-:Y:S01]  /*7420*/  FFMA.FTZ R175, R142, c[0x0][0x2d0], -R145.reuse ;  /* 0x0000b4008eaf7a23 */ /* 0x100fe20000010891 */
[----:B------:R-:W3:Y:S01]  /*7430*/  MUFU.EX2 R167, R167 ;  /* 0x000000a700a77308 */ /* 0x000ee20000000800 */
[--C-:B------:R-:W-:Y:S01]  /*7440*/  FFMA.FTZ R179, R157, c[0x0][0x2d0], -R152.reuse ;  /* 0x0000b4009db37a23 */ /* 0x100fe20000010898 */
[----:B------:R-:W-:Y:S01]  /*7450*/  IADD3 R133, R187, R4, RZ ;  /* 0x00000004bb857210 */ /* 0x000fe20007ffe0ff */
[--C-:B------:R-:W-:Y:S02]  /*7460*/  FFMA.FTZ R182, R155, c[0x0][0x2d0], -R152.reuse ;  /* 0x0000b4009bb67a23 */ /* 0x100fe40000010898 */
[--C-:B------:R-:W-:Y:S02]  /*7470*/  FFMA.FTZ R181, R158, c[0x0][0x2d0], -R145.reuse ;  /* 0x0000b4009eb57a23 */ /* 0x100fe40000010891 */
[----:B------:R-:W4:Y:S01]  /*7480*/  LDSM.16.MT88.4 R20, [R133+0x100] ;  /* 0x000100008514783b */ /* 0x000f220000004200 */
[--C-:B------:R-:W-:Y:S02]  /*7490*/  FFMA.FTZ R183, R156, c[0x0][0x2d0], -R145.reuse ;  /* 0x0000b4009cb77a23 */ /* 0x100fe40000010891 */
[----:B------:R-:W5:Y:S01]  /*74a0*/  MUFU.EX2 R3, R3 ;  /* 0x0000000300037308 */ /* 0x000f620000000800 */
[--C-:B------:R-:W-:Y:S02]  /*74b0*/  FFMA.FTZ R218, R154, c[0x0][0x2d0], -R145.reuse ;  /* 0x0000b4009ada7a23 */ /* 0x100fe40000010891 */
[--C-:B------:R-:W-:Y:S02]  /*74c0*/  FFMA.FTZ R191, R153, c[0x0][0x2d0], -R152.reuse ;  /* 0x0000b40099bf7a23 */ /* 0x100fe40000010898 */
[C---:B--2---:R-:W-:Y:S01]  /*74d0*/  FMUL.FTZ R4, R132.reuse, R128 ;  /* 0x0000008084047220 */ /* 0x044fe20000410000 */
[----:B------:R-:W-:Y:S01]  /*74e0*/  LDSM.16.MT88.4 R156, [R134+UR4+0x3900] ;  /* 0x00390004869c783b */ /* 0x000fe20008004200 */
        /* <DEDUP_REMOVED lines=9> */
[----:B------:R-:W2:Y:S01]  /*7580*/  MUFU.EX2 R163, R163 ;  /* 0x000000a300a37308 */ /* 0x000ea20000000800 */
[C---:B------:R-:W-:Y:S02]  /*7590*/  FMUL.FTZ R32, R132.reuse, R100 ;  /* 0x0000006484207220 */ /* 0x040fe40000410000 */
[----:B------:R-:W-:Y:S02]  /*75a0*/  FMUL.FTZ R33, R132, R101 ;  /* 0x0000006584217220 */ /* 0x000fe40000410000 */
[C---:B-----5:R-:W-:Y:S02]  /*75b0*/  FMUL.FTZ R6, R3.reuse, R130 ;  /* 0x0000008203067220 */ /* 0x060fe40000410000 */
[C---:B------:R-:W-:Y:S02]  /*75c0*/  FMUL.FTZ R7, R3.reuse, R131 ;  /* 0x0000008303077220 */ /* 0x040fe40000410000 */
[C---:B------:R-:W-:Y:S01]  /*75d0*/  FMUL.FTZ R10, R3.reuse, R126 ;  /* 0x0000007e030a7220 */ /* 0x040fe20000410000 */
[----:B------:R-:W-:Y:S01]  /*75e0*/  MUFU.EX2 R166, R166 ;  /* 0x000000a600a67308 */ /* 0x000fe20000000800 */
[C---:B------:R-:W-:Y:S01]  /*75f0*/  FMUL.FTZ R11, R3.reuse, R127 ;  /* 0x0000007f030b7220 */ /* 0x040fe20000410000 */
[----:B------:R-:W-:Y:S01]  /*7600*/  LDSM.16.MT88.4 R128, [R133+0x2900] ;  /* 0x002900008580783b */ /* 0x000fe20000004200 */
[C---:B------:R-:W-:Y:S02]  /*7610*/  FMUL.FTZ R18, R3.reuse, R118 ;  /* 0x0000007603127220 */ /* 0x040fe40000410000 */
[C---:B------:R-:W-:Y:S02]  /*7620*/  FMUL.FTZ R19, R3.reuse, R119 ;  /* 0x0000007703137220 */ /* 0x040fe40000410000 */
[C---:B------:R-:W-:Y:S02]  /*7630*/  FMUL.FTZ R26, R3.reuse, R110 ;  /* 0x0000006e031a7220 */ /* 0x040fe40000410000 */
[C---:B------:R-:W-:Y:S01]  /*7640*/  FMUL.FTZ R27, R3.reuse, R111 ;  /* 0x0000006f031b7220 */ /* 0x040fe20000410000 */
[----:B------:R-:W3:Y:S01]  /*7650*/  MUFU.EX2 R165, R165 ;  /* 0x000000a500a57308 */ /* 0x000ee20000000800 */
[C---:B------:R-:W-:Y:S01]  /*7660*/  FMUL.FTZ R34, R3.reuse, R102 ;  /* 0x0000006603227220 */ /* 0x040fe20000410000 */
[----:B------:R-:W-:Y:S01]  /*7670*/  LDSM.16.MT88.4 R108, [R160+0x2100] ;  /* 0x00210000a06c783b */ /* 0x000fe20000004200 */
[----:B------:R-:W-:Y:S01]  /*7680*/  FMUL.FTZ R35, R3, R103 ;  /* 0x0000006703237220 */ /* 0x000fe20000410000 */
[----:B--2---:R-:W-:Y:S01]  /*7690*/  F2FP.PACK_AB R138, R163, R162 ;  /* 0x000000a2a38a723e */ /* 0x004fe200000000ff */
[--C-:B------:R-:W-:Y:S02]  /*76a0*/  FFMA.FTZ R220, R151, c[0x0][0x2d0], -R152.reuse ;  /* 0x0000b40097dc7a23 */ /* 0x100fe40000010898 */
[--C-:B------:R-:W-:Y:S02]  /*76b0*/  FFMA.FTZ R217, R149, c[0x0][0x2d0], -R152.reuse ;  /* 0x0000b40095d97a23 */ /* 0x100fe40000010898 */
[--C-:B------:R-:W-:Y:S01]  /*76c0*/  FFMA.FTZ R219, R150, c[0x0][0x2d0], -R145.reuse ;  /* 0x0000b40096db7a23 */ /* 0x100fe20000010891 */
[----:B------:R-:W-:Y:S01]  /*76d0*/  MUFU.EX2 R161, R161 ;  /* 0x000000a100a17308 */ /* 0x000fe20000000800 */
[----:B------:R-:W-:Y:S01]  /*76e0*/  LDSM.16.MT88.4 R100, [R134+UR4+0x2100] ;  /* 0x002100048664783b */ /* 0x000fe20008004200 */
[--C-:B------:R-:W-:Y:S02]  /*76f0*/  FFMA.FTZ R224, R148, c[0x0][0x2d0], -R145.reuse ;  /* 0x0000b40094e07a23 */ /* 0x100fe40000010891 */
[--C-:B------:R-:W-:Y:S02]  /*7700*/  FFMA.FTZ R221, R146, c[0x0][0x2d0], -R145.reuse ;  /* 0x0000b40092dd7a23 */ /* 0x100fe40000010891 */
[C---:B------:R-:W-:Y:S02]  /*7710*/  FMUL.FTZ R36, R132.reuse, R36 ;  /* 0x0000002484247220 */ /* 0x040fe40000410000 */
[C---:B------:R-:W-:Y:S01]  /*7720*/  FMUL.FTZ R37, R132.reuse, R37 ;  /* 0x0000002584257220 */ /* 0x040fe20000410000 */
[----:B------:R-:W-:Y:S01]  /*7730*/  LDSM.16.MT88.4 R116, [R133+0x900] ;  /* 0x000900008574783b */ /* 0x000fe20000004200 */
[----:B------:R-:W2:Y:S01]  /*7740*/  MUFU.EX2 R164, R164 ;  /* 0x000000a400a47308 */ /* 0x000ea20000000800 */
[C---:B------:R-:W-:Y:S02]  /*7750*/  FMUL.FTZ R38, R3.reuse, R38 ;  /* 0x0000002603267220 */ /* 0x040fe40000410000 */
[----:B------:R-:W-:Y:S01]  /*7760*/  FMUL.FTZ R39, R3, R39 ;  /* 0x0000002703277220 */ /* 0x000fe20000410000 */
[----:B---3--:R-:W-:Y:S01]  /*7770*/  F2FP.PACK_AB R137, R165, R166 ;  /* 0x000000a6a589723e */ /* 0x008fe200000000ff */
[C---:B------:R-:W-:Y:S02]  /*7780*/  FMUL.FTZ R40, R132.reuse, R40 ;  /* 0x0000002884287220 */ /* 0x040fe40000410000 */
[----:B------:R-:W-:Y:S01]  /*7790*/  LDSM.16.MT88.4 R124, [R135+UR4+0x2900] ;  /* 0x00290004877c783b */ /* 0x000fe20008004200 */
        /* <DEDUP_REMOVED lines=9> */
[----:B------:R-:W-:Y:S01]  /*7830*/  MUFU.EX2 R175, R175 ;  /* 0x000000af00af7308 */ /* 0x000fe20000000800 */
[----:B------:R-:W-:Y:S01]  /*7840*/  FMUL.FTZ R48, R132, R48 ;  /* 0x0000003084307220 */ /* 0x000fe20000410000 */
[----:B--2---:R-:W-:Y:S01]  /*7850*/  F2FP.PACK_AB R139, R164, R161 ;  /* 0x000000a1a48b723e */ /* 0x004fe200000000ff */
[C---:B------:R-:W-:Y:S02]  /*7860*/  FMUL.FTZ R49, R132.reuse, R49 ;  /* 0x0000003184317220 */ /* 0x040fe40000410000 */
[C---:B------:R-:W-:Y:S02]  /*7870*/  FMUL.FTZ R50, R3.reuse, R50 ;  /* 0x0000003203327220 */ /* 0x040fe40000410000 */
[C---:B------:R-:W-:Y:S02]  /*7880*/  FMUL.FTZ R51, R3.reuse, R51 ;  /* 0x0000003303337220 */ /* 0x040fe40000410000 */
[C---:B-1----:R-:W-:Y:S01]  /*7890*/  HMMA.16816.F32 R4, R136.reuse, R12, R4 ;  /* 0x0000000c8804723c */ /* 0x042fe20000001804 */
[----:B------:R-:W-:Y:S04]  /*78a0*/  MUFU.EX2 R180, R180 ;  /* 0x000000b400b47308 */ /* 0x000fe80000000800 */
[C---:B------:R-:W-:Y:S02]  /*78b0*/  FMUL.FTZ R52, R132.reuse, R52 ;  /* 0x0000003484347220 */ /* 0x040fe40000410000 */
[C---:B------:R-:W-:Y:S01]  /*78c0*/  FMUL.FTZ R12, R132.reuse, R120 ;  /* 0x00000078840c7220 */ /* 0x040fe20000410000 */
[C---:B------:R-:W-:Y:S03]  /*78d0*/  HMMA.16816.F32 R8, R136.reuse, R14, R8 ;  /* 0x0000000e8808723c */ /* 0x040fe60000001808 */
[----:B------:R-:W-:Y:S01]  /*78e0*/  MUFU.EX2 R179, R179 ;  /* 0x000000b300b37308 */ /* 0x000fe20000000800 */
[C---:B------:R-:W-:Y:S02]  /*78f0*/  FMUL.FTZ R13, R132.reuse, R121 ;  /* 0x00000079840d7220 */ /* 0x040fe40000410000 */
[C---:B------:R-:W-:Y:S02]  /*7900*/  FMUL.FTZ R53, R132.reuse, R53 ;  /* 0x0000003584357220 */ /* 0x040fe40000410000 */
[C---:B------:R-:W-:Y:S04]  /*7910*/  FMUL.FTZ R14, R3.reuse, R122 ;  /* 0x0000007a030e7220 */ /* 0x040fe80000410000 */
[C---:B------:R-:W-:Y:S01]  /*7920*/  FMUL.FTZ R15, R3.reuse, R123 ;  /* 0x0000007b030f7220 */ /* 0x040fe20000410000 */
[----:B------:R-:W-:Y:S01]  /*7930*/  MUFU.EX2 R182, R182 ;  /* 0x000000b600b67308 */ /* 0x000fe20000000800 */
[----:B------:R-:W1:Y:S01]  /*7940*/  LDSM.16.MT88.4 R120, [R160+0x100] ;  /* 0x00010000a078783b */ /* 0x000e620000004200 */
[C---:B------:R-:W-:Y:S02]  /*7950*/  FMUL.FTZ R54, R3.reuse, R54 ;  /* 0x0000003603367220 */ /* 0x040fe40000410000 */
[C---:B------:R-:W-:Y:S02]  /*7960*/  FMUL.FTZ R55, R3.reuse, R55 ;  /* 0x0000003703377220 */ /* 0x040fe40000410000 */
[C---:B----4-:R-:W-:Y:S03]  /*7970*/  HMMA.16816.F32 R12, R136.reuse, R20, R12 ;  /* 0x00000014880c723c */ /* 0x050fe6000000180c */
[C---:B------:R-:W-:Y:S01]  /*7980*/  FMUL.FTZ R56, R132.reuse, R56 ;  /* 0x0000003884387220 */ /* 0x040fe20000410000 */
[----:B------:R-:W-:Y:S01]  /*7990*/  MUFU.EX2 R181, R181 ;  /* 0x000000b500b57308 */ /* 0x000fe20000000800 */
[C---:B------:R-:W-:Y:S02]  /*79a0*/  FMUL.FTZ R57, R132.reuse, R57 ;  /* 0x0000003984397220 */ /* 0x040fe40000410000 */
[C---:B------:R-:W-:Y:S01]  /*79b0*/  FMUL.FTZ R20, R132.reuse, R112 ;  /* 0x0000007084147220 */ /* 0x040fe20000410000 */
[C---:B------:R-:W-:Y:S04]  /*79c0*/  HMMA.16816.F32 R16, R136.reuse, R22, R16 ;  /* 0x000000168810723c */ /* 0x040fe80000001810 */
[C---:B------:R-:W-:Y:S02]  /*79d0*/  FMUL.FTZ R21, R132.reuse, R113 ;  /* 0x0000007184157220 */ /* 0x040fe40000410000 */
[C---:B------:R-:W-:Y:S01]  /*79e0*/  FMUL.FTZ R58, R3.reuse, R58 ;  /* 0x0000003a033a7220 */ /* 0x040fe20000410000 */
[----:B------:R-:W-:Y:S01]  /*79f0*/  MUFU.EX2 R183, R183 ;  /* 0x000000b700b77308 */ /* 0x000fe20000000800 */
[C---:B------:R-:W-:Y:S04]  /*7a00*/  FMUL.FTZ R22, R3.reuse, R114 ;  /* 0x0000007203167220 */ /* 0x040fe80000410000 */
[C---:B------:R-:W-:Y:S02]  /*7a10*/  FMUL.FTZ R23, R3.reuse, R115 ;  /* 0x0000007303177220 */ /* 0x040fe40000410000 */
[----:B------:R-:W2:Y:S01]  /*7a20*/  LDSM.16.MT88.4 R112, [R135+UR4+0x2100] ;  /* 0x002100048770783b */ /* 0x000ea20008004200 */
[C---:B------:R-:W-:Y:S02]  /*7a30*/  FMUL.FTZ R59, R3.reuse, R59 ;  /* 0x0000003b033b7220 */ /* 0x040fe40000410000 */
[C---:B------:R-:W-:Y:S01]  /*7a40*/  FMUL.FTZ R60, R132.reuse, R60 ;  /* 0x0000003c843c7220 */ /* 0x040fe20000410000 */
[----:B------:R-:W-:Y:S01]  /*7a50*/  MUFU.EX2 R218, R218 ;  /* 0x000000da00da7308 */ /* 0x000fe20000000800 */
[C---:B------:R-:W-:Y:S03]  /*7a60*/  HMMA.16816.F32 R20, R136.reuse, R28, R20 ;  /* 0x0000001c8814723c */ /* 0x040fe60000001814 */
        /* <DEDUP_REMOVED lines=10> */
[----:B------:R-:W3:Y:S01]  /*7b10*/  LDSM.16.MT88.4 R104, [R133+0x2100] ;  /* 0x002100008568783b */ /* 0x000ee20000004200 */
        /* <DEDUP_REMOVED lines=12> */
[C---:B--2---:R-:W-:Y:S04]  /*7be0*/  HMMA.16816.F32 R36, R136.reuse, R112, R36 ;  /* 0x000000708824723c */ /* 0x044fe80000001824 */
[C---:B------:R-:W-:Y:S02]  /*7bf0*/  FMUL.FTZ R71, R3.reuse, R71 ;  /* 0x0000004703477220 */ /* 0x040fe40000410000 */
[C---:B------:R-:W-:Y:S01]  /*7c00*/  FMUL.FTZ R72, R132.reuse, R72 ;  /* 0x0000004884487220 */ /* 0x040fe20000410000 */
[----:B------:R-:W-:Y:S01]  /*7c10*/  MUFU.EX2 R224, R224 ;  /* 0x000000e000e07308 */ /* 0x000fe20000000800 */
[C---:B------:R-:W-:Y:S01]  /*7c20*/  HMMA.16816.F32 R40, R136.reuse, R114, R40 ;  /* 0x000000728828723c */ /* 0x040fe20000001828 */
[----:B------:R-:W-:Y:S03]  /*7c30*/  LDSM.16.MT88.4 R112, [R135+UR4+0x900] ;  /* 0x000900048770783b */ /* 0x000fe60008004200 */
[C---:B------:R-:W-:Y:S02]  /*7c40*/  FMUL.FTZ R73, R132.reuse, R73 ;  /* 0x0000004984497220 */ /* 0x040fe40000410000 */
[C---:B------:R-:W-:Y:S02]  /*7c50*/  FMUL.FTZ R74, R3.reuse, R74 ;  /* 0x0000004a034a7220 */ /* 0x040fe40000410000 */
[C---:B------:R-:W-:Y:S01]  /*7c60*/  FMUL.FTZ R75, R3.reuse, R75 ;  /* 0x0000004b034b7220 */ /* 0x040fe20000410000 */
[----:B------:R-:W-:Y:S01]  /*7c70*/  MUFU.EX2 R221, R221 ;  /* 0x000000dd00dd7308 */ /* 0x000fe20000000800 */
[C---:B---3--:R-:W-:Y:S03]  /*7c80*/  HMMA.16816.F32 R44, R136.reuse, R104, R44 ;  /* 0x00000068882c723c */ /* 0x048fe6000000182c */
[C---:B------:R-:W-:Y:S02]  /*7c90*/  FMUL.FTZ R84, R132.reuse, R84 ;  /* 0x0000005484547220 */ /* 0x040fe40000410000 */
[----:B------:R-:W-:Y:S02]  /*7ca0*/  FMUL.FTZ R85, R132, R85 ;  /* 0x0000005584557220 */ /* 0x000fe40000410000 */
[C---:B------:R-:W-:Y:S01]  /*7cb0*/  FMUL.FTZ R86, R3.reuse, R86 ;  /* 0x0000005603567220 */ /* 0x040fe20000410000 */
[C---:B------:R-:W-:Y:S01]  /*7cc0*/  HMMA.16816.F32 R48, R136.reuse, R106, R48 ;  /* 0x0000006a8830723c */ /* 0x040fe20000001830 */
[----:B------:R-:W1:Y:S03]  /*7cd0*/  LDSM.16.MT88.4 R104, [R135+UR4+0x4100] ;  /* 0x004100048768783b */ /* 0x000e660008004200 */
[----:B------:R-:W-:Y:S02]  /*7ce0*/  FMUL.FTZ R87, R3, R87 ;  /* 0x0000005703577220 */ /* 0x000fe40000410000 */
[--C-:B------:R-:W-:Y:S02]  /*7cf0*/  FFMA.FTZ R169, R169, c[0x0][0x2d0], -R152.reuse ;  /* 0x0000b400a9a97a23 */ /* 0x100fe40000010898 */
[C---:B------:R-:W-:Y:S04]  /*7d00*/  HMMA.16816.F32 R52, R136.reuse, R100, R52 ;  /* 0x000000648834723c */ /* 0x040fe80000001834 */
[--C-:B------:R-:W-:Y:S01]  /*7d10*/  FFMA.FTZ R170, R171, c[0x0][0x2d0], -R152.reuse ;  /* 0x0000b400abaa7a23 */ /* 0x100fe20000010898 */
[----:B------:R-:W-:Y:S01]  /*7d20*/  MUFU.EX2 R169, R169 ;  /* 0x000000a900a97308 */ /* 0x000fe20000000800 */
[--C-:B------:R-:W-:Y:S02]  /*7d30*/  FFMA.FTZ R171, R143, c[0x0][0x2d0], -R152.reuse ;  /* 0x0000b4008fab7a23 */ /* 0x100fe40000010898 */
[C---:B------:R-:W-:Y:S01]  /*7d40*/  HMMA.16816.F32 R56, R136.reuse, R102, R56 ;  /* 0x000000668838723c */ /* 0x040fe20000001838 */
[----:B------:R-:W2:Y:S03]  /*7d50*/  LDSM.16.MT88.4 R100, [R133+0x4100] ;  /* 0x004100008564783b */ /* 0x000ea60000004200 */
[--C-:B------:R-:W-:Y:S02]  /*7d60*/  FFMA.FTZ R173, R176, c[0x0][0x2d0], -R145.reuse ;  /* 0x0000b400b0ad7a23 */ /* 0x100fe40000010891 */
[--C-:B------:R-:W-:Y:S01]  /*7d70*/  FFMA.FTZ R176, R140, c[0x0][0x2d0], -R145.reuse ;  /* 0x0000b4008cb07a23 */ /* 0x100fe20000010891 */
[----:B------:R-:W3:Y:S01]  /*7d80*/  MUFU.EX2 R170, R170 ;  /* 0x000000aa00aa7308 */ /* 0x000ee20000000800 */
[C---:B------:R-:W-:Y:S01]  /*7d90*/  HMMA.16816.F32 R60, R136.reuse, R108, R60 ;  /* 0x0000006c883c723c */ /* 0x040fe2000000183c */
[----:B------:R-:W-:Y:S03]  /*7da0*/  LDSM.16.MT88.4 R140, [R134+UR4+0x2900] ;  /* 0x00290004868c783b */ /* 0x000fe60008004200 */
[--C-:B------:R-:W-:Y:S02]  /*7db0*/  FFMA.FTZ R174, R174, c[0x0][0x2d0], -R145.reuse ;  /* 0x0000b400aeae7a23 */ /* 0x100fe40000010891 */
[C---:B------:R-:W-:Y:S02]  /*7dc0*/  FMUL.FTZ R88, R132.reuse, R88 ;  /* 0x0000005884587220 */ /* 0x040fe40000410000 */
[C---:B------:R-:W-:Y:S01]  /*7dd0*/  HMMA.16816.F32 R64, R136.reuse, R110, R64 ;  /* 0x0000006e8840723c */ /* 0x040fe20000001840 */
[----:B------:R-:W4:Y:S01]  /*7de0*/  LDSM.16.MT88.4 R108, [R134+UR4+0x4100] ;  /* 0x00410004866c783b */ /* 0x000f220008004200 */
[----:B------:R-:W-:Y:S02]  /*7df0*/  MUFU.EX2 R171, R171 ;  /* 0x000000ab00ab7308 */ /* 0x000fe40000000800 */
[C---:B------:R-:W-:Y:S02]  /*7e00*/  FMUL.FTZ R89, R132.reuse, R89 ;  /* 0x0000005984597220 */ /* 0x040fe40000410000 */
[C---:B------:R-:W-:Y:S02]  /*7e10*/  FMUL.FTZ R90, R3.reuse, R90 ;  /* 0x0000005a035a7220 */ /* 0x040fe40000410000 */
        /* <DEDUP_REMOVED lines=10> */
[----:B------:R-:W5:Y:S01]  /*7ec0*/  MUFU.EX2 R174, R174 ;  /* 0x000000ae00ae7308 */ /* 0x000f620000000800 */
[C---:B------:R-:W-:Y:S04]  /*7ed0*/  FMUL.FTZ R79, R3.reuse, R79 ;  /* 0x0000004f034f7220 */ /* 0x040fe80000410000 */
[C---:B------:R-:W-:Y:S02]  /*7ee0*/  FMUL.FTZ R77, R132.reuse, R77 ;  /* 0x0000004d844d7220 */ /* 0x040fe40000410000 */
[C---:B------:R-:W-:Y:S02]  /*7ef0*/  FMUL.FTZ R95, R3.reuse, R95 ;  /* 0x0000005f035f7220 */ /* 0x040fe40000410000 */
[C---:B------:R-:W-:Y:S01]  /*7f00*/  FMUL.FTZ R96, R132.reuse, R96 ;  /* 0x0000006084607220 */ /* 0x040fe20000410000 */
[----:B------:R-:W1:Y:S01]  /*7f10*/  MUFU.EX2 R176, R176 ;  /* 0x000000b000b07308 */ /* 0x000e620000000800 */
[C---:B------:R-:W-:Y:S01]  /*7f20*/  FMUL.FTZ R97, R132.reuse, R97 ;  /* 0x0000006184617220 */ /* 0x040fe20000410000 */
[C---:B--2---:R-:W-:Y:S03]  /*7f30*/  HMMA.16816.F32 R76, R136.reuse, R100, R76 ;  /* 0x00000064884c723c */ /* 0x044fe6000000184c */
[C---:B------:R-:W-:Y:S02]  /*7f40*/  FMUL.FTZ R82, R3.reuse, R82 ;  /* 0x0000005203527220 */ /* 0x040fe40000410000 */
[----:B------:R-:W-:Y:S02]  /*7f50*/  FMUL.FTZ R80, R132, R80 ;  /* 0x0000005084507220 */ /* 0x000fe40000410000 */
[C---:B------:R-:W-:Y:S01]  /*7f60*/  FMUL.FTZ R83, R3.reuse, R83 ;  /* 0x0000005303537220 */ /* 0x040fe20000410000 */
[----:B---3--:R-:W-:Y:S01]  /*7f70*/  F2FP.PACK_AB R100, R170, R169 ;  /* 0x000000a9aa64723e */ /* 0x008fe200000000ff */
[----:B------:R-:W-:Y:S03]  /*7f80*/  FMUL.FTZ R81, R132, R81 ;  /* 0x0000005184517220 */ /* 0x000fe60000410000 */
[C---:B------:R-:W-:Y:S01]  /*7f90*/  FMUL.FTZ R98, R3.reuse, R98 ;  /* 0x0000006203627220 */ /* 0x040fe20000410000 */
[----:B-----5:R-:W-:Y:S01]  /*7fa0*/  F2FP.PACK_AB R101, R174, R173 ;  /* 0x000000adae65723e */ /* 0x020fe200000000ff */
[----:B------:R-:W-:Y:S02]  /*7fb0*/  FMUL.FTZ R99, R3, R99 ;  /* 0x0000006303637220 */ /* 0x000fe40000410000 */
[C---:B------:R-:W-:Y:S03]  /*7fc0*/  HMMA.16816.F32 R80, R136.reuse, R102, R80 ;  /* 0x000000668850723c */ /* 0x040fe60000001850 */
[--C-:B------:R-:W-:Y:S02]  /*7fd0*/  FFMA.FTZ R177, R177, c[0x0][0x2d0], -R152.reuse ;  /* 0x0000b400b1b17a23 */ /* 0x100fe40000010898 */
[----:B------:R-:W-:Y:S02]  /*7fe0*/  FFMA.FTZ R152, R147, c[0x0][0x2d0], -R152 ;  /* 0x0000b40093987a23 */ /* 0x000fe40000010898 */
[----:B------:R-:W-:Y:S01]  /*7ff0*/  F2FP.PACK_AB R102, R172, R171 ;  /* 0x000000abac66723e */ /* 0x000fe200000000ff */
[C---:B----4-:R-:W-:Y:S01]  /*8000*/  HMMA.16816.F32 R84, R136.reuse, R108, R84 ;  /* 0x0000006c8854723c */ /* 0x050fe20000001854 */
[----:B------:R2:W3:Y:S03]  /*8010*/  MUFU.EX2 R222, R152 ;  /* 0x0000009800de7308 */ /* 0x0004e60000000800 */
[----:B-1----:R-:W-:Y:S01]  /*8020*/  F2FP.PACK_AB R103, R176, R175 ;  /* 0x000000afb067723e */ /* 0x002fe200000000ff */
[--C-:B------:R-:W-:Y:S02]  /*8030*/  FFMA.FTZ R178, R178, c[0x0][0x2d0], -R145.reuse ;  /* 0x0000b400b2b27a23 */ /* 0x100fe40000010891 */
[----:B------:R-:W-:Y:S01]  /*8040*/  FFMA.FTZ R145, R144, c[0x0][0x2d0], -R145 ;  /* 0x0000b40090917a23 */ /* 0x000fe20000010891 */
[C---:B------:R-:W-:Y:S01]  /*8050*/  HMMA.16816.F32 R88, R136.reuse, R110, R88 ;  /* 0x0000006e8858723c */ /* 0x040fe20000001858 */
[----:B------:R-:W1:Y:S02]  /*8060*/  LDSM.16.MT88.4 R108, [R134+UR4+0x900] ;  /* 0x00090004866c783b */ /* 0x000e640008004200 */
[----:B------:R-:W4:Y:S01]  /*8070*/  MUFU.EX2 R226, R145 ;  /* 0x0000009100e27308 */ /* 0x000f220000000800 */
[----:B------:R-:W-:Y:S02]  /*8080*/  FFMA.FTZ R166, R3, R206, R166 ;  /* 0x000000ce03a67223 */ /* 0x000fe400000100a6 */
[----:B------:R-:W-:Y:S01]  /*8090*/  FFMA.FTZ R168, R132, R205, R168 ;  /* 0x000000cd84a87223 */ /* 0x000fe200000100a8 */
[----:B------:R-:W-:Y:S01]  /*80a0*/  MOV R132, R2 ;  /* 0x0000000200847202 */ /* 0x000fe20000000f00 */
[C---:B------:R-:W-:Y:S04]  /*80b0*/  HMMA.16816.F32 R92, R136.reuse, R104, R92 ;  /* 0x00000068885c723c */ /* 0x040fe8000000185c */
[----:B------:R-:W-:Y:S01]  /*80c0*/  FADD.FTZ R167, R167, R168 ;  /* 0x000000a8a7a77221 */ /* 0x000fe20000010000 */
[----:B------:R-:W5:Y:S01]  /*80d0*/  MUFU.EX2 R177, R177 ;  /* 0x000000b100b17308 */ /* 0x000f620000000800 */
[----:B------:R-:W-:Y:S02]  /*80e0*/  FADD.FTZ R166, R165, R166 ;  /* 0x000000a6a5a67221 */ /* 0x000fe40000010000 */
[----:B------:R-:W-:Y:S01]  /*80f0*/  HMMA.16816.F32 R96, R136, R106, R96 ;  /* 0x0000006a8860723c */ /* 0x000fe20000001860 */
[----:B------:R-:W5:Y:S03]  /*8100*/  LDSM.16.MT88.4 R104, [R160+0x2900] ;  /* 0x00290000a068783b */ /* 0x000f660000004200 */
[----:B------:R-:W-:Y:S03]  /*8110*/  FADD.FTZ R161, R161, R166 ;  /* 0x000000a6a1a17221 */ /* 0x000fe60000010000 */
[----:B------:R-:W-:Y:S01]  /*8120*/  F2FP.PACK_AB R136, R220, R191 ;  /* 0x000000bfdc88723e */ /* 0x000fe200000000ff */
[C---:B------:R-:W-:Y:S01]  /*8130*/  HMMA.16816.F32 R4, R100.reuse, R112, R4 ;  /* 0x000000706404723c */ /* 0x040fe20000001804 */
[----:B--2---:R-:W-:Y:S01]  /*8140*/  LDSM.16.MT88.4 R152, [R133+0x3900] ;  /* 0x003900008598783b */ /* 0x004fe20000004200 */
[----:B------:R-:W2:Y:S03]  /*8150*/  MUFU.EX2 R178, R178 ;  /* 0x000000b200b27308 */ /* 0x000ea60000000800 */
[----:B---3--:R-:W-:Y:S01]  /*8160*/  F2FP.PACK_AB R138, R222, R217 ;  /* 0x000000d9de8a723e */ /* 0x008fe200000000ff */
[----:B------:R-:W-:Y:S01]  /*8170*/  FADD.FTZ R164, R164, R161 ;  /* 0x000000a1a4a47221 */ /* 0x000fe20000010000 */
[----:B------:R-:W-:Y:S01]  /*8180*/  F2FP.PACK_AB R137, R224, R219 ;  /* 0x000000dbe089723e */ /* 0x000fe200000000ff */
[C---:B------:R-:W-:Y:S01]  /*8190*/  HMMA.16816.F32 R8, R100.reuse, R114, R8 ;  /* 0x000000726408723c */ /* 0x040fe20000001808 */
[----:B------:R-:W-:Y:S03]  /*81a0*/  LDSM.16.MT88.4 R112, [R133+0x4900] ;  /* 0x004900008570783b */ /* 0x000fe60000004200 */
[----:B----4-:R-:W-:Y:S01]  /*81b0*/  F2FP.PACK_AB R139, R226, R221 ;  /* 0x000000dde28b723e */ /* 0x010fe200000000ff */
[----:B------:R-:W-:Y:S03]  /*81c0*/  FADD.FTZ R173, R173, R164 ;  /* 0x000000a4adad7221 */ /* 0x000fe60000010000 */
[C---:B------:R-:W-:Y:S01]  /*81d0*/  HMMA.16816.F32 R12, R100.reuse, R116, R12 ;  /* 0x00000074640c723c */ /* 0x040fe2000000180c */
[----:B------:R-:W-:Y:S03]  /*81e0*/  LDSM.16.MT88.4 R144, [R160+0x1900] ;  /* 0x00190000a090783b */ /* 0x000fe60000004200 */
[----:B------:R-:W-:Y:S04]  /*81f0*/  FADD.FTZ R174, R174, R173 ;  /* 0x000000adaeae7221 */ /* 0x000fe80000010000 */
[C---:B------:R-:W-:Y:S01]  /*8200*/  HMMA.16816.F32 R16, R100.reuse, R118, R16 ;  /* 0x000000766410723c */ /* 0x040fe20000001810 */
[----:B------:R-:W-:Y:S03]  /*8210*/  LDSM.16.MT88.4 R116, [R134+UR4+0x4900] ;  /* 0x004900048674783b */ /* 0x000fe60008004200 */
[----:B------:R-:W-:Y:S04]  /*8220*/  FADD.FTZ R175, R175, R174 ;  /* 0x000000aeafaf7221 */ /* 0x000fe80000010000 */
[C---:B-1----:R-:W-:Y:S04]  /*8230*/  HMMA.16816.F32 R20, R100.reuse, R108, R20 ;  /* 0x0000006c6414723c */ /* 0x042fe80000001814 */
[----:B------:R-:W-:Y:S04]  /*8240*/  FADD.FTZ R175, R176, R175 ;  /* 0x000000afb0af7221 */ /* 0x000fe80000010000 */
[C---:B------:R-:W-:Y:S01]  /*8250*/  HMMA.16816.F32 R24, R100.reuse, R110, R24 ;  /* 0x0000006e6418723c */ /* 0x040fe20000001818 */
[----:B------:R-:W1:Y:S07]  /*8260*/  LDSM.16.MT88.4 R108, [R135+UR4+0x4900] ;  /* 0x00490004876c783b */ /* 0x000e6e0008004200 */
[C---:B------:R-:W-:Y:S08]  /*8270*/  HMMA.16816.F32 R28, R100.reuse, R120, R28 ;  /* 0x00000078641c723c */ /* 0x040ff0000000181c */
[C---:B------:R-:W-:Y:S01]  /*8280*/  HMMA.16816.F32 R32, R100.reuse, R122, R32 ;  /* 0x0000007a6420723c */ /* 0x040fe20000001820 */
[----:B------:R-:W-:Y:S07]  /*8290*/  LDSM.16.MT88.4 R120, [R133+0x1100] ;  /* 0x001100008578783b */ /* 0x000fee0000004200 */
[C---:B------:R-:W-:Y:S08]  /*82a0*/  HMMA.16816.F32 R36, R100.reuse, R124, R36 ;  /* 0x0000007c6424723c */ /* 0x040ff00000001824 */
[C---:B------:R-:W-:Y:S01]  /*82b0*/  HMMA.16816.F32 R40, R100.reuse, R126, R40 ;  /* 0x0000007e6428723c */ /* 0x040fe20000001828 */
[----:B------:R-:W-:Y:S07]  /*82c0*/  LDSM.16.MT88.4 R124, [R160+0x1100] ;  /* 0x00110000a07c783b */ /* 0x000fee0000004200 */
[C---:B------:R-:W-:Y:S08]  /*82d0*/  HMMA.16816.F32 R44, R100.reuse, R128, R44 ;  /* 0x00000080642c723c */ /* 0x040ff0000000182c */
[C---:B------:R-:W-:Y:S08]  /*82e0*/  HMMA.16816.F32 R48, R100.reuse, R130, R48 ;  /* 0x000000826430723c */ /* 0x040ff00000001830 */
[C---:B------:R-:W-:Y:S08]  /*82f0*/  HMMA.16816.F32 R52, R100.reuse, R140, R52 ;  /* 0x0000008c6434723c */ /* 0x040ff00000001834 */
[C---:B------:R-:W-:Y:S01]  /*8300*/  HMMA.16816.F32 R56, R100.reuse, R142, R56 ;  /* 0x0000008e6438723c */ /* 0x040fe20000001838 */
[----:B------:R-:W-:Y:S07]  /*8310*/  LDSM.16.MT88.4 R140, [R134+UR4+0x1900] ;  /* 0x00190004868c783b */ /* 0x000fee0008004200 */
[C---:B-----5:R-:W-:Y:S08]  /*8320*/  HMMA.16816.F32 R60, R100.reuse, R104, R60 ;  /* 0x00000068643c723c */ /* 0x060ff0000000183c */
[C---:B------:R-:W-:Y:S01]  /*8330*/  HMMA.16816.F32 R64, R100.reuse, R106, R64 ;  /* 0x0000006a6440723c */ /* 0x040fe20000001840 */
[----:B------:R-:W3:Y:S07]  /*8340*/  LDSM.16.MT88.4 R104, [R160+0x4900] ;  /* 0x00490000a068783b */ /* 0x000eee0000004200 */
[C---:B-1----:R-:W-:Y:S08]  /*8350*/  HMMA.16816.F32 R68, R100.reuse, R108, R68 ;  /* 0x0000006c6444723c */ /* 0x042ff00000001844 */
[C---:B------:R-:W-:Y:S01]  /*8360*/  HMMA.16816.F32 R72, R100.reuse, R110, R72 ;  /* 0x0000006e6448723c */ /* 0x040fe20000001848 */
[----:B------:R-:W1:Y:S07]  /*8370*/  LDSM.16.MT88.4 R108, [R135+UR4+0x1100] ;  /* 0x00110004876c783b */ /* 0x000e6e0008004200 */
[C---:B------:R-:W-:Y:S08]  /*8380*/  HMMA.16816.F32 R76, R100.reuse, R112, R76 ;  /* 0x00000070644c723c */ /* 0x040ff0000000184c */
[C---:B------:R-:W-:Y:S01]  /*8390*/  HMMA.16816.F32 R80, R100.reuse, R114, R80 ;  /* 0x000000726450723c */ /* 0x040fe20000001850 */
[----:B------:R-:W4:Y:S07]  /*83a0*/  LDSM.16.MT88.4 R112, [R134+UR4+0x1100] ;  /* 0x001100048670783b */ /* 0x000f2e0008004200 */
[C---:B------:R-:W-:Y:S08]  /*83b0*/  HMMA.16816.F32 R84, R100.reuse, R116, R84 ;  /* 0x000000746454723c */ /* 0x040ff00000001854 */
[C---:B------:R-:W-:Y:S01]  /*83c0*/  HMMA.16816.F32 R88, R100.reuse, R118, R88 ;  /* 0x000000766458723c */ /* 0x040fe20000001858 */
[----:B------:R-:W5:Y:S07]  /*83d0*/  LDSM.16.MT88.4 R116, [R135+UR4+0x3100] ;  /* 0x003100048774783b */ /* 0x000f6e0008004200 */
[C---:B---3--:R-:W-:Y:S08]  /*83e0*/  HMMA.16816.F32 R92, R100.reuse, R104, R92 ;  /* 0x00000068645c723c */ /* 0x048ff0000000185c */
[----:B------:R-:W-:Y:S01]  /*83f0*/  HMMA.16816.F32 R96, R100, R106, R96 ;  /* 0x0000006a6460723c */ /* 0x000fe20000001860 */
[----:B------:R-:W3:Y:S06]  /*8400*/  LDSM.16.MT88.4 R104, [R133+0x3100] ;  /* 0x003100008568783b */ /* 0x000eec0000004200 */
[----:B------:R-:W-:Y:S02]  /*8410*/  F2FP.PACK_AB R100, R180, R177 ;  /* 0x000000b1b464723e */ /* 0x000fe400000000ff */
[----:B------:R-:W-:Y:S03]  /*8420*/  F2FP.PACK_AB R102, R182, R179 ;  /* 0x000000b3b666723e */ /* 0x000fe600000000ff */
[C---:B--2---:R-:W-:Y:S01]  /*8430*/  F2FP.PACK_AB R101, R181.reuse, R178 ;  /* 0x000000b2b565723e */ /* 0x044fe200000000ff */
[----:B------:R-:W-:Y:S01]  /*8440*/  FADD.FTZ R178, R178, R175 ;  /* 0x000000afb2b27221 */ /* 0x000fe20000010000 */
[C---:B------:R-:W-:Y:S03]  /*8450*/  F2FP.PACK_AB R103, R218.reuse, R183 ;  /* 0x000000b7da67723e */ /* 0x040fe600000000ff */
[----:B------:R-:W-:Y:S04]  /*8460*/  FADD.FTZ R178, R181, R178 ;  /* 0x000000b2b5b27221 */ /* 0x000fe80000010000 */
[C---:B-1----:R-:W-:Y:S03]  /*8470*/  HMMA.16816.F32 R4, R100.reuse, R108, R4 ;  /* 0x0000006c6404723c */ /* 0x042fe60000001804 */
[----:B------:R-:W-:Y:S04]  /*8480*/  FADD.FTZ R183, R183, R178 ;  /* 0x000000b2b7b77221 */ /* 0x000fe80000010000 */
[----:B------:R-:W-:Y:S01]  /*8490*/  FADD.FTZ R218, R218, R183 ;  /* 0x000000b7dada7221 */ /* 0x000fe20000010000 */
[C---:B------:R-:W-:Y:S01]  /*84a0*/  HMMA.16816.F32 R8, R100.reuse, R110, R8 ;  /* 0x0000006e6408723c */ /* 0x040fe20000001808 */
[----:B------:R-:W1:Y:S03]  /*84b0*/  LDSM.16.MT88.4 R108, [R134+UR4+0x3100] ;  /* 0x00310004866c783b */ /* 0x000e660008004200 */
[----:B------:R-:W-:Y:S04]  /*84c0*/  FADD.FTZ R219, R219, R218 ;  /* 0x000000dadbdb7221 */ /* 0x000fe80000010000 */
[C---:B------:R-:W-:Y:S04]  /*84d0*/  HMMA.16816.F32 R12, R100.reuse, R120, R12 ;  /* 0x00000078640c723c */ /* 0x040fe8000000180c */
[----:B------:R-:W-:Y:S04]  /*84e0*/  FADD.FTZ R224, R224, R219 ;  /* 0x000000dbe0e07221 */ /* 0x000fe80000010000 */
[C---:B------:R-:W-:Y:S04]  /*84f0*/  HMMA.16816.F32 R16, R100.reuse, R122, R16 ;  /* 0x0000007a6410723c */ /* 0x040fe80000001810 */
[----:B------:R-:W-:Y:S04]  /*8500*/  FADD.FTZ R221, R221, R224 ;  /* 0x000000e0dddd7221 */ /* 0x000fe80000010000 */
[C---:B----4-:R-:W-:Y:S04]  /*8510*/  HMMA.16816.F32 R20, R100.reuse, R112, R20 ;  /* 0x000000706414723c */ /* 0x050fe80000001814 */
[----:B------:R-:W-:Y:S04]  /*8520*/  FADD.FTZ R206, R226, R221 ;  /* 0x000000dde2ce7221 */ /* 0x000fe80000010000 */
[C---:B------:R-:W-:Y:S01]  /*8530*/  HMMA.16816.F32 R24, R100.reuse, R114, R24 ;  /* 0x000000726418723c */ /* 0x040fe20000001818 */
[----:B------:R-:W2:Y:S07]  /*8540*/  LDSM.16.MT88.4 R112, [R160+0x3100] ;  /* 0x00310000a070783b */ /* 0x000eae0000004200 */
[C---:B------:R-:W-:Y:S08]  /*8550*/  HMMA.16816.F32 R28, R100.reuse, R124, R28 ;  /* 0x0000007c641c723c */ /* 0x040ff0000000181c */
[C---:B------:R-:W-:Y:S01]  /*8560*/  HMMA.16816.F32 R32, R100.reuse, R126, R32 ;  /* 0x0000007e6420723c */ /* 0x040fe20000001820 */
[----:B------:R-:W-:Y:S07]  /*8570*/  LDSM.16.MT88.4 R124, [R135+UR4+0x1900] ;  /* 0x00190004877c783b */ /* 0x000fee0008004200 */
[C---:B-----5:R-:W-:Y:S08]  /*8580*/  HMMA.16816.F32 R36, R100.reuse, R116, R36 ;  /* 0x000000746424723c */ /* 0x060ff00000001824 */
[C---:B------:R-:W-:Y:S01]  /*8590*/  HMMA.16816.F32 R40, R100.reuse, R118, R40 ;  /* 0x000000766428723c */ /* 0x040fe20000001828 */
[----:B------:R-:W4:Y:S07]  /*85a0*/  LDSM.16.MT88.4 R116, [R135+UR4+0x5100] ;  /* 0x005100048774783b */ /* 0x000f2e0008004200 */
[C---:B---3--:R-:W-:Y:S08]  /*85b0*/  HMMA.16816.F32 R44, R100.reuse, R104, R44 ;  /* 0x00000068642c723c */ /* 0x048ff0000000182c */
[C---:B------:R-:W-:Y:S01]  /*85c0*/  HMMA.16816.F32 R48, R100.reuse, R106, R48 ;  /* 0x0000006a6430723c */ /* 0x040fe20000001830 */
[----:B------:R-:W3:Y:S07]  /*85d0*/  LDSM.16.MT88.4 R104, [R133+0x5100] ;  /* 0x005100008568783b */ /* 0x000eee0000004200 */
[C---:B-1----:R-:W-:Y:S08]  /*85e0*/  HMMA.16816.F32 R52, R100.reuse, R108, R52 ;  /* 0x0000006c6434723c */ /* 0x042ff00000001834 */
[C---:B------:R-:W-:Y:S01]  /*85f0*/  HMMA.16816.F32 R56, R100.reuse, R110, R56 ;  /* 0x0000006e6438723c */ /* 0x040fe20000001838 */
[----:B------:R-:W1:Y:S07]  /*8600*/  LDSM.16.MT88.4 R108, [R134+UR4+0x5100] ;  /* 0x00510004866c783b */ /* 0x000e6e0008004200 */
[C---:B--2---:R-:W-:Y:S08]  /*8610*/  HMMA.16816.F32 R60, R100.reuse, R112, R60 ;  /* 0x00000070643c723c */ /* 0x044ff0000000183c */
[C---:B------:R-:W-:Y:S01]  /*8620*/  HMMA.16816.F32 R64, R100.reuse, R114, R64 ;  /* 0x000000726440723c */ /* 0x040fe20000001840 */
[----:B------:R-:W2:Y:S07]  /*8630*/  LDSM.16.MT88.4 R112, [R160+0x5100] ;  /* 0x00510000a070783b */ /* 0x000eae0000004200 */
[C---:B----4-:R-:W-:Y:S08]  /*8640*/  HMMA.16816.F32 R68, R100.reuse, R116, R68 ;  /* 0x000000746444723c */ /* 0x050ff00000001844 */
[C---:B------:R-:W-:Y:S01]  /*8650*/  HMMA.16816.F32 R72, R100.reuse, R118, R72 ;  /* 0x000000766448723c */ /* 0x040fe20000001848 */
[----:B------:R-:W4:Y:S07]  /*8660*/  LDSM.16.MT88.4 R116, [R133+0x1900] ;  /* 0x001900008574783b */ /* 0x000f2e0000004200 */
[C---:B---3--:R-:W-:Y:S08]  /*8670*/  HMMA.16816.F32 R76, R100.reuse, R104, R76 ;  /* 0x00000068644c723c */ /* 0x048ff0000000184c */
[C---:B------:R-:W-:Y:S08]  /*8680*/  HMMA.16816.F32 R80, R100.reuse, R106, R80 ;  /* 0x0000006a6450723c */ /* 0x040ff00000001850 */
[C---:B-1----:R-:W-:Y:S08]  /*8690*/  HMMA.16816.F32 R84, R100.reuse, R108, R84 ;  /* 0x0000006c6454723c */ /* 0x042ff00000001854 */
[C---:B------:R-:W-:Y:S08]  /*86a0*/  HMMA.16816.F32 R88, R100.reuse, R110, R88 ;  /* 0x0000006e6458723c */ /* 0x040ff00000001858 */
[C---:B--2---:R-:W-:Y:S08]  /*86b0*/  HMMA.16816.F32 R92, R100.reuse, R112, R92 ;  /* 0x00000070645c723c */ /* 0x044ff0000000185c */
[----:B------:R-:W-:Y:S08]  /*86c0*/  HMMA.16816.F32 R96, R100, R114, R96 ;  /* 0x000000726460723c */ /* 0x000ff00000001860 */
[C---:B------:R-:W-:Y:S01]  /*86d0*/  HMMA.16816.F32 R128, R136.reuse, R124, R4 ;  /* 0x0000007c8880723c */ /* 0x040fe20000001804 */
[----:B------:R-:W1:Y:S07]  /*86e0*/  LDSM.16.MT88.4 R4, [R160+0x3900] ;  /* 0x00390000a004783b */ /* 0x000e6e0000004200 */
[C---:B------:R-:W-:Y:S01]  /*86f0*/  HMMA.16816.F32 R124, R136.reuse, R126, R8 ;  /* 0x0000007e887c723c */ /* 0x040fe20000001808 */
[----:B------:R-:W2:Y:S07]  /*8700*/  LDSM.16.MT88.4 R8, [R135+UR4+0x5900] ;  /* 0x005900048708783b */ /* 0x000eae0008004200 */
[C---:B----4-:R-:W-:Y:S01]  /*8710*/  HMMA.16816.F32 R120, R136.reuse, R116, R12 ;  /* 0x000000748878723c */ /* 0x050fe2000000180c */
[----:B------:R-:W3:Y:S07]  /*8720*/  LDSM.16.MT88.4 R12, [R133+0x5900] ;  /* 0x00590000850c783b */ /* 0x000eee0000004200 */
[C---:B------:R-:W-:Y:S08]  /*8730*/  HMMA.16816.F32 R116, R136.reuse, R118, R16 ;  /* 0x000000768874723c */ /* 0x040ff00000001810 */
[C---:B------:R-:W-:Y:S07]  /*8740*/  HMMA.16816.F32 R112, R136.reuse, R140, R20 ;  /* 0x0000008c8870723c */ /* 0x040fee0000001814 */
[----:B------:R-:W-:Y:S01]  /*8750*/  FADD.FTZ R20, R162, R167 ;  /* 0x000000a7a2147221 */ /* 0x000fe20000010000 */
[C---:B------:R-:W-:Y:S04]  /*8760*/  HMMA.16816.F32 R108, R136.reuse, R142, R24 ;  /* 0x0000008e886c723c */ /* 0x040fe80000001818 */
[----:B------:R-:W-:Y:S04]  /*8770*/  FADD.FTZ R20, R163, R20 ;  /* 0x00000014a3147221 */ /* 0x000fe80000010000 */
[C---:B------:R-:W-:Y:S04]  /*8780*/  HMMA.16816.F32 R104, R136.reuse, R144, R28 ;  /* 0x000000908868723c */ /* 0x040fe8000000181c */
[----:B------:R-:W-:Y:S01]  /*8790*/  FADD.FTZ R169, R169, R20 ;  /* 0x00000014a9a97221 */ /* 0x000fe20000010000 */
[----:B------:R-:W-:Y:S03]  /*87a0*/  MOV R20, UR15 ;  /* 0x0000000f00147c02 */ /* 0x000fe60008000f00 */
[C---:B------:R-:W-:Y:S04]  /*87b0*/  HMMA.16816.F32 R100, R136.reuse, R146, R32 ;  /* 0x000000928864723c */ /* 0x040fe80000001820 */
[----:B------:R-:W-:Y:S02]  /*87c0*/  @P0 IMAD R25, R20, 0x3000, R193 ;  /* 0x0000300014190824 */ /* 0x000fe400078e02c1 */
[----:B------:R-:W-:Y:S02]  /*87d0*/  FADD.FTZ R170, R170, R169 ;  /* 0x000000a9aaaa7221 */ /* 0x000fe40000010000 */
        /* <DEDUP_REMOVED lines=12> */
[C---:B-1----:R-:W-:Y:S04]  /*88a0*/  HMMA.16816.F32 R60, R136.reuse, R4, R60 ;  /* 0x00000004883c723c */ /* 0x042fe8000000183c */
[----:B------:R-:W-:Y:S03]  /*88b0*/  FADD.FTZ R191, R191, R182 ;  /* 0x000000b6bfbf7221 */ /* 0x000fe60000010000 */
[----:B------:R-:W-:Y:S01]  /*88c0*/  @P0 IADD3 R4, P5, R196, UR6, RZ ;  /* 0x00000006c4040c10 */ /* 0x000fe2000ffbe0ff */
[C---:B------:R-:W-:Y:S04]  /*88d0*/  HMMA.16816.F32 R64, R136.reuse, R6, R64 ;  /* 0x000000068840723c */ /* 0x040fe80000001840 */
[----:B------:R-:W-:Y:S01]  /*88e0*/  @P0 LEA R16, P4, R4, c[0x0][0x1c8], 0x1 ;  /* 0x0000720004100a11 */ /* 0x000fe200078808ff */
[----:B------:R-:W-:Y:S01]  /*88f0*/  FADD.FTZ R220, R220, R191 ;  /* 0x000000bfdcdc7221 */ /* 0x000fe20000010000 */
[----:B------:R-:W-:Y:S02]  /*8900*/  @P0 IADD3.X R5, R203, UR23, RZ, P5, !PT ;  /* 0x00000017cb050c10 */ /* 0x000fe4000affe4ff */
[C---:B--2---:R-:W-:Y:S04]  /*8910*/  HMMA.16816.F32 R68, R136.reuse, R8, R68 ;  /* 0x000000088844723c */ /* 0x044fe80000001844 */
[----:B------:R-:W-:Y:S01]  /*8920*/  @P0 LEA.HI.X R17, R4, c[0x0][0x1cc], R5, 0x1, P4 ;  /* 0x0000730004110a11 */ /* 0x000fe200020f0c05 */
[----:B------:R-:W-:Y:S01]  /*8930*/  FADD.FTZ R205, R217, R220 ;  /* 0x000000dcd9cd7221 */ /* 0x000fe20000010000 */
[----:B------:R-:W1:Y:S01]  /*8940*/  LDSM.16.MT88.4 R4, [R134+UR4+0x5900] ;  /* 0x005900048604783b */ /* 0x000e620008004200 */
[----:B------:R-:W-:Y:S01]  /*8950*/  @P0 IADD3 R8, P5, R212, UR6, RZ ;  /* 0x00000006d4080c10 */ /* 0x000fe2000ffbe0ff */
[C---:B------:R-:W-:Y:S04]  /*8960*/  HMMA.16816.F32 R72, R136.reuse, R10, R72 ;  /* 0x0000000a8848723c */ /* 0x040fe80000001848 */
[----:B------:R-:W-:Y:S01]  /*8970*/  @P0 LEA R18, P4, R8, c[0x0][0x1c8], 0x1 ;  /* 0x0000720008120a11 */ /* 0x000fe200078808ff */
[----:B------:R-:W-:Y:S01]  /*8980*/  FADD.FTZ R205, R222, R205 ;  /* 0x000000cddecd7221 */ /* 0x000fe20000010000 */
[----:B------:R-:W-:Y:S02]  /*8990*/  @P0 IADD3.X R9, R211, UR23, RZ, P5, !PT ;  /* 0x00000017d3090c10 */ /* 0x000fe4000affe4ff */
[C---:B---3--:R-:W-:Y:S04]  /*89a0*/  HMMA.16816.F32 R76, R136.reuse, R12, R76 ;  /* 0x0000000c884c723c */ /* 0x048fe8000000184c */
[----:B------:R-:W-:Y:S02]  /*89b0*/  @P0 LEA.HI.X R19, R8, c[0x0][0x1cc], R9, 0x1, P4 ;  /* 0x0000730008130a11 */ /* 0x000fe400020f0c09 */
[----:B------:R-:W2:Y:S01]  /*89c0*/  LDSM.16.MT88.4 R8, [R160+0x5900] ;  /* 0x00590000a008783b */ /* 0x000ea20000004200 */
[----:B------:R-:W-:Y:S01]  /*89d0*/  @P0 IADD3 R3, P4, R210, UR6, RZ ;  /* 0x00000006d2030c10 */ /* 0x000fe2000ff9e0ff */
[----:B------:R-:W-:Y:S01]  /*89e0*/  @UP1 UIADD3.X UR6, UR13, UR23, URZ, UP0, !UPT ;  /* 0x000000170d061290 */ /* 0x000fe200087fe43f */
[----:B------:R-:W-:Y:S01]  /*89f0*/  @P0 IADD3 R21, P5, R196, UR7, RZ ;  /* 0x00000007c4150c10 */ /* 0x000fe2000ffbe0ff */
[C---:B------:R-:W-:Y:S01]  /*8a00*/  HMMA.16816.F32 R80, R136.reuse, R14, R80 ;  /* 0x0000000e8850723c */ /* 0x040fe20000001850 */
[----:B------:R-:W-:Y:S02]  /*8a10*/  UISETP.GT.AND UP0, UPT, UR17, UR21, UPT ;  /* 0x000000151100728c */ /* 0x000fe4000bf04270 */
[----:B------:R-:W-:Y:S01]  /*8a20*/  @P0 LEA R22, P6, R3, c[0x0][0x1c8], 0x1 ;  /* 0x0000720003160a11 */ /* 0x000fe200078c08ff */
[----:B------:R-:W-:Y:S01]  /*8a30*/  UISETP.GE.AND UP1, UPT, UR5, 0x1, UPT ;  /* 0x000000010500788c */ /* 0x000fe2000bf26270 */
[----:B------:R-:W-:Y:S01]  /*8a40*/  @P0 IADD3.X R24, R209, UR23, RZ, P4, !PT ;  /* 0x00000017d1180c10 */ /* 0x000fe2000a7fe4ff */
[----:B------:R-:W-:Y:S01]  /*8a50*/  UIADD3 UR17, UR17, -0x1, URZ ;  /* 0xffffffff11117890 */ /* 0x000fe2000fffe03f */
[----:B------:R-:W-:Y:S02]  /*8a60*/  @P0 LEA R12, P4, R21, c[0x0][0x1c8], 0x1 ;  /* 0x00007200150c0a11 */ /* 0x000fe400078808ff */
[----:B------:R-:W-:Y:S03]  /*8a70*/  @P0 IADD3.X R26, R203, UR6, RZ, P5, !PT ;  /* 0x00000006cb1a0c10 */ /* 0x000fe6000affe4ff */
[----:B------:R-:W-:Y:S02]  /*8a80*/  @P0 LEA.HI.X R23, R3, c[0x0][0x1cc], R24, 0x1, P6 ;  /* 0x0000730003170a11 */ /* 0x000fe400030f0c18 */
[----:B------:R-:W-:Y:S02]  /*8a90*/  @P0 LEA.HI.X R13, R21, c[0x0][0x1cc], R26, 0x1, P4 ;  /* 0x00007300150d0a11 */ /* 0x000fe400020f0c1a */
[----:B------:R-:W-:Y:S02]  /*8aa0*/  @P0 IADD3 R3, P4, R212, UR7, RZ ;  /* 0x00000007d4030c10 */ /* 0x000fe4000ff9e0ff */
[----:B------:R-:W-:Y:S02]  /*8ab0*/  @P0 IADD3 R21, P5, R210, UR7, RZ ;  /* 0x00000007d2150c10 */ /* 0x000fe4000ffbe0ff */
[----:B------:R-:W-:Y:S01]  /*8ac0*/  @P0 LEA R14, P6, R3, c[0x0][0x1c8], 0x1 ;  /* 0x00007200030e0a11 */ /* 0x000fe200078c08ff */
[C---:B-1----:R-:W-:Y:S03]  /*8ad0*/  HMMA.16816.F32 R84, R136.reuse, R4, R84 ;  /* 0x000000048854723c */ /* 0x042fe60000001854 */
[----:B------:R-:W-:Y:S02]  /*8ae0*/  @P0 IADD3.X R24, R211, UR6, RZ, P4, !PT ;  /* 0x00000006d3180c10 */ /* 0x000fe4000a7fe4ff */
[----:B------:R-:W-:Y:S02]  /*8af0*/  @P0 LEA R20, P4, R21, c[0x0][0x1c8], 0x1 ;  /* 0x0000720015140a11 */ /* 0x000fe400078808ff */
[----:B------:R-:W-:Y:S01]  /*8b00*/  @P0 LEA.HI.X R15, R3, c[0x0][0x1cc], R24, 0x1, P6 ;  /* 0x00007300030f0a11 */ /* 0x000fe200030f0c18 */
[C---:B------:R-:W-:Y:S04]  /*8b10*/  HMMA.16816.F32 R88, R136.reuse, R6, R88 ;  /* 0x000000068858723c */ /* 0x040fe80000001858 */
[----:B------:R-:W-:Y:S02]  /*8b20*/  @P0 SHF.L.U32 R3, R25, 0x1, RZ ;  /* 0x0000000119030819 */ /* 0x000fe400000006ff */
[----:B------:R-:W-:Y:S01]  /*8b30*/  @P0 IADD3.X R26, R209, UR6, RZ, P5, !PT ;  /* 0x00000006d11a0c10 */ /* 0x000fe2000affe4ff */
[----:B------:R-:W-:Y:S01]  /*8b40*/  UIADD3 UR6, UR5, 0x1, URZ ;  /* 0x0000000105067890 */ /* 0x000fe2000fffe03f */
[C---:B--2---:R-:W-:Y:S01]  /*8b50*/  HMMA.16816.F32 R92, R136.reuse, R8, R92 ;  /* 0x00000008885c723c */ /* 0x044fe2000000185c */
[----:B------:R-:W-:Y:S01]  /*8b60*/  @!PT LDS RZ, [RZ] ;  /* 0x00000000fffff984 */ /* 0x000fe20000000800 */
[----:B------:R-:W-:Y:S01]  /*8b70*/  @!PT LDS RZ, [RZ] ;  /* 0x00000000fffff984 */ /* 0x000fe20000000800 */
[----:B------:R-:W-:Y:S01]  /*8b80*/  @!PT LDS RZ, [RZ] ;  /* 0x00000000fffff984 */ /* 0x000fe20000000800 */
[----:B------:R1:W-:Y:S02]  /*8b90*/  @P0 LDGSTS.E.BYPASS.LTC128B.128 [R3+0xc100], [R16.64], !P3 ;  /* 0x0c10000010030fae */ /* 0x0003e4000d901d52 */
[----:B------:R-:W-:Y:S01]  /*8ba0*/  USEL UR5, UR6, URZ, !UP1 ;  /* 0x0000003f06057287 */ /* 0x000fe2000c800000 */
[----:B------:R-:W-:Y:S04]  /*8bb0*/  @P0 LEA.HI.X R21, R21, c[0x0][0x1cc], R26, 0x1, P4 ;  /* 0x0000730015150a11 */ /* 0x000fe800020f0c1a */
[----:B------:R-:W-:Y:S01]  /*8bc0*/  HMMA.16816.F32 R96, R136, R10, R96 ;  /* 0x0000000a8860723c */ /* 0x000fe20000001860 */
[----:B------:R1:W-:Y:S08]  /*8bd0*/  @P0 LDGSTS.E.BYPASS.LTC128B.128 [R3+0xe100], [R18.64], !P2 ;  /* 0x0e10000012030fae */ /* 0x0003f0000d101d52 */
[----:B------:R1:W-:Y:S08]  /*8be0*/  @P0 LDGSTS.E.BYPASS.LTC128B.128 [R3+0x10100], [R22.64], !P1 ;  /* 0x1010000016030fae */ /* 0x0003f0000c901d52 */
[----:B------:R1:W-:Y:S08]  /*8bf0*/  @P0 LDGSTS.E.BYPASS.LTC128B.128 [R3+0xd100], [R12.64], !P3 ;  /* 0x0d1000000c030fae */ /* 0x0003f0000d901d52 */
[----:B------:R1:W-:Y:S08]  /*8c00*/  @P0 LDGSTS.E.BYPASS.LTC128B.128 [R3+0xf100], [R14.64], !P2 ;  /* 0x0f1000000e030fae */ /* 0x0003f0000d101d52 */
[----:B------:R1:W-:Y:S01]  /*8c10*/  @P0 LDGSTS.E.BYPASS.LTC128B.128 [R3+0x11100], [R20.64], !P1 ;  /* 0x1110000014030fae */ /* 0x0003e2000c901d52 */
[----:B------:R-:W-:Y:S07]  /*8c20*/  PLOP3.LUT P0, PT, PT, PT, UP0, 0x80, 0x0 ;  /* 0x000000000000781c */ /* 0x000fee0003f0f008 */
[----:B------:R-:W0:Y:S01]  /*8c30*/  LDGDEPBAR ;  /* 0x00000000000079af */ /* 0x000e220000000000 */
[----:B-1----:R-:W-:Y:S05]  /*8c40*/  MOV R3, R0 ;  /* 0x0000000000037202 */ /* 0x002fea0000000f00 */
[----:B------:R-:W-:-:S05]  /*8c50*/  @P0 BRA `(.L_x_814) ;  /* 0xffffc68000000947 */ /* 0x000fca000383ffff */
.L_x_805:
[----:B------:R-:W-:Y:S01]  /*8c60*/  ULEA UR20, UR20, 0x7f, 0x7 ;  /* 0x0000007f14147891 */ /* 0x000fe2000f8e383f */
[----:B------:R-:W-:Y:S01]  /*8c70*/  PLOP3.LUT P0, PT, PT, PT, UP2, 0x40, 0x0 ;  /* 0x000000000000781c */ /* 0x000fe20003f0e828 */
[----:B------:R-:W-:-:S02]  /*8c80*/  ULDC.64 UR6, c[0x0][0x2c8] ;  /* 0x0000b20000067ab9 */ /* 0x000fc40000000a00 */
[----:B------:R-:W-:Y:S02]  /*8c90*/  UIMAD.WIDE.U32 UR8, UR20, UR6, URZ ;  /* 0x00000006140872a5 */ /* 0x000fe4000f8e003f */
[----:B------:R-:W-:Y:S02]  /*8ca0*/  ULDC UR4, c[0x0][0x168] ;  /* 0x00005a0000047ab9 */ /* 0x000fe40000000800 */
[----:B------:R-:W-:Y:S02]  /*8cb0*/  UMOV UR6, 0x1 ;  /* 0x0000000100067882 */ /* 0x000fe40000000000 */
[----:B------:R-:W-:Y:S02]  /*8cc0*/  UIADD3 UR4, UR6, -UR4, URZ ;  /* 0x8000000406047290 */ /* 0x000fe4000fffe03f */
[----:B------:R-:W-:Y:S02]  /*8cd0*/  @UP3 USHF.R.U32.HI UR20, URZ, UR7, UR9 ;  /* 0x000000073f143299 */ /* 0x000fe40008011609 */
[----:B------:R-:W-:-:S02]  /*8ce0*/  ULDC UR6, c[0x0][0x1d0] ;  /* 0x0000740000067ab9 */ /* 0x000fc40000000800 */
[----:B------:R-:W-:-:S03]  /*8cf0*/  UIADD3 UR8, UR20, UR6, UR4 ;  /* 0x0000000614087290 */ /* 0x000fc6000fffe004 */
        /* <DEDUP_REMOVED lines=15> */
.L_x_816:
[----:B------:R-:W-:Y:S02]  /*8df0*/  ULDC UR6, c[0x0][0x32c] ;  /* 0x0000cb0000067ab9 */ /* 0x000fe40000000800 */
[----:B------:R-:W-:-:S03]  /*8e00*/  UISETP.NE.AND UP0, UPT, UR6, 0x1, UPT ;  /* 0x000000010600788c */ /* 0x000fc6000bf05270 */
[----:B------:R-:W-:Y:S02]  /*8e10*/  ULDC.64 UR6, c[0x0][0x330] ;  /* 0x0000cc0000067ab9 */ /* 0x000fe40000000a00 */
[----:B------:R-:W-:-:S07]  /*8e20*/  UIMAD.WIDE.U32 UR20, UR8, UR6, URZ ;  /* 0x00000006081472a5 */ /* 0x000fce000f8e003f */
[----:B------:R-:W-:Y:S02]  /*8e30*/  @UP0 UMOV UR9, UR21 ;  /* 0x0000001500090c82 */ /* 0x000fe40008000000 */
[----:B------:R-:W-:Y:S02]  /*8e40*/  @UP0 USHF.R.U32.HI UR8, URZ, UR7, UR9 ;  /* 0x000000073f080299 */ /* 0x000fe40008011609 */
.L_x_817:
[----:B------:R-:W-:Y:S02]  /*8e50*/  ULDC UR6, c[0x0][0x32c] ;  /* 0x0000cb0000067ab9 */ /* 0x000fe40000000800 */
[----:B------:R-:W-:-:S04]  /*8e60*/  UIMAD UR6, UR8, UR6, URZ ;  /* 0x00000006080672a4 */ /* 0x000fc8000f8e023f */
[----:B------:R-:W-:-:S04]  /*8e70*/  UISETP.LT.AND UP0, UPT, UR4, UR6, UPT ;  /* 0x000000060400728c */ /* 0x000fc8000bf01270 */
[----:B------:R-:W-:-:S04]  /*8e80*/  USEL UR4, UR4, UR6, !UP0 ;  /* 0x0000000604047287 */ /* 0x000fc8000c000000 */
.L_x_815:
        /* <DEDUP_REMOVED lines=9> */
[----:B------:R-:W-:Y:S01]  /*8f20*/  IMAD.MOV.U32 R189, RZ, RZ, 0x20 ;  /* 0x00000020ffbd7424 */ /* 0x000fe200078e00ff */
[----:B------:R-:W-:Y:S01]  /*8f30*/  LOP3.LUT P0, RZ, R207, 0x2, RZ, 0xc0, !PT ;  /* 0x00000002cfff7812 */ /* 0x000fe2000780c0ff */
[----:B------:R-:W-:Y:S01]  /*8f40*/  IMAD.MOV.U32 R3, RZ, RZ, R0 ;  /* 0x000000ffff037224 */ /* 0x000fe200078e0000 */
[----:B------:R-:W-:Y:S01]  /*8f50*/  IADD3 R213, P5, R194, 0x80, RZ ;  /* 0x00000080c2d57810 */ /* 0x000fe20007fbe0ff */
[----:B------:R-:W-:Y:S01]  /*8f60*/  IMAD.MOV.U32 R133, RZ, RZ, R2 ;  /* 0x000000ffff857224 */ /* 0x000fe200078e0002 */
[----:B------:R-:W-:Y:S01]  /*8f70*/  IADD3 R211, P4, R196, 0x40, RZ ;  /* 0x00000040c4d37810 */ /* 0x000fe20007f9e0ff */
[----:B------:R-:W-:Y:S01]  /*8f80*/  UMOV UR21, UR17 ;  /* 0x0000001100157c82 */ /* 0x000fe20008000000 */
[----:B------:R-:W-:Y:S01]  /*8f90*/  SEL R189, R189, 0xffffffe0, !P0 ;  /* 0xffffffe0bdbd7807 */ /* 0x000fe20004000000 */
[----:B------:R-:W-:Y:S01]  /*8fa0*/  IMAD.X R212, RZ, RZ, R199, P5 ;  /* 0x000000ffffd47224 */ /* 0x000fe200028e06c7 */
[----:B------:R-:W-:Y:S01]  /*8fb0*/  IADD3 R215, P6, R194, 0x40, RZ ;  /* 0x00000040c2d77810 */ /* 0x000fe20007fde0ff */
[----:B------:R-:W-:Y:S01]  /*8fc0*/  IMAD.X R210, RZ, RZ, R203, P4 ;  /* 0x000000ffffd27224 */ /* 0x000fe200020e06cb */
[----:B------:R-:W-:Y:S01]  /*8fd0*/  IADD3 R209, P0, R196, 0x80, RZ ;  /* 0x00000080c4d17810 */ /* 0x000fe20007f1e0ff */
[----:B------:R-:W-:Y:S01]  /*8fe0*/  ULDC.64 UR8, c[0x0][0x208] ;  /* 0x0000820000087ab9 */ /* 0x000fe20000000a00 */
[----:B------:R-:W-:Y:S01]  /*8ff0*/  IADD3.X R214, RZ, R199, RZ, P6, !PT ;  /* 0x000000c7ffd67210 */ /* 0x000fe200037fe4ff */
[----:B------:R-:W-:Y:S01]  /*9000*/  ULDC.64 UR6, c[0x0][0x1e0] ;  /* 0x0000780000067ab9 */ /* 0x000fe20000000a00 */
[----:B------:R-:W-:-:S02]  /*9010*/  IADD3.X R208, RZ, R203, RZ, P0, !PT ;  /* 0x000000cbffd07210 */ /* 0x000fc400007fe4ff */
.L_x_819:
[----:B------:R-:W-:Y:S04]  /*9020*/  DEPBAR.LE SB0, 0x2 ;  /* 0x000080800000791a */ /* 0x000fe80000000000 */
[----:B------:R-:W-:Y:S01]  /*9030*/  BAR.SYNC.DEFER_BLOCKING 0x0 ;  /* 0x0000000000007b1d */ /* 0x000fe20000010000 */
[----:B------:R-:W-:Y:S01]  /*9040*/  UIMAD UR4, UR5, 0x6000, URZ ;  /* 0x00006000050478a4 */ /* 0x000fe2000f8e023f */
[----:B------:R-:W-:Y:S01]  /*9050*/  MOV R167, UR15 ;  /* 0x0000000f00a77c02 */ /* 0x000fe20008000f00 */
[----:B------:R-:W-:Y:S02]  /*9060*/  UISETP.GE.AND UP1, UPT, UR10, UR21, UPT ;  /* 0x000000150a00728c */ /* 0x000fe4000bf26270 */
[----:B------:R-:W-:Y:S02]  /*9070*/  UIADD3 UR17, UR21, -0x1, URZ ;  /* 0xffffffff15117890 */ /* 0x000fe4000fffe03f */
[----:B------:R-:W-:Y:S02]  /*9080*/  IADD3 R132, R188, UR4, RZ ;  /* 0x00000004bc847c10 */ /* 0x000fe4000fffe0ff */
[----:B------:R-:W-:Y:S02]  /*9090*/  PLOP3.LUT P0, PT, PT, PT, UP1, 0x80, 0x0 ;  /* 0x000000000000781c */ /* 0x000fe40003f0f018 */
[-C--:B------:R-:W-:Y:S03]  /*90a0*/  IADD3 R191, R189, R132.reuse, RZ ;  /* 0x00000084bdbf7210 */ /* 0x080fe60007ffe0ff */
[----:B------:R-:W-:Y:S02]  /*90b0*/  @!UP1 USHF.R.S32.HI UR22, URZ, 0x1f, UR17 ;  /* 0x0000001f3f169899 */ /* 0x000fe40008011411 */
[----:B------:R-:W-:Y:S02]  /*90c0*/  @!UP1 UIMAD.WIDE.U32 UR24, UR17, UR8, URZ ;  /* 0x00000008111892a5 */ /* 0x000fe4000f8e003f */
[----:B------:R-:W-:Y:S02]  /*90d0*/  @!UP1 UIMAD UR22, UR22, UR8, URZ ;  /* 0x00000008161692a4 */ /* 0x000fe4000f8e023f */
[----:B------:R-:W-:Y:S02]  /*90e0*/  @!UP1 USHF.L.U32 UR23, UR24, 0x6, URZ ;  /* 0x0000000618179899 */ /* 0x000fe4000800063f */
[----:B------:R-:W-:Y:S01]  /*90f0*/  @!UP1 UIMAD UR22, UR17, UR9, UR22 ;  /* 0x00000009111692a4 */ /* 0x000fe2000f8e0216 */
[----:B------:R-:W-:Y:S01]  /*9100*/  @!P0 IMAD R167, R167, 0x6000, R204 ;  /* 0x00006000a7a78824 */ /* 0x000fe200078e02cc */
[----:B------:R-:W-:Y:S02]  /*9110*/  LDSM.16.M88.4 R32, [R190] ;  /* 0x00000000be20783b */ /* 0x000fe40000000200 */
[----:B------:R-:W-:Y:S01]  /*9120*/  @!UP1 UIADD3 UR22, UR25, UR22, URZ ;  /* 0x0000001619169290 */ /* 0x000fe2000fffe03f */
[----:B------:R-:W-:Y:S02]  /*9130*/  @!P0 IADD3 R23, P4, R215, UR23, RZ ;  /* 0x00000017d7178c10 */ /* 0x000fe4000ff9e0ff */
[----:B------:R-:W-:Y:S01]  /*9140*/  @!P0 IADD3 R2, P5, R194, UR23, RZ ;  /* 0x00000017c2028c10 */ /* 0x000fe2000ffbe0ff */
[----:B------:R-:W-:Y:S02]  /*9150*/  @!UP1 USHF.L.U64.HI UR22, UR24, 0x6, UR22 ;  /* 0x0000000618169899 */ /* 0x000fe40008010216 */
[----:B------:R-:W1:Y:S01]  /*9160*/  LDSM.16.M88.4 R8, [R188+UR4+0xc100] ;  /* 0x00c10004bc08783b */ /* 0x000e620008000200 */
[----:B------:R-:W-:Y:S01]  /*9170*/  @!P0 LEA R172, P6, R2, c[0x0][0x1f8], 0x1 ;  /* 0x00007e0002ac8a11 */ /* 0x000fe200078c08ff */
[----:B------:R-:W-:Y:S02]  /*9180*/  @!UP1 UIADD3 UR24, UP0, UR12, UR23, URZ ;  /* 0x000000170c189290 */ /* 0x000fe4000ff1e03f */
[----:B------:R-:W-:Y:S02]  /*9190*/  @!P0 IADD3.X R20, R214, UR22, RZ, P4, !PT ;  /* 0x00000016d6148c10 */ /* 0x000fe4000a7fe4ff */
[----:B------:R-:W-:Y:S02]  /*91a0*/  @!P0 IADD3 R0, P4, R213, UR23, RZ ;  /* 0x00000017d5008c10 */ /* 0x000fe4000ff9e0ff */
[----:B------:R-:W2:Y:S01]  /*91b0*/  LDSM.16.M88.4 R16, [R188+UR4+0xc900] ;  /* 0x00c90004bc10783b */ /* 0x000ea20008000200 */
[----:B------:R-:W-:Y:S02]  /*91c0*/  @!P0 IADD3.X R21, R199, UR22, RZ, P5, !PT ;  /* 0x00000016c7158c10 */ /* 0x000fe4000affe4ff */
[C---:B------:R-:W-:Y:S02]  /*91d0*/  @!P0 LEA R164, P5, R23.reuse, c[0x0][0x1f8], 0x1 ;  /* 0x00007e0017a48a11 */ /* 0x040fe400078a08ff */
[----:B------:R-:W-:Y:S02]  /*91e0*/  @!P0 LEA.HI.X R173, R2, c[0x0][0x1fc], R21, 0x1, P6 ;  /* 0x00007f0002ad8a11 */ /* 0x000fe400030f0c15 */
[----:B------:R-:W-:Y:S01]  /*91f0*/  @!P0 LEA.HI.X R165, R23, c[0x0][0x1fc], R20, 0x1, P5 ;  /* 0x00007f0017a58a11 */ /* 0x000fe200028f0c14 */
[----:B------:R-:W3:Y:S01]  /*9200*/  LDSM.16.M88.4 R24, [R188+UR4+0xd100] ;  /* 0x00d10004bc18783b */ /* 0x000ee20008000200 */
[----:B------:R-:W-:Y:S02]  /*9210*/  @!P0 LEA R168, P5, R0, c[0x0][0x1f8], 0x1 ;  /* 0x00007e0000a88a11 */ /* 0x000fe400078a08ff */
[----:B------:R-:W-:Y:S01]  /*9220*/  @!P0 IADD3.X R29, R212, UR22, RZ, P4, !PT ;  /* 0x00000016d41d8c10 */ /* 0x000fe2000a7fe4ff */
[----:B------:R-:W-:Y:S01]  /*9230*/  @!UP1 UIADD3.X UR22, UR11, UR22, URZ, UP0, !UPT ;  /* 0x000000160b169290 */ /* 0x000fe200087fe43f */
[----:B------:R-:W-:Y:S02]  /*9240*/  @!P0 IADD3 R2, P4, R194, UR24, RZ ;  /* 0x00000018c2028c10 */ /* 0x000fe4000ff9e0ff */
[----:B------:R-:W-:Y:S01]  /*9250*/  @!P0 LEA.HI.X R169, R0, c[0x0][0x1fc], R29, 0x1, P5 ;  /* 0x00007f0000a98a11 */ /* 0x000fe200028f0c1d */
[----:B------:R-:W4:Y:S01]  /*9260*/  LDSM.16.M88.4 R136, [R188+UR4+0xd900] ;  /* 0x00d90004bc88783b */ /* 0x000f220008000200 */
[C---:B------:R-:W-:Y:S02]  /*9270*/  @!P0 LEA R170, P5, R2.reuse, c[0x0][0x1f8], 0x1 ;  /* 0x00007e0002aa8a11 */ /* 0x040fe400078a08ff */
[----:B------:R-:W-:Y:S02]  /*9280*/  @!P0 IADD3.X R29, R199, UR22, RZ, P4, !PT ;  /* 0x00000016c71d8c10 */ /* 0x000fe4000a7fe4ff */
[----:B------:R-:W-:Y:S02]  /*9290*/  @!P0 IADD3 R0, P4, R215, UR24, RZ ;  /* 0x00000018d7008c10 */ /* 0x000fe4000ff9e0ff */
[----:B------:R-:W-:Y:S01]  /*92a0*/  @!P0 LEA.HI.X R171, R2, c[0x0][0x1fc], R29, 0x1, P5 ;  /* 0x00007f0002ab8a11 */ /* 0x000fe200028f0c1d */
[----:B------:R-:W-:Y:S01]  /*92b0*/  LDSM.16.M88.4 R140, [R186] ;  /* 0x00000000ba8c783b */ /* 0x000fe20000000200 */
[----:B------:R-:W-:Y:S02]  /*92c0*/  @!P0 IADD3 R159, P5, R213, UR24, RZ ;  /* 0x00000018d59f8c10 */ /* 0x000fe4000ffbe0ff */
[----:B------:R-:W-:Y:S02]  /*92d0*/  @!P0 LEA R176, P6, R0, c[0x0][0x1f8], 0x1 ;  /* 0x00007e0000b08a11 */ /* 0x000fe400078c08ff */
[----:B------:R-:W-:Y:S02]  /*92e0*/  @!P0 IADD3.X R157, R214, UR22, RZ, P4, !PT ;  /* 0x00000016d69d8c10 */ /* 0x000fe4000a7fe4ff */
[----:B------:R-:W-:Y:S01]  /*92f0*/  @!P0 LEA R174, P4, R159, c[0x0][0x1f8], 0x1 ;  /* 0x00007e009fae8a11 */ /* 0x000fe200078808ff */
[C---:B-1----:R-:W-:Y:S01]  /*9300*/  HMMA.16816.F32 R4, R32.reuse, R8, RZ ;  /* 0x000000082004723c */ /* 0x042fe200000018ff */
[----:B------:R-:W1:Y:S02]  /*9310*/  LDSM.16.M88.4 R144, [R191+0xc100] ;  /* 0x00c10000bf90783b */ /* 0x000e640000000200 */
[----:B------:R-:W-:Y:S02]  /*9320*/  @!P0 LEA.HI.X R177, R0, c[0x0][0x1fc], R157, 0x1, P6 ;  /* 0x00007f0000b18a11 */ /* 0x000fe400030f0c9d */
[-C--:B------:R-:W-:Y:S02]  /*9330*/  IADD3 R0, R192, R132.reuse, RZ ;  /* 0x00000084c0007210 */ /* 0x080fe40007ffe0ff */
[----:B------:R-:W-:Y:S01]  /*9340*/  IADD3 R132, R189, R132, R192 ;  /* 0x00000084bd847210 */ /* 0x000fe20007ffe0c0 */
[C---:B------:R-:W-:Y:S01]  /*9350*/  HMMA.16816.F32 R8, R32.reuse, R10, RZ ;  /* 0x0000000a2008723c */ /* 0x040fe200000018ff */
[----:B------:R-:W5:Y:S03]  /*9360*/  LDSM.16.M88.4 R148, [R191+0xc900] ;  /* 0x00c90000bf94783b */ /* 0x000f660000000200 */
[----:B------:R-:W-:Y:S01]  /*9370*/  @!P0 IADD3.X R2, R212, UR22, RZ, P5, !PT ;  /* 0x00000016d4028c10 */ /* 0x000fe2000affe4ff */
[----:B------:R-:W-:Y:S03]  /*9380*/  UIADD3 UR22, UR21, -0x2, URZ ;  /* 0xfffffffe15167890 */ /* 0x000fe6000fffe03f */
[C---:B--2---:R-:W-:Y:S01]  /*9390*/  HMMA.16816.F32 R12, R32.reuse, R16, RZ ;  /* 0x00000010200c723c */ /* 0x044fe200000018ff */
[----:B------:R-:W2:Y:S01]  /*93a0*/  LDSM.16.M88.4 R152, [R191+0xd100] ;  /* 0x00d10000bf98783b */ /* 0x000ea20000000200 */
[----:B------:R-:W-:Y:S02]  /*93b0*/  UISETP.GE.AND UP1, UPT, UR22, UR10, UPT ;  /* 0x0000000a1600728c */ /* 0x000fe4000bf26270 */
[----:B------:R-:W-:Y:S02]  /*93c0*/  @!P0 LEA.HI.X R175, R159, c[0x0][0x1fc], R2, 0x1, P4 ;  /* 0x00007f009faf8a11 */ /* 0x000fe400020f0c02 */
[----:B------:R-:W-:Y:S02]  /*93d0*/  IADD3 R2, R192, R191, RZ ;  /* 0x000000bfc0027210 */ /* 0x000fe40007ffe0ff */
[C---:B------:R-:W-:Y:S01]  /*93e0*/  HMMA.16816.F32 R16, R32.reuse, R18, RZ ;  /* 0x000000122010723c */ /* 0x040fe200000018ff */
[----:B------:R-:W2:Y:S04]  /*93f0*/  LDSM.16.M88.4 R156, [R191+0xd900] ;  /* 0x00d90000bf9c783b */ /* 0x000ea80000000200 */
[----:B------:R-:W-:Y:S02]  /*9400*/  @UP1 USHF.R.S32.HI UR23, URZ, 0x1f, UR22 ;  /* 0x0000001f3f171899 */ /* 0x000fe40008011416 */
[----:B------:R-:W-:Y:S01]  /*9410*/  @UP1 UIMAD.WIDE.U32 UR24, UR22, UR6, URZ ;  /* 0x00000006161812a5 */ /* 0x000fe2000f8e003f */
[C---:B---3--:R-:W-:Y:S01]  /*9420*/  HMMA.16816.F32 R20, R32.reuse, R24, RZ ;  /* 0x000000182014723c */ /* 0x048fe200000018ff */
[----:B------:R-:W-:Y:S01]  /*9430*/  @!PT LDS RZ, [RZ] ;  /* 0x00000000fffff984 */ /* 0x000fe20000000800 */
[----:B------:R-:W-:Y:S01]  /*9440*/  @!PT LDS RZ, [RZ] ;  /* 0x00000000fffff984 */ /* 0x000fe20000000800 */
[----:B------:R-:W-:Y:S01]  /*9450*/  @!PT LDS RZ, [RZ] ;  /* 0x00000000fffff984 */ /* 0x000fe20000000800 */
[----:B------:R3:W-:Y:S01]  /*9460*/  @!P0 LDGSTS.E.BYPASS.LTC128B.128 [R167], [R172.64], !P3 ;  /* 0x00000000aca78fae */ /* 0x0007e2000d901d52 */
[----:B------:R-:W-:Y:S04]  /*9470*/  @UP1 UIMAD UR23, UR23, UR6, URZ ;  /* 0x00000006171712a4 */ /* 0x000fe8000f8e023f */
[----:B------:R-:W-:Y:S02]  /*9480*/  @UP1 UIMAD UR23, UR22, UR7, UR23 ;  /* 0x00000007161712a4 */ /* 0x000fe4000f8e0217 */
[C---:B------:R-:W-:Y:S01]  /*9490*/  HMMA.16816.F32 R24, R32.reuse, R26, RZ ;  /* 0x0000001a2018723c */ /* 0x040fe200000018ff */
[----:B------:R3:W-:Y:S01]  /*94a0*/  @!P0 LDGSTS.E.BYPASS.LTC128B.128 [R167+0x2000], [R164.64], !P2 ;  /* 0x02000000a4a78fae */ /* 0x0007e2000d101d52 */
[----:B------:R-:W-:Y:S02]  /*94b0*/  @UP1 USHF.L.U32 UR22, UR24, 0x6, URZ ;  /* 0x0000000618161899 */ /* 0x000fe4000800063f */
[----:B------:R-:W-:Y:S02]  /*94c0*/  @UP1 UIADD3 UR23, UR25, UR23, URZ ;  /* 0x0000001719171290 */ /* 0x000fe4000fffe03f */
[----:B------:R-:W-:Y:S02]  /*94d0*/  UIADD3 UR25, UR15, 0x1, URZ ;  /* 0x000000010f197890 */ /* 0x000fe4000fffe03f */
[C---:B----4-:R-:W-:Y:S01]  /*94e0*/  HMMA.16816.F32 R28, R32.reuse, R136, RZ ;  /* 0x00000088201c723c */ /* 0x050fe200000018ff */
[----:B------:R3:W-:Y:S01]  /*94f0*/  @!P0 LDGSTS.E.BYPASS.LTC128B.128 [R167+0x4000], [R168.64], !P1 ;  /* 0x04000000a8a78fae */ /* 0x0007e2000c901d52 */
[----:B------:R-:W-:Y:S02]  /*9500*/  @UP1 USHF.L.U64.HI UR23, UR24, 0x6, UR23 ;  /* 0x0000000618171899 */ /* 0x000fe40008010217 */
[----:B------:R-:W-:Y:S04]  /*9510*/  @UP1 UIADD3 UR24, UP0, UR14, UR22, URZ ;  /* 0x000000160e181290 */ /* 0x000fe8000ff1e03f */
[----:B------:R-:W-:Y:S01]  /*9520*/  HMMA.16816.F32 R32, R32, R138, RZ ;  /* 0x0000008a2020723c */ /* 0x000fe200000018ff */
[----:B------:R3:W-:Y:S07]  /*9530*/  @!P0 LDGSTS.E.BYPASS.LTC128B.128 [R167+0x1000], [R170.64], !P3 ;  /* 0x01000000aaa78fae */ /* 0x0007ee000d901d52 */
[C---:B-1----:R-:W-:Y:S01]  /*9540*/  HMMA.16816.F32 R4, R140.reuse, R144, R4 ;  /* 0x000000908c04723c */ /* 0x042fe20000001804 */
[----:B------:R3:W-:Y:S07]  /*9550*/  @!P0 LDGSTS.E.BYPASS.LTC128B.128 [R167+0x3000], [R176.64], !P2 ;  /* 0x03000000b0a78fae */ /* 0x0007ee000d101d52 */
[C---:B------:R-:W-:Y:S01]  /*9560*/  HMMA.16816.F32 R8, R140.reuse, R146, R8 ;  /* 0x000000928c08723c */ /* 0x040fe20000001808 */
[----:B------:R3:W-:Y:S01]  /*9570*/  @!P0 LDGSTS.E.BYPASS.LTC128B.128 [R167+0x5000], [R174.64], !P1 ;  /* 0x05000000aea78fae */ /* 0x0007e2000c901d52 */
[----:B------:R-:W-:Y:S06]  /*9580*/  PLOP3.LUT P0, PT, PT, PT, UP1, 0x80, 0x0 ;  /* 0x000000000000781c */ /* 0x000fec0003f0f018 */
[C---:B-----5:R-:W-:Y:S01]  /*9590*/  HMMA.16816.F32 R12, R140.reuse, R148, R12 ;  /* 0x000000948c0c723c */ /* 0x060fe2000000180c */
[----:B------:R-:W-:Y:S07]  /*95a0*/  LDSM.16.M88.4 R136, [R185] ;  /* 0x00000000b988783b */ /* 0x000fee0000000200 */
[C---:B------:R-:W-:Y:S01]  /*95b0*/  HMMA.16816.F32 R16, R140.reuse, R150, R16 ;  /* 0x000000968c10723c */ /* 0x040fe20000001810 */
[----:B------:R-:W1:Y:S07]  /*95c0*/  LDSM.16.M88.4 R160, [R0+0xc100] ;  /* 0x00c1000000a0783b */ /* 0x000e6e0000000200 */
[C---:B--2---:R-:W-:Y:S01]  /*95d0*/  HMMA.16816.F32 R20, R140.reuse, R152, R20 ;  /* 0x000000988c14723c */ /* 0x044fe20000001814 */
[----:B------:R-:W0:Y:S07]  /*95e0*/  LDGDEPBAR ;  /* 0x00000000000079af */ /* 0x000e2e0000000000 */
[C---:B------:R-:W-:Y:S01]  /*95f0*/  HMMA.16816.F32 R24, R140.reuse, R154, R24 ;  /* 0x0000009a8c18723c */ /* 0x040fe20000001818 */
[----:B------:R-:W2:Y:S07]  /*9600*/  LDSM.16.M88.4 R144, [R0+0xc900] ;  /* 0x00c900000090783b */ /* 0x000eae0000000200 */
[C---:B------:R-:W-:Y:S01]  /*9610*/  HMMA.16816.F32 R28, R140.reuse, R156, R28 ;  /* 0x0000009c8c1c723c */ /* 0x040fe2000000181c */
[----:B------:R-:W4:Y:S07]  /*9620*/  LDSM.16.M88.4 R148, [R0+0xd100] ;  /* 0x00d100000094783b */ /* 0x000f2e0000000200 */
[----:B------:R-:W-:Y:S01]  /*9630*/  HMMA.16816.F32 R32, R140, R158, R32 ;  /* 0x0000009e8c20723c */ /* 0x000fe20000001820 */
[----:B------:R-:W5:Y:S07]  /*9640*/  LDSM.16.M88.4 R152, [R0+0xd900] ;  /* 0x00d900000098783b */ /* 0x000f6e0000000200 */
[C---:B-1----:R-:W-:Y:S01]  /*9650*/  HMMA.16816.F32 R4, R136.reuse, R160, R4 ;  /* 0x000000a08804723c */ /* 0x042fe20000001804 */
[----:B---3--:R-:W-:Y:S07]  /*9660*/  LDSM.16.M88.4 R164, [R184] ;  /* 0x00000000b8a4783b */ /* 0x008fee0000000200 */
[C---:B------:R-:W-:Y:S01]  /*9670*/  HMMA.16816.F32 R8, R136.reuse, R162, R8 ;  /* 0x000000a28808723c */ /* 0x040fe20000001808 */
[----:B------:R-:W1:Y:S07]  /*9680*/  LDSM.16.M88.4 R168, [R2+0xc100] ;  /* 0x00c1000002a8783b */ /* 0x000e6e0000000200 */
[C---:B--2---:R-:W-:Y:S01]  /*9690*/  HMMA.16816.F32 R12, R136.reuse, R144, R12 ;  /* 0x00000090880c723c */ /* 0x044fe2000000180c */
[----:B------:R-:W2:Y:S07]  /*96a0*/  LDSM.16.M88.4 R140, [R2+0xc900] ;  /* 0x00c90000028c783b */ /* 0x000eae0000000200 */
[C---:B------:R-:W-:Y:S01]  /*96b0*/  HMMA.16816.F32 R16, R136.reuse, R146, R16 ;  /* 0x000000928810723c */ /* 0x040fe20000001810 */
[----:B------:R-:W3:Y:S07]  /*96c0*/  LDSM.16.M88.4 R156, [R2+0xd100] ;  /* 0x00d10000029c783b */ /* 0x000eee0000000200 */
[C---:B----4-:R-:W-:Y:S01]  /*96d0*/  HMMA.16816.F32 R20, R136.reuse, R148, R20 ;  /* 0x000000948814723c */ /* 0x050fe20000001814 */
[----:B------:R-:W4:Y:S07]  /*96e0*/  LDSM.16.M88.4 R144, [R2+0xd900] ;  /* 0x00d900000290783b */ /* 0x000f2e0000000200 */
[C---:B------:R-:W-:Y:S01]  /*96f0*/  HMMA.16816.F32 R24, R136.reuse, R150, R24 ;  /* 0x000000968818723c */ /* 0x040fe20000001818 */
[----:B------:R-:W-:Y:S07]  /*9700*/  LDSM.16.M88.4 R148, [R188+UR4+0xe100] ;  /* 0x00e10004bc94783b */ /* 0x000fee0008000200 */
[C---:B-----5:R-:W-:Y:S01]  /*9710*/  HMMA.16816.F32 R28, R136.reuse, R152, R28 ;  /* 0x00000098881c723c */ /* 0x060fe2000000181c */
[----:B------:R-:W-:Y:S07]  /*9720*/  LDSM.16.M88.4 R160, [R188+UR4+0xf900] ;  /* 0x00f90004bca0783b */ /* 0x000fee0008000200 */
[----:B------:R-:W-:Y:S01]  /*9730*/  HMMA.16816.F32 R32, R136, R154, R32 ;  /* 0x0000009a8820723c */ /* 0x000fe20000001820 */
[----:B------:R-:W5:Y:S07]  /*9740*/  LDSM.16.M88.4 R136, [R190+0x4000] ;  /* 0x00400000be88783b */ /* 0x000f6e0000000200 */
[C---:B-1----:R-:W-:Y:S01]  /*9750*/  HMMA.16816.F32 R4, R164.reuse, R168, R4 ;  /* 0x000000a8a404723c */ /* 0x042fe20000001804 */
[----:B------:R-:W1:Y:S07]  /*9760*/  LDSM.16.M88.4 R152, [R188+UR4+0xe900] ;  /* 0x00e90004bc98783b */ /* 0x000e6e0008000200 */
[C---:B------:R-:W-:Y:S01]  /*9770*/  HMMA.16816.F32 R8, R164.reuse, R170, R8 ;  /* 0x000000aaa408723c */ /* 0x040fe20000001808 */
[----:B------:R-:W-:Y:S07]  /*9780*/  LDSM.16.M88.4 R168, [R191+0xe100] ;  /* 0x00e10000bfa8783b */ /* 0x000fee0000000200 */
[C---:B--2---:R-:W-:Y:S01]  /*9790*/  HMMA.16816.F32 R12, R164.reuse, R140, R12 ;  /* 0x0000008ca40c723c */ /* 0x044fe2000000180c */
[----:B------:R-:W-:Y:S07]  /*97a0*/  LDSM.16.M88.4 R172, [R191+0xe900] ;  /* 0x00e90000bfac783b */ /* 0x000fee0000000200 */
[C---:B------:R-:W-:Y:S01]  /*97b0*/  HMMA.16816.F32 R16, R164.reuse, R142, R16 ;  /* 0x0000008ea410723c */ /* 0x040fe20000001810 */
[----:B------:R-:W2:Y:S07]  /*97c0*/  LDSM.16.M88.4 R140, [R188+UR4+0xf100] ;  /* 0x00f10004bc8c783b */ /* 0x000eae0008000200 */
[C---:B---3--:R-:W-:Y:S01]  /*97d0*/  HMMA.16816.F32 R20, R164.reuse, R156, R20 ;  /* 0x0000009ca414723c */ /* 0x048fe20000001814 */
[----:B------:R-:W-:Y:S07]  /*97e0*/  LDSM.16.M88.4 R176, [R0+0xe100] ;  /* 0x00e1000000b0783b */ /* 0x000fee0000000200 */
[C---:B------:R-:W-:Y:S01]  /*97f0*/  HMMA.16816.F32 R24, R164.reuse, R158, R24 ;  /* 0x0000009ea418723c */ /* 0x040fe20000001818 */
[----:B------:R-:W3:Y:S07]  /*9800*/  LDSM.16.M88.4 R156, [R186+0x4000] ;  /* 0x00400000ba9c783b */ /* 0x000eee0000000200 */
[C---:B----4-:R-:W-:Y:S01]  /*9810*/  HMMA.16816.F32 R28, R164.reuse, R144, R28 ;  /* 0x00000090a41c723c */ /* 0x050fe2000000181c */
[----:B------:R-:W-:Y:S07]  /*9820*/  LDSM.16.M88.4 R180, [R188+UR4+0x10100] ;  /* 0x01010004bcb4783b */ /* 0x000fee0008000200 */
[----:B------:R-:W-:Y:S01]  /*9830*/  HMMA.16816.F32 R32, R164, R146, R32 ;  /* 0x00000092a420723c */ /* 0x000fe20000001820 */
[----:B------:R-:W4:Y:S07]  /*9840*/  LDSM.16.M88.4 R144, [R191+0xf100] ;  /* 0x00f10000bf90783b */ /* 0x000f2e0000000200 */
[C---:B-----5:R-:W-:Y:S01]  /*9850*/  HMMA.16816.F32 R4, R136.reuse, R148, R4 ;  /* 0x000000948804723c */ /* 0x060fe20000001804 */
[----:B------:R-:W-:Y:S07]  /*9860*/  LDSM.16.M88.4 R164, [R185+0x4000] ;  /* 0x00400000b9a4783b */ /* 0x000fee0000000200 */
[C---:B------:R-:W-:Y:S01]  /*9870*/  HMMA.16816.F32 R8, R136.reuse, R150, R8 ;  /* 0x000000968808723c */ /* 0x040fe20000001808 */
[----:B------:R-:W5:Y:S07]  /*9880*/  LDSM.16.M88.4 R148, [R191+0xf900] ;  /* 0x00f90000bf94783b */ /* 0x000f6e0000000200 */
[C---:B-1----:R-:W-:Y:S08]  /*9890*/  HMMA.16816.F32 R12, R136.reuse, R152, R12 ;  /* 0x00000098880c723c */ /* 0x042ff0000000180c */
[C---:B------:R-:W-:Y:S01]  /*98a0*/  HMMA.16816.F32 R16, R136.reuse, R154, R16 ;  /* 0x0000009a8810723c */ /* 0x040fe20000001810 */
[----:B------:R-:W-:Y:S07]  /*98b0*/  LDSM.16.M88.4 R152, [R0+0xf900] ;  /* 0x00f900000098783b */ /* 0x000fee0000000200 */
[C---:B--2---:R-:W-:Y:S08]  /*98c0*/  HMMA.16816.F32 R20, R136.reuse, R140, R20 ;  /* 0x0000008c8814723c */ /* 0x044ff00000001814 */
[C---:B------:R-:W-:Y:S01]  /*98d0*/  HMMA.16816.F32 R24, R136.reuse, R142, R24 ;  /* 0x0000008e8818723c */ /* 0x040fe20000001818 */
[----:B------:R-:W-:Y:S07]  /*98e0*/  LDSM.16.M88.4 R140, [R0+0xf100] ;  /* 0x00f10000008c783b */ /* 0x000fee0000000200 */
[C---:B------:R-:W-:Y:S08]  /*98f0*/  HMMA.16816.F32 R28, R136.reuse, R160, R28 ;  /* 0x000000a0881c723c */ /* 0x040ff0000000181c */
[----:B------:R-:W-:Y:S01]  /*9900*/  HMMA.16816.F32 R32, R136, R162, R32 ;  /* 0x000000a28820723c */ /* 0x000fe20000001820 */
[----:B------:R-:W1:Y:S07]  /*9910*/  LDSM.16.M88.4 R136, [R0+0xe900] ;  /* 0x00e900000088783b */ /* 0x000e6e0000000200 */
[C---:B---3--:R-:W-:Y:S01]  /*9920*/  HMMA.16816.F32 R4, R156.reuse, R168, R4 ;  /* 0x000000a89c04723c */ /* 0x048fe20000001804 */
[----:B------:R-:W-:Y:S07]  /*9930*/  LDSM.16.M88.4 R160, [R184+0x4000] ;  /* 0x00400000b8a0783b */ /* 0x000fee0000000200 */
[C---:B------:R-:W-:Y:S01]  /*9940*/  HMMA.16816.F32 R8, R156.reuse, R170, R8 ;  /* 0x000000aa9c08723c */ /* 0x040fe20000001808 */
[----:B------:R-:W2:Y:S07]  /*9950*/  LDSM.16.M88.4 R168, [R2+0xe100] ;  /* 0x00e1000002a8783b */ /* 0x000eae0000000200 */
[C---:B------:R-:W-:Y:S08]  /*9960*/  HMMA.16816.F32 R12, R156.reuse, R172, R12 ;  /* 0x000000ac9c0c723c */ /* 0x040ff0000000180c */
[C---:B------:R-:W-:Y:S01]  /*9970*/  HMMA.16816.F32 R16, R156.reuse, R174, R16 ;  /* 0x000000ae9c10723c */ /* 0x040fe20000001810 */
[----:B------:R-:W-:Y:S07]  /*9980*/  LDSM.16.M88.4 R172, [R190+0x8000] ;  /* 0x00800000beac783b */ /* 0x000fee0000000200 */
[C---:B----4-:R-:W-:Y:S08]  /*9990*/  HMMA.16816.F32 R20, R156.reuse, R144, R20 ;  /* 0x000000909c14723c */ /* 0x050ff00000001814 */
[C---:B------:R-:W-:Y:S01]  /*99a0*/  HMMA.16816.F32 R24, R156.reuse, R146, R24 ;  /* 0x000000929c18723c */ /* 0x040fe20000001818 */
[----:B------:R-:W3:Y:S07]  /*99b0*/  LDSM.16.M88.4 R144, [R132+0xe900] ;  /* 0x00e900008490783b */ /* 0x000eee0000000200 */
[C---:B-----5:R-:W-:Y:S08]  /*99c0*/  HMMA.16816.F32 R28, R156.reuse, R148, R28 ;  /* 0x000000949c1c723c */ /* 0x060ff0000000181c */
[----:B------:R-:W-:Y:S01]  /*99d0*/  HMMA.16816.F32 R32, R156, R150, R32 ;  /* 0x000000969c20723c */ /* 0x000fe20000001820 */
[----:B------:R-:W4:Y:S07]  /*99e0*/  LDSM.16.M88.4 R148, [R132+0xf100] ;  /* 0x00f100008494783b */ /* 0x000f2e0000000200 */
[C---:B------:R-:W-:Y:S01]  /*99f0*/  HMMA.16816.F32 R4, R164.reuse, R176, R4 ;  /* 0x000000b0a404723c */ /* 0x040fe20000001804 */
[----:B------:R-:W5:Y:S07]  /*9a00*/  LDSM.16.M88.4 R156, [R132+0xf900] ;  /* 0x00f90000849c783b */ /* 0x000f6e0000000200 */
[C---:B------:R-:W-:Y:S01]  /*9a10*/  HMMA.16816.F32 R8, R164.reuse, R178, R8 ;  /* 0x000000b2a408723c */ /* 0x040fe20000001808 */
[----:B------:R-:W-:Y:S07]  /*9a20*/  LDSM.16.M88.4 R176, [R191+0x10100] ;  /* 0x01010000bfb0783b */ /* 0x000fee0000000200 */
[C---:B-1----:R-:W-:Y:S08]  /*9a30*/  HMMA.16816.F32 R12, R164.reuse, R136, R12 ;  /* 0x00000088a40c723c */ /* 0x042ff0000000180c */
[C---:B------:R-:W-:Y:S01]  /*9a40*/  HMMA.16816.F32 R16, R164.reuse, R138, R16 ;  /* 0x0000008aa410723c */ /* 0x040fe20000001810 */
[----:B------:R-:W1:Y:S07]  /*9a50*/  LDSM.16.M88.4 R136, [R188+UR4+0x10900] ;  /* 0x01090004bc88783b */ /* 0x000e6e0008000200 */
[C---:B------:R-:W-:Y:S08]  /*9a60*/  HMMA.16816.F32 R20, R164.reuse, R140, R20 ;  /* 0x0000008ca414723c */ /* 0x040ff00000001814 */
[C---:B------:R-:W-:Y:S01]  /*9a70*/  HMMA.16816.F32 R24, R164.reuse, R142, R24 ;  /* 0x0000008ea418723c */ /* 0x040fe20000001818 */
[----:B------:R-:W1:Y:S07]  /*9a80*/  LDSM.16.M88.4 R140, [R188+UR4+0x11100] ;  /* 0x01110004bc8c783b */ /* 0x000e6e0008000200 */
[C---:B------:R-:W-:Y:S08]  /*9a90*/  HMMA.16816.F32 R28, R164.reuse, R152, R28 ;  /* 0x00000098a41c723c */ /* 0x040ff0000000181c */
[----:B------:R-:W-:Y:S01]  /*9aa0*/  HMMA.16816.F32 R32, R164, R154, R32 ;  /* 0x0000009aa420723c */ /* 0x000fe20000001820 */
[----:B------:R-:W1:Y:S07]  /*9ab0*/  LDSM.16.M88.4 R152, [R188+UR4+0x11900] ;  /* 0x01190004bc98783b */ /* 0x000e6e0008000200 */
        /* <DEDUP_REMOVED lines=10> */
[C---:B-----5:R-:W-:Y:S08]  /*9b60*/  HMMA.16816.F32 R28, R160.reuse, R156, R28 ;  /* 0x0000009ca01c723c */ /* 0x060ff0000000181c */
[----:B------:R-:W-:Y:S01]  /*9b70*/  HMMA.16816.F32 R32, R160, R158, R32 ;  /* 0x0000009ea020723c */ /* 0x000fe20000001820 */
[----:B------:R-:W5:Y:S07]  /*9b80*/  LDSM.16.M88.4 R156, [R191+0x11900] ;  /* 0x01190000bf9c783b */ /* 0x000f6e0000000200 */
        /* <DEDUP_REMOVED lines=15> */
[C---:B------:R-:W-:Y:S08]  /*9c80*/  HMMA.16816.F32 R8, R164.reuse, R178, R8 ;  /* 0x000000b2a408723c */ /* 0x040ff00000001808 */
[C---:B---3--:R-:W-:Y:S08]  /*9c90*/  HMMA.16816.F32 R12, R164.reuse, R144, R12 ;  /* 0x00000090a40c723c */ /* 0x048ff0000000180c */
[C---:B------:R-:W-:Y:S08]  /*9ca0*/  HMMA.16816.F32 R16, R164.reuse, R146, R16 ;  /* 0x00000092a410723c */ /* 0x040ff00000001810 */
[C---:B----4-:R-:W-:Y:S08]  /*9cb0*/  HMMA.16816.F32 R20, R164.reuse, R148, R20 ;  /* 0x00000094a414723c */ /* 0x050ff00000001814 */
[C---:B------:R-:W-:Y:S08]  /*9cc0*/  HMMA.16816.F32 R24, R164.reuse, R150, R24 ;  /* 0x00000096a418723c */ /* 0x040ff00000001818 */
[C---:B-----5:R-:W-:Y:S08]  /*9cd0*/  HMMA.16816.F32 R28, R164.reuse, R156, R28 ;  /* 0x0000009ca41c723c */ /* 0x060ff0000000181c */
[----:B------:R-:W-:Y:S08]  /*9ce0*/  HMMA.16816.F32 R32, R164, R158, R32 ;  /* 0x0000009ea420723c */ /* 0x000ff00000001820 */
[C---:B------:R-:W-:Y:S08]  /*9cf0*/  HMMA.16816.F32 R4, R160.reuse, R168, R4 ;  /* 0x000000a8a004723c */ /* 0x040ff00000001804 */
[C---:B------:R-:W-:Y:S08]  /*9d00*/  HMMA.16816.F32 R8, R160.reuse, R170, R8 ;  /* 0x000000aaa008723c */ /* 0x040ff00000001808 */
[C---:B-1----:R-:W-:Y:S08]  /*9d10*/  HMMA.16816.F32 R12, R160.reuse, R136, R12 ;  /* 0x00000088a00c723c */ /* 0x042ff0000000180c */
[C---:B------:R-:W-:Y:S01]  /*9d20*/  HMMA.16816.F32 R16, R160.reuse, R138, R16 ;  /* 0x0000008aa010723c */ /* 0x040fe20000001810 */
[----:B------:R-:W1:Y:S07]  /*9d30*/  LDSM.16.M88.4 R136, [R132+0x10900] ;  /* 0x010900008488783b */ /* 0x000e6e0000000200 */
[C---:B------:R-:W-:Y:S08]  /*9d40*/  HMMA.16816.F32 R20, R160.reuse, R140, R20 ;  /* 0x0000008ca014723c */ /* 0x040ff00000001814 */
[C---:B------:R-:W-:Y:S08]  /*9d50*/  HMMA.16816.F32 R24, R160.reuse, R142, R24 ;  /* 0x0000008ea018723c */ /* 0x040ff00000001818 */
[C---:B------:R-:W-:Y:S08]  /*9d60*/  HMMA.16816.F32 R28, R160.reuse, R152, R28 ;  /* 0x00000098a01c723c */ /* 0x040ff0000000181c */
        /* <DEDUP_REMOVED lines=21> */
[----:B------:R-:W-:Y:S01]  /*9ec0*/  FMUL.FTZ R16, R16, c[0x0][0x320] ;  /* 0x0000c80010107a20 */ /* 0x000fe20000410000 */
[----:B-1----:R-:W-:Y:S01]  /*9ed0*/  FMNMX.FTZ R0, R161, R133, !PT ;  /* 0x00000085a1007209 */ /* 0x002fe20007810000 */
[----:B------:R-:W-:Y:S02]  /*9ee0*/  FMUL.FTZ R17, R17, c[0x0][0x320] ;  /* 0x0000c80011117a20 */ /* 0x000fe40000410000 */
[----:B------:R-:W-:Y:S02]  /*9ef0*/  FMUL.FTZ R18, R18, c[0x0][0x320] ;  /* 0x0000c80012127a20 */ /* 0x000fe40000410000 */
[----:B------:R-:W-:Y:S01]  /*9f00*/  FMUL.FTZ R19, R19, c[0x0][0x320] ;  /* 0x0000c80013137a20 */ /* 0x000fe20000410000 */
[----:B------:R1:W-:Y:S10]  /*9f10*/  MUFU.TANH R170, R11 ;  /* 0x0000000b00aa7308 */ /* 0x0003f40000002400 */
[----:B------:R-:W-:Y:S10]  /*9f20*/  MUFU.TANH R159, R13 ;  /* 0x0000000d009f7308 */ /* 0x000ff40000002400 */
[----:B------:R-:W-:Y:S01]  /*9f30*/  MUFU.TANH R176, R14 ;  /* 0x0000000e00b07308 */ /* 0x000fe20000002400 */
[C---:B--2---:R-:W-:Y:S01]  /*9f40*/  HMMA.16816.F32 R20, R172.reuse, R4, R20 ;  /* 0x00000004ac14723c */ /* 0x044fe20000001814 */
[----:B-1----:R-:W1:Y:S01]  /*9f50*/  LDSM.16.M88.4 R8, [R132+0x11900] ;  /* 0x011900008408783b */ /* 0x002e620000000200 */
        /* <DEDUP_REMOVED lines=28> */
[----:B------:R-:W-:Y:S01]  /*a120*/  FMUL.FTZ R32, R32, c[0x0][0x320] ;  /* 0x0000c80020207a20 */ /* 0x000fe20000410000 */
[----:B------:R-:W-:Y:S01]  /*a130*/  FMNMX.FTZ R13, R170, R13, !PT ;  /* 0x0000000daa0d7209 */ /* 0x000fe20007810000 */
[----:B------:R-:W-:Y:S01]  /*a140*/  FMUL.FTZ R33, R33, c[0x0][0x320] ;  /* 0x0000c80021217a20 */ /* 0x000fe20000410000 */
[----:B---3--:R-:W-:Y:S01]  /*a150*/  FMNMX.FTZ R0, R163, R0, !PT ;  /* 0x00000000a3007209 */ /* 0x008fe20007810000 */
[----:B------:R-:W-:Y:S01]  /*a160*/  FMUL.FTZ R34, R34, c[0x0][0x320] ;  /* 0x0000c80022227a20 */ /* 0x000fe20000410000 */
[----:B------:R-:W-:Y:S01]  /*a170*/  FMNMX.FTZ R13, R176, R13, !PT ;  /* 0x0000000db00d7209 */ /* 0x000fe20007810000 */
[----:B------:R-:W-:Y:S01]  /*a180*/  FMUL.FTZ R35, R35, c[0x0][0x320] ;  /* 0x0000c80023237a20 */ /* 0x000fe20000410000 */
[----:B------:R-:W-:Y:S02]  /*a190*/  FMNMX.FTZ R0, R171, R0, !PT ;  /* 0x00000000ab007209 */ /* 0x000fe40007810000 */
[----:B------:R-:W3:Y:S02]  /*a1a0*/  MUFU.TANH R139, R16 ;  /* 0x00000010008b7308 */ /* 0x000ee40000002400 */
[----:B--2---:R-:W-:Y:S04]  /*a1b0*/  FMNMX.FTZ R0, R169, R0, !PT ;  /* 0x00000000a9007209 */ /* 0x004fe80007810000 */
[----:B------:R-:W-:Y:S04]  /*a1c0*/  FMNMX.FTZ R0, R159, R0, !PT ;  /* 0x000000009f007209 */ /* 0x000fe80007810000 */
[----:B------:R-:W2:Y:S01]  /*a1d0*/  MUFU.TANH R137, R17 ;  /* 0x0000001100897308 */ /* 0x000ea20000002400 */
[----:B-1----:R-:W-:Y:S09]  /*a1e0*/  FMNMX.FTZ R13, R138, R13, !PT ;  /* 0x0000000d8a0d7209 */ /* 0x002ff20007810000 */
        /* <DEDUP_REMOVED lines=40> */
[----:B--2---:R-:W-:Y:S03]  /*a470*/  FMNMX.FTZ R9, R140, R13, !PT ;  /* 0x0000000d8c097209 */ /* 0x004fe60007810000 */
[----:B------:R-:W-:Y:S01]  /*a480*/  LDSM.16.MT88.4 R12, [R135+UR4+0x100] ;  /* 0x00010004870c783b */ /* 0x000fe20008004200 */
[----:B-1----:R-:W-:Y:S07]  /*a490*/  FMNMX.FTZ R7, R11, R2, !PT ;  /* 0x000000020b077209 */ /* 0x002fee0007810000 */
[----:B------:R-:W1:Y:S08]  /*a4a0*/  SHFL.BFLY PT, R0, R9, 0x2, 0x1f ;  /* 0x0c401f0009007f89 */ /* 0x000e7000000e0000 */
[----:B------:R-:W2:Y:S01]  /*a4b0*/  SHFL.BFLY PT, R2, R7, 0x1, 0x1f ;  /* 0x0c201f0007027f89 */ /* 0x000ea200000e0000 */
[----:B-1----:R-:W-:Y:S07]  /*a4c0*/  FMNMX.FTZ R5, R9, R0, !PT ;  /* 0x0000000009057209 */ /* 0x002fee0007810000 */
[----:B------:R-:W1:Y:S01]  /*a4d0*/  SHFL.BFLY PT, R0, R5, 0x1, 0x1f ;  /* 0x0c201f0005007f89 */ /* 0x000e6200000e0000 */
[----:B--2---:R-:W-:Y:S05]  /*a4e0*/  FMNMX.FTZ R2, R7, R2, !PT ;  /* 0x0000000207027209 */ /* 0x004fea0007810000 */
[C---:B------:R-:W-:Y:S02]  /*a4f0*/  FADD.FTZ R4, -R2.reuse, R133 ;  /* 0x0000008502047221 */ /* 0x040fe40000010100 */
[----:B------:R-:W-:Y:S02]  /*a500*/  FMUL.FTZ R148, R2, c[0x0][0x2d0] ;  /* 0x0000b40002947a20 */ /* 0x000fe40000410000 */
[----:B------:R-:W-:Y:S02]  /*a510*/  FMUL.FTZ R132, R4, c[0x0][0x2d0] ;  /* 0x0000b40004847a20 */ /* 0x000fe40000410000 */
[--C-:B------:R-:W-:Y:S02]  /*a520*/  FFMA.FTZ R167, R141, c[0x0][0x2d0], -R148.reuse ;  /* 0x0000b4008da77a23 */ /* 0x100fe40000010894 */
[--C-:B------:R-:W-:Y:S02]  /*a530*/  FFMA.FTZ R168, R161, c[0x0][0x2d0], -R148.reuse ;  /* 0x0000b400a1a87a23 */ /* 0x100fe40000010894 */
[--C-:B------:R-:W-:Y:S01]  /*a540*/  FFMA.FTZ R165, R163, c[0x0][0x2d0], -R148.reuse ;  /* 0x0000b400a3a57a23 */ /* 0x100fe20000010894 */
[----:B------:R-:W2:Y:S01]  /*a550*/  MUFU.EX2 R132, R132 ;  /* 0x0000008400847308 */ /* 0x000ea20000000800 */
[--C-:B------:R-:W-:Y:S02]  /*a560*/  FFMA.FTZ R164, R171, c[0x0][0x2d0], -R148.reuse ;  /* 0x0000b400aba47a23 */ /* 0x100fe40000010894 */
[--C-:B------:R-:W-:Y:S01]  /*a570*/  FFMA.FTZ R171, R139, c[0x0][0x2d0], -R148.reuse ;  /* 0x0000b4008bab7a23 */ /* 0x100fe20000010894 */
[----:B-1----:R-:W-:Y:S01]  /*a580*/  FMNMX.FTZ R0, R5, R0, !PT ;  /* 0x0000000005007209 */ /* 0x002fe20007810000 */
[--C-:B------:R-:W-:Y:S02]  /*a590*/  FFMA.FTZ R172, R137, c[0x0][0x2d0], -R148.reuse ;  /* 0x0000b40089ac7a23 */ /* 0x100fe40000010894 */
[--C-:B------:R-:W-:Y:S02]  /*a5a0*/  FFMA.FTZ R177, R157, c[0x0][0x2d0], -R148.reuse ;  /* 0x0000b4009db17a23 */ /* 0x100fe40000010894 */
[C---:B------:R-:W-:Y:S01]  /*a5b0*/  FMUL.FTZ R141, R0.reuse, c[0x0][0x2d0] ;  /* 0x0000b400008d7a20 */ /* 0x040fe20000410000 */
[----:B------:R-:W-:Y:S01]  /*a5c0*/  MUFU.EX2 R168, R168 ;  /* 0x000000a800a87308 */ /* 0x000fe20000000800 */
[----:B------:R-:W-:Y:S02]  /*a5d0*/  FADD.FTZ R4, -R0, R3 ;  /* 0x0000000300047221 */ /* 0x000fe40000010100 */
[--C-:B------:R-:W-:Y:S02]  /*a5e0*/  FFMA.FTZ R166, R162, c[0x0][0x2d0], -R141.reuse ;  /* 0x0000b400a2a67a23 */ /* 0x100fe4000001088d */
[--C-:B------:R-:W-:Y:S01]  /*a5f0*/  FFMA.FTZ R163, R160, c[0x0][0x2d0], -R141.reuse ;  /* 0x0000b400a0a37a23 */ /* 0x100fe2000001088d */
[----:B------:R-:W-:Y:S01]  /*a600*/  IADD3 R160, R187, R16, RZ ;  /* 0x00000010bba07210 */ /* 0x000fe20007ffe0ff */
[--C-:B------:R-:W-:Y:S02]  /*a610*/  FFMA.FTZ R162, R178, c[0x0][0x2d0], -R141.reuse ;  /* 0x0000b400b2a27a23 */ /* 0x100fe4000001088d */
[--C-:B------:R-:W-:Y:S01]  /*a620*/  FFMA.FTZ R161, R170, c[0x0][0x2d0], -R141.reuse ;  /* 0x0000b400aaa17a23 */ /* 0x100fe2000001088d */
[----:B------:R-:W1:Y:S01]  /*a630*/  MUFU.EX2 R167, R167 ;  /* 0x000000a700a77308 */ /* 0x000e620000000800 */
[----:B------:R-:W-:Y:S01]  /*a640*/  FMUL.FTZ R3, R4, c[0x0][0x2d0] ;  /* 0x0000b40004037a20 */ /* 0x000fe20000410000 */
[----:B------:R-:W-:Y:S01]  /*a650*/  IADD3 R4, R135, UR4, RZ ;  /* 0x0000000487047c10 */ /* 0x000fe2000fffe0ff */
[C---:B--2---:R-:W-:Y:S02]  /*a660*/  FMUL.FTZ R5, R132.reuse, R129 ;  /* 0x0000008184057220 */ /* 0x044fe40000410000 */
[C---:B------:R-:W-:Y:S01]  /*a670*/  FMUL.FTZ R8, R132.reuse, R124 ;  /* 0x0000007c84087220 */ /* 0x040fe20000410000 */
[----:B------:R-:W-:Y:S01]  /*a680*/  IADD3 R133, R187, R4, RZ ;  /* 0x00000004bb857210 */ /* 0x000fe20007ffe0ff */
[C---:B------:R-:W-:Y:S02]  /*a690*/  FMUL.FTZ R4, R132.reuse, R128 ;  /* 0x0000008084047220 */ /* 0x040fe40000410000 */
[C---:B------:R-:W-:Y:S01]  /*a6a0*/  FMUL.FTZ R9, R132.reuse, R125 ;  /* 0x0000007d84097220 */ /* 0x040fe20000410000 */
[----:B------:R-:W2:Y:S01]  /*a6b0*/  MUFU.EX2 R3, R3 ;  /* 0x0000000300037308 */ /* 0x000ea20000000800 */
[----:B------:R-:W3:Y:S01]  /*a6c0*/  LDSM.16.MT88.4 R20, [R133+0x100] ;  /* 0x000100008514783b */ /* 0x000ee20000004200 */
[C---:B------:R-:W-:Y:S02]  /*a6d0*/  FMUL.FTZ R16, R132.reuse, R116 ;  /* 0x0000007484107220 */ /* 0x040fe40000410000 */
[C---:B------:R-:W-:Y:S02]  /*a6e0*/  FMUL.FTZ R17, R132.reuse, R117 ;  /* 0x0000007584117220 */ /* 0x040fe40000410000 */
[C---:B------:R-:W-:Y:S02]  /*a6f0*/  FMUL.FTZ R24, R132.reuse, R108 ;  /* 0x0000006c84187220 */ /* 0x040fe40000410000 */
[C---:B------:R-:W-:Y:S02]  /*a700*/  FMUL.FTZ R25, R132.reuse, R109 ;  /* 0x0000006d84197220 */ /* 0x040fe40000410000 */
[----:B------:R-:W-:Y:S01]  /*a710*/  MUFU.EX2 R165, R165 ;  /* 0x000000a500a57308 */ /* 0x000fe20000000800 */
[C---:B------:R-:W-:Y:S02]  /*a720*/  FMUL.FTZ R32, R132.reuse, R100 ;  /* 0x0000006484207220 */ /* 0x040fe40000410000 */
[C---:B------:R-:W-:Y:S01]  /*a730*/  FMUL.FTZ R33, R132.reuse, R101 ;  /* 0x0000006584217220 */ /* 0x040fe20000410000 */
[----:B-1----:R-:W-:Y:S01]  /*a740*/  F2FP.PACK_AB R128, R167, R168 ;  /* 0x000000a8a780723e */ /* 0x002fe200000000ff */
[C---:B------:R-:W-:Y:S02]  /*a750*/  FMUL.FTZ R36, R132.reuse, R36 ;  /* 0x0000002484247220 */ /* 0x040fe40000410000 */
[----:B------:R-:W-:Y:S02]  /*a760*/  FMUL.FTZ R37, R132, R37 ;  /* 0x0000002584257220 */ /* 0x000fe40000410000 */
[--C-:B------:R-:W-:Y:S01]  /*a770*/  FFMA.FTZ R170, R159, c[0x0][0x2d0], -R148.reuse ;  /* 0x0000b4009faa7a23 */ /* 0x100fe20000010894 */
[----:B------:R-:W1:Y:S01]  /*a780*/  MUFU.EX2 R164, R164 ;  /* 0x000000a400a47308 */ /* 0x000e620000000800 */
[--C-:B------:R-:W-:Y:S02]  /*a790*/  FFMA.FTZ R174, R138, c[0x0][0x2d0], -R141.reuse ;  /* 0x0000b4008aae7a23 */ /* 0x100fe4000001088d */
[--C-:B------:R-:W-:Y:S02]  /*a7a0*/  FFMA.FTZ R175, R158, c[0x0][0x2d0], -R141.reuse ;  /* 0x0000b4009eaf7a23 */ /* 0x100fe4000001088d */
[C---:B--2---:R-:W-:Y:S02]  /*a7b0*/  FMUL.FTZ R6, R3.reuse, R130 ;  /* 0x0000008203067220 */ /* 0x044fe40000410000 */
        /* <DEDUP_REMOVED lines=9> */
[----:B------:R-:W2:Y:S01]  /*a850*/  MUFU.EX2 R163, R163 ;  /* 0x000000a300a37308 */ /* 0x000ea20000000800 */
[C---:B------:R-:W-:Y:S01]  /*a860*/  FMUL.FTZ R34, R3.reuse, R102 ;  /* 0x0000006603227220 */ /* 0x040fe20000410000 */
[----:B------:R-:W-:Y:S01]  /*a870*/  LDSM.16.MT88.4 R108, [R160+0x2100] ;  /* 0x00210000a06c783b */ /* 0x000fe20000004200 */
[C---:B------:R-:W-:Y:S01]  /*a880*/  FMUL.FTZ R35, R3.reuse, R103 ;  /* 0x0000006703237220 */ /* 0x040fe20000410000 */
[----:B-1----:R-:W-:Y:S01]  /*a890*/  F2FP.PACK_AB R130, R164, R165 ;  /* 0x000000a5a482723e */ /* 0x002fe200000000ff */
[C---:B------:R-:W-:Y:S02]  /*a8a0*/  FMUL.FTZ R38, R3.reuse, R38 ;  /* 0x0000002603267220 */ /* 0x040fe40000410000 */
[----:B------:R-:W-:Y:S02]  /*a8b0*/  FMUL.FTZ R39, R3, R39 ;  /* 0x0000002703277220 */ /* 0x000fe40000410000 */
[--C-:B------:R-:W-:Y:S01]  /*a8c0*/  FFMA.FTZ R178, R151, c[0x0][0x2d0], -R148.reuse ;  /* 0x0000b40097b27a23 */ /* 0x100fe20000010894 */
[----:B------:R-:W-:Y:S01]  /*a8d0*/  MUFU.EX2 R162, R162 ;  /* 0x000000a200a27308 */ /* 0x000fe20000000800 */
[----:B------:R-:W-:Y:S01]  /*a8e0*/  LDSM.16.MT88.4 R100, [R134+UR4+0x2100] ;  /* 0x002100048664783b */ /* 0x000fe20008004200 */
[--C-:B------:R-:W-:Y:S02]  /*a8f0*/  FFMA.FTZ R179, R155, c[0x0][0x2d0], -R148.reuse ;  /* 0x0000b4009bb37a23 */ /* 0x100fe40000010894 */
[--C-:B------:R-:W-:Y:S02]  /*a900*/  FFMA.FTZ R180, R153, c[0x0][0x2d0], -R148.reuse ;  /* 0x0000b40099b47a23 */ /* 0x100fe40000010894 */
[--C-:B------:R-:W-:Y:S02]  /*a910*/  FFMA.FTZ R181, R156, c[0x0][0x2d0], -R141.reuse ;  /* 0x0000b4009cb57a23 */ /* 0x100fe4000001088d */
[--C-:B------:R-:W-:Y:S01]  /*a920*/  FFMA.FTZ R182, R152, c[0x0][0x2d0], -R141.reuse ;  /* 0x0000b40098b67a23 */ /* 0x100fe2000001088d */
[----:B------:R-:W-:Y:S01]  /*a930*/  LDSM.16.MT88.4 R116, [R133+0x900] ;  /* 0x000900008574783b */ /* 0x000fe20000004200 */
[----:B------:R-:W1:Y:S01]  /*a940*/  MUFU.EX2 R161, R161 ;  /* 0x000000a100a17308 */ /* 0x000e620000000800 */
[--C-:B------:R-:W-:Y:S02]  /*a950*/  FFMA.FTZ R183, R154, c[0x0][0x2d0], -R141.reuse ;  /* 0x0000b4009ab77a23 */ /* 0x100fe4000001088d */
[--C-:B------:R-:W-:Y:S01]  /*a960*/  FFMA.FTZ R216, R150, c[0x0][0x2d0], -R141.reuse ;  /* 0x0000b40096d87a23 */ /* 0x100fe2000001088d */
[----:B--2---:R-:W-:Y:S01]  /*a970*/  F2FP.PACK_AB R129, R163, R166 ;  /* 0x000000a6a381723e */ /* 0x004fe200000000ff */
[--C-:B------:R-:W-:Y:S02]  /*a980*/  FFMA.FTZ R191, R149, c[0x0][0x2d0], -R148.reuse ;  /* 0x0000b40095bf7a23 */ /* 0x100fe40000010894 */
[----:B------:R-:W-:Y:S01]  /*a990*/  LDSM.16.MT88.4 R152, [R133+0x3900] ;  /* 0x003900008598783b */ /* 0x000fe20000004200 */
[--C-:B------:R-:W-:Y:S02]  /*a9a0*/  FFMA.FTZ R218, R147, c[0x0][0x2d0], -R148.reuse ;  /* 0x0000b40093da7a23 */ /* 0x100fe40000010894 */
[--C-:B------:R-:W-:Y:S01]  /*a9b0*/  FFMA.FTZ R217, R145, c[0x0][0x2d0], -R148.reuse ;  /* 0x0000b40091d97a23 */ /* 0x100fe20000010894 */
[----:B------:R-:W-:Y:S01]  /*a9c0*/  MUFU.EX2 R170, R170 ;  /* 0x000000aa00aa7308 */ /* 0x000fe20000000800 */
[--C-:B------:R-:W-:Y:S02]  /*a9d0*/  FFMA.FTZ R219, R146, c[0x0][0x2d0], -R141.reuse ;  /* 0x0000b40092db7a23 */ /* 0x100fe4000001088d */
[--C-:B------:R-:W-:Y:S01]  /*a9e0*/  FFMA.FTZ R222, R144, c[0x0][0x2d0], -R141.reuse ;  /* 0x0000b40090de7a23 */ /* 0x100fe2000001088d */
[----:B------:R-:W-:Y:S01]  /*a9f0*/  LDSM.16.MT88.4 R156, [R134+UR4+0x3900] ;  /* 0x00390004869c783b */ /* 0x000fe20008004200 */
[--C-:B------:R-:W-:Y:S02]  /*aa00*/  FFMA.FTZ R221, R142, c[0x0][0x2d0], -R141.reuse ;  /* 0x0000b4008edd7a23 */ /* 0x100fe4000001088d */
[C---:B------:R-:W-:Y:S02]  /*aa10*/  FMUL.FTZ R40, R132.reuse, R40 ;  /* 0x0000002884287220 */ /* 0x040fe40000410000 */
[C---:B------:R-:W-:Y:S01]  /*aa20*/  FMUL.FTZ R41, R132.reuse, R41 ;  /* 0x0000002984297220 */ /* 0x040fe20000410000 */
[----:B------:R-:W-:Y:S01]  /*aa30*/  MUFU.EX2 R171, R171 ;  /* 0x000000ab00ab7308 */ /* 0x000fe20000000800 */
[----:B------:R-:W-:Y:S01]  /*aa40*/  FMUL.FTZ R42, R3, R42 ;  /* 0x0000002a032a7220 */ /* 0x000fe20000410000 */
[----:B------:R-:W-:Y:S01]  /*aa50*/  LDSM.16.MT88.4 R144, [R160+0x1900] ;  /* 0x00190000a090783b */ /* 0x000fe20000004200 */
[----:B-1----:R-:W-:Y:S01]  /*aa60*/  F2FP.PACK_AB R131, R161, R162 ;  /* 0x000000a2a183723e */ /* 0x002fe200000000ff */
[C---:B------:R-:W-:Y:S02]  /*aa70*/  FMUL.FTZ R43, R3.reuse, R43 ;  /* 0x0000002b032b7220 */ /* 0x040fe40000410000 */
[C---:B------:R-:W-:Y:S02]  /*aa80*/  FMUL.FTZ R44, R132.reuse, R44 ;  /* 0x0000002c842c7220 */ /* 0x040fe40000410000 */
[C---:B------:R-:W-:Y:S02]  /*aa90*/  FMUL.FTZ R45, R132.reuse, R45 ;  /* 0x0000002d842d7220 */ /* 0x040fe40000410000 */
[C---:B------:R-:W-:Y:S01]  /*aaa0*/  HMMA.16816.F32 R4, R128.reuse, R12, R4 ;  /* 0x0000000c8004723c */ /* 0x040fe20000001804 */
[----:B------:R-:W1:Y:S04]  /*aab0*/  MUFU.EX2 R172, R172 ;  /* 0x000000ac00ac7308 */ /* 0x000e680000000800 */
        /* <DEDUP_REMOVED lines=9> */
[----:B------:R-:W2:Y:S01]  /*ab50*/  LDSM.16.MT88.4 R120, [R160+0x100] ;  /* 0x00010000a078783b */ /* 0x000ea20000004200 */
[C---:B------:R-:W-:Y:S02]  /*ab60*/  FMUL.FTZ R48, R132.reuse, R48 ;  /* 0x0000003084307220 */ /* 0x040fe40000410000 */
[C---:B------:R-:W-:Y:S02]  /*ab70*/  FMUL.FTZ R49, R132.reuse, R49 ;  /* 0x0000003184317220 */ /* 0x040fe40000410000 */
[C---:B---3--:R-:W-:Y:S03]  /*ab80*/  HMMA.16816.F32 R12, R128.reuse, R20, R12 ;  /* 0x00000014800c723c */ /* 0x048fe6000000180c */
        /* <DEDUP_REMOVED lines=10> */
[----:B------:R-:W3:Y:S01]  /*ac30*/  LDSM.16.MT88.4 R112, [R135+UR4+0x2100] ;  /* 0x002100048770783b */ /* 0x000ee20008004200 */
        /* <DEDUP_REMOVED lines=14> */
[----:B------:R-:W4:Y:S01]  /*ad20*/  LDSM.16.MT88.4 R104, [R133+0x2100] ;  /* 0x002100008568783b */ /* 0x000f220000004200 */
[C---:B------:R-:W-:Y:S02]  /*ad30*/  FMUL.FTZ R58, R3.reuse, R58 ;  /* 0x0000003a033a7220 */ /* 0x040fe40000410000 */
[C---:B------:R-:W-:Y:S02]  /*ad40*/  FMUL.FTZ R59, R3.reuse, R59 ;  /* 0x0000003b033b7220 */ /* 0x040fe40000410000 */
[C---:B--2---:R-:W-:Y:S02]  /*ad50*/  HMMA.16816.F32 R28, R128.reuse, R120, R28 ;  /* 0x00000078801c723c */ /* 0x044fe4000000181c */
        /* <DEDUP_REMOVED lines=19> */
[C---:B----4-:R-:W-:Y:S03]  /*ae90*/  HMMA.16816.F32 R44, R128.reuse, R104, R44 ;  /* 0x00000068802c723c */ /* 0x050fe6000000182c */
[C---:B------:R-:W-:Y:S02]  /*aea0*/  FMUL.FTZ R70, R3.reuse, R70 ;  /* 0x0000004603467220 */ /* 0x040fe40000410000 */
[C---:B------:R-:W-:Y:S02]  /*aeb0*/  FMUL.FTZ R71, R3.reuse, R71 ;  /* 0x0000004703477220 */ /* 0x040fe40000410000 */
[C---:B------:R-:W-:Y:S01]  /*aec0*/  FMUL.FTZ R72, R132.reuse, R72 ;  /* 0x0000004884487220 */ /* 0x040fe20000410000 */
[C---:B------:R-:W-:Y:S01]  /*aed0*/  HMMA.16816.F32 R48, R128.reuse, R106, R48 ;  /* 0x0000006a8030723c */ /* 0x040fe20000001830 */
[----:B------:R-:W2:Y:S01]  /*aee0*/  LDSM.16.MT88.4 R104, [R135+UR4+0x4100] ;  /* 0x004100048768783b */ /* 0x000ea20008004200 */
        /* <DEDUP_REMOVED lines=8> */
[----:B------:R-:W3:Y:S03]  /*af70*/  LDSM.16.MT88.4 R100, [R133+0x4100] ;  /* 0x004100008564783b */ /* 0x000ee60000004200 */
[C---:B------:R-:W-:Y:S02]  /*af80*/  FMUL.FTZ R77, R132.reuse, R77 ;  /* 0x0000004d844d7220 */ /* 0x040fe40000410000 */
[C---:B------:R-:W-:Y:S01]  /*af90*/  FMUL.FTZ R78, R3.reuse, R78 ;  /* 0x0000004e034e7220 */ /* 0x040fe20000410000 */
[----:B------:R-:W-:Y:S01]  /*afa0*/  MUFU.EX2 R219, R219 ;  /* 0x000000db00db7308 */ /* 0x000fe20000000800 */
[C---:B------:R-:W-:Y:S04]  /*afb0*/  HMMA.16816.F32 R60, R128.reuse, R108, R60 ;  /* 0x0000006c803c723c */ /* 0x040fe8000000183c */
[C---:B------:R-:W-:Y:S02]  /*afc0*/  FMUL.FTZ R79, R3.reuse, R79 ;  /* 0x0000004f034f7220 */ /* 0x040fe40000410000 */
[C---:B------:R-:W-:Y:S02]  /*afd0*/  FMUL.FTZ R80, R132.reuse, R80 ;  /* 0x0000005084507220 */ /* 0x040fe40000410000 */
[C---:B------:R-:W-:Y:S01]  /*afe0*/  HMMA.16816.F32 R64, R128.reuse, R110, R64 ;  /* 0x0000006e8040723c */ /* 0x040fe20000001840 */
[----:B------:R-:W4:Y:S01]  /*aff0*/  LDSM.16.MT88.4 R108, [R134+UR4+0x4100] ;  /* 0x00410004866c783b */ /* 0x000f220008004200 */
[----:B------:R-:W-:Y:S02]  /*b000*/  MUFU.EX2 R222, R222 ;  /* 0x000000de00de7308 */ /* 0x000fe40000000800 */
[C---:B------:R-:W-:Y:S02]  /*b010*/  FMUL.FTZ R81, R132.reuse, R81 ;  /* 0x0000005184517220 */ /* 0x040fe40000410000 */
[C---:B------:R-:W-:Y:S02]  /*b020*/  FMUL.FTZ R82, R3.reuse, R82 ;  /* 0x0000005203527220 */ /* 0x040fe40000410000 */
[C---:B------:R-:W-:Y:S01]  /*b030*/  FMUL.FTZ R83, R3.reuse, R83 ;  /* 0x0000005303537220 */ /* 0x040fe20000410000 */
[C---:B--2---:R-:W-:Y:S03]  /*b040*/  HMMA.16816.F32 R68, R128.reuse, R104, R68 ;  /* 0x000000688044723c */ /* 0x044fe60000001844 */
[C---:B------:R-:W-:Y:S01]  /*b050*/  FMUL.FTZ R84, R132.reuse, R84 ;  /* 0x0000005484547220 */ /* 0x040fe20000410000 */
[----:B------:R-:W-:Y:S01]  /*b060*/  MUFU.EX2 R221, R221 ;  /* 0x000000dd00dd7308 */ /* 0x000fe20000000800 */
[----:B------:R-:W-:Y:S02]  /*b070*/  FMUL.FTZ R85, R132, R85 ;  /* 0x0000005584557220 */ /* 0x000fe40000410000 */
[C---:B------:R-:W-:Y:S01]  /*b080*/  FMUL.FTZ R86, R3.reuse, R86 ;  /* 0x0000005603567220 */ /* 0x040fe20000410000 */
[C---:B------:R-:W-:Y:S01]  /*b090*/  HMMA.16816.F32 R72, R128.reuse, R106, R72 ;  /* 0x0000006a8048723c */ /* 0x040fe20000001848 */
[----:B------:R-:W2:Y:S03]  /*b0a0*/  LDSM.16.MT88.4 R104, [R160+0x4100] ;  /* 0x00410000a068783b */ /* 0x000ea60000004200 */
[----:B------:R-:W-:Y:S02]  /*b0b0*/  FMUL.FTZ R87, R3, R87 ;  /* 0x0000005703577220 */ /* 0x000fe40000410000 */
[--C-:B------:R-:W-:Y:S02]  /*b0c0*/  FFMA.FTZ R169, R169, c[0x0][0x2d0], -R148.reuse ;  /* 0x0000b400a9a97a23 */ /* 0x100fe40000010894 */
[C---:B---3--:R-:W-:Y:S04]  /*b0d0*/  HMMA.16816.F32 R76, R128.reuse, R100, R76 ;  /* 0x00000064804c723c */ /* 0x048fe8000000184c */
[----:B------:R-:W-:Y:S01]  /*b0e0*/  FFMA.FTZ R148, R143, c[0x0][0x2d0], -R148 ;  /* 0x0000b4008f947a23 */ /* 0x000fe20000010894 */
[----:B------:R-:W3:Y:S01]  /*b0f0*/  MUFU.EX2 R169, R169 ;  /* 0x000000a900a97308 */ /* 0x000ee20000000800 */
[--C-:B------:R-:W-:Y:S02]  /*b100*/  FFMA.FTZ R173, R176, c[0x0][0x2d0], -R141.reuse ;  /* 0x0000b400b0ad7a23 */ /* 0x100fe4000001088d */
[C---:B------:R-:W-:Y:S04]  /*b110*/  HMMA.16816.F32 R80, R128.reuse, R102, R80 ;  /* 0x000000668050723c */ /* 0x040fe80000001850 */
[--C-:B------:R-:W-:Y:S02]  /*b120*/  FFMA.FTZ R176, R136, c[0x0][0x2d0], -R141.reuse ;  /* 0x0000b40088b07a23 */ /* 0x100fe4000001088d */
[----:B------:R-:W-:Y:S01]  /*b130*/  LDSM.16.MT88.4 R136, [R133+0x2900] ;  /* 0x002900008588783b */ /* 0x000fe20000004200 */
[----:B------:R-:W-:Y:S01]  /*b140*/  FFMA.FTZ R141, R140, c[0x0][0x2d0], -R141 ;  /* 0x0000b4008c8d7a23 */ /* 0x000fe2000001088d */
[C---:B----4-:R-:W-:Y:S01]  /*b150*/  HMMA.16816.F32 R84, R128.reuse, R108, R84 ;  /* 0x0000006c8054723c */ /* 0x050fe20000001854 */
[----:B------:R-:W4:Y:S03]  /*b160*/  MUFU.EX2 R173, R173 ;  /* 0x000000ad00ad7308 */ /* 0x000f260000000800 */
[----:B------:R-:W-:Y:S01]  /*b170*/  FMUL.FTZ R88, R132, R88 ;  /* 0x0000005884587220 */ /* 0x000fe20000410000 */
[----:B-1----:R-:W-:Y:S01]  /*b180*/  F2FP.PACK_AB R102, R172, R171 ;  /* 0x000000abac66723e */ /* 0x002fe200000000ff */
[----:B------:R-:W-:Y:S02]  /*b190*/  FMUL.FTZ R89, R132, R89 ;  /* 0x0000005984597220 */ /* 0x000fe40000410000 */
[C---:B------:R-:W-:Y:S03]  /*b1a0*/  FMUL.FTZ R90, R3.reuse, R90 ;  /* 0x0000005a035a7220 */ /* 0x040fe60000410000 */
[----:B------:R-:W1:Y:S01]  /*b1b0*/  MUFU.EX2 R176, R176 ;  /* 0x000000b000b07308 */ /* 0x000e620000000800 */
[C---:B------:R-:W-:Y:S01]  /*b1c0*/  FMUL.FTZ R91, R3.reuse, R91 ;  /* 0x0000005b035b7220 */ /* 0x040fe20000410000 */
[----:B---3--:R-:W-:Y:S01]  /*b1d0*/  F2FP.PACK_AB R100, R170, R169 ;  /* 0x000000a9aa64723e */ /* 0x008fe200000000ff */
[C---:B------:R-:W-:Y:S02]  /*b1e0*/  FMUL.FTZ R92, R132.reuse, R92 ;  /* 0x0000005c845c7220 */ /* 0x040fe40000410000 */
[C---:B------:R-:W-:Y:S02]  /*b1f0*/  FMUL.FTZ R93, R132.reuse, R93 ;  /* 0x0000005d845d7220 */ /* 0x040fe40000410000 */
[C---:B------:R-:W-:Y:S01]  /*b200*/  FMUL.FTZ R94, R3.reuse, R94 ;  /* 0x0000005e035e7220 */ /* 0x040fe20000410000 */
[C---:B------:R-:W-:Y:S01]  /*b210*/  HMMA.16816.F32 R88, R128.reuse, R110, R88 ;  /* 0x0000006e8058723c */ /* 0x040fe20000001858 */
[----:B------:R-:W3:Y:S01]  /*b220*/  LDSM.16.MT88.4 R108, [R134+UR4+0x900] ;  /* 0x00090004866c783b */ /* 0x000ee20008004200 */
[----:B------:R5:W-:Y:S01]  /*b230*/  MUFU.EX2 R224, R141 ;  /* 0x0000008d00e07308 */ /* 0x000be20000000800 */
[C---:B------:R-:W-:Y:S02]  /*b240*/  FMUL.FTZ R95, R3.reuse, R95 ;  /* 0x0000005f035f7220 */ /* 0x040fe40000410000 */
[----:B------:R-:W-:Y:S01]  /*b250*/  FMUL.FTZ R96, R132, R96 ;  /* 0x0000006084607220 */ /* 0x000fe20000410000 */
[----:B----4-:R-:W-:Y:S01]  /*b260*/  F2FP.PACK_AB R101, R174, R173 ;  /* 0x000000adae65723e */ /* 0x010fe200000000ff */
[----:B------:R-:W-:Y:S02]  /*b270*/  FMUL.FTZ R97, R132, R97 ;  /* 0x0000006184617220 */ /* 0x000fe40000410000 */
[C---:B------:R-:W-:Y:S01]  /*b280*/  FMUL.FTZ R98, R3.reuse, R98 ;  /* 0x0000006203627220 */ /* 0x040fe20000410000 */
[C---:B--2---:R-:W-:Y:S02]  /*b290*/  HMMA.16816.F32 R92, R128.reuse, R104, R92 ;  /* 0x00000068805c723c */ /* 0x044fe4000000185c */
[----:B------:R2:W4:Y:S01]  /*b2a0*/  MUFU.EX2 R220, R148 ;  /* 0x0000009400dc7308 */ /* 0x0005220000000800 */
[C---:B------:R-:W-:Y:S02]  /*b2b0*/  FMUL.FTZ R99, R3.reuse, R99 ;  /* 0x0000006303637220 */ /* 0x040fe40000410000 */
[----:B------:R-:W-:Y:S01]  /*b2c0*/  FFMA.FTZ R166, R3, R206, R166 ;  /* 0x000000ce03a67223 */ /* 0x000fe200000100a6 */
[----:B------:R-:W-:Y:S01]  /*b2d0*/  @P0 IADD3 R3, P4, R196, UR22, RZ ;  /* 0x00000016c4030c10 */ /* 0x000fe2000ff9e0ff */
[----:B------:R-:W-:Y:S01]  /*b2e0*/  FFMA.FTZ R168, R132, R205, R168 ;  /* 0x000000cd84a87223 */ /* 0x000fe200000100a8 */
[----:B-1----:R-:W-:Y:S01]  /*b2f0*/  F2FP.PACK_AB R103, R176, R175 ;  /* 0x000000afb067723e */ /* 0x002fe200000000ff */
[----:B------:R-:W-:Y:S01]  /*b300*/  FADD.FTZ R163, R163, R166 ;  /* 0x000000a6a3a37221 */ /* 0x000fe20000010000 */
[----:B------:R-:W-:Y:S01]  /*b310*/  HMMA.16816.F32 R96, R128, R106, R96 ;  /* 0x0000006a8060723c */ /* 0x000fe20000001860 */
[----:B------:R-:W1:Y:S02]  /*b320*/  LDSM.16.MT88.4 R104, [R134+UR4+0x2900] ;  /* 0x002900048668783b */ /* 0x000e640008004200 */
[----:B------:R-:W-:Y:S02]  /*b330*/  FADD.FTZ R168, R167, R168 ;  /* 0x000000a8a7a87221 */ /* 0x000fe40000010000 */
[----:B------:R-:W-:Y:S02]  /*b340*/  FADD.FTZ R162, R162, R163 ;  /* 0x000000a3a2a27221 */ /* 0x000fe40000010000 */
[----:B------:R-:W-:Y:S01]  /*b350*/  FADD.FTZ R165, R165, R168 ;  /* 0x000000a8a5a57221 */ /* 0x000fe20000010000 */
[C---:B------:R-:W-:Y:S01]  /*b360*/  HMMA.16816.F32 R4, R100.reuse, R112, R4 ;  /* 0x000000706404723c */ /* 0x040fe20000001804 */
[----:B------:R-:W-:Y:S04]  /*b370*/  LDSM.16.MT88.4 R128, [R135+UR4+0x3100] ;  /* 0x003100048780783b */ /* 0x000fe80008004200 */
[----:B------:R-:W-:Y:S02]  /*b380*/  FADD.FTZ R164, R164, R165 ;  /* 0x000000a5a4a47221 */ /* 0x000fe40000010000 */
[----:B------:R-:W-:Y:S01]  /*b390*/  FADD.FTZ R162, R161, R162 ;  /* 0x000000a2a1a27221 */ /* 0x000fe20000010000 */
[C---:B------:R-:W-:Y:S01]  /*b3a0*/  HMMA.16816.F32 R8, R100.reuse, R114, R8 ;  /* 0x000000726408723c */ /* 0x040fe20000001808 */
[----:B------:R-:W1:Y:S03]  /*b3b0*/  LDSM.16.MT88.4 R112, [R160+0x2900] ;  /* 0x00290000a070783b */ /* 0x000e660000004200 */
[----:B------:R-:W-:Y:S02]  /*b3c0*/  FADD.FTZ R169, R169, R164 ;  /* 0x000000a4a9a97221 */ /* 0x000fe40000010000 */
[----:B------:R-:W-:Y:S02]  /*b3d0*/  FADD.FTZ R173, R173, R162 ;  /* 0x000000a2adad7221 */ /* 0x000fe40000010000 */
[C---:B------:R-:W-:Y:S01]  /*b3e0*/  HMMA.16816.F32 R12, R100.reuse, R116, R12 ;  /* 0x00000074640c723c */ /* 0x040fe2000000180c */
[----:B-----5:R-:W-:Y:S03]  /*b3f0*/  LDSM.16.MT88.4 R140, [R134+UR4+0x1900] ;  /* 0x00190004868c783b */ /* 0x020fe60008004200 */
[----:B------:R-:W-:Y:S02]  /*b400*/  FADD.FTZ R170, R170, R169 ;  /* 0x000000a9aaaa7221 */ /* 0x000fe40000010000 */
[----:B------:R-:W-:Y:S02]  /*b410*/  FADD.FTZ R174, R174, R173 ;  /* 0x000000adaeae7221 */ /* 0x000fe40000010000 */
[C---:B------:R-:W-:Y:S01]  /*b420*/  HMMA.16816.F32 R16, R100.reuse, R118, R16 ;  /* 0x000000766410723c */ /* 0x040fe20000001810 */
[----:B------:R-:W-:Y:S03]  /*b430*/  LDSM.16.MT88.4 R116, [R133+0x4900] ;  /* 0x004900008574783b */ /* 0x000fe60000004200 */
[----:B------:R-:W-:Y:S02]  /*b440*/  FADD.FTZ R171, R171, R170 ;  /* 0x000000aaabab7221 */ /* 0x000fe40000010000 */
[----:B------:R-:W-:Y:S02]  /*b450*/  FADD.FTZ R175, R175, R174 ;  /* 0x000000aeafaf7221 */ /* 0x000fe40000010000 */
[C---:B---3--:R-:W-:Y:S01]  /*b460*/  HMMA.16816.F32 R20, R100.reuse, R108, R20 ;  /* 0x0000006c6414723c */ /* 0x048fe20000001814 */
[----:B--2---:R-:W-:Y:S03]  /*b470*/  LDSM.16.MT88.4 R148, [R135+UR4+0x3900] ;  /* 0x003900048794783b */ /* 0x004fe60008004200 */
[----:B------:R-:W-:Y:S02]  /*b480*/  FADD.FTZ R172, R172, R171 ;  /* 0x000000abacac7221 */ /* 0x000fe40000010000 */
[----:B------:R-:W-:Y:S02]  /*b490*/  FADD.FTZ R176, R176, R175 ;  /* 0x000000afb0b07221 */ /* 0x000fe40000010000 */
[C---:B------:R-:W-:Y:S01]  /*b4a0*/  HMMA.16816.F32 R24, R100.reuse, R110, R24 ;  /* 0x0000006e6418723c */ /* 0x040fe20000001818 */
[----:B------:R-:W2:Y:S07]  /*b4b0*/  LDSM.16.MT88.4 R108, [R135+UR4+0x4900] ;  /* 0x00490004876c783b */ /* 0x000eae0008004200 */
        /* <DEDUP_REMOVED lines=11> */
[----:B------:R-:W1:Y:S07]  /*b570*/  LDSM.16.MT88.4 R104, [R134+UR4+0x4900] ;  /* 0x004900048668783b */ /* 0x000e6e0008004200 */
[C---:B------:R-:W-:Y:S08]  /*b580*/  HMMA.16816.F32 R60, R100.reuse, R112, R60 ;  /* 0x00000070643c723c */ /* 0x040ff0000000183c */
[C---:B------:R-:W-:Y:S01]  /*b590*/  HMMA.16816.F32 R64, R100.reuse, R114, R64 ;  /* 0x000000726440723c */ /* 0x040fe20000001840 */
[----:B------:R-:W3:Y:S07]  /*b5a0*/  LDSM.16.MT88.4 R112, [R160+0x4900] ;  /* 0x00490000a070783b */ /* 0x000eee0000004200 */
[C---:B--2---:R-:W-:Y:S08]  /*b5b0*/  HMMA.16816.F32 R68, R100.reuse, R108, R68 ;  /* 0x0000006c6444723c */ /* 0x044ff00000001844 */
[C---:B------:R-:W-:Y:S01]  /*b5c0*/  HMMA.16816.F32 R72, R100.reuse, R110, R72 ;  /* 0x0000006e6448723c */ /* 0x040fe20000001848 */
[----:B------:R-:W2:Y:S07]  /*b5d0*/  LDSM.16.MT88.4 R108, [R135+UR4+0x1100] ;  /* 0x00110004876c783b */ /* 0x000eae0008004200 */
[C---:B------:R-:W-:Y:S08]  /*b5e0*/  HMMA.16816.F32 R76, R100.reuse, R116, R76 ;  /* 0x00000074644c723c */ /* 0x040ff0000000184c */
[C---:B------:R-:W-:Y:S01]  /*b5f0*/  HMMA.16816.F32 R80, R100.reuse, R118, R80 ;  /* 0x000000766450723c */ /* 0x040fe20000001850 */
[----:B------:R-:W5:Y:S07]  /*b600*/  LDSM.16.MT88.4 R116, [R134+UR4+0x1100] ;  /* 0x001100048674783b */ /* 0x000f6e0008004200 */
[C---:B-1----:R-:W-:Y:S08]  /*b610*/  HMMA.16816.F32 R84, R100.reuse, R104, R84 ;  /* 0x000000686454723c */ /* 0x042ff00000001854 */
[C---:B------:R-:W-:Y:S01]  /*b620*/  HMMA.16816.F32 R88, R100.reuse, R106, R88 ;  /* 0x0000006a6458723c */ /* 0x040fe20000001858 */
[----:B------:R-:W1:Y:S07]  /*b630*/  LDSM.16.MT88.4 R104, [R134+UR4+0x3100] ;  /* 0x003100048668783b */ /* 0x000e6e0008004200 */
[C---:B---3--:R-:W-:Y:S08]  /*b640*/  HMMA.16816.F32 R92, R100.reuse, R112, R92 ;  /* 0x00000070645c723c */ /* 0x048ff0000000185c */
[----:B------:R-:W-:Y:S01]  /*b650*/  HMMA.16816.F32 R96, R100, R114, R96 ;  /* 0x000000726460723c */ /* 0x000fe20000001860 */
[----:B------:R-:W-:Y:S06]  /*b660*/  LDSM.16.MT88.4 R112, [R135+UR4+0x5100] ;  /* 0x005100048770783b */ /* 0x000fec0008004200 */
        /* <DEDUP_REMOVED lines=9> */
[C---:B--2---:R-:W-:Y:S03]  /*b700*/  HMMA.16816.F32 R4, R100.reuse, R108, R4 ;  /* 0x0000006c6404723c */ /* 0x044fe60000001804 */
[----:B------:R-:W-:Y:S02]  /*b710*/  FADD.FTZ R183, R183, R182 ;  /* 0x000000b6b7b77221 */ /* 0x000fe40000010000 */
[----:B------:R-:W-:Y:S02]  /*b720*/  FADD.FTZ R180, R180, R179 ;  /* 0x000000b3b4b47221 */ /* 0x000fe40000010000 */
[----:B------:R-:W-:Y:S01]  /*b730*/  FADD.FTZ R216, R216, R183 ;  /* 0x000000b7d8d87221 */ /* 0x000fe20000010000 */
[C---:B------:R-:W-:Y:S01]  /*b740*/  HMMA.16816.F32 R8, R100.reuse, R110, R8 ;  /* 0x0000006e6408723c */ /* 0x040fe20000001808 */
[----:B------:R-:W2:Y:S07]  /*b750*/  LDSM.16.MT88.4 R108, [R160+0x3100] ;  /* 0x00310000a06c783b */ /* 0x000eae0000004200 */
[C---:B------:R-:W-:Y:S08]  /*b760*/  HMMA.16816.F32 R12, R100.reuse, R120, R12 ;  /* 0x00000078640c723c */ /* 0x040ff0000000180c */
[C---:B------:R-:W-:Y:S08]  /*b770*/  HMMA.16816.F32 R16, R100.reuse, R122, R16 ;  /* 0x0000007a6410723c */ /* 0x040ff00000001810 */
[C---:B-----5:R-:W-:Y:S08]  /*b780*/  HMMA.16816.F32 R20, R100.reuse, R116, R20 ;  /* 0x000000746414723c */ /* 0x060ff00000001814 */
[C---:B------:R-:W-:Y:S01]  /*b790*/  HMMA.16816.F32 R24, R100.reuse, R118, R24 ;  /* 0x000000766418723c */ /* 0x040fe20000001818 */
[----:B------:R-:W3:Y:S07]  /*b7a0*/  LDSM.16.MT88.4 R116, [R133+0x5100] ;  /* 0x005100008574783b */ /* 0x000eee0000004200 */
[C---:B------:R-:W-:Y:S08]  /*b7b0*/  HMMA.16816.F32 R28, R100.reuse, R124, R28 ;  /* 0x0000007c641c723c */ /* 0x040ff0000000181c */
[C---:B------:R-:W-:Y:S01]  /*b7c0*/  HMMA.16816.F32 R32, R100.reuse, R126, R32 ;  /* 0x0000007e6420723c */ /* 0x040fe20000001820 */
[----:B------:R-:W-:Y:S07]  /*b7d0*/  LDSM.16.MT88.4 R124, [R135+UR4+0x1900] ;  /* 0x00190004877c783b */ /* 0x000fee0008004200 */
[C---:B------:R-:W-:Y:S08]  /*b7e0*/  HMMA.16816.F32 R36, R100.reuse, R128, R36 ;  /* 0x000000806424723c */ /* 0x040ff00000001824 */
[C---:B------:R-:W-:Y:S08]  /*b7f0*/  HMMA.16816.F32 R40, R100.reuse, R130, R40 ;  /* 0x000000826428723c */ /* 0x040ff00000001828 */
[C---:B------:R-:W-:Y:S07]  /*b800*/  HMMA.16816.F32 R44, R100.reuse, R136, R44 ;  /* 0x00000088642c723c */ /* 0x040fee000000182c */
[----:B------:R-:W-:Y:S01]  /*b810*/  F2FP.PACK_AB R136, R218, R191 ;  /* 0x000000bfda88723e */ /* 0x000fe200000000ff */
[C---:B------:R-:W-:Y:S04]  /*b820*/  HMMA.16816.F32 R48, R100.reuse, R138, R48 ;  /* 0x0000008a6430723c */ /* 0x040fe80000001830 */
[----:B------:R-:W-:Y:S01]  /*b830*/  F2FP.PACK_AB R137, R222, R219 ;  /* 0x000000dbde89723e */ /* 0x000fe200000000ff */
[----:B------:R-:W-:Y:S02]  /*b840*/  FADD.FTZ R191, R191, R180 ;  /* 0x000000b4bfbf7221 */ /* 0x000fe40000010000 */
[----:B----4-:R-:W-:Y:S01]  /*b850*/  F2FP.PACK_AB R138, R220, R217 ;  /* 0x000000d9dc8a723e */ /* 0x010fe200000000ff */
[C---:B-1----:R-:W-:Y:S04]  /*b860*/  HMMA.16816.F32 R52, R100.reuse, R104, R52 ;  /* 0x000000686434723c */ /* 0x042fe80000001834 */
[----:B------:R-:W-:Y:S01]  /*b870*/  F2FP.PACK_AB R139, R224, R221 ;  /* 0x000000dde08b723e */ /* 0x000fe200000000ff */
[----:B------:R-:W-:Y:S02]  /*b880*/  FADD.FTZ R219, R219, R216 ;  /* 0x000000d8dbdb7221 */ /* 0x000fe40000010000 */
[----:B------:R-:W-:Y:S01]  /*b890*/  FADD.FTZ R218, R218, R191 ;  /* 0x000000bfdada7221 */ /* 0x000fe20000010000 */
[C---:B------:R-:W-:Y:S01]  /*b8a0*/  HMMA.16816.F32 R56, R100.reuse, R106, R56 ;  /* 0x0000006a6438723c */ /* 0x040fe20000001838 */
[----:B------:R-:W1:Y:S03]  /*b8b0*/  LDSM.16.MT88.4 R104, [R134+UR4+0x5100] ;  /* 0x005100048668783b */ /* 0x000e660008004200 */
[----:B------:R-:W-:Y:S02]  /*b8c0*/  FADD.FTZ R222, R222, R219 ;  /* 0x000000dbdede7221 */ /* 0x000fe40000010000 */
[----:B------:R-:W-:Y:S02]  /*b8d0*/  FADD.FTZ R205, R217, R218 ;  /* 0x000000dad9cd7221 */ /* 0x000fe40000010000 */
[C---:B--2---:R-:W-:Y:S04]  /*b8e0*/  HMMA.16816.F32 R60, R100.reuse, R108, R60 ;  /* 0x0000006c643c723c */ /* 0x044fe8000000183c */
[----:B------:R-:W-:Y:S02]  /*b8f0*/  FADD.FTZ R221, R221, R222 ;  /* 0x000000dedddd7221 */ /* 0x000fe40000010000 */
[----:B------:R-:W-:Y:S02]  /*b900*/  FADD.FTZ R205, R220, R205 ;  /* 0x000000cddccd7221 */ /* 0x000fe40000010000 */
[C---:B------:R-:W-:Y:S01]  /*b910*/  HMMA.16816.F32 R64, R100.reuse, R110, R64 ;  /* 0x0000006e6440723c */ /* 0x040fe20000001840 */
[----:B------:R-:W2:Y:S03]  /*b920*/  LDSM.16.MT88.4 R108, [R160+0x5100] ;  /* 0x00510000a06c783b */ /* 0x000ea60000004200 */
[----:B------:R-:W-:Y:S04]  /*b930*/  FADD.FTZ R206, R224, R221 ;  /* 0x000000dde0ce7221 */ /* 0x000fe80000010000 */
[C---:B------:R-:W-:Y:S08]  /*b940*/  HMMA.16816.F32 R68, R100.reuse, R112, R68 ;  /* 0x000000706444723c */ /* 0x040ff00000001844 */
        /* <DEDUP_REMOVED lines=13> */
[----:B------:R3:W4:Y:S07]  /*ba20*/  LDSM.16.MT88.4 R12, [R133+0x5900] ;  /* 0x00590000850c783b */ /* 0x00072e0000004200 */
[C---:B------:R-:W-:Y:S07]  /*ba30*/  HMMA.16816.F32 R116, R136.reuse, R114, R16 ;  /* 0x000000728874723c */ /* 0x040fee0000001810 */
[----:B------:R-:W-:Y:S01]  /*ba40*/  @P0 LEA R18, P6, R3, c[0x0][0x1c8], 0x1 ;  /* 0x0000720003120a11 */ /* 0x000fe200078c08ff */
[C---:B------:R-:W-:Y:S08]  /*ba50*/  HMMA.16816.F32 R112, R136.reuse, R140, R20 ;  /* 0x0000008c8870723c */ /* 0x040ff00000001814 */
[C---:B------:R-:W-:Y:S04]  /*ba60*/  HMMA.16816.F32 R108, R136.reuse, R142, R24 ;  /* 0x0000008e886c723c */ /* 0x040fe80000001818 */
[----:B---3--:R-:W-:Y:S04]  /*ba70*/  MOV R133, R2 ;  /* 0x0000000200857202 */ /* 0x008fe80000000f00 */
        /* <DEDUP_REMOVED lines=9> */
[C---:B------:R-:W-:Y:S01]  /*bb10*/  HMMA.16816.F32 R64, R136.reuse, R6, R64 ;  /* 0x000000068840723c */ /* 0x040fe20000001840 */
[----:B------:R-:W1:Y:S07]  /*bb20*/  LDSM.16.MT88.4 R4, [R134+UR4+0x5900] ;  /* 0x005900048604783b */ /* 0x000e6e0008004200 */
[C---:B--2---:R-:W-:Y:S07]  /*bb30*/  HMMA.16816.F32 R68, R136.reuse, R8, R68 ;  /* 0x000000088844723c */ /* 0x044fee0000001844 */
[----:B------:R-:W-:Y:S01]  /*bb40*/  @P0 IADD3 R8, P5, R211, UR22, RZ ;  /* 0x00000016d3080c10 */ /* 0x000fe2000ffbe0ff */
[C---:B------:R-:W-:Y:S04]  /*bb50*/  HMMA.16816.F32 R72, R136.reuse, R10, R72 ;  /* 0x0000000a8848723c */ /* 0x040fe80000001848 */
[----:B------:R-:W-:Y:S02]  /*bb60*/  @P0 IADD3.X R9, R210, UR23, RZ, P5, !PT ;  /* 0x00000017d2090c10 */ /* 0x000fe4000affe4ff */
[----:B------:R-:W-:Y:S02]  /*bb70*/  @P0 IADD3 R24, P5, R196, UR24, RZ ;  /* 0x00000018c4180c10 */ /* 0x000fe4000ffbe0ff */
[----:B------:R-:W-:Y:S01]  /*bb80*/  @P0 IADD3.X R10, R203, UR23, RZ, P4, !PT ;  /* 0x00000017cb0a0c10 */ /* 0x000fe2000a7fe4ff */
[C---:B----4-:R-:W-:Y:S03]  /*bb90*/  HMMA.16816.F32 R76, R136.reuse, R12, R76 ;  /* 0x0000000c884c723c */ /* 0x050fe6000000184c */
[C---:B------:R-:W-:Y:S02]  /*bba0*/  @P0 LEA R16, P4, R8.reuse, c[0x0][0x1c8], 0x1 ;  /* 0x0000720008100a11 */ /* 0x040fe400078808ff */
[----:B------:R-:W-:Y:S02]  /*bbb0*/  @P0 LEA.HI.X R19, R3, c[0x0][0x1cc], R10, 0x1, P6 ;  /* 0x0000730003130a11 */ /* 0x000fe400030f0c0a */
[----:B------:R-:W-:Y:S01]  /*bbc0*/  @P0 LEA.HI.X R17, R8, c[0x0][0x1cc], R9, 0x1, P4 ;  /* 0x0000730008110a11 */ /* 0x000fe200020f0c09 */
[C---:B------:R-:W-:Y:S01]  /*bbd0*/  HMMA.16816.F32 R80, R136.reuse, R14, R80 ;  /* 0x0000000e8850723c */ /* 0x040fe20000001850 */
[----:B------:R-:W2:Y:S03]  /*bbe0*/  LDSM.16.MT88.4 R8, [R160+0x5900] ;  /* 0x00590000a008783b */ /* 0x000ea60000004200 */
[----:B------:R-:W-:Y:S01]  /*bbf0*/  @P0 IADD3 R22, P4, R209, UR22, RZ ;  /* 0x00000016d1160c10 */ /* 0x000fe2000ff9e0ff */
[----:B------:R-:W-:Y:S02]  /*bc00*/  @UP1 UIADD3.X UR22, UR13, UR23, URZ, UP0, !UPT ;  /* 0x000000170d161290 */ /* 0x000fe400087fe43f */
[----:B------:R-:W-:Y:S01]  /*bc10*/  UISETP.GE.AND UP0, UPT, UR15, 0x1, UPT ;  /* 0x000000010f00788c */ /* 0x000fe2000bf06270 */
[----:B------:R-:W-:Y:S01]  /*bc20*/  @P0 LEA R20, P6, R22, c[0x0][0x1c8], 0x1 ;  /* 0x0000720016140a11 */ /* 0x000fe200078c08ff */
[C---:B-1----:R-:W-:Y:S01]  /*bc30*/  HMMA.16816.F32 R84, R136.reuse, R4, R84 ;  /* 0x000000048854723c */ /* 0x042fe20000001854 */
[----:B------:R-:W-:Y:S02]  /*bc40*/  UISETP.GE.AND UP1, UPT, UR5, 0x1, UPT ;  /* 0x000000010500788c */ /* 0x000fe4000bf26270 */
[----:B------:R-:W-:Y:S01]  /*bc50*/  USEL UR15, UR25, URZ, !UP0 ;  /* 0x0000003f190f7287 */ /* 0x000fe2000c000000 */
[----:B------:R-:W-:Y:S01]  /*bc60*/  @P0 IADD3.X R3, R208, UR23, RZ, P4, !PT ;  /* 0x00000017d0030c10 */ /* 0x000fe2000a7fe4ff */
[----:B------:R-:W-:Y:S01]  /*bc70*/  UISETP.GT.AND UP0, UPT, UR21, UR20, UPT ;  /* 0x000000141500728c */ /* 0x000fe2000bf04270 */
[----:B------:R-:W-:Y:S01]  /*bc80*/  @P0 LEA R12, P4, R24, c[0x0][0x1c8], 0x1 ;  /* 0x00007200180c0a11 */ /* 0x000fe200078808ff */
[----:B------:R-:W-:Y:S01]  /*bc90*/  UIADD3 UR21, UR5, 0x1, URZ ;  /* 0x0000000105157890 */ /* 0x000fe2000fffe03f */
[----:B------:R-:W-:Y:S01]  /*bca0*/  @P0 IADD3.X R13, R203, UR22, RZ, P5, !PT ;  /* 0x00000016cb0d0c10 */ /* 0x000fe2000affe4ff */
[C---:B------:R-:W-:Y:S02]  /*bcb0*/  HMMA.16816.F32 R88, R136.reuse, R6, R88 ;  /* 0x000000068858723c */ /* 0x040fe40000001858 */
[----:B------:R-:W-:Y:S01]  /*bcc0*/  USEL UR5, UR21, URZ, !UP1 ;  /* 0x0000003f15057287 */ /* 0x000fe2000c800000 */
[----:B------:R-:W-:Y:S02]  /*bcd0*/  @P0 LEA.HI.X R21, R22, c[0x0][0x1cc], R3, 0x1, P6 ;  /* 0x0000730016150a11 */ /* 0x000fe400030f0c03 */
[----:B------:R-:W-:Y:S01]  /*bce0*/  MOV R22, UR15 ;  /* 0x0000000f00167c02 */ /* 0x000fe20008000f00 */
[----:B------:R-:W-:Y:S01]  /*bcf0*/  UMOV UR21, UR17 ;  /* 0x0000001100157c82 */ /* 0x000fe20008000000 */
[----:B------:R-:W-:Y:S02]  /*bd00*/  @P0 LEA.HI.X R13, R24, c[0x0][0x1cc], R13, 0x1, P4 ;  /* 0x00007300180d0a11 */ /* 0x000fe400020f0c0d */
[----:B------:R-:W-:Y:S03]  /*bd10*/  @P0 IADD3 R3, P4, R211, UR24, RZ ;  /* 0x00000018d3030c10 */ /* 0x000fe6000ff9e0ff */
[----:B------:R-:W-:Y:S01]  /*bd20*/  @P0 IMAD R25, R22, 0x3000, R193 ;  /* 0x0000300016190824 */ /* 0x000fe200078e02c1 */
[----:B------:R-:W-:Y:S02]  /*bd30*/  @P0 LEA R14, P6, R3, c[0x0][0x1c8], 0x1 ;  /* 0x00007200030e0a11 */ /* 0x000fe400078c08ff */
[----:B------:R-:W-:Y:S02]  /*bd40*/  @P0 IADD3.X R24, R210, UR22, RZ, P4, !PT ;  /* 0x00000016d2180c10 */ /* 0x000fe4000a7fe4ff */
[----:B------:R-:W-:Y:S02]  /*bd50*/  @P0 IADD3 R23, P5, R209, UR24, RZ ;  /* 0x00000018d1170c10 */ /* 0x000fe4000ffbe0ff */
[----:B------:R-:W-:Y:S02]  /*bd60*/  @P0 LEA.HI.X R15, R3, c[0x0][0x1cc], R24, 0x1, P6 ;  /* 0x00007300030f0a11 */ /* 0x000fe400030f0c18 */
[----:B------:R-:W-:Y:S02]  /*bd70*/  @P0 SHF.L.U32 R3, R25, 0x1, RZ ;  /* 0x0000000119030819 */ /* 0x000fe400000006ff */
[C---:B------:R-:W-:Y:S01]  /*bd80*/  @P0 LEA R22, P4, R23.reuse, c[0x0][0x1c8], 0x1 ;  /* 0x0000720017160a11 */ /* 0x040fe200078808ff */
[C---:B--2---:R-:W-:Y:S02]  /*bd90*/  HMMA.16816.F32 R92, R136.reuse, R8, R92 ;  /* 0x00000008885c723c */ /* 0x044fe4000000185c */
[----:B------:R-:W-:Y:S01]  /*bda0*/  @!PT LDS RZ, [RZ] ;  /* 0x00000000fffff984 */ /* 0x000fe20000000800 */
[----:B------:R-:W-:Y:S01]  /*bdb0*/  @!PT LDS RZ, [RZ] ;  /* 0x00000000fffff984 */ /* 0x000fe20000000800 */
[----:B------:R-:W-:Y:S01]  /*bdc0*/  @!PT LDS RZ, [RZ] ;  /* 0x00000000fffff984 */ /* 0x000fe20000000800 */
[----:B------:R1:W-:Y:S01]  /*bdd0*/  @P0 LDGSTS.E.BYPASS.LTC128B.128 [R3+0xc100], [R18.64], !P3 ;  /* 0x0c10000012030fae */ /* 0x0003e2000d901d52 */
[----:B------:R-:W-:Y:S04]  /*bde0*/  @P0 IADD3.X R26, R208, UR22, RZ, P5, !PT ;  /* 0x00000016d01a0c10 */ /* 0x000fe8000affe4ff */
[----:B------:R-:W-:Y:S01]  /*bdf0*/  @P0 LEA.HI.X R23, R23, c[0x0][0x1cc], R26, 0x1, P4 ;  /* 0x0000730017170a11 */ /* 0x000fe200020f0c1a */
[----:B------:R-:W-:Y:S02]  /*be00*/  HMMA.16816.F32 R96, R136, R10, R96 ;  /* 0x0000000a8860723c */ /* 0x000fe40000001860 */
        /* <DEDUP_REMOVED lines=9> */
.L_x_818:
[----:B------:R-:W-:-:S06]  /*bea0*/  UISETP.GE.AND UP0, UPT, UR17, UR10, UPT ;  /* 0x0000000a1100728c */ /* 0x000fcc000bf06270 */
[----:B------:R-:W-:-:S13]  /*beb0*/  PLOP3.LUT P0, PT, PT, PT, UP0, 0x80, 0x0 ;  /* 0x000000000000781c */ /* 0x000fda0003f0f008 */
[----:B------:R-:W-:Y:S05]  /*bec0*/  @!P0 BRA `(.L_x_820) ;  /* 0x00003a9000008947 */ /* 0x000fea0003800000 */
[----:B------:R-:W-:Y:S01]  /*bed0*/  PLOP3.LUT P5, PT, PT, PT, UP3, 0x80, 0x0 ;  /* 0x000000000000781c */ /* 0x000fe20003faf038 */
[----:B------:R-:W-:Y:S01]  /*bee0*/  IMAD.MOV.U32 R133, RZ, RZ, 0x40 ;  /* 0x00000040ff857424 */ /* 0x000fe200078e00ff */
[----:B------:R-:W-:Y:S01]  /*bef0*/  PLOP3.LUT P4, PT, PT, PT, UP3, 0x80, 0x0 ;  /* 0x000000000000781c */ /* 0x000fe20003f8f038 */
[----:B------:R-:W-:Y:S01]  /*bf00*/  IMAD.MOV.U32 R3, RZ, RZ, R0 ;  /* 0x000000ffff037224 */ /* 0x000fe200078e0000 */
[----:B------:R-:W-:Y:S01]  /*bf10*/  LOP3.LUT P0, RZ, R207, 0x4, RZ, 0xc0, !PT ;  /* 0x00000004cfff7812 */ /* 0x000fe2000780c0ff */
[----:B------:R-:W-:Y:S01]  /*bf20*/  IMAD.MOV.U32 R132, RZ, RZ, R2 ;  /* 0x000000ffff847224 */ /* 0x000fe200078e0002 */
[C---:B------:R-:W-:Y:S01]  /*bf30*/  IADD3 R207, P6, R194.reuse, 0x40, RZ ;  /* 0x00000040c2cf7810 */ /* 0x040fe20007fde0ff */
[----:B------:R-:W-:Y:S01]  /*bf40*/  ULDC.64 UR8, c[0x0][0x208] ;  /* 0x0000820000087ab9 */ /* 0x000fe20000000a00 */
[----:B------:R-:W-:Y:S02]  /*bf50*/  SEL R133, R133, 0xffffffc0, !P0 ;  /* 0xffffffc085857807 */ /* 0x000fe40004000000 */
[----:B------:R-:W-:Y:S01]  /*bf60*/  IADD3 R214, P0, R194, 0x80, RZ ;  /* 0x00000080c2d67810 */ /* 0x000fe20007f1e0ff */
[----:B------:R-:W-:Y:S01]  /*bf70*/  IMAD.X R215, RZ, RZ, R199, P6 ;  /* 0x000000ffffd77224 */ /* 0x000fe200030e06c7 */
[----:B------:R-:W-:Y:S01]  /*bf80*/  IADD3 R210, P6, R196, 0x80, RZ ;  /* 0x00000080c4d27810 */ /* 0x000fe20007fde0ff */
[----:B------:R-:W-:Y:S01]  /*bf90*/  @P5 IMAD.HI.U32 R208, R200, c[0x0][0x2c8], RZ ;  /* 0x0000b200c8d05a27 */ /* 0x000fe200078e00ff */
[----:B------:R-:W-:-:S03]  /*bfa0*/  IADD3 R212, P5, R196, 0x40, RZ ;  /* 0x00000040c4d47810 */ /* 0x000fc60007fbe0ff */
[----:B------:R-:W-:Y:S01]  /*bfb0*/  IMAD.X R213, RZ, RZ, R199, P0 ;  /* 0x000000ffffd57224 */ /* 0x000fe200000e06c7 */
[----:B------:R-:W-:Y:S01]  /*bfc0*/  @P4 SHF.R.U32.HI R208, RZ, c[0x0][0x2cc], R208 ;  /* 0x0000b300ffd04a19 */ /* 0x000fe200000116d0 */
[--C-:B------:R-:W-:Y:S02]  /*bfd0*/  IMAD.X R211, RZ, RZ, R203.reuse, P5 ;  /* 0x000000ffffd37224 */ /* 0x100fe400028e06cb */
[----:B------:R-:W-:Y:S02]  /*bfe0*/  IMAD.X R209, RZ, RZ, R203, P6 ;  /* 0x000000ffffd17224 */ /* 0x000fe400030e06cb */
.L_x_829:
[----:B------:R-:W-:Y:S04]  /*bff0*/  DEPBAR.LE SB0, 0x2 ;  /* 0x000080800000791a */ /* 0x000fe80000000000 */
[----:B------:R-:W-:Y:S01]  /*c000*/  BAR.SYNC.DEFER_BLOCKING 0x0 ;  /* 0x0000000000007b1d */ /* 0x000fe20000010000 */
[----:B------:R-:W-:Y:S01]  /*c010*/  UIMAD UR4, UR5, 0x6000, URZ ;  /* 0x00006000050478a4 */ /* 0x000fe2000f8e023f */
[----:B------:R-:W-:Y:S01]  /*c020*/  IMAD.U32 R175, RZ, RZ, UR15 ;  /* 0x0000000fffaf7e24 */ /* 0x000fe2000f8e00ff */
[----:B------:R-:W-:Y:S04]  /*c030*/  UISETP.GE.AND UP1, UPT, UR10, UR17, UPT ;  /* 0x000000110a00728c */ /* 0x000fe8000bf26270 */
[----:B------:R-:W-:Y:S02]  /*c040*/  IADD3 R0, R188, UR4, RZ ;  /* 0x00000004bc007c10 */ /* 0x000fe4000fffe0ff */
[----:B------:R-:W-:Y:S03]  /*c050*/  PLOP3.LUT P0, PT, PT, PT, UP1, 0x80, 0x0 ;  /* 0x000000000000781c */ /* 0x000fe60003f0f018 */
[----:B------:R-:W-:Y:S01]  /*c060*/  IMAD.IADD R192, R189, 0x1, R0 ;  /* 0x00000001bdc07824 */ /* 0x000fe200078e0200 */
[----:B------:R-:W-:Y:S01]  /*c070*/  IADD3 R0, R133, R0, RZ ;  /* 0x0000000085007210 */ /* 0x000fe20007ffe0ff */
[----:B------:R-:W-:Y:S04]  /*c080*/  @!UP1 UIADD3 UR7, UR17, -0x1, URZ ;  /* 0xffffffff11079890 */ /* 0x000fe8000fffe03f */
[----:B------:R-:W-:Y:S02]  /*c090*/  @!UP1 USHF.R.S32.HI UR6, URZ, 0x1f, UR7 ;  /* 0x0000001f3f069899 */ /* 0x000fe40008011407 */
[----:B------:R-:W-:Y:S02]  /*c0a0*/  @!UP1 UIMAD.WIDE.U32 UR20, UR7, UR8, URZ ;  /* 0x00000008071492a5 */ /* 0x000fe4000f8e003f */
[----:B------:R-:W-:Y:S01]  /*c0b0*/  @!UP1 UIMAD UR6, UR6, UR8, URZ ;  /* 0x00000008060692a4 */ /* 0x000fe2000f8e023f */
[----:B------:R-:W-:Y:S01]  /*c0c0*/  @!P0 IMAD R175, R175, 0x6000, R204 ;  /* 0x00006000afaf8824 */ /* 0x000fe200078e02cc */
[----:B------:R-:W-:Y:S02]  /*c0d0*/  LDSM.16.M88.4 R32, [R190] ;  /* 0x00000000be20783b */ /* 0x000fe40000000200 */
[----:B------:R-:W-:Y:S02]  /*c0e0*/  @!UP1 UIMAD UR6, UR7, UR9, UR6 ;  /* 0x00000009070692a4 */ /* 0x000fe4000f8e0206 */
[----:B------:R-:W-:Y:S02]  /*c0f0*/  @!UP1 USHF.L.U32 UR7, UR20, 0x6, URZ ;  /* 0x0000000614079899 */ /* 0x000fe4000800063f */
[----:B------:R-:W-:Y:S01]  /*c100*/  @!UP1 UIADD3 UR6, UR21, UR6, URZ ;  /* 0x0000000615069290 */ /* 0x000fe2000fffe03f */
[----:B------:R-:W1:Y:S03]  /*c110*/  LDSM.16.M88.4 R8, [R188+UR4+0xc100] ;  /* 0x00c10004bc08783b */ /* 0x000e660008000200 */
[----:B------:R-:W-:Y:S01]  /*c120*/  @!P0 IADD3 R2, P5, R194, UR7, RZ ;  /* 0x00000007c2028c10 */ /* 0x000fe2000ffbe0ff */
[----:B------:R-:W-:Y:S02]  /*c130*/  @!UP1 USHF.L.U64.HI UR6, UR20, 0x6, UR6 ;  /* 0x0000000614069899 */ /* 0x000fe40008010206 */
[----:B------:R-:W-:Y:S01]  /*c140*/  @!UP1 UIADD3 UR20, UP0, UR12, UR7, URZ ;  /* 0x000000070c149290 */ /* 0x000fe2000ff1e03f */
[----:B------:R-:W2:Y:S01]  /*c150*/  LDSM.16.M88.4 R16, [R188+UR4+0xc900] ;  /* 0x00c90004bc10783b */ /* 0x000ea20008000200 */
[----:B------:R-:W-:Y:S02]  /*c160*/  @!P0 LEA R176, P4, R2, c[0x0][0x1f8], 0x1 ;  /* 0x00007e0002b08a11 */ /* 0x000fe400078808ff */
[----:B------:R-:W-:Y:S02]  /*c170*/  @!P0 IADD3.X R29, R199, UR6, RZ, P5, !PT ;  /* 0x00000006c71d8c10 */ /* 0x000fe4000affe4ff */
[----:B------:R-:W-:Y:S02]  /*c180*/  @!P0 IADD3 R30, P5, R214, UR7, RZ ;  /* 0x00000007d61e8c10 */ /* 0x000fe4000ffbe0ff */
[----:B------:R-:W3:Y:S01]  /*c190*/  LDSM.16.M88.4 R24, [R188+UR4+0xd100] ;  /* 0x00d10004bc18783b */ /* 0x000ee20008000200 */
[----:B------:R-:W-:Y:S02]  /*c1a0*/  @!P0 LEA.HI.X R177, R2, c[0x0][0x1fc], R29, 0x1, P4 ;  /* 0x00007f0002b18a11 */ /* 0x000fe400020f0c1d */
[----:B------:R-:W-:Y:S01]  /*c1b0*/  @!P0 IADD3 R29, P6, R207, UR7, RZ ;  /* 0x00000007cf1d8c10 */ /* 0x000fe2000ffde0ff */
[----:B------:R-:W-:Y:S01]  /*c1c0*/  @!UP1 UIADD3.X UR7, UR11, UR6, URZ, UP0, !UPT ;  /* 0x000000060b079290 */ /* 0x000fe200087fe43f */
[----:B------:R-:W-:Y:S01]  /*c1d0*/  @!P0 IADD3.X R31, R213, UR6, RZ, P5, !PT ;  /* 0x00000006d51f8c10 */ /* 0x000fe2000affe4ff */
[----:B------:R-:W-:Y:S01]  /*c1e0*/  UISETP.GE.AND UP0, UPT, UR15, 0x1, UPT ;  /* 0x000000010f00788c */ /* 0x000fe2000bf06270 */
[----:B------:R-:W4:Y:S01]  /*c1f0*/  LDSM.16.M88.4 R136, [R188+UR4+0xd900] ;  /* 0x00d90004bc88783b */ /* 0x000f220008000200 */
[C---:B------:R-:W-:Y:S02]  /*c200*/  @!P0 LEA R170, P5, R30.reuse, c[0x0][0x1f8], 0x1 ;  /* 0x00007e001eaa8a11 */ /* 0x040fe400078a08ff */
[----:B------:R-:W-:Y:S01]  /*c210*/  @!P0 IADD3.X R28, R215, UR6, RZ, P6, !PT ;  /* 0x00000006d71c8c10 */ /* 0x000fe2000b7fe4ff */
[----:B------:R-:W-:Y:S01]  /*c220*/  USHF.L.U32 UR6, UR17, 0x6, URZ ;  /* 0x0000000611067899 */ /* 0x000fe2000800063f */
[C---:B------:R-:W-:Y:S02]  /*c230*/  @!P0 LEA R172, P6, R29.reuse, c[0x0][0x1f8], 0x1 ;  /* 0x00007e001dac8a11 */ /* 0x040fe400078c08ff */
[----:B------:R-:W-:Y:S01]  /*c240*/  LDSM.16.M88.4 R140, [R186] ;  /* 0x00000000ba8c783b */ /* 0x000fe20000000200 */
[----:B------:R-:W-:Y:S02]  /*c250*/  @!P0 LEA.HI.X R171, R30, c[0x0][0x1fc], R31, 0x1, P5 ;  /* 0x00007f001eab8a11 */ /* 0x000fe400028f0c1f */
[----:B------:R-:W-:Y:S02]  /*c260*/  @!P0 LEA.HI.X R173, R29, c[0x0][0x1fc], R28, 0x1, P6 ;  /* 0x00007f001dad8a11 */ /* 0x000fe400030f0c1c */
[----:B------:R-:W-:Y:S02]  /*c270*/  @!P0 IADD3 R2, P4, R194, UR20, RZ ;  /* 0x00000014c2028c10 */ /* 0x000fe4000ff9e0ff */
[----:B------:R-:W5:Y:S02]  /*c280*/  LDSM.16.M88.4 R144, [R192+0xc100] ;  /* 0x00c10000c090783b */ /* 0x000f640000000200 */
[----:B------:R-:W-:Y:S02]  /*c290*/  @!P0 IADD3.X R149, R199, UR7, RZ, P4, !PT ;  /* 0x00000007c7958c10 */ /* 0x000fe4000a7fe4ff */
[C---:B------:R-:W-:Y:S01]  /*c2a0*/  @!P0 LEA R168, P4, R2.reuse, c[0x0][0x1f8], 0x1 ;  /* 0x00007e0002a88a11 */ /* 0x040fe200078808ff */
[C---:B-1----:R-:W-:Y:S03]  /*c2b0*/  HMMA.16816.F32 R4, R32.reuse, R8, RZ ;  /* 0x000000082004723c */ /* 0x042fe600000018ff */
[----:B------:R-:W-:Y:S02]  /*c2c0*/  @!P0 LEA.HI.X R169, R2, c[0x0][0x1fc], R149, 0x1, P4 ;  /* 0x00007f0002a98a11 */ /* 0x000fe400020f0c95 */
[----:B------:R-:W1:Y:S01]  /*c2d0*/  LDSM.16.M88.4 R148, [R192+0xc900] ;  /* 0x00c90000c094783b */ /* 0x000e620000000200 */
[----:B------:R-:W-:Y:S02]  /*c2e0*/  @!P0 IADD3 R2, P5, R214, UR20, RZ ;  /* 0x00000014d6028c10 */ /* 0x000fe4000ffbe0ff */
[C---:B------:R-:W-:Y:S04]  /*c2f0*/  HMMA.16816.F32 R8, R32.reuse, R10, RZ ;  /* 0x0000000a2008723c */ /* 0x040fe800000018ff */
[----:B------:R-:W-:Y:S04]  /*c300*/  @!P0 IADD3.X R153, R213, UR7, RZ, P5, !PT ;  /* 0x00000007d5998c10 */ /* 0x000fe8000affe4ff */
[C---:B--2---:R-:W-:Y:S08]  /*c310*/  HMMA.16816.F32 R12, R32.reuse, R16, RZ ;  /* 0x00000010200c723c */ /* 0x044ff000000018ff */
[C---:B------:R-:W-:Y:S08]  /*c320*/  HMMA.16816.F32 R16, R32.reuse, R18, RZ ;  /* 0x000000122010723c */ /* 0x040ff000000018ff */
[C---:B---3--:R-:W-:Y:S08]  /*c330*/  HMMA.16816.F32 R20, R32.reuse, R24, RZ ;  /* 0x000000182014723c */ /* 0x048ff000000018ff */
[C---:B------:R-:W-:Y:S08]  /*c340*/  HMMA.16816.F32 R24, R32.reuse, R26, RZ ;  /* 0x0000001a2018723c */ /* 0x040ff000000018ff */
[C---:B----4-:R-:W-:Y:S07]  /*c350*/  HMMA.16816.F32 R28, R32.reuse, R136, RZ ;  /* 0x00000088201c723c */ /* 0x050fee00000018ff */
[----:B------:R-:W-:Y:S01]  /*c360*/  @!P0 IADD3 R137, P4, R207, UR20, RZ ;  /* 0x00000014cf898c10 */ /* 0x000fe2000ff9e0ff */
[----:B------:R-:W-:Y:S04]  /*c370*/  HMMA.16816.F32 R32, R32, R138, RZ ;  /* 0x0000008a2020723c */ /* 0x000fe800000018ff */
[----:B------:R-:W-:Y:S02]  /*c380*/  @!P0 LEA R178, P6, R137, c[0x0][0x1f8], 0x1 ;  /* 0x00007e0089b28a11 */ /* 0x000fe400078c08ff */
[----:B------:R-:W-:Y:S02]  /*c390*/  @!P0 IADD3.X R136, R215, UR7, RZ, P4, !PT ;  /* 0x00000007d7888c10 */ /* 0x000fe4000a7fe4ff */
[C---:B-----5:R-:W-:Y:S05]  /*c3a0*/  HMMA.16816.F32 R4, R140.reuse, R144, R4 ;  /* 0x000000908c04723c */ /* 0x060fea0000001804 */
[C---:B------:R-:W-:Y:S02]  /*c3b0*/  @!P0 LEA R180, P4, R2.reuse, c[0x0][0x1f8], 0x1 ;  /* 0x00007e0002b48a11 */ /* 0x040fe400078808ff */
[----:B------:R-:W-:Y:S01]  /*c3c0*/  @!P0 LEA.HI.X R179, R137, c[0x0][0x1fc], R136, 0x1, P6 ;  /* 0x00007f0089b38a11 */ /* 0x000fe200030f0c88 */
[C---:B------:R-:W-:Y:S01]  /*c3d0*/  HMMA.16816.F32 R8, R140.reuse, R146, R8 ;  /* 0x000000928c08723c */ /* 0x040fe20000001808 */
[----:B------:R-:W2:Y:S03]  /*c3e0*/  LDSM.16.M88.4 R136, [R192+0xd100] ;  /* 0x00d10000c088783b */ /* 0x000ea60000000200 */
[----:B------:R-:W-:Y:S01]  /*c3f0*/  @!P0 LEA.HI.X R181, R2, c[0x0][0x1fc], R153, 0x1, P4 ;  /* 0x00007f0002b58a11 */ /* 0x000fe200020f0c99 */
[C---:B------:R-:W-:Y:S03]  /*c400*/  IMAD.IADD R2, R133.reuse, 0x1, R192 ;  /* 0x0000000185027824 */ /* 0x040fe600078e02c0 */
[C---:B-1----:R-:W-:Y:S01]  /*c410*/  HMMA.16816.F32 R12, R140.reuse, R148, R12 ;  /* 0x000000948c0c723c */ /* 0x042fe2000000180c */
[----:B------:R-:W1:Y:S07]  /*c420*/  LDSM.16.M88.4 R152, [R192+0xd900] ;  /* 0x00d90000c098783b */ /* 0x000e6e0000000200 */
[C---:B------:R-:W-:Y:S01]  /*c430*/  HMMA.16816.F32 R16, R140.reuse, R150, R16 ;  /* 0x000000968c10723c */ /* 0x040fe20000001810 */
[----:B------:R-:W-:Y:S01]  /*c440*/  @!PT LDS RZ, [RZ] ;  /* 0x00000000fffff984 */ /* 0x000fe20000000800 */
[----:B------:R-:W-:Y:S01]  /*c450*/  @!PT LDS RZ, [RZ] ;  /* 0x00000000fffff984 */ /* 0x000fe20000000800 */
[----:B------:R-:W-:Y:S01]  /*c460*/  @!PT LDS RZ, [RZ] ;  /* 0x00000000fffff984 */ /* 0x000fe20000000800 */
[----:B------:R3:W-:Y:S07]  /*c470*/  @!P0 LDGSTS.E.BYPASS.LTC128B.128 [R175], [R176.64], !P3 ;  /* 0x00000000b0af8fae */ /* 0x0007ee000d901d52 */
[----:B------:R3:W-:Y:S07]  /*c480*/  @!P0 LDGSTS.E.BYPASS.LTC128B.128 [R175+0x2000], [R172.64], !P2 ;  /* 0x02000000acaf8fae */ /* 0x0007ee000d101d52 */
[----:B------:R4:W-:Y:S07]  /*c490*/  @!P0 LDGSTS.E.BYPASS.LTC128B.128 [R175+0x4000], [R170.64], !P1 ;  /* 0x04000000aaaf8fae */ /* 0x0009ee000c901d52 */
[----:B------:R4:W-:Y:S01]  /*c4a0*/  @!P0 LDGSTS.E.BYPASS.LTC128B.128 [R175+0x1000], [R168.64], !P3 ;  /* 0x01000000a8af8fae */ /* 0x0009e2000d901d52 */
[C---:B--2---:R-:W-:Y:S06]  /*c4b0*/  HMMA.16816.F32 R20, R140.reuse, R136, R20 ;  /* 0x000000888c14723c */ /* 0x044fec0000001814 */
[----:B------:R3:W-:Y:S02]  /*c4c0*/  @!P0 LDGSTS.E.BYPASS.LTC128B.128 [R175+0x3000], [R178.64], !P2 ;  /* 0x03000000b2af8fae */ /* 0x0007e4000d101d52 */
[C---:B------:R-:W-:Y:S05]  /*c4d0*/  HMMA.16816.F32 R24, R140.reuse, R138, R24 ;  /* 0x0000008a8c18723c */ /* 0x040fea0000001818 */
[----:B------:R3:W-:Y:S01]  /*c4e0*/  @!P0 LDGSTS.E.BYPASS.LTC128B.128 [R175+0x5000], [R180.64], !P1 ;  /* 0x05000000b4af8fae */ /* 0x0007e2000c901d52 */
[----:B------:R-:W-:Y:S02]  /*c4f0*/  PLOP3.LUT P0, PT, PT, PT, UP3, 0x80, 0x0 ;  /* 0x000000000000781c */ /* 0x000fe40003f0f038 */
[C---:B-1----:R-:W-:Y:S04]  /*c500*/  HMMA.16816.F32 R28, R140.reuse, R152, R28 ;  /* 0x000000988c1c723c */ /* 0x042fe8000000181c */
[----:B------:R-:W-:Y:S04]  /*c510*/  LDSM.16.M88.4 R156, [R185] ;  /* 0x00000000b99c783b */ /* 0x000fe80000000200 */
[----:B------:R-:W-:Y:S03]  /*c520*/  HMMA.16816.F32 R32, R140, R154, R32 ;  /* 0x0000009a8c20723c */ /* 0x000fe60000001820 */
[----:B------:R-:W1:Y:S07]  /*c530*/  LDSM.16.M88.4 R160, [R0+0xc100] ;  /* 0x00c1000000a0783b */ /* 0x000e6e0000000200 */
[----:B------:R-:W2:Y:S07]  /*c540*/  LDSM.16.M88.4 R164, [R0+0xc900] ;  /* 0x00c9000000a4783b */ /* 0x000eae0000000200 */
[----:B------:R-:W5:Y:S07]  /*c550*/  LDSM.16.M88.4 R144, [R0+0xd100] ;  /* 0x00d100000090783b */ /* 0x000f6e0000000200 */
[----:B------:R-:W3:Y:S07]  /*c560*/  LDSM.16.M88.4 R148, [R0+0xd900] ;  /* 0x00d900000094783b */ /* 0x000eee0000000200 */
[----:B------:R-:W-:Y:S07]  /*c570*/  LDSM.16.M88.4 R136, [R184] ;  /* 0x00000000b888783b */ /* 0x000fee0000000200 */
[----:B----4-:R-:W4:Y:S01]  /*c580*/  LDSM.16.M88.4 R168, [R2+0xc100] ;  /* 0x00c1000002a8783b */ /* 0x010f220000000200 */
[C---:B-1----:R-:W-:Y:S06]  /*c590*/  HMMA.16816.F32 R4, R156.reuse, R160, R4 ;  /* 0x000000a09c04723c */ /* 0x042fec0000001804 */
[----:B------:R-:W1:Y:S02]  /*c5a0*/  LDSM.16.M88.4 R140, [R2+0xc900] ;  /* 0x00c90000028c783b */ /* 0x000e640000000200 */
[C---:B------:R-:W-:Y:S05]  /*c5b0*/  HMMA.16816.F32 R8, R156.reuse, R162, R8 ;  /* 0x000000a29c08723c */ /* 0x040fea0000001808 */
[----:B------:R-:W1:Y:S03]  /*c5c0*/  LDSM.16.M88.4 R152, [R2+0xd100] ;  /* 0x00d100000298783b */ /* 0x000e660000000200 */
[C---:B--2---:R-:W-:Y:S04]  /*c5d0*/  HMMA.16816.F32 R12, R156.reuse, R164, R12 ;  /* 0x000000a49c0c723c */ /* 0x044fe8000000180c */
[----:B------:R-:W2:Y:S04]  /*c5e0*/  LDSM.16.M88.4 R160, [R2+0xd900] ;  /* 0x00d9000002a0783b */ /* 0x000ea80000000200 */
[C---:B------:R-:W-:Y:S03]  /*c5f0*/  HMMA.16816.F32 R16, R156.reuse, R166, R16 ;  /* 0x000000a69c10723c */ /* 0x040fe60000001810 */
[----:B------:R-:W-:Y:S05]  /*c600*/  LDSM.16.M88.4 R164, [R188+UR4+0xe100] ;  /* 0x00e10004bca4783b */ /* 0x000fea0008000200 */
[C---:B-----5:R-:W-:Y:S02]  /*c610*/  HMMA.16816.F32 R20, R156.reuse, R144, R20 ;  /* 0x000000909c14723c */ /* 0x060fe40000001814 */
[----:B---3--:R-:W-:Y:S06]  /*c620*/  LDSM.16.M88.4 R172, [R192+0xf900] ;  /* 0x00f90000c0ac783b */ /* 0x008fec0000000200 */
[C---:B------:R-:W-:Y:S01]  /*c630*/  HMMA.16816.F32 R24, R156.reuse, R146, R24 ;  /* 0x000000929c18723c */ /* 0x040fe20000001818 */
[----:B------:R-:W3:Y:S07]  /*c640*/  LDSM.16.M88.4 R144, [R190+0x4000] ;  /* 0x00400000be90783b */ /* 0x000eee0000000200 */
[C---:B------:R-:W-:Y:S01]  /*c650*/  HMMA.16816.F32 R28, R156.reuse, R148, R28 ;  /* 0x000000949c1c723c */ /* 0x040fe2000000181c */
[----:B------:R-:W-:Y:S07]  /*c660*/  LDSM.16.M88.4 R176, [R190+0x8000] ;  /* 0x00800000beb0783b */ /* 0x000fee0000000200 */
[----:B------:R-:W-:Y:S01]  /*c670*/  HMMA.16816.F32 R32, R156, R150, R32 ;  /* 0x000000969c20723c */ /* 0x000fe20000001820 */
[----:B------:R-:W5:Y:S07]  /*c680*/  LDSM.16.M88.4 R148, [R188+UR4+0xe900] ;  /* 0x00e90004bc94783b */ /* 0x000f6e0008000200 */
[C---:B----4-:R-:W-:Y:S01]  /*c690*/  HMMA.16816.F32 R4, R136.reuse, R168, R4 ;  /* 0x000000a88804723c */ /* 0x050fe20000001804 */
[----:B------:R-:W4:Y:S07]  /*c6a0*/  LDSM.16.M88.4 R156, [R188+UR4+0xf100] ;  /* 0x00f10004bc9c783b */ /* 0x000f2e0008000200 */
[C---:B------:R-:W-:Y:S01]  /*c6b0*/  HMMA.16816.F32 R8, R136.reuse, R170, R8 ;  /* 0x000000aa8808723c */ /* 0x040fe20000001808 */
[----:B------:R-:W3:Y:S07]  /*c6c0*/  LDSM.16.M88.4 R168, [R188+UR4+0xf900] ;  /* 0x00f90004bca8783b */ /* 0x000eee0008000200 */
[C---:B-1----:R-:W-:Y:S01]  /*c6d0*/  HMMA.16816.F32 R12, R136.reuse, R140, R12 ;  /* 0x0000008c880c723c */ /* 0x042fe2000000180c */
[----:B------:R-:W-:Y:S07]  /*c6e0*/  LDSM.16.M88.4 R180, [R188+UR4+0x10100] ;  /* 0x01010004bcb4783b */ /* 0x000fee0008000200 */
[C---:B------:R-:W-:Y:S01]  /*c6f0*/  HMMA.16816.F32 R16, R136.reuse, R142, R16 ;  /* 0x0000008e8810723c */ /* 0x040fe20000001810 */
[----:B------:R-:W-:Y:S07]  /*c700*/  LDSM.16.M88.4 R140, [R192+0xe100] ;  /* 0x00e10000c08c783b */ /* 0x000fee0000000200 */
[C---:B------:R-:W-:Y:S01]  /*c710*/  HMMA.16816.F32 R20, R136.reuse, R152, R20 ;  /* 0x000000988814723c */ /* 0x040fe20000001814 */
[----:B------:R-:W0:Y:S07]  /*c720*/  LDGDEPBAR ;  /* 0x00000000000079af */ /* 0x000e2e0000000000 */
[C---:B------:R-:W-:Y:S01]  /*c730*/  HMMA.16816.F32 R24, R136.reuse, R154, R24 ;  /* 0x0000009a8818723c */ /* 0x040fe20000001818 */
[----:B------:R-:W-:Y:S07]  /*c740*/  LDSM.16.M88.4 R152, [R192+0xe900] ;  /* 0x00e90000c098783b */ /* 0x000fee0000000200 */
[C---:B--2---:R-:W-:Y:S08]  /*c750*/  HMMA.16816.F32 R28, R136.reuse, R160, R28 ;  /* 0x000000a0881c723c */ /* 0x044ff0000000181c */
[----:B------:R-:W-:Y:S01]  /*c760*/  HMMA.16816.F32 R32, R136, R162, R32 ;  /* 0x000000a28820723c */ /* 0x000fe20000001820 */
[----:B------:R-:W1:Y:S07]  /*c770*/  LDSM.16.M88.4 R136, [R186+0x4000] ;  /* 0x00400000ba88783b */ /* 0x000e6e0000000200 */
[C---:B---3--:R-:W-:Y:S01]  /*c780*/  HMMA.16816.F32 R4, R144.reuse, R164, R4 ;  /* 0x000000a49004723c */ /* 0x048fe20000001804 */
[----:B------:R-:W2:Y:S07]  /*c790*/  LDSM.16.M88.4 R160, [R192+0xf100] ;  /* 0x00f10000c0a0783b */ /* 0x000eae0000000200 */
[C---:B------:R-:W-:Y:S01]  /*c7a0*/  HMMA.16816.F32 R8, R144.reuse, R166, R8 ;  /* 0x000000a69008723c */ /* 0x040fe20000001808 */
[----:B------:R-:W-:Y:S07]  /*c7b0*/  LDSM.16.M88.4 R164, [R2+0xe100] ;  /* 0x00e1000002a4783b */ /* 0x000fee0000000200 */
[C---:B-----5:R-:W-:Y:S08]  /*c7c0*/  HMMA.16816.F32 R12, R144.reuse, R148, R12 ;  /* 0x00000094900c723c */ /* 0x060ff0000000180c */
[C---:B------:R-:W-:Y:S01]  /*c7d0*/  HMMA.16816.F32 R16, R144.reuse, R150, R16 ;  /* 0x000000969010723c */ /* 0x040fe20000001810 */
[----:B------:R-:W-:Y:S07]  /*c7e0*/  LDSM.16.M88.4 R148, [R185+0x4000] ;  /* 0x00400000b994783b */ /* 0x000fee0000000200 */
[C---:B----4-:R-:W-:Y:S08]  /*c7f0*/  HMMA.16816.F32 R20, R144.reuse, R156, R20 ;  /* 0x0000009c9014723c */ /* 0x050ff00000001814 */
[C---:B------:R-:W-:Y:S01]  /*c800*/  HMMA.16816.F32 R24, R144.reuse, R158, R24 ;  /* 0x0000009e9018723c */ /* 0x040fe20000001818 */
[----:B------:R-:W3:Y:S07]  /*c810*/  LDSM.16.M88.4 R156, [R0+0xe100] ;  /* 0x00e10000009c783b */ /* 0x000eee0000000200 */
        /* <DEDUP_REMOVED lines=9> */
[C---:B--2---:R-:W-:Y:S08]  /*c8b0*/  HMMA.16816.F32 R20, R136.reuse, R160, R20 ;  /* 0x000000a08814723c */ /* 0x044ff00000001814 */
[C---:B------:R-:W-:Y:S01]  /*c8c0*/  HMMA.16816.F32 R24, R136.reuse, R162, R24 ;  /* 0x000000a28818723c */ /* 0x040fe20000001818 */
[----:B------:R-:W2:Y:S07]  /*c8d0*/  LDSM.16.M88.4 R160, [R184+0x4000] ;  /* 0x00400000b8a0783b */ /* 0x000eae0000000200 */
[C---:B------:R-:W-:Y:S08]  /*c8e0*/  HMMA.16816.F32 R28, R136.reuse, R172, R28 ;  /* 0x000000ac881c723c */ /* 0x040ff0000000181c */
[----:B------:R-:W-:Y:S07]  /*c8f0*/  HMMA.16816.F32 R32, R136, R174, R32 ;  /* 0x000000ae8820723c */ /* 0x000fee0000001820 */
[----:B------:R-:W-:Y:S01]  /*c900*/  IADD3 R136, R133, UR4, R188 ;  /* 0x0000000485887c10 */ /* 0x000fe2000fffe0bc */
[C---:B---3--:R-:W-:Y:S05]  /*c910*/  HMMA.16816.F32 R4, R148.reuse, R156, R4 ;  /* 0x0000009c9404723c */ /* 0x048fea0000001804 */
[----:B------:R-:W-:Y:S03]  /*c920*/  IADD3 R191, R189, R136, RZ ;  /* 0x00000088bdbf7210 */ /* 0x000fe60007ffe0ff */
[C---:B------:R-:W-:Y:S01]  /*c930*/  HMMA.16816.F32 R8, R148.reuse, R158, R8 ;  /* 0x0000009e9408723c */ /* 0x040fe20000001808 */
[----:B------:R-:W-:Y:S07]  /*c940*/  LDSM.16.M88.4 R156, [R192+0x10100] ;  /* 0x01010000c09c783b */ /* 0x000fee0000000200 */
[C---:B-1----:R-:W-:Y:S01]  /*c950*/  HMMA.16816.F32 R12, R148.reuse, R140, R12 ;  /* 0x0000008c940c723c */ /* 0x042fe2000000180c */
[----:B------:R-:W1:Y:S07]  /*c960*/  LDSM.16.M88.4 R136, [R191+0xe900] ;  /* 0x00e90000bf88783b */ /* 0x000e6e0000000200 */
[C---:B------:R-:W-:Y:S01]  /*c970*/  HMMA.16816.F32 R16, R148.reuse, R142, R16 ;  /* 0x0000008e9410723c */ /* 0x040fe20000001810 */
[----:B------:R-:W3:Y:S07]  /*c980*/  LDSM.16.M88.4 R168, [R191+0xf100] ;  /* 0x00f10000bfa8783b */ /* 0x000eee0000000200 */
[C---:B------:R-:W-:Y:S01]  /*c990*/  HMMA.16816.F32 R20, R148.reuse, R144, R20 ;  /* 0x000000909414723c */ /* 0x040fe20000001814 */
[----:B------:R-:W5:Y:S07]  /*c9a0*/  LDSM.16.M88.4 R172, [R191+0xf900] ;  /* 0x00f90000bfac783b */ /* 0x000f6e0000000200 */
[C---:B------:R-:W-:Y:S01]  /*c9b0*/  HMMA.16816.F32 R24, R148.reuse, R146, R24 ;  /* 0x000000929418723c */ /* 0x040fe20000001818 */
[----:B------:R-:W3:Y:S07]  /*c9c0*/  LDSM.16.M88.4 R140, [R188+UR4+0x10900] ;  /* 0x01090004bc8c783b */ /* 0x000eee0008000200 */
[C---:B----4-:R-:W-:Y:S01]  /*c9d0*/  HMMA.16816.F32 R28, R148.reuse, R152, R28 ;  /* 0x00000098941c723c */ /* 0x050fe2000000181c */
[----:B------:R-:W4:Y:S07]  /*c9e0*/  LDSM.16.M88.4 R144, [R188+UR4+0x11100] ;  /* 0x01110004bc90783b */ /* 0x000f2e0008000200 */
[----:B------:R-:W-:Y:S01]  /*c9f0*/  HMMA.16816.F32 R32, R148, R154, R32 ;  /* 0x0000009a9420723c */ /* 0x000fe20000001820 */
[----:B------:R-:W4:Y:S07]  /*ca00*/  LDSM.16.M88.4 R148, [R188+UR4+0x11900] ;  /* 0x01190004bc94783b */ /* 0x000f2e0008000200 */
[C---:B--2---:R-:W-:Y:S01]  /*ca10*/  HMMA.16816.F32 R4, R160.reuse, R164, R4 ;  /* 0x000000a4a004723c */ /* 0x044fe20000001804 */
[----:B------:R-:W2:Y:S07]  /*ca20*/  LDSM.16.M88.4 R152, [R186+0x8000] ;  /* 0x00800000ba98783b */ /* 0x000eae0000000200 */
[C---:B------:R-:W-:Y:S01]  /*ca30*/  HMMA.16816.F32 R8, R160.reuse, R166, R8 ;  /* 0x000000a6a008723c */ /* 0x040fe20000001808 */
[----:B------:R-:W-:Y:S07]  /*ca40*/  LDSM.16.M88.4 R164, [R192+0x11900] ;  /* 0x01190000c0a4783b */ /* 0x000fee0000000200 */
[C---:B-1----:R-:W-:Y:S08]  /*ca50*/  HMMA.16816.F32 R12, R160.reuse, R136, R12 ;  /* 0x00000088a00c723c */ /* 0x042ff0000000180c */
[C---:B------:R-:W-:Y:S01]  /*ca60*/  HMMA.16816.F32 R16, R160.reuse, R138, R16 ;  /* 0x0000008aa010723c */ /* 0x040fe20000001810 */
[----:B------:R-:W1:Y:S07]  /*ca70*/  LDSM.16.M88.4 R136, [R192+0x10900] ;  /* 0x01090000c088783b */ /* 0x000e6e0000000200 */
[C---:B---3--:R-:W-:Y:S08]  /*ca80*/  HMMA.16816.F32 R20, R160.reuse, R168, R20 ;  /* 0x000000a8a014723c */ /* 0x048ff00000001814 */
[C---:B------:R-:W-:Y:S01]  /*ca90*/  HMMA.16816.F32 R24, R160.reuse, R170, R24 ;  /* 0x000000aaa018723c */ /* 0x040fe20000001818 */
[----:B------:R-:W-:Y:S07]  /*caa0*/  LDSM.16.M88.4 R168, [R185+0x8000] ;  /* 0x00800000b9a8783b */ /* 0x000fee0000000200 */
[C---:B-----5:R-:W-:Y:S08]  /*cab0*/  HMMA.16816.F32 R28, R160.reuse, R172, R28 ;  /* 0x000000aca01c723c */ /* 0x060ff0000000181c */
[----:B------:R-:W-:Y:S01]  /*cac0*/  HMMA.16816.F32 R32, R160, R174, R32 ;  /* 0x000000aea020723c */ /* 0x000fe20000001820 */
[----:B------:R-:W3:Y:S07]  /*cad0*/  LDSM.16.M88.4 R160, [R192+0x11100] ;  /* 0x01110000c0a0783b */ /* 0x000eee0000000200 */
[C---:B------:R-:W-:Y:S01]  /*cae0*/  HMMA.16816.F32 R4, R176.reuse, R180, R4 ;  /* 0x000000b4b004723c */ /* 0x040fe20000001804 */
[----:B------:R-:W5:Y:S07]  /*caf0*/  LDSM.16.M88.4 R172, [R0+0x10100] ;  /* 0x0101000000ac783b */ /* 0x000f6e0000000200 */
[C---:B------:R-:W-:Y:S01]  /*cb00*/  HMMA.16816.F32 R8, R176.reuse, R182, R8 ;  /* 0x000000b6b008723c */ /* 0x040fe20000001808 */
[----:B------:R-:W-:Y:S07]  /*cb10*/  LDSM.16.M88.4 R180, [R2+0x10100] ;  /* 0x0101000002b4783b */ /* 0x000fee0000000200 */
[C---:B------:R-:W-:Y:S08]  /*cb20*/  HMMA.16816.F32 R12, R176.reuse, R140, R12 ;  /* 0x0000008cb00c723c */ /* 0x040ff0000000180c */
[C---:B------:R-:W-:Y:S01]  /*cb30*/  HMMA.16816.F32 R16, R176.reuse, R142, R16 ;  /* 0x0000008eb010723c */ /* 0x040fe20000001810 */
[----:B------:R-:W1:Y:S07]  /*cb40*/  LDSM.16.M88.4 R140, [R0+0x10900] ;  /* 0x01090000008c783b */ /* 0x000e6e0000000200 */
[C---:B----4-:R-:W-:Y:S08]  /*cb50*/  HMMA.16816.F32 R20, R176.reuse, R144, R20 ;  /* 0x00000090b014723c */ /* 0x050ff00000001814 */
[C---:B------:R-:W-:Y:S01]  /*cb60*/  HMMA.16816.F32 R24, R176.reuse, R146, R24 ;  /* 0x00000092b018723c */ /* 0x040fe20000001818 */
[----:B------:R-:W4:Y:S07]  /*cb70*/  LDSM.16.M88.4 R144, [R0+0x11100] ;  /* 0x011100000090783b */ /* 0x000f2e0000000200 */
[C---:B------:R-:W-:Y:S08]  /*cb80*/  HMMA.16816.F32 R28, R176.reuse, R148, R28 ;  /* 0x00000094b01c723c */ /* 0x040ff0000000181c */
[----:B------:R-:W-:Y:S01]  /*cb90*/  HMMA.16816.F32 R32, R176, R150, R32 ;  /* 0x00000096b020723c */ /* 0x000fe20000001820 */
[----:B------:R-:W3:Y:S07]  /*cba0*/  LDSM.16.M88.4 R148, [R0+0x11900] ;  /* 0x011900000094783b */ /* 0x000eee0000000200 */
[----:B------:R-:W4:Y:S01]  /*cbb0*/  LDSM.16.M88.4 R176, [R184+0x8000] ;  /* 0x00800000b8b0783b */ /* 0x000f220000000200 */
[C---:B--2---:R-:W-:Y:S08]  /*cbc0*/  HMMA.16816.F32 R4, R152.reuse, R156, R4 ;  /* 0x0000009c9804723c */ /* 0x044ff00000001804 */
[C---:B------:R-:W-:Y:S08]  /*cbd0*/  HMMA.16816.F32 R8, R152.reuse, R158, R8 ;  /* 0x0000009e9808723c */ /* 0x040ff00000001808 */
[C---:B-1----:R-:W-:Y:S08]  /*cbe0*/  HMMA.16816.F32 R12, R152.reuse, R136, R12 ;  /* 0x00000088980c723c */ /* 0x042ff0000000180c */
[C---:B------:R-:W-:Y:S01]  /*cbf0*/  HMMA.16816.F32 R16, R152.reuse, R138, R16 ;  /* 0x0000008a9810723c */ /* 0x040fe20000001810 */
[----:B------:R-:W1:Y:S07]  /*cc00*/  LDSM.16.M88.4 R136, [R191+0x10900] ;  /* 0x01090000bf88783b */ /* 0x000e6e0000000200 */
[C---:B---3--:R-:W-:Y:S08]  /*cc10*/  HMMA.16816.F32 R20, R152.reuse, R160, R20 ;  /* 0x000000a09814723c */ /* 0x048ff00000001814 */
[C---:B------:R-:W-:Y:S08]  /*cc20*/  HMMA.16816.F32 R24, R152.reuse, R162, R24 ;  /* 0x000000a29818723c */ /* 0x040ff00000001818 */
[C---:B------:R-:W-:Y:S08]  /*cc30*/  HMMA.16816.F32 R28, R152.reuse, R164, R28 ;  /* 0x000000a4981c723c */ /* 0x040ff0000000181c */
[----:B------:R-:W-:Y:S08]  /*cc40*/  HMMA.16816.F32 R32, R152, R166, R32 ;  /* 0x000000a69820723c */ /* 0x000ff00000001820 */
[C---:B-----5:R-:W-:Y:S08]  /*cc50*/  HMMA.16816.F32 R4, R168.reuse, R172, R4 ;  /* 0x000000aca804723c */ /* 0x060ff00000001804 */
[C---:B------:R-:W-:Y:S08]  /*cc60*/  HMMA.16816.F32 R8, R168.reuse, R174, R8 ;  /* 0x000000aea808723c */ /* 0x040ff00000001808 */
[C---:B------:R-:W-:Y:S08]  /*cc70*/  HMMA.16816.F32 R12, R168.reuse, R140, R12 ;  /* 0x0000008ca80c723c */ /* 0x040ff0000000180c */
[C---:B------:R-:W-:Y:S08]  /*cc80*/  HMMA.16816.F32 R16, R168.reuse, R142, R16 ;  /* 0x0000008ea810723c */ /* 0x040ff00000001810 */
[C---:B----4-:R-:W-:Y:S08]  /*cc90*/  HMMA.16816.F32 R20, R168.reuse, R144, R20 ;  /* 0x00000090a814723c */ /* 0x050ff00000001814 */
[C---:B------:R-:W-:Y:S08]  /*cca0*/  HMMA.16816.F32 R24, R168.reuse, R146, R24 ;  /* 0x00000092a818723c */ /* 0x040ff00000001818 */
[C---:B------:R-:W-:Y:S08]  /*ccb0*/  HMMA.16816.F32 R28, R168.reuse, R148, R28 ;  /* 0x00000094a81c723c */ /* 0x040ff0000000181c */
[----:B------:R-:W-:Y:S08]  /*ccc0*/  HMMA.16816.F32 R32, R168, R150, R32 ;  /* 0x00000096a820723c */ /* 0x000ff00000001820 */
[C---:B------:R-:W-:Y:S08]  /*ccd0*/  HMMA.16816.F32 R4, R176.reuse, R180, R4 ;  /* 0x000000b4b004723c */ /* 0x040ff00000001804 */
[C---:B------:R-:W-:Y:S08]  /*cce0*/  HMMA.16816.F32 R8, R176.reuse, R182, R8 ;  /* 0x000000b6b008723c */ /* 0x040ff00000001808 */
[C---:B-1----:R-:W-:Y:S08]  /*ccf0*/  HMMA.16816.F32 R12, R176.reuse, R136, R12 ;  /* 0x00000088b00c723c */ /* 0x042ff0000000180c */
        /* <DEDUP_REMOVED lines=18> */
[----:B------:R-:W-:Y:S03]  /*ce20*/  FMUL.FTZ R14, R17, c[0x0][0x320] ;  /* 0x0000c800110e7a20 */ /* 0x000fe60000410000 */
[----:B------:R5:W1:Y:S10]  /*ce30*/  MUFU.TANH R137, R11 ;  /* 0x0000000b00897308 */ /* 0x000a740000002400 */
[----:B------:R-:W1:Y:S10]  /*ce40*/  MUFU.TANH R141, R141 ;  /* 0x0000008d008d7308 */ /* 0x000e740000002400 */
[----:B------:R-:W1:Y:S01]  /*ce50*/  MUFU.TANH R0, R0 ;  /* 0x0000000000007308 */ /* 0x000e620000002400 */
[C---:B---3--:R-:W-:Y:S01]  /*ce60*/  HMMA.16816.F32 R20, R176.reuse, R4, R20 ;  /* 0x00000004b014723c */ /* 0x048fe20000001814 */
[----:B-----5:R-:W3:Y:S08]  /*ce70*/  LDSM.16.M88.4 R8, [R191+0x11900] ;  /* 0x01190000bf08783b */ /* 0x020ef00000000200 */
[----:B------:R-:W1:Y:S01]  /*ce80*/  MUFU.TANH R2, R2 ;  /* 0x0000000200027308 */ /* 0x000e620000002400 */
[C---:B------:R-:W-:Y:S03]  /*ce90*/  HMMA.16816.F32 R24, R176.reuse, R6, R24 ;  /* 0x00000006b018723c */ /* 0x040fe60000001818 */
[----:B------:R-:W-:Y:S02]  /*cea0*/  FMUL.FTZ R5, R18, c[0x0][0x320] ;  /* 0x0000c80012057a20 */ /* 0x000fe40000410000 */
[----:B------:R-:W-:Y:S04]  /*ceb0*/  FMUL.FTZ R4, R19, c[0x0][0x320] ;  /* 0x0000c80013047a20 */ /* 0x000fe80000410000 */
[----:B------:R-:W1:Y:S05]  /*cec0*/  MUFU.TANH R142, R142 ;  /* 0x0000008e008e7308 */ /* 0x000e6a0000002400 */
[----:B------:R-:W-:Y:S02]  /*ced0*/  FMUL.FTZ R7, R20, c[0x0][0x320] ;  /* 0x0000c80014077a20 */ /* 0x000fe40000410000 */
[----:B------:R-:W-:Y:S03]  /*cee0*/  IMAD.MOV.U32 R20, RZ, RZ, R200 ;  /* 0x000000ffff147224 */ /* 0x000fe600078e00c8 */
[----:B------:R-:W1:Y:S01]  /*cef0*/  MUFU.TANH R173, R173 ;  /* 0x000000ad00ad7308 */ /* 0x000e620000002400 */
[----:B------:R-:W-:Y:S01]  /*cf00*/  @P0 MOV R20, R208 ;  /* 0x000000d000140202 */ /* 0x000fe20000000f00 */
[----:B------:R-:W-:Y:S01]  /*cf10*/  FMUL.FTZ R6, R22, c[0x0][0x320] ;  /* 0x0000c80016067a20 */ /* 0x000fe20000410000 */
[----:B------:R-:W-:Y:S01]  /*cf20*/  PLOP3.LUT P0, PT, PT, PT, UP2, 0x40, 0x0 ;  /* 0x000000000000781c */ /* 0x000fe20003f0e828 */
[----:B------:R-:W-:Y:S02]  /*cf30*/  FMUL.FTZ R21, R21, c[0x0][0x320] ;  /* 0x0000c80015157a20 */ /* 0x000fe40000410000 */
[----:B------:R-:W-:Y:S02]  /*cf40*/  FMUL.FTZ R157, R24, c[0x0][0x320] ;  /* 0x0000c800189d7a20 */ /* 0x000fe40000410000 */
[----:B------:R-:W-:Y:S02]  /*cf50*/  FMUL.FTZ R23, R23, c[0x0][0x320] ;  /* 0x0000c80017177a20 */ /* 0x000fe40000410000 */
[----:B------:R-:W1:Y:S01]  /*cf60*/  MUFU.TANH R171, R171 ;  /* 0x000000ab00ab7308 */ /* 0x000e620000002400 */
[----:B------:R-:W-:Y:S02]  /*cf70*/  FMUL.FTZ R25, R25, c[0x0][0x320] ;  /* 0x0000c80019197a20 */ /* 0x000fe40000410000 */
[----:B------:R-:W-:Y:S01]  /*cf80*/  FMUL.FTZ R26, R26, c[0x0][0x320] ;  /* 0x0000c8001a1a7a20 */ /* 0x000fe20000410000 */
[C---:B---3--:R-:W-:Y:S01]  /*cf90*/  HMMA.16816.F32 R28, R176.reuse, R8, R28 ;  /* 0x00000008b01c723c */ /* 0x048fe2000000181c */
[----:B------:R-:W3:Y:S02]  /*cfa0*/  SHFL.IDX PT, R9, R20, RZ, 0x1c1f ;  /* 0x001c1fff14097589 */ /* 0x000ee400000e0000 */
[----:B------:R-:W-:Y:S03]  /*cfb0*/  FMUL.FTZ R27, R27, c[0x0][0x320] ;  /* 0x0000c8001b1b7a20 */ /* 0x000fe60000410000 */
[----:B------:R-:W1:Y:S01]  /*cfc0*/  MUFU.TANH R174, R174 ;  /* 0x000000ae00ae7308 */ /* 0x000e620000002400 */
[----:B------:R-:W-:Y:S01]  /*cfd0*/  IMAD.U32 R8, RZ, RZ, UR6 ;  /* 0x00000006ff087e24 */ /* 0x000fe2000f8e00ff */
[----:B------:R-:W-:Y:S01]  /*cfe0*/  HMMA.16816.F32 R32, R176, R10, R32 ;  /* 0x0000000ab020723c */ /* 0x000fe20000001820 */
[----:B------:R-:W-:Y:S04]  /*cff0*/  UIADD3 UR6, UR15, 0x1, URZ ;  /* 0x000000010f067890 */ /* 0x000fe8000fffe03f */
[----:B------:R-:W-:Y:S02]  /*d000*/  USEL UR15, UR6, URZ, !UP0 ;  /* 0x0000003f060f7287 */ /* 0x000fe4000c000000 */
[----:B------:R-:W-:Y:S01]  /*d010*/  IADD3 R10, -R201, 0x1, -R8 ;  /* 0x00000001c90a7810 */ /* 0x000fe20007ffe908 */
[----:B------:R-:W1:Y:S04]  /*d020*/  MUFU.TANH R12, R12 ;  /* 0x0000000c000c7308 */ /* 0x000e680000002400 */
[----:B------:R-:W-:Y:S04]  /*d030*/  IADD3 R10, R10, c[0x0][0x1d0], RZ ;  /* 0x000074000a0a7a10 */ /* 0x000fe80007ffe0ff */
[----:B------:R-:W-:Y:S01]  /*d040*/  FMUL.FTZ R153, R28, c[0x0][0x320] ;  /* 0x0000c8001c997a20 */ /* 0x000fe20000410000 */
[----:B------:R-:W-:Y:S01]  /*d050*/  IADD3 R10, R10, -c[0x0][0x168], RZ ;  /* 0x80005a000a0a7a10 */ /* 0x000fe20007ffe0ff */
[----:B------:R-:W1:Y:S01]  /*d060*/  MUFU.TANH R13, R13 ;  /* 0x0000000d000d7308 */ /* 0x000e620000002400 */
[----:B------:R-:W-:Y:S02]  /*d070*/  FMUL.FTZ R29, R29, c[0x0][0x320] ;  /* 0x0000c8001d1d7a20 */ /* 0x000fe40000410000 */
[----:B------:R-:W-:Y:S01]  /*d080*/  FMUL.FTZ R30, R30, c[0x0][0x320] ;  /* 0x0000c8001e1e7a20 */ /* 0x000fe20000410000 */
[C---:B------:R-:W-:Y:S01]  /*d090*/  IADD3 R16, R10.reuse, c[0x0][0x328], RZ ;  /* 0x0000ca000a107a10 */ /* 0x040fe20007ffe0ff */
[----:B------:R-:W-:Y:S01]  /*d0a0*/  FMUL.FTZ R31, R31, c[0x0][0x320] ;  /* 0x0000c8001f1f7a20 */ /* 0x000fe20000410000 */
[----:B------:R-:W-:Y:S01]  /*d0b0*/  IADD3 R10, R10, UR16, RZ ;  /* 0x000000100a0a7c10 */ /* 0x000fe2000fffe0ff */
[----:B------:R-:W-:Y:S01]  /*d0c0*/  FMUL.FTZ R149, R32, c[0x0][0x320] ;  /* 0x0000c80020957a20 */ /* 0x000fe20000410000 */
[-C--:B---3--:R-:W-:Y:S01]  /*d0d0*/  IADD3 R19, R16, R9.reuse, RZ ;  /* 0x0000000910137210 */ /* 0x088fe20007ffe0ff */
[----:B------:R-:W-:Y:S01]  /*d0e0*/  FMUL.FTZ R33, R33, c[0x0][0x320] ;  /* 0x0000c80021217a20 */ /* 0x000fe20000410000 */
[----:B------:R-:W3:Y:S01]  /*d0f0*/  MUFU.TANH R14, R14 ;  /* 0x0000000e000e7308 */ /* 0x000ee20000002400 */
[----:B------:R-:W-:Y:S01]  /*d100*/  FMUL.FTZ R34, R34, c[0x0][0x320] ;  /* 0x0000c80022227a20 */ /* 0x000fe20000410000 */
[----:B------:R-:W-:Y:S01]  /*d110*/  IADD3 R18, R10, R9, RZ ;  /* 0x000000090a127210 */ /* 0x000fe20007ffe0ff */
[----:B------:R-:W-:Y:S07]  /*d120*/  FMUL.FTZ R35, R35, c[0x0][0x320] ;  /* 0x0000c80023237a20 */ /* 0x000fee0000410000 */
[----:B------:R-:W1:Y:S10]  /*d130*/  MUFU.TANH R5, R5 ;  /* 0x0000000500057308 */ /* 0x000e740000002400 */
[----:B------:R-:W1:Y:S10]  /*d140*/  MUFU.TANH R4, R4 ;  /* 0x0000000400047308 */ /* 0x000e740000002400 */
[----:B------:R-:W1:Y:S10]  /*d150*/  MUFU.TANH R7, R7 ;  /* 0x0000000700077308 */ /* 0x000e740000002400 */
[----:B------:R1:W1:Y:S10]  /*d160*/  MUFU.TANH R159, R21 ;  /* 0x00000015009f7308 */ /* 0x0002740000002400 */
[----:B------:R-:W1:Y:S10]  /*d170*/  MUFU.TANH R6, R6 ;  /* 0x0000000600067308 */ /* 0x000e740000002400 */
[----:B------:R1:W1:Y:S10]  /*d180*/  MUFU.TANH R158, R23 ;  /* 0x00000017009e7308 */ /* 0x0002740000002400 */
[----:B------:R-:W1:Y:S10]  /*d190*/  MUFU.TANH R157, R157 ;  /* 0x0000009d009d7308 */ /* 0x000e740000002400 */
[----:B------:R1:W1:Y:S10]  /*d1a0*/  MUFU.TANH R155, R25 ;  /* 0x00000019009b7308 */ /* 0x0002740000002400 */
[----:B------:R1:W1:Y:S10]  /*d1b0*/  MUFU.TANH R156, R26 ;  /* 0x0000001a009c7308 */ /* 0x0002740000002400 */
        /* <DEDUP_REMOVED lines=24> */
.L_x_823:
[----:B------:R-:W-:Y:S04]  /*d340*/  MOV R9, c[0x0][0x32c] ;  /* 0x0000cb0000097a02 */ /* 0x000fe80000000f00 */
[----:B------:R-:W-:Y:S11]  /*d350*/  ISETP.NE.AND P0, PT, R9, 0x1, PT ;  /* 0x000000010900780c */ /* 0x000ff60003f05270 */
[----:B------:R-:W-:Y:S02]  /*d360*/  @!UPT UIADD3 URZ, URZ, URZ, URZ ;  /* 0x0000003f3f3ff290 */ /* 0x000fe4000fffe03f */
[----:B------:R-:W-:Y:S05]  /*d370*/  @P0 IMAD.HI.U32 R9, R11, c[0x0][0x330], RZ ;  /* 0x0000cc000b090a27 */ /* 0x000fea00078e00ff */
[----:B------:R-:W-:Y:S02]  /*d380*/  @P0 SHF.R.U32.HI R11, RZ, c[0x0][0x334], R9 ;  /* 0x0000cd00ff0b0a19 */ /* 0x000fe40000011609 */
.L_x_824:
[----:B------:R-:W-:Y:S05]  /*d390*/  BSYNC B0 ;  /* 0x0000000000007941 */ /* 0x000fea0003800000 */
.L_x_822:
[----:B------:R-:W-:Y:S04]  /*d3a0*/  IMAD R22, R11, c[0x0][0x32c], -R8 ;  /* 0x0000cb000b167a24 */ /* 0x000fe800078e0a08 */
[----:B------:R-:W-:Y:S05]  /*d3b0*/  IMAD.IADD R9, R22, 0x1, -R201 ;  /* 0x0000000116097824 */ /* 0x000fea00078e0ac9 */
[----:B------:R-:W-:Y:S02]  /*d3c0*/  IADD3 R22, R9, c[0x0][0x32c], RZ ;  /* 0x0000cb0009167a10 */ /* 0x000fe40007ffe0ff */
[----:B------:R-:W-:Y:S02]  /*d3d0*/  IMNMX R18, R18, R9, !PT ;  /* 0x0000000912127217 */ /* 0x000fe40007800200 */
[----:B------:R-:W-:Y:S02]  /*d3e0*/  IMNMX R19, R19, R22, PT ;  /* 0x0000001613137217 */ /* 0x000fe40003800200 */
.L_x_821:
[----:B--234-:R-:W-:Y:S01]  /*d3f0*/  UISETP.GT.AND UP0, UPT, UR17, -0x1, UPT ;  /* 0xffffffff1100788c */ /* 0x01cfe2000bf04270 */
[----:B-1----:R-:W1:Y:S05]  /*d400*/  SHFL.IDX PT, R21, R20, 0x1, 0x1c1f ;  /* 0x003c1f0014157f89 */ /* 0x002e6a00000e0000 */
        /* <DEDUP_REMOVED lines=27> */
[----:B------:R-:W-:Y:S01]  /*d5c0*/  FSEL R143, R13, -INF , !P5 ;  /* 0xff8000000d8f7808 */ /* 0x000fe20006800000 */
[--C-:B-1----:R-:W-:Y:S01]  /*d5d0*/  IMAD.IADD R13, R10, 0x1, R21.reuse ;  /* 0x000000010a0d7824 */ /* 0x102fe200078e0215 */
[C---:B------:R-:W-:Y:S02]  /*d5e0*/  ISETP.GT.AND P5, PT, R18.reuse, 0x21, P0 ;  /* 0x000000211200780c */ /* 0x040fe400007a4270 */
[----:B------:R-:W-:Y:S02]  /*d5f0*/  FSEL R157, R157, -INF , !P4 ;  /* 0xff8000009d9d7808 */ /* 0x000fe40006000000 */
[----:B------:R-:W-:Y:S02]  /*d600*/  ISETP.GT.AND P4, PT, R18, 0x31, P0 ;  /* 0x000000311200780c */ /* 0x000fe40000784270 */
[C---:B------:R-:W-:Y:S02]  /*d610*/  ISETP.LT.OR P6, PT, R19.reuse, 0x21, P6 ;  /* 0x000000211300780c */ /* 0x040fe400037c1670 */
[C---:B------:R-:W-:Y:S02]  /*d620*/  ISETP.LT.OR P5, PT, R19.reuse, 0x22, P5 ;  /* 0x000000221300780c */ /* 0x040fe40002fa1670 */
[----:B------:R-:W-:Y:S02]  /*d630*/  ISETP.LT.OR P4, PT, R19, 0x32, P4 ;  /* 0x000000321300780c */ /* 0x000fe40002781670 */
[----:B------:R-:W-:Y:S01]  /*d640*/  FSEL R179, R7, -INF , !P6 ;  /* 0xff80000007b37808 */ /* 0x000fe20007000000 */
[----:B------:R-:W-:Y:S01]  /*d650*/  IMAD.IADD R7, R16, 0x1, R21 ;  /* 0x0000000110077824 */ /* 0x000fe200078e0215 */
        /* <DEDUP_REMOVED lines=30> */
.L_x_827:
[----:B------:R-:W-:Y:S04]  /*d840*/  MOV R10, c[0x0][0x32c] ;  /* 0x0000cb00000a7a02 */ /* 0x000fe80000000f00 */
[----:B------:R-:W-:Y:S11]  /*d850*/  ISETP.NE.AND P4, PT, R10, 0x1, PT ;  /* 0x000000010a00780c */ /* 0x000ff60003f85270 */
[----:B------:R-:W-:Y:S02]  /*d860*/  @!UPT UIADD3 URZ, URZ, URZ, URZ ;  /* 0x0000003f3f3ff290 */ /* 0x000fe4000fffe03f */
[----:B------:R-:W-:Y:S05]  /*d870*/  @P4 IMAD.HI.U32 R10, R19, c[0x0][0x330], RZ ;  /* 0x0000cc00130a4a27 */ /* 0x000fea00078e00ff */
[----:B------:R-:W-:Y:S02]  /*d880*/  @P4 SHF.R.U32.HI R19, RZ, c[0x0][0x334], R10 ;  /* 0x0000cd00ff134a19 */ /* 0x000fe4000001160a */
.L_x_828:
[----:B------:R-:W-:Y:S05]  /*d890*/  BSYNC B0 ;  /* 0x0000000000007941 */ /* 0x000fea0003800000 */
.L_x_826:
[----:B------:R-:W-:Y:S04]  /*d8a0*/  IMAD R8, R19, c[0x0][0x32c], -R8 ;  /* 0x0000cb0013087a24 */ /* 0x000fe800078e0a08 */
[----:B------:R-:W-:Y:S05]  /*d8b0*/  IMAD.IADD R10, R8, 0x1, -R201 ;  /* 0x00000001080a7824 */ /* 0x000fea00078e0ac9 */
[----:B------:R-:W-:Y:S02]  /*d8c0*/  IADD3 R8, R10, c[0x0][0x32c], RZ ;  /* 0x0000cb000a087a10 */ /* 0x000fe40007ffe0ff */
[----:B------:R-:W-:Y:S02]  /*d8d0*/  IMNMX R13, R13, R10, !PT ;  /* 0x0000000a0d0d7217 */ /* 0x000fe40007800200 */
[----:B------:R-:W-:Y:S02]  /*d8e0*/  IMNMX R7, R7, R8, PT ;  /* 0x0000000807077217 */ /* 0x000fe40003800200 */
.L_x_825:
[----:B------:R-:W-:Y:S01]  /*d8f0*/  FMNMX.FTZ R8, R17, R132, !PT ;  /* 0x0000008411087209 */ /* 0x000fe20007810000 */
[----:B------:R-:W-:Y:S04]  /*d900*/  DEPBAR.LE SB0, 0x2 ;  /* 0x000080800000791a */ /* 0x000fe80000000000 */
[----:B------:R-:W-:Y:S01]  /*d910*/  FMNMX.FTZ R8, R15, R8, !PT ;  /* 0x000000080f087209 */ /* 0x000fe20007810000 */
[----:B------:R-:W-:Y:S01]  /*d920*/  BAR.SYNC.DEFER_BLOCKING 0x0 ;  /* 0x0000000000007b1d */ /* 0x000fe20000010000 */
[----:B------:R-:W-:Y:S01]  /*d930*/  ISETP.GT.AND P6, PT, R13, RZ, P0 ;  /* 0x000000ff0d00720c */ /* 0x000fe200007c4270 */
        /* <DEDUP_REMOVED lines=8> */
[----:B------:R-:W-:Y:S02]  /*d9c0*/  FMNMX.FTZ R8, R171, R8, !PT ;  /* 0x00000008ab087209 */ /* 0x000fe40007810000 */
[----:B------:R-:W-:Y:S01]  /*d9d0*/  ISETP.GT.AND P4, PT, R13, 0x8, P0 ;  /* 0x000000080d00780c */ /* 0x000fe20000784270 */
[----:B------:R-:W-:Y:S01]  /*d9e0*/  @UP1 USHF.R.S32.HI UR21, URZ, 0x1f, UR20 ;  /* 0x0000001f3f151899 */ /* 0x000fe20008011414 */
[----:B------:R-:W-:Y:S02]  /*d9f0*/  ISETP.LT.OR P5, PT, R7, 0x2, P5 ;  /* 0x000000020700780c */ /* 0x000fe40002fa1670 */
[----:B------:R-:W-:Y:S02]  /*da00*/  FMNMX.FTZ R8, R143, R8, !PT ;  /* 0x000000088f087209 */ /* 0x000fe40007810000 */
[----:B------:R-:W-:Y:S01]  /*da10*/  FMNMX.FTZ R19, R14, R3, !PT ;  /* 0x000000030e137209 */ /* 0x000fe20007810000 */
[----:B------:R-:W-:Y:S01]  /*da20*/  LDSM.16.MT88.4 R28, [R134+UR4+0x100] ;  /* 0x00010004861c783b */ /* 0x000fe20008004200 */
[----:B------:R-:W-:Y:S01]  /*da30*/  ISETP.GT.AND P6, PT, R13, 0x9, P0 ;  /* 0x000000090d00780c */ /* 0x000fe200007c4270 */
[----:B------:R-:W-:Y:S01]  /*da40*/  ULDC.64 UR6, c[0x0][0x1e0] ;  /* 0x0000780000067ab9 */ /* 0x000fe20000000a00 */
[----:B------:R-:W-:Y:S02]  /*da50*/  ISETP.LT.OR P4, PT, R7, 0x9, P4 ;  /* 0x000000090700780c */ /* 0x000fe40002781670 */
[----:B------:R-:W-:Y:S02]  /*da60*/  FSEL R10, R2, -INF , !P5 ;  /* 0xff800000020a7808 */ /* 0x000fe40006800000 */
[----:B------:R-:W-:Y:S01]  /*da70*/  FMNMX.FTZ R0, R141, R8, !PT ;  /* 0x000000088d007209 */ /* 0x000fe20007810000 */
[----:B------:R-:W-:Y:S01]  /*da80*/  @UP1 UIMAD UR21, UR21, UR6, URZ ;  /* 0x00000006151512a4 */ /* 0x000fe2000f8e023f */
[----:B------:R-:W-:Y:S01]  /*da90*/  ISETP.GT.AND P5, PT, R13, 0x10, P0 ;  /* 0x000000100d00780c */ /* 0x000fe200007a4270 */
[----:B------:R-:W-:Y:S01]  /*daa0*/  @UP1 UIMAD.WIDE.U32 UR22, UR20, UR6, URZ ;  /* 0x00000006141612a5 */ /* 0x000fe2000f8e003f */
[----:B------:R-:W-:Y:S01]  /*dab0*/  ISETP.LT.OR P6, PT, R7, 0xa, P6 ;  /* 0x0000000a0700780c */ /* 0x000fe200037c1670 */
[----:B------:R-:W-:Y:S01]  /*dac0*/  @UP1 UIMAD UR21, UR20, UR7, UR21 ;  /* 0x00000007141512a4 */ /* 0x000fe2000f8e0215 */
[----:B------:R-:W-:Y:S01]  /*dad0*/  FMNMX.FTZ R19, R10, R19, !PT ;  /* 0x000000130a137209 */ /* 0x000fe20007810000 */
[----:B------:R-:W-:Y:S01]  /*dae0*/  @UP1 USHF.L.U32 UR6, UR22, 0x6, URZ ;  /* 0x0000000616061899 */ /* 0x000fe2000800063f */
[----:B------:R-:W-:Y:S01]  /*daf0*/  FSEL R136, R136, -INF , !P4 ;  /* 0xff80000088887808 */ /* 0x000fe20006000000 */
[----:B------:R-:W-:Y:S01]  /*db00*/  @UP1 UIADD3 UR21, UR23, UR21, URZ ;  /* 0x0000001517151290 */ /* 0x000fe2000fffe03f */
[----:B------:R-:W-:Y:S01]  /*db10*/  FMNMX.FTZ R0, R179, R0, !PT ;  /* 0x00000000b3007209 */ /* 0x000fe20007810000 */
[----:B------:R-:W-:Y:S01]  /*db20*/  @UP1 UIADD3 UR7, UP0, UR14, UR6, URZ ;  /* 0x000000060e071290 */ /* 0x000fe2000ff1e03f */
[----:B------:R-:W-:Y:S01]  /*db30*/  ISETP.GT.AND P4, PT, R13, 0x11, P0 ;  /* 0x000000110d00780c */ /* 0x000fe20000784270 */
[----:B------:R-:W-:Y:S01]  /*db40*/  @UP1 USHF.L.U64.HI UR21, UR22, 0x6, UR21 ;  /* 0x0000000616151899 */ /* 0x000fe20008010215 */
[----:B------:R-:W-:Y:S02]  /*db50*/  FSEL R8, R137, -INF , !P6 ;  /* 0xff80000089087808 */ /* 0x000fe40007000000 */
[----:B------:R-:W-:Y:S02]  /*db60*/  ISETP.LT.OR P5, PT, R7, 0x11, P5 ;  /* 0x000000110700780c */ /* 0x000fe40002fa1670 */
[----:B------:R-:W-:Y:S02]  /*db70*/  FMNMX.FTZ R19, R136, R19, !PT ;  /* 0x0000001388137209 */ /* 0x000fe40007810000 */
[----:B------:R-:W-:Y:S02]  /*db80*/  FMNMX.FTZ R0, R159, R0, !PT ;  /* 0x000000009f007209 */ /* 0x000fe40007810000 */
[----:B------:R-:W-:Y:S02]  /*db90*/  ISETP.GT.AND P6, PT, R13, 0x18, P0 ;  /* 0x000000180d00780c */ /* 0x000fe400007c4270 */
[----:B------:R-:W-:Y:S02]  /*dba0*/  ISETP.LT.OR P4, PT, R7, 0x12, P4 ;  /* 0x000000120700780c */ /* 0x000fe40002781670 */
[----:B------:R-:W-:Y:S02]  /*dbb0*/  FMNMX.FTZ R19, R8, R19, !PT ;  /* 0x0000001308137209 */ /* 0x000fe40007810000 */
[----:B------:R-:W-:Y:S02]  /*dbc0*/  FSEL R174, R174, -INF , !P5 ;  /* 0xff800000aeae7808 */ /* 0x000fe40006800000 */
[----:B------:R-:W-:Y:S02]  /*dbd0*/  FMNMX.FTZ R0, R157, R0, !PT ;  /* 0x000000009d007209 */ /* 0x000fe40007810000 */
[----:B------:R-:W-:Y:S02]  /*dbe0*/  FSEL R176, R12, -INF , !P4 ;  /* 0xff8000000cb07808 */ /* 0x000fe40006000000 */
[----:B------:R-:W-:Y:S02]  /*dbf0*/  ISETP.GT.AND P5, PT, R13, 0x19, P0 ;  /* 0x000000190d00780c */ /* 0x000fe400007a4270 */
[----:B------:R-:W-:Y:S02]  /*dc00*/  ISETP.LT.OR P6, PT, R7, 0x19, P6 ;  /* 0x000000190700780c */ /* 0x000fe400037c1670 */
[----:B------:R-:W-:Y:S02]  /*dc10*/  FMNMX.FTZ R19, R174, R19, !PT ;  /* 0x00000013ae137209 */ /* 0x000fe40007810000 */
[----:B------:R-:W-:Y:S02]  /*dc20*/  FMNMX.FTZ R0, R155, R0, !PT ;  /* 0x000000009b007209 */ /* 0x000fe40007810000 */
[----:B------:R-:W-:Y:S02]  /*dc30*/  FSEL R142, R5, -INF , !P6 ;  /* 0xff800000058e7808 */ /* 0x000fe40007000000 */
[----:B------:R-:W-:Y:S02]  /*dc40*/  ISETP.GT.AND P4, PT, R13, 0x20, P0 ;  /* 0x000000200d00780c */ /* 0x000fe40000784270 */
[----:B------:R-:W-:Y:S02]  /*dc50*/  ISETP.LT.OR P5, PT, R7, 0x1a, P5 ;  /* 0x0000001a0700780c */ /* 0x000fe40002fa1670 */
[----:B------:R-:W-:Y:S02]  /*dc60*/  FMNMX.FTZ R19, R176, R19, !PT ;  /* 0x00000013b0137209 */ /* 0x000fe40007810000 */
[----:B------:R-:W-:Y:S02]  /*dc70*/  FMNMX.FTZ R0, R153, R0, !PT ;  /* 0x0000000099007209 */ /* 0x000fe40007810000 */
[----:B------:R-:W-:Y:S02]  /*dc80*/  FSEL R140, R4, -INF , !P5 ;  /* 0xff800000048c7808 */ /* 0x000fe40006800000 */
[----:B------:R-:W-:Y:S02]  /*dc90*/  FMNMX.FTZ R19, R142, R19, !PT ;  /* 0x000000138e137209 */ /* 0x000fe40007810000 */
[----:B------:R-:W-:Y:S02]  /*dca0*/  ISETP.GT.AND P6, PT, R13, 0x21, P0 ;  /* 0x000000210d00780c */ /* 0x000fe400007c4270 */
[----:B------:R-:W-:Y:S02]  /*dcb0*/  ISETP.LT.OR P4, PT, R7, 0x21, P4 ;  /* 0x000000210700780c */ /* 0x000fe40002781670 */
[----:B------:R-:W-:Y:S02]  /*dcc0*/  FMNMX.FTZ R0, R151, R0, !PT ;  /* 0x0000000097007209 */ /* 0x000fe40007810000 */
[----:B------:R-:W-:Y:S02]  /*dcd0*/  FMNMX.FTZ R19, R140, R19, !PT ;  /* 0x000000138c137209 */ /* 0x000fe40007810000 */
[----:B------:R-:W-:Y:S02]  /*dce0*/  ISETP.GT.AND P5, PT, R13, 0x28, P0 ;  /* 0x000000280d00780c */ /* 0x000fe400007a4270 */
[----:B------:R-:W-:Y:S02]  /*dcf0*/  ISETP.LT.OR P6, PT, R7, 0x22, P6 ;  /* 0x000000220700780c */ /* 0x000fe400037c1670 */
        /* <DEDUP_REMOVED lines=8> */
[----:B------:R-:W-:Y:S01]  /*dd80*/  FMNMX.FTZ R19, R158, R19, !PT ;  /* 0x000000139e137209 */ /* 0x000fe20007810000 */
[----:B------:R-:W1:Y:S01]  /*dd90*/  SHFL.BFLY PT, R0, R5, 0x2, 0x1f ;  /* 0x0c401f0005007f89 */ /* 0x000e6200000e0000 */
[----:B------:R-:W-:Y:S02]  /*dda0*/  ISETP.GT.AND P6, PT, R13, 0x30, P0 ;  /* 0x000000300d00780c */ /* 0x000fe400007c4270 */
[C---:B------:R-:W-:Y:S02]  /*ddb0*/  ISETP.LT.OR P4, PT, R7.reuse, 0x2a, P4 ;  /* 0x0000002a0700780c */ /* 0x040fe40002781670 */
[----:B------:R-:W-:Y:S02]  /*ddc0*/  FMNMX.FTZ R19, R156, R19, !PT ;  /* 0x000000139c137209 */ /* 0x000fe40007810000 */
[----:B------:R-:W-:Y:S02]  /*ddd0*/  FSEL R154, R154, -INF , !P4 ;  /* 0xff8000009a9a7808 */ /* 0x000fe40006000000 */
[----:B------:R-:W-:Y:S02]  /*dde0*/  ISETP.LT.OR P6, PT, R7, 0x31, P6 ;  /* 0x000000310700780c */ /* 0x000fe400037c1670 */
[C---:B------:R-:W-:Y:S02]  /*ddf0*/  ISETP.GT.AND P5, PT, R13.reuse, 0x31, P0 ;  /* 0x000000310d00780c */ /* 0x040fe400007a4270 */
[----:B------:R-:W-:Y:S02]  /*de00*/  FSEL R150, R150, -INF , !P6 ;  /* 0xff80000096967808 */ /* 0x000fe40007000000 */
[----:B------:R-:W-:Y:S02]  /*de10*/  FMNMX.FTZ R19, R154, R19, !PT ;  /* 0x000000139a137209 */ /* 0x000fe40007810000 */
[----:B------:R-:W-:Y:S02]  /*de20*/  ISETP.GT.AND P4, PT, R13, 0x38, P0 ;  /* 0x000000380d00780c */ /* 0x000fe40000784270 */
[C---:B------:R-:W-:Y:S02]  /*de30*/  ISETP.LT.OR P5, PT, R7.reuse, 0x32, P5 ;  /* 0x000000320700780c */ /* 0x040fe40002fa1670 */
[----:B------:R-:W-:Y:S02]  /*de40*/  FMNMX.FTZ R19, R150, R19, !PT ;  /* 0x0000001396137209 */ /* 0x000fe40007810000 */
[----:B------:R-:W-:Y:S02]  /*de50*/  FSEL R148, R148, -INF , !P5 ;  /* 0xff80000094947808 */ /* 0x000fe40006800000 */
[----:B------:R-:W-:Y:S02]  /*de60*/  ISETP.LT.OR P4, PT, R7, 0x39, P4 ;  /* 0x000000390700780c */ /* 0x000fe40002781670 */
[----:B------:R-:W-:Y:S02]  /*de70*/  ISETP.GT.AND P0, PT, R13, 0x39, P0 ;  /* 0x000000390d00780c */ /* 0x000fe40000704270 */
[----:B------:R-:W-:Y:S02]  /*de80*/  FSEL R146, R146, -INF , !P4 ;  /* 0xff80000092927808 */ /* 0x000fe40006000000 */
[----:B------:R-:W-:Y:S02]  /*de90*/  FMNMX.FTZ R19, R148, R19, !PT ;  /* 0x0000001394137209 */ /* 0x000fe40007810000 */
[----:B------:R-:W-:Y:S02]  /*dea0*/  ISETP.LT.OR P0, PT, R7, 0x3a, P0 ;  /* 0x0000003a0700780c */ /* 0x000fe40000701670 */
[----:B------:R-:W-:Y:S02]  /*deb0*/  FMNMX.FTZ R19, R146, R19, !PT ;  /* 0x0000001392137209 */ /* 0x000fe40007810000 */
[----:B------:R-:W-:Y:S02]  /*dec0*/  FSEL R144, R144, -INF , !P0 ;  /* 0xff80000090907808 */ /* 0x000fe40004000000 */
[----:B-1----:R-:W-:Y:S02]  /*ded0*/  FMNMX.FTZ R5, R5, R0, !PT ;  /* 0x0000000005057209 */ /* 0x002fe40007810000 */
[----:B------:R-:W-:Y:S02]  /*dee0*/  FMNMX.FTZ R13, R144, R19, !PT ;  /* 0x00000013900d7209 */ /* 0x000fe40007810000 */
[----:B------:R-:W-:Y:S01]  /*def0*/  IADD3 R16, R134, UR4, RZ ;  /* 0x0000000486107c10 */ /* 0x000fe2000fffe0ff */
[----:B------:R-:W1:Y:S03]  /*df00*/  SHFL.BFLY PT, R2, R5, 0x1, 0x1f ;  /* 0x0c201f0005027f89 */ /* 0x000e6600000e0000 */
[----:B------:R-:W-:Y:S05]  /*df10*/  IADD3 R161, R187, R16, RZ ;  /* 0x00000010bba17210 */ /* 0x000fea0007ffe0ff */
[----:B------:R-:W2:Y:S01]  /*df20*/  SHFL.BFLY PT, R0, R13, 0x2, 0x1f ;  /* 0x0c401f000d007f89 */ /* 0x000ea200000e0000 */
[----:B-1----:R-:W-:Y:S04]  /*df30*/  FMNMX.FTZ R2, R5, R2, !PT ;  /* 0x0000000205027209 */ /* 0x002fe80007810000 */
[C---:B------:R-:W-:Y:S01]  /*df40*/  FSETP.NEU.FTZ.AND P0, PT, R2.reuse, -INF , PT ;  /* 0xff8000000200780b */ /* 0x040fe20003f1d000 */
[C---:B------:R-:W-:Y:S01]  /*df50*/  FMUL.FTZ R152, R2.reuse, c[0x0][0x2d0] ;  /* 0x0000b40002987a20 */ /* 0x040fe20000410000 */
[----:B--2---:R-:W-:Y:S02]  /*df60*/  FMNMX.FTZ R7, R13, R0, !PT ;  /* 0x000000000d077209 */ /* 0x004fe40007810000 */
[----:B------:R-:W-:Y:S02]  /*df70*/  FSEL R5, R2, RZ, P0 ;  /* 0x000000ff02057208 */ /* 0x000fe40000000000 */
[----:B------:R-:W-:Y:S01]  /*df80*/  FSEL R152, R152, RZ, P0 ;  /* 0x000000ff98987208 */ /* 0x000fe20000000000 */
[----:B------:R-:W1:Y:S02]  /*df90*/  SHFL.BFLY PT, R0, R7, 0x1, 0x1f ;  /* 0x0c201f0007007f89 */ /* 0x000e6400000e0000 */
[----:B------:R-:W-:Y:S02]  /*dfa0*/  FADD.FTZ R4, -R5, R132 ;  /* 0x0000008405047221 */ /* 0x000fe40000010100 */
[--C-:B------:R-:W-:Y:S02]  /*dfb0*/  FFMA.FTZ R168, R15, c[0x0][0x2d0], -R152.reuse ;  /* 0x0000b4000fa87a23 */ /* 0x100fe40000010898 */
[----:B------:R-:W-:Y:S02]  /*dfc0*/  FMUL.FTZ R132, R4, c[0x0][0x2d0] ;  /* 0x0000b40004847a20 */ /* 0x000fe40000410000 */
[--C-:B------:R-:W-:Y:S02]  /*dfd0*/  FFMA.FTZ R169, R17, c[0x0][0x2d0], -R152.reuse ;  /* 0x0000b40011a97a23 */ /* 0x100fe40000010898 */
[--C-:B------:R-:W-:Y:S01]  /*dfe0*/  FFMA.FTZ R163, R11, c[0x0][0x2d0], -R152.reuse ;  /* 0x0000b4000ba37a23 */ /* 0x100fe20000010898 */
[----:B------:R-:W-:Y:S01]  /*dff0*/  MUFU.EX2 R168, R168 ;  /* 0x000000a800a87308 */ /* 0x000fe20000000800 */
[--C-:B------:R-:W-:Y:S02]  /*e000*/  FFMA.FTZ R164, R9, c[0x0][0x2d0], -R152.reuse ;  /* 0x0000b40009a47a23 */ /* 0x100fe40000010898 */
[--C-:B------:R-:W-:Y:S02]  /*e010*/  FFMA.FTZ R172, R143, c[0x0][0x2d0], -R152.reuse ;  /* 0x0000b4008fac7a23 */ /* 0x100fe40000010898 */
[--C-:B------:R-:W-:Y:S02]  /*e020*/  FFMA.FTZ R180, R159, c[0x0][0x2d0], -R152.reuse ;  /* 0x0000b4009fb47a23 */ /* 0x100fe40000010898 */
        /* <DEDUP_REMOVED lines=8> */
[C---:B------:R-:W-:Y:S03]  /*e0b0*/  FMUL.FTZ R145, R0.reuse, c[0x0][0x2d0] ;  /* 0x0000b40000917a20 */ /* 0x040fe60000410000 */
[----:B------:R-:W1:Y:S01]  /*e0c0*/  MUFU.EX2 R169, R169 ;  /* 0x000000a900a97308 */ /* 0x000e620000000800 */
[----:B------:R-:W-:Y:S01]  /*e0d0*/  FSEL R4, R0, RZ, P0 ;  /* 0x000000ff00047208 */ /* 0x000fe20000000000 */
[--C-:B------:R-:W-:Y:S01]  /*e0e0*/  FFMA.FTZ R170, R173, c[0x0][0x2d0], -R152.reuse ;  /* 0x0000b400adaa7a23 */ /* 0x100fe20000010898 */
[----:B------:R-:W-:Y:S01]  /*e0f0*/  FSEL R145, R145, RZ, P0 ;  /* 0x000000ff91917208 */ /* 0x000fe20000000000 */
[--C-:B------:R-:W-:Y:S01]  /*e100*/  FFMA.FTZ R173, R141, c[0x0][0x2d0], -R152.reuse ;  /* 0x0000b4008dad7a23 */ /* 0x100fe20000010898 */
[----:B------:R-:W-:Y:S01]  /*e110*/  PLOP3.LUT P0, PT, PT, PT, UP1, 0x80, 0x0 ;  /* 0x000000000000781c */ /* 0x000fe20003f0f018 */
[----:B------:R-:W-:Y:S02]  /*e120*/  FADD.FTZ R4, -R4, R3 ;  /* 0x0000000304047221 */ /* 0x000fe40000010100 */
[--C-:B------:R-:W-:Y:S02]  /*e130*/  FFMA.FTZ R167, R14, c[0x0][0x2d0], -R145.reuse ;  /* 0x0000b4000ea77a23 */ /* 0x100fe40000010891 */
[----:B------:R-:W3:Y:S01]  /*e140*/  LDSM.16.MT88.4 R12, [R135+UR4+0x100] ;  /* 0x00010004870c783b */ /* 0x000ee20008004200 */
[--C-:B------:R-:W-:Y:S01]  /*e150*/  FFMA.FTZ R166, R10, c[0x0][0x2d0], -R145.reuse ;  /* 0x0000b4000aa67a23 */ /* 0x100fe20000010891 */
[----:B------:R-:W-:Y:S01]  /*e160*/  MUFU.EX2 R163, R163 ;  /* 0x000000a300a37308 */ /* 0x000fe20000000800 */
[--C-:B------:R-:W-:Y:S02]  /*e170*/  FFMA.FTZ R162, R136, c[0x0][0x2d0], -R145.reuse ;  /* 0x0000b40088a27a23 */ /* 0x100fe40000010891 */
[--C-:B------:R-:W-:Y:S02]  /*e180*/  FFMA.FTZ R165, R8, c[0x0][0x2d0], -R145.reuse ;  /* 0x0000b40008a57a23 */ /* 0x100fe40000010891 */
[----:B------:R-:W-:Y:S01]  /*e190*/  FMUL.FTZ R3, R4, c[0x0][0x2d0] ;  /* 0x0000b40004037a20 */ /* 0x000fe20000410000 */
[----:B------:R-:W-:Y:S01]  /*e1a0*/  IADD3 R4, R135, UR4, RZ ;  /* 0x0000000487047c10 */ /* 0x000fe2000fffe0ff */
[C---:B--2---:R-:W-:Y:S02]  /*e1b0*/  FMUL.FTZ R5, R132.reuse, R129 ;  /* 0x0000008184057220 */ /* 0x044fe40000410000 */
[C---:B------:R-:W-:Y:S01]  /*e1c0*/  FMUL.FTZ R8, R132.reuse, R124 ;  /* 0x0000007c84087220 */ /* 0x040fe20000410000 */
[----:B------:R-:W2:Y:S01]  /*e1d0*/  MUFU.EX2 R164, R164 ;  /* 0x000000a400a47308 */ /* 0x000ea20000000800 */
[----:B------:R-:W-:Y:S01]  /*e1e0*/  IADD3 R160, R187, R4, RZ ;  /* 0x00000004bba07210 */ /* 0x000fe20007ffe0ff */
[----:B------:R-:W-:Y:S01]  /*e1f0*/  FMUL.FTZ R4, R132, R128 ;  /* 0x0000008084047220 */ /* 0x000fe20000410000 */
[----:B-1----:R-:W-:Y:S01]  /*e200*/  F2FP.PACK_AB R136, R168, R169 ;  /* 0x000000a9a888723e */ /* 0x002fe200000000ff */
[C---:B------:R-:W-:Y:S02]  /*e210*/  FMUL.FTZ R9, R132.reuse, R125 ;  /* 0x0000007d84097220 */ /* 0x040fe40000410000 */
[----:B------:R-:W1:Y:S01]  /*e220*/  LDSM.16.MT88.4 R20, [R160+0x100] ;  /* 0x00010000a014783b */ /* 0x000e620000004200 */
[C---:B------:R-:W-:Y:S02]  /*e230*/  FMUL.FTZ R16, R132.reuse, R116 ;  /* 0x0000007484107220 */ /* 0x040fe40000410000 */
[C---:B------:R-:W-:Y:S01]  /*e240*/  FMUL.FTZ R17, R132.reuse, R117 ;  /* 0x0000007584117220 */ /* 0x040fe20000410000 */
[----:B------:R-:W4:Y:S01]  /*e250*/  MUFU.EX2 R3, R3 ;  /* 0x0000000300037308 */ /* 0x000f220000000800 */
[C---:B------:R-:W-:Y:S02]  /*e260*/  FMUL.FTZ R24, R132.reuse, R108 ;  /* 0x0000006c84187220 */ /* 0x040fe40000410000 */
[C---:B------:R-:W-:Y:S02]  /*e270*/  FMUL.FTZ R25, R132.reuse, R109 ;  /* 0x0000006d84197220 */ /* 0x040fe40000410000 */
[C---:B------:R-:W-:Y:S02]  /*e280*/  FMUL.FTZ R32, R132.reuse, R100 ;  /* 0x0000006484207220 */ /* 0x040fe40000410000 */
[----:B------:R-:W-:Y:S02]  /*e290*/  FMUL.FTZ R33, R132, R101 ;  /* 0x0000006584217220 */ /* 0x000fe40000410000 */
[--C-:B------:R-:W-:Y:S01]  /*e2a0*/  FFMA.FTZ R177, R140, c[0x0][0x2d0], -R145.reuse ;  /* 0x0000b4008cb17a23 */ /* 0x100fe20000010891 */
[----:B------:R-:W-:Y:S01]  /*e2b0*/  MUFU.EX2 R167, R167 ;  /* 0x000000a700a77308 */ /* 0x000fe20000000800 */
[--C-:B------:R-:W-:Y:S02]  /*e2c0*/  FFMA.FTZ R183, R158, c[0x0][0x2d0], -R145.reuse ;  /* 0x0000b4009eb77a23 */ /* 0x100fe40000010891 */
[--C-:B------:R-:W-:Y:S01]  /*e2d0*/  FFMA.FTZ R191, R156, c[0x0][0x2d0], -R145.reuse ;  /* 0x0000b4009cbf7a23 */ /* 0x100fe20000010891 */
[----:B--2---:R-:W-:Y:S01]  /*e2e0*/  F2FP.PACK_AB R138, R164, R163 ;  /* 0x000000a3a48a723e */ /* 0x004fe200000000ff */
[----:B------:R-:W-:Y:S01]  /*e2f0*/  LDSM.16.MT88.4 R156, [R134+UR4+0x3900] ;  /* 0x00390004869c783b */ /* 0x000fe20008004200 */
[--C-:B------:R-:W-:Y:S02]  /*e300*/  FFMA.FTZ R192, R154, c[0x0][0x2d0], -R145.reuse ;  /* 0x0000b4009ac07a23 */ /* 0x100fe40000010891 */
[--C-:B------:R-:W-:Y:S02]  /*e310*/  FFMA.FTZ R220, R150, c[0x0][0x2d0], -R145.reuse ;  /* 0x0000b40096dc7a23 */ /* 0x100fe40000010891 */
[----:B------:R-:W2:Y:S01]  /*e320*/  MUFU.EX2 R166, R166 ;  /* 0x000000a600a67308 */ /* 0x000ea20000000800 */
[--C-:B------:R-:W-:Y:S02]  /*e330*/  FFMA.FTZ R221, R148, c[0x0][0x2d0], -R145.reuse ;  /* 0x0000b40094dd7a23 */ /* 0x100fe40000010891 */
[----:B------:R-:W-:Y:S01]  /*e340*/  LDSM.16.MT88.4 R148, [R135+UR4+0x3900] ;  /* 0x003900048794783b */ /* 0x000fe20008004200 */
[C---:B----4-:R-:W-:Y:S02]  /*e350*/  FMUL.FTZ R6, R3.reuse, R130 ;  /* 0x0000008203067220 */ /* 0x050fe40000410000 */
[C---:B------:R-:W-:Y:S02]  /*e360*/  FMUL.FTZ R7, R3.reuse, R131 ;  /* 0x0000008303077220 */ /* 0x040fe40000410000 */
[C---:B------:R-:W-:Y:S02]  /*e370*/  FMUL.FTZ R10, R3.reuse, R126 ;  /* 0x0000007e030a7220 */ /* 0x040fe40000410000 */
[----:B------:R-:W-:Y:S01]  /*e380*/  MUFU.EX2 R162, R162 ;  /* 0x000000a200a27308 */ /* 0x000fe20000000800 */
[C---:B------:R-:W-:Y:S01]  /*e390*/  FMUL.FTZ R11, R3.reuse, R127 ;  /* 0x0000007f030b7220 */ /* 0x040fe20000410000 */
[----:B------:R-:W-:Y:S01]  /*e3a0*/  LDSM.16.MT88.4 R128, [R160+0x2900] ;  /* 0x00290000a080783b */ /* 0x000fe20000004200 */
[C---:B------:R-:W-:Y:S02]  /*e3b0*/  FMUL.FTZ R18, R3.reuse, R118 ;  /* 0x0000007603127220 */ /* 0x040fe40000410000 */
[C---:B------:R-:W-:Y:S02]  /*e3c0*/  FMUL.FTZ R19, R3.reuse, R119 ;  /* 0x0000007703137220 */ /* 0x040fe40000410000 */
[C---:B------:R-:W-:Y:S02]  /*e3d0*/  FMUL.FTZ R26, R3.reuse, R110 ;  /* 0x0000006e031a7220 */ /* 0x040fe40000410000 */
[C---:B------:R-:W-:Y:S01]  /*e3e0*/  FMUL.FTZ R27, R3.reuse, R111 ;  /* 0x0000006f031b7220 */ /* 0x040fe20000410000 */
[----:B------:R-:W4:Y:S01]  /*e3f0*/  MUFU.EX2 R165, R165 ;  /* 0x000000a500a57308 */ /* 0x000f220000000800 */
[C---:B------:R-:W-:Y:S01]  /*e400*/  FMUL.FTZ R34, R3.reuse, R102 ;  /* 0x0000006603227220 */ /* 0x040fe20000410000 */
[----:B------:R-:W-:Y:S01]  /*e410*/  LDSM.16.MT88.4 R108, [R161+0x2100] ;  /* 0x00210000a16c783b */ /* 0x000fe20000004200 */
[C---:B------:R-:W-:Y:S01]  /*e420*/  FMUL.FTZ R35, R3.reuse, R103 ;  /* 0x0000006703237220 */ /* 0x040fe20000410000 */
[----:B--2---:R-:W-:Y:S01]  /*e430*/  F2FP.PACK_AB R137, R166, R167 ;  /* 0x000000a7a689723e */ /* 0x004fe200000000ff */
[--C-:B------:R-:W-:Y:S02]  /*e440*/  FFMA.FTZ R222, R146, c[0x0][0x2d0], -R145.reuse ;  /* 0x0000b40092de7a23 */ /* 0x100fe40000010891 */
[C---:B------:R-:W-:Y:S02]  /*e450*/  FMUL.FTZ R36, R132.reuse, R36 ;  /* 0x0000002484247220 */ /* 0x040fe40000410000 */
[C---:B------:R-:W-:Y:S01]  /*e460*/  FMUL.FTZ R37, R132.reuse, R37 ;  /* 0x0000002584257220 */ /* 0x040fe20000410000 */
[----:B------:R-:W-:Y:S01]  /*e470*/  LDSM.16.MT88.4 R100, [R134+UR4+0x2100] ;  /* 0x002100048664783b */ /* 0x000fe20008004200 */
[C---:B------:R-:W-:Y:S01]  /*e480*/  FMUL.FTZ R38, R3.reuse, R38 ;  /* 0x0000002603267220 */ /* 0x040fe20000410000 */
[----:B------:R-:W-:Y:S01]  /*e490*/  MUFU.EX2 R170, R170 ;  /* 0x000000aa00aa7308 */ /* 0x000fe20000000800 */
[C---:B------:R-:W-:Y:S02]  /*e4a0*/  FMUL.FTZ R39, R3.reuse, R39 ;  /* 0x0000002703277220 */ /* 0x040fe40000410000 */
[C---:B------:R-:W-:Y:S02]  /*e4b0*/  FMUL.FTZ R40, R132.reuse, R40 ;  /* 0x0000002884287220 */ /* 0x040fe40000410000 */
[C---:B------:R-:W-:Y:S01]  /*e4c0*/  FMUL.FTZ R41, R132.reuse, R41 ;  /* 0x0000002984297220 */ /* 0x040fe20000410000 */
[----:B------:R-:W-:Y:S01]  /*e4d0*/  LDSM.16.MT88.4 R116, [R160+0x900] ;  /* 0x00090000a074783b */ /* 0x000fe20000004200 */
[C---:B------:R-:W-:Y:S02]  /*e4e0*/  FMUL.FTZ R42, R3.reuse, R42 ;  /* 0x0000002a032a7220 */ /* 0x040fe40000410000 */
[----:B------:R-:W-:Y:S01]  /*e4f0*/  FMUL.FTZ R43, R3, R43 ;  /* 0x0000002b032b7220 */ /* 0x000fe20000410000 */
[----:B------:R-:W-:Y:S01]  /*e500*/  MUFU.EX2 R172, R172 ;  /* 0x000000ac00ac7308 */ /* 0x000fe20000000800 */
[C---:B------:R-:W-:Y:S01]  /*e510*/  FMUL.FTZ R44, R132.reuse, R44 ;  /* 0x0000002c842c7220 */ /* 0x040fe20000410000 */
[----:B----4-:R-:W-:Y:S01]  /*e520*/  F2FP.PACK_AB R139, R165, R162 ;  /* 0x000000a2a58b723e */ /* 0x010fe200000000ff */
[C---:B------:R-:W-:Y:S01]  /*e530*/  FMUL.FTZ R45, R132.reuse, R45 ;  /* 0x0000002d842d7220 */ /* 0x040fe20000410000 */
[----:B------:R-:W-:Y:S01]  /*e540*/  LDSM.16.MT88.4 R124, [R135+UR4+0x2900] ;  /* 0x00290004877c783b */ /* 0x000fe20008004200 */
[C---:B------:R-:W-:Y:S02]  /*e550*/  FMUL.FTZ R46, R3.reuse, R46 ;  /* 0x0000002e032e7220 */ /* 0x040fe40000410000 */
[C---:B------:R-:W-:Y:S02]  /*e560*/  FMUL.FTZ R47, R3.reuse, R47 ;  /* 0x0000002f032f7220 */ /* 0x040fe40000410000 */
[C---:B---3--:R-:W-:Y:S01]  /*e570*/  HMMA.16816.F32 R4, R136.reuse, R12, R4 ;  /* 0x0000000c8804723c */ /* 0x048fe20000001804 */
        /* <DEDUP_REMOVED lines=13> */
[C---:B-1----:R-:W-:Y:S03]  /*e650*/  HMMA.16816.F32 R12, R136.reuse, R20, R12 ;  /* 0x00000014880c723c */ /* 0x042fe6000000180c */
        /* <DEDUP_REMOVED lines=10> */
[----:B------:R-:W1:Y:S01]  /*e700*/  LDSM.16.MT88.4 R112, [R135+UR4+0x2100] ;  /* 0x002100048770783b */ /* 0x000e620008004200 */
        /* <DEDUP_REMOVED lines=27> */
[C---:B-1----:R-:W-:Y:S04]  /*e8c0*/  HMMA.16816.F32 R36, R136.reuse, R112, R36 ;  /* 0x000000708824723c */ /* 0x042fe80000001824 */
        /* <DEDUP_REMOVED lines=11> */
[C---:B------:R-:W-:Y:S02]  /*e980*/  FMUL.FTZ R73, R132.reuse, R73 ;  /* 0x0000004984497220 */ /* 0x040fe40000410000 */
[C---:B------:R-:W-:Y:S01]  /*e990*/  FMUL.FTZ R74, R3.reuse, R74 ;  /* 0x0000004a034a7220 */ /* 0x040fe20000410000 */
[C---:B------:R-:W-:Y:S01]  /*e9a0*/  HMMA.16816.F32 R48, R136.reuse, R106, R48 ;  /* 0x0000006a8830723c */ /* 0x040fe20000001830 */
[----:B------:R-:W1:Y:S01]  /*e9b0*/  LDSM.16.MT88.4 R104, [R135+UR4+0x4100] ;  /* 0x004100048768783b */ /* 0x000e620008004200 */
[----:B------:R-:W-:Y:S02]  /*e9c0*/  MUFU.EX2 R221, R221 ;  /* 0x000000dd00dd7308 */ /* 0x000fe40000000800 */
[C---:B------:R-:W-:Y:S02]  /*e9d0*/  FMUL.FTZ R75, R3.reuse, R75 ;  /* 0x0000004b034b7220 */ /* 0x040fe40000410000 */
[C---:B------:R-:W-:Y:S02]  /*e9e0*/  FMUL.FTZ R84, R132.reuse, R84 ;  /* 0x0000005484547220 */ /* 0x040fe40000410000 */
[C---:B------:R-:W-:Y:S04]  /*e9f0*/  HMMA.16816.F32 R52, R136.reuse, R100, R52 ;  /* 0x000000648834723c */ /* 0x040fe80000001834 */
[----:B------:R-:W-:Y:S01]  /*ea00*/  FMUL.FTZ R85, R132, R85 ;  /* 0x0000005584557220 */ /* 0x000fe20000410000 */
[----:B------:R-:W-:Y:S01]  /*ea10*/  MUFU.EX2 R222, R222 ;  /* 0x000000de00de7308 */ /* 0x000fe20000000800 */
[C---:B------:R-:W-:Y:S02]  /*ea20*/  FMUL.FTZ R86, R3.reuse, R86 ;  /* 0x0000005603567220 */ /* 0x040fe40000410000 */
[C---:B------:R-:W-:Y:S01]  /*ea30*/  HMMA.16816.F32 R56, R136.reuse, R102, R56 ;  /* 0x000000668838723c */ /* 0x040fe20000001838 */
[----:B------:R-:W2:Y:S03]  /*ea40*/  LDSM.16.MT88.4 R100, [R160+0x4100] ;  /* 0x00410000a064783b */ /* 0x000ea60000004200 */
[----:B------:R-:W-:Y:S02]  /*ea50*/  FMUL.FTZ R87, R3, R87 ;  /* 0x0000005703577220 */ /* 0x000fe40000410000 */
[--C-:B------:R-:W-:Y:S02]  /*ea60*/  FFMA.FTZ R171, R171, c[0x0][0x2d0], -R152.reuse ;  /* 0x0000b400abab7a23 */ /* 0x100fe40000010898 */
[C---:B------:R-:W-:Y:S04]  /*ea70*/  HMMA.16816.F32 R60, R136.reuse, R108, R60 ;  /* 0x0000006c883c723c */ /* 0x040fe8000000183c */
[--C-:B------:R-:W-:Y:S01]  /*ea80*/  FFMA.FTZ R174, R174, c[0x0][0x2d0], -R145.reuse ;  /* 0x0000b400aeae7a23 */ /* 0x100fe20000010891 */
[----:B------:R-:W3:Y:S01]  /*ea90*/  MUFU.EX2 R171, R171 ;  /* 0x000000ab00ab7308 */ /* 0x000ee20000000800 */
[--C-:B------:R-:W-:Y:S02]  /*eaa0*/  FFMA.FTZ R175, R176, c[0x0][0x2d0], -R145.reuse ;  /* 0x0000b400b0af7a23 */ /* 0x100fe40000010891 */
[C---:B------:R-:W-:Y:S01]  /*eab0*/  HMMA.16816.F32 R64, R136.reuse, R110, R64 ;  /* 0x0000006e8840723c */ /* 0x040fe20000001840 */
[----:B------:R-:W4:Y:S03]  /*eac0*/  LDSM.16.MT88.4 R108, [R134+UR4+0x4100] ;  /* 0x00410004866c783b */ /* 0x000f260008004200 */
[--C-:B------:R-:W-:Y:S02]  /*ead0*/  FFMA.FTZ R176, R142, c[0x0][0x2d0], -R145.reuse ;  /* 0x0000b4008eb07a23 */ /* 0x100fe40000010891 */
[C---:B------:R-:W-:Y:S01]  /*eae0*/  FMUL.FTZ R88, R132.reuse, R88 ;  /* 0x0000005884587220 */ /* 0x040fe20000410000 */
[----:B------:R-:W-:Y:S01]  /*eaf0*/  MUFU.EX2 R174, R174 ;  /* 0x000000ae00ae7308 */ /* 0x000fe20000000800 */
[C---:B------:R-:W-:Y:S01]  /*eb00*/  FMUL.FTZ R89, R132.reuse, R89 ;  /* 0x0000005984597220 */ /* 0x040fe20000410000 */
[C---:B-1----:R-:W-:Y:S01]  /*eb10*/  HMMA.16816.F32 R68, R136.reuse, R104, R68 ;  /* 0x000000688844723c */ /* 0x042fe20000001844 */
[----:B------:R-:W-:Y:S02]  /*eb20*/  LDSM.16.MT88.4 R140, [R134+UR4+0x2900] ;  /* 0x00290004868c783b */ /* 0x000fe40008004200 */
[C---:B------:R-:W-:Y:S02]  /*eb30*/  FMUL.FTZ R90, R3.reuse, R90 ;  /* 0x0000005a035a7220 */ /* 0x040fe40000410000 */
[C---:B------:R-:W-:Y:S02]  /*eb40*/  FMUL.FTZ R91, R3.reuse, R91 ;  /* 0x0000005b035b7220 */ /* 0x040fe40000410000 */
[C---:B------:R-:W-:Y:S01]  /*eb50*/  FMUL.FTZ R92, R132.reuse, R92 ;  /* 0x0000005c845c7220 */ /* 0x040fe20000410000 */
[C---:B------:R-:W-:Y:S01]  /*eb60*/  HMMA.16816.F32 R72, R136.reuse, R106, R72 ;  /* 0x0000006a8848723c */ /* 0x040fe20000001848 */
[----:B------:R-:W1:Y:S01]  /*eb70*/  LDSM.16.MT88.4 R104, [R161+0x4100] ;  /* 0x00410000a168783b */ /* 0x000e620000004200 */
[----:B------:R-:W5:Y:S02]  /*eb80*/  MUFU.EX2 R175, R175 ;  /* 0x000000af00af7308 */ /* 0x000f640000000800 */
[C---:B------:R-:W-:Y:S02]  /*eb90*/  FMUL.FTZ R76, R132.reuse, R76 ;  /* 0x0000004c844c7220 */ /* 0x040fe40000410000 */
[C---:B------:R-:W-:Y:S02]  /*eba0*/  FMUL.FTZ R77, R132.reuse, R77 ;  /* 0x0000004d844d7220 */ /* 0x040fe40000410000 */
[C---:B------:R-:W-:Y:S04]  /*ebb0*/  FMUL.FTZ R78, R3.reuse, R78 ;  /* 0x0000004e034e7220 */ /* 0x040fe80000410000 */
[C---:B------:R-:W-:Y:S01]  /*ebc0*/  FMUL.FTZ R79, R3.reuse, R79 ;  /* 0x0000004f034f7220 */ /* 0x040fe20000410000 */
[----:B------:R-:W1:Y:S01]  /*ebd0*/  MUFU.EX2 R176, R176 ;  /* 0x000000b000b07308 */ /* 0x000e620000000800 */
[C---:B------:R-:W-:Y:S02]  /*ebe0*/  FMUL.FTZ R93, R132.reuse, R93 ;  /* 0x0000005d845d7220 */ /* 0x040fe40000410000 */
[C---:B------:R-:W-:Y:S02]  /*ebf0*/  FMUL.FTZ R94, R3.reuse, R94 ;  /* 0x0000005e035e7220 */ /* 0x040fe40000410000 */
[C---:B------:R-:W-:Y:S01]  /*ec00*/  FMUL.FTZ R95, R3.reuse, R95 ;  /* 0x0000005f035f7220 */ /* 0x040fe20000410000 */
[C---:B--2---:R-:W-:Y:S03]  /*ec10*/  HMMA.16816.F32 R76, R136.reuse, R100, R76 ;  /* 0x00000064884c723c */ /* 0x044fe6000000184c */
[C---:B------:R-:W-:Y:S02]  /*ec20*/  FMUL.FTZ R80, R132.reuse, R80 ;  /* 0x0000005084507220 */ /* 0x040fe40000410000 */
[C---:B------:R-:W-:Y:S02]  /*ec30*/  FMUL.FTZ R81, R132.reuse, R81 ;  /* 0x0000005184517220 */ /* 0x040fe40000410000 */
[----:B------:R-:W-:Y:S01]  /*ec40*/  FMUL.FTZ R82, R3, R82 ;  /* 0x0000005203527220 */ /* 0x000fe20000410000 */
[----:B---3--:R-:W-:Y:S01]  /*ec50*/  F2FP.PACK_AB R100, R171, R170 ;  /* 0x000000aaab64723e */ /* 0x008fe200000000ff */
[----:B------:R-:W-:Y:S03]  /*ec60*/  FMUL.FTZ R83, R3, R83 ;  /* 0x0000005303537220 */ /* 0x000fe60000410000 */
[C---:B------:R-:W-:Y:S01]  /*ec70*/  FMUL.FTZ R96, R132.reuse, R96 ;  /* 0x0000006084607220 */ /* 0x040fe20000410000 */
[----:B-----5:R-:W-:Y:S01]  /*ec80*/  F2FP.PACK_AB R101, R175, R174 ;  /* 0x000000aeaf65723e */ /* 0x020fe200000000ff */
[----:B------:R-:W-:Y:S02]  /*ec90*/  FMUL.FTZ R97, R132, R97 ;  /* 0x0000006184617220 */ /* 0x000fe40000410000 */
[C---:B------:R-:W-:Y:S03]  /*eca0*/  HMMA.16816.F32 R80, R136.reuse, R102, R80 ;  /* 0x000000668850723c */ /* 0x040fe60000001850 */
[C---:B------:R-:W-:Y:S02]  /*ecb0*/  FMUL.FTZ R98, R3.reuse, R98 ;  /* 0x0000006203627220 */ /* 0x040fe40000410000 */
[----:B------:R-:W-:Y:S02]  /*ecc0*/  FMUL.FTZ R99, R3, R99 ;  /* 0x0000006303637220 */ /* 0x000fe40000410000 */
[----:B------:R-:W-:Y:S01]  /*ecd0*/  F2FP.PACK_AB R102, R173, R172 ;  /* 0x000000acad66723e */ /* 0x000fe200000000ff */
[C---:B----4-:R-:W-:Y:S04]  /*ece0*/  HMMA.16816.F32 R84, R136.reuse, R108, R84 ;  /* 0x0000006c8854723c */ /* 0x050fe80000001854 */
[----:B-1----:R-:W-:Y:S01]  /*ecf0*/  F2FP.PACK_AB R103, R177, R176 ;  /* 0x000000b0b167723e */ /* 0x002fe200000000ff */
[--C-:B------:R-:W-:Y:S02]  /*ed00*/  FFMA.FTZ R179, R179, c[0x0][0x2d0], -R152.reuse ;  /* 0x0000b400b3b37a23 */ /* 0x100fe40000010898 */
[----:B------:R-:W-:Y:S01]  /*ed10*/  FFMA.FTZ R152, R147, c[0x0][0x2d0], -R152 ;  /* 0x0000b40093987a23 */ /* 0x000fe20000010898 */
[C---:B------:R-:W-:Y:S01]  /*ed20*/  HMMA.16816.F32 R88, R136.reuse, R110, R88 ;  /* 0x0000006e8858723c */ /* 0x040fe20000001858 */
[----:B------:R-:W1:Y:S02]  /*ed30*/  LDSM.16.MT88.4 R108, [R134+UR4+0x900] ;  /* 0x00090004866c783b */ /* 0x000e640008004200 */
[----:B------:R2:W3:Y:S01]  /*ed40*/  MUFU.EX2 R219, R152 ;  /* 0x0000009800db7308 */ /* 0x0004e20000000800 */
[--C-:B------:R-:W-:Y:S02]  /*ed50*/  FFMA.FTZ R178, R178, c[0x0][0x2d0], -R145.reuse ;  /* 0x0000b400b2b27a23 */ /* 0x100fe40000010891 */
[----:B------:R-:W-:Y:S02]  /*ed60*/  FFMA.FTZ R145, R144, c[0x0][0x2d0], -R145 ;  /* 0x0000b40090917a23 */ /* 0x000fe40000010891 */
[C---:B------:R-:W-:Y:S04]  /*ed70*/  HMMA.16816.F32 R92, R136.reuse, R104, R92 ;  /* 0x00000068885c723c */ /* 0x040fe8000000185c */
[----:B------:R-:W-:Y:S01]  /*ed80*/  FFMA.FTZ R167, R3, R206, R167 ;  /* 0x000000ce03a77223 */ /* 0x000fe200000100a7 */
[----:B------:R-:W4:Y:S01]  /*ed90*/  MUFU.EX2 R223, R145 ;  /* 0x0000009100df7308 */ /* 0x000f220000000800 */
[----:B------:R-:W-:Y:S01]  /*eda0*/  FFMA.FTZ R169, R132, R205, R169 ;  /* 0x000000cd84a97223 */ /* 0x000fe200000100a9 */
[----:B------:R-:W-:Y:S01]  /*edb0*/  MOV R132, R2 ;  /* 0x0000000200847202 */ /* 0x000fe20000000f00 */
[----:B------:R-:W-:Y:S01]  /*edc0*/  HMMA.16816.F32 R96, R136, R106, R96 ;  /* 0x0000006a8860723c */ /* 0x000fe20000001860 */
[----:B------:R-:W5:Y:S03]  /*edd0*/  LDSM.16.MT88.4 R104, [R161+0x2900] ;  /* 0x00290000a168783b */ /* 0x000f660000004200 */
[----:B------:R-:W-:Y:S02]  /*ede0*/  FADD.FTZ R168, R168, R169 ;  /* 0x000000a9a8a87221 */ /* 0x000fe40000010000 */
[----:B------:R-:W-:Y:S01]  /*edf0*/  FADD.FTZ R167, R166, R167 ;  /* 0x000000a7a6a77221 */ /* 0x000fe20000010000 */
[----:B------:R-:W-:Y:S01]  /*ee00*/  F2FP.PACK_AB R136, R217, R216 ;  /* 0x000000d8d988723e */ /* 0x000fe200000000ff */
[C---:B------:R-:W-:Y:S01]  /*ee10*/  HMMA.16816.F32 R4, R100.reuse, R112, R4 ;  /* 0x000000706404723c */ /* 0x040fe20000001804 */
[----:B------:R-:W1:Y:S01]  /*ee20*/  MUFU.EX2 R179, R179 ;  /* 0x000000b300b37308 */ /* 0x000e620000000800 */
[----:B--2---:R-:W-:Y:S03]  /*ee30*/  LDSM.16.MT88.4 R152, [R160+0x3900] ;  /* 0x00390000a098783b */ /* 0x004fe60000004200 */
[----:B---3--:R-:W-:Y:S01]  /*ee40*/  F2FP.PACK_AB R138, R219, R218 ;  /* 0x000000dadb8a723e */ /* 0x008fe200000000ff */
[----:B------:R-:W-:Y:S01]  /*ee50*/  FADD.FTZ R163, R163, R168 ;  /* 0x000000a8a3a37221 */ /* 0x000fe20000010000 */
[----:B------:R-:W-:Y:S01]  /*ee60*/  F2FP.PACK_AB R137, R221, R220 ;  /* 0x000000dcdd89723e */ /* 0x000fe200000000ff */
[C---:B------:R-:W-:Y:S02]  /*ee70*/  HMMA.16816.F32 R8, R100.reuse, R114, R8 ;  /* 0x000000726408723c */ /* 0x040fe40000001808 */
[----:B------:R-:W-:Y:S01]  /*ee80*/  LDSM.16.MT88.4 R112, [R160+0x4900] ;  /* 0x00490000a070783b */ /* 0x000fe20000004200 */
[----:B------:R-:W2:Y:S01]  /*ee90*/  MUFU.EX2 R178, R178 ;  /* 0x000000b200b27308 */ /* 0x000ea20000000800 */
[----:B----4-:R-:W-:Y:S01]  /*eea0*/  F2FP.PACK_AB R139, R223, R222 ;  /* 0x000000dedf8b723e */ /* 0x010fe200000000ff */
[----:B------:R-:W-:Y:S03]  /*eeb0*/  FADD.FTZ R3, R164, R163 ;  /* 0x000000a3a4037221 */ /* 0x000fe60000010000 */
[C---:B------:R-:W-:Y:S02]  /*eec0*/  HMMA.16816.F32 R12, R100.reuse, R116, R12 ;  /* 0x00000074640c723c */ /* 0x040fe4000000180c */
[----:B------:R-:W-:Y:S02]  /*eed0*/  LDSM.16.MT88.4 R144, [R161+0x1900] ;  /* 0x00190000a190783b */ /* 0x000fe40000004200 */
[----:B------:R-:W-:Y:S02]  /*eee0*/  FADD.FTZ R170, R170, R3 ;  /* 0x00000003aaaa7221 */ /* 0x000fe40000010000 */
[----:B------:R-:W-:Y:S02]  /*eef0*/  FADD.FTZ R162, R162, R167 ;  /* 0x000000a7a2a27221 */ /* 0x000fe40000010000 */
[C---:B------:R-:W-:Y:S02]  /*ef00*/  HMMA.16816.F32 R16, R100.reuse, R118, R16 ;  /* 0x000000766410723c */ /* 0x040fe40000001810 */
[----:B------:R-:W-:Y:S02]  /*ef10*/  LDSM.16.MT88.4 R116, [R134+UR4+0x4900] ;  /* 0x004900048674783b */ /* 0x000fe40008004200 */
[----:B------:R-:W-:Y:S02]  /*ef20*/  FADD.FTZ R165, R165, R162 ;  /* 0x000000a2a5a57221 */ /* 0x000fe40000010000 */
[----:B------:R-:W-:Y:S02]  /*ef30*/  FADD.FTZ R171, R171, R170 ;  /* 0x000000aaabab7221 */ /* 0x000fe40000010000 */
[C---:B-1----:R-:W-:Y:S04]  /*ef40*/  HMMA.16816.F32 R20, R100.reuse, R108, R20 ;  /* 0x0000006c6414723c */ /* 0x042fe80000001814 */
[----:B------:R-:W-:Y:S02]  /*ef50*/  FADD.FTZ R174, R174, R165 ;  /* 0x000000a5aeae7221 */ /* 0x000fe40000010000 */
[----:B------:R-:W-:Y:S02]  /*ef60*/  FADD.FTZ R172, R172, R171 ;  /* 0x000000abacac7221 */ /* 0x000fe40000010000 */
[C---:B------:R-:W-:Y:S01]  /*ef70*/  HMMA.16816.F32 R24, R100.reuse, R110, R24 ;  /* 0x0000006e6418723c */ /* 0x040fe20000001818 */
[----:B------:R-:W1:Y:S03]  /*ef80*/  LDSM.16.MT88.4 R108, [R135+UR4+0x4900] ;  /* 0x00490004876c783b */ /* 0x000e660008004200 */
[----:B------:R-:W-:Y:S02]  /*ef90*/  FADD.FTZ R175, R175, R174 ;  /* 0x000000aeafaf7221 */ /* 0x000fe40000010000 */
[----:B------:R-:W-:Y:S02]  /*efa0*/  FADD.FTZ R172, R173, R172 ;  /* 0x000000acadac7221 */ /* 0x000fe40000010000 */
[C---:B------:R-:W-:Y:S04]  /*efb0*/  HMMA.16816.F32 R28, R100.reuse, R120, R28 ;  /* 0x00000078641c723c */ /* 0x040fe8000000181c */
[----:B------:R-:W-:Y:S04]  /*efc0*/  FADD.FTZ R176, R176, R175 ;  /* 0x000000afb0b07221 */ /* 0x000fe80000010000 */
[C---:B------:R-:W-:Y:S01]  /*efd0*/  HMMA.16816.F32 R32, R100.reuse, R122, R32 ;  /* 0x0000007a6420723c */ /* 0x040fe20000001820 */
[----:B------:R-:W-:Y:S03]  /*efe0*/  LDSM.16.MT88.4 R120, [R160+0x1100] ;  /* 0x00110000a078783b */ /* 0x000fe60000004200 */
[----:B------:R-:W-:Y:S04]  /*eff0*/  FADD.FTZ R177, R177, R176 ;  /* 0x000000b0b1b17221 */ /* 0x000fe80000010000 */
        /* <DEDUP_REMOVED lines=23> */
[----:B------:R-:W-:Y:S01]  /*f170*/  F2FP.PACK_AB R100, R180, R179 ;  /* 0x000000b3b464723e */ /* 0x000fe200000000ff */
[----:B------:R-:W-:Y:S01]  /*f180*/  FADD.FTZ R179, R179, R172 ;  /* 0x000000acb3b37221 */ /* 0x000fe20000010000 */
[----:B------:R-:W-:Y:S03]  /*f190*/  F2FP.PACK_AB R102, R182, R181 ;  /* 0x000000b5b666723e */ /* 0x000fe600000000ff */
[C---:B--2---:R-:W-:Y:S01]  /*f1a0*/  F2FP.PACK_AB R101, R183.reuse, R178 ;  /* 0x000000b2b765723e */ /* 0x044fe200000000ff */
        /* <DEDUP_REMOVED lines=10> */
[----:B------:R-:W1:Y:S03]  /*f250*/  LDSM.16.MT88.4 R108, [R134+UR4+0x3100] ;  /* 0x00310004866c783b */ /* 0x000e660008004200 */
        /* <DEDUP_REMOVED lines=55> */
[----:B------:R-:W-:Y:S01]  /*f5d0*/  @P0 IADD3 R4, P5, R196, UR6, RZ ;  /* 0x00000006c4040c10 */ /* 0x000fe2000ffbe0ff */
[C---:B------:R-:W-:Y:S04]  /*f5e0*/  HMMA.16816.F32 R64, R136.reuse, R6, R64 ;  /* 0x000000068840723c */ /* 0x040fe80000001840 */
[C---:B------:R-:W-:Y:S02]  /*f5f0*/  @P0 LEA R16, P4, R4.reuse, c[0x0][0x1c8], 0x1 ;  /* 0x0000720004100a11 */ /* 0x040fe400078808ff */
[----:B------:R-:W-:Y:S02]  /*f600*/  @P0 IADD3.X R5, R203, UR21, RZ, P5, !PT ;  /* 0x00000015cb050c10 */ /* 0x000fe4000affe4ff */
[C---:B--2---:R-:W-:Y:S04]  /*f610*/  HMMA.16816.F32 R68, R136.reuse, R8, R68 ;  /* 0x000000088844723c */ /* 0x044fe80000001844 */
[----:B------:R-:W-:Y:S02]  /*f620*/  @P0 LEA.HI.X R17, R4, c[0x0][0x1cc], R5, 0x1, P4 ;  /* 0x0000730004110a11 */ /* 0x000fe400020f0c05 */
[----:B------:R-:W1:Y:S01]  /*f630*/  LDSM.16.MT88.4 R4, [R134+UR4+0x5900] ;  /* 0x005900048604783b */ /* 0x000e620008004200 */
[----:B------:R-:W-:Y:S01]  /*f640*/  @P0 IADD3 R8, P5, R212, UR6, RZ ;  /* 0x00000006d4080c10 */ /* 0x000fe2000ffbe0ff */
[C---:B------:R-:W-:Y:S04]  /*f650*/  HMMA.16816.F32 R72, R136.reuse, R10, R72 ;  /* 0x0000000a8848723c */ /* 0x040fe80000001848 */
[C---:B------:R-:W-:Y:S02]  /*f660*/  @P0 LEA R18, P4, R8.reuse, c[0x0][0x1c8], 0x1 ;  /* 0x0000720008120a11 */ /* 0x040fe400078808ff */
        /* <DEDUP_REMOVED lines=8> */
[----:B------:R-:W-:Y:S02]  /*f6f0*/  UISETP.GE.AND UP0, UPT, UR10, UR17, UPT ;  /* 0x000000110a00728c */ /* 0x000fe4000bf06270 */
[C---:B------:R-:W-:Y:S01]  /*f700*/  @P0 LEA R22, P6, R20.reuse, c[0x0][0x1c8], 0x1 ;  /* 0x0000720014160a11 */ /* 0x040fe200078c08ff */
[----:B------:R-:W-:Y:S01]  /*f710*/  UISETP.GE.AND UP1, UPT, UR5, 0x1, UPT ;  /* 0x000000010500788c */ /* 0x000fe2000bf26270 */
[----:B------:R-:W-:Y:S01]  /*f720*/  @P0 IADD3.X R13, R209, UR21, RZ, P4, !PT ;  /* 0x00000015d10d0c10 */ /* 0x000fe2000a7fe4ff */
[----:B------:R-:W-:Y:S01]  /*f730*/  UIADD3 UR17, UR17, -0x1, URZ ;  /* 0xffffffff11117890 */ /* 0x000fe2000fffe03f */
[----:B------:R-:W-:Y:S02]  /*f740*/  @P0 LEA R12, P4, R21, c[0x0][0x1c8], 0x1 ;  /* 0x00007200150c0a11 */ /* 0x000fe400078808ff */
[----:B------:R-:W-:Y:S03]  /*f750*/  @P0 IADD3.X R24, R203, UR6, RZ, P5, !PT ;  /* 0x00000006cb180c10 */ /* 0x000fe6000affe4ff */
[----:B------:R-:W-:Y:S02]  /*f760*/  @P0 LEA.HI.X R23, R20, c[0x0][0x1cc], R13, 0x1, P6 ;  /* 0x0000730014170a11 */ /* 0x000fe400030f0c0d */
[----:B------:R-:W-:Y:S02]  /*f770*/  MOV R20, UR15 ;  /* 0x0000000f00147c02 */ /* 0x000fe40008000f00 */
[----:B------:R-:W-:Y:S02]  /*f780*/  @P0 LEA.HI.X R13, R21, c[0x0][0x1cc], R24, 0x1, P4 ;  /* 0x00007300150d0a11 */ /* 0x000fe400020f0c18 */
[----:B------:R-:W-:Y:S01]  /*f790*/  @P0 IADD3 R3, P4, R212, UR7, RZ ;  /* 0x00000007d4030c10 */ /* 0x000fe2000ff9e0ff */
[----:B------:R-:W-:Y:S01]  /*f7a0*/  @P0 IMAD R25, R20, 0x3000, R193 ;  /* 0x0000300014190824 */ /* 0x000fe200078e02c1 */
[----:B------:R-:W-:Y:S01]  /*f7b0*/  @P0 IADD3 R21, P5, R210, UR7, RZ ;  /* 0x00000007d2150c10 */ /* 0x000fe2000ffbe0ff */
[C---:B-1----:R-:W-:Y:S03]  /*f7c0*/  HMMA.16816.F32 R84, R136.reuse, R4, R84 ;  /* 0x000000048854723c */ /* 0x042fe60000001854 */
[----:B------:R-:W-:Y:S02]  /*f7d0*/  @P0 LEA R14, P6, R3, c[0x0][0x1c8], 0x1 ;  /* 0x00007200030e0a11 */ /* 0x000fe400078c08ff */
[----:B------:R-:W-:Y:S02]  /*f7e0*/  @P0 IADD3.X R24, R211, UR6, RZ, P4, !PT ;  /* 0x00000006d3180c10 */ /* 0x000fe4000a7fe4ff */
[----:B------:R-:W-:Y:S01]  /*f7f0*/  @P0 LEA R20, P4, R21, c[0x0][0x1c8], 0x1 ;  /* 0x0000720015140a11 */ /* 0x000fe200078808ff */
[C---:B------:R-:W-:Y:S04]  /*f800*/  HMMA.16816.F32 R88, R136.reuse, R6, R88 ;  /* 0x000000068858723c */ /* 0x040fe80000001858 */
[----:B------:R-:W-:Y:S02]  /*f810*/  @P0 LEA.HI.X R15, R3, c[0x0][0x1cc], R24, 0x1, P6 ;  /* 0x00007300030f0a11 */ /* 0x000fe400030f0c18 */
[----:B------:R-:W-:Y:S02]  /*f820*/  @P0 SHF.L.U32 R3, R25, 0x1, RZ ;  /* 0x0000000119030819 */ /* 0x000fe400000006ff */
[----:B------:R-:W-:Y:S01]  /*f830*/  @P0 IADD3.X R26, R209, UR6, RZ, P5, !PT ;  /* 0x00000006d11a0c10 */ /* 0x000fe2000affe4ff */
[C---:B--2---:R-:W-:Y:S01]  /*f840*/  HMMA.16816.F32 R92, R136.reuse, R8, R92 ;  /* 0x00000008885c723c */ /* 0x044fe2000000185c */
[----:B------:R-:W-:Y:S01]  /*f850*/  UIADD3 UR6, UR5, 0x1, URZ ;  /* 0x0000000105067890 */ /* 0x000fe2000fffe03f */
[----:B------:R-:W-:Y:S01]  /*f860*/  @!PT LDS RZ, [RZ] ;  /* 0x00000000fffff984 */ /* 0x000fe20000000800 */
[----:B------:R-:W-:Y:S01]  /*f870*/  @!PT LDS RZ, [RZ] ;  /* 0x00000000fffff984 */ /* 0x000fe20000000800 */
[----:B------:R-:W-:Y:S01]  /*f880*/  @!PT LDS RZ, [RZ] ;  /* 0x00000000fffff984 */ /* 0x000fe20000000800 */
[----:B------:R1:W-:Y:S01]  /*f890*/  @P0 LDGSTS.E.BYPASS.LTC128B.128 [R3+0xc100], [R16.64], !P3 ;  /* 0x0c10000010030fae */ /* 0x0003e2000d901d52 */
[----:B------:R-:W-:Y:S02]  /*f8a0*/  @P0 LEA.HI.X R21, R21, c[0x0][0x1cc], R26, 0x1, P4 ;  /* 0x0000730015150a11 */ /* 0x000fe400020f0c1a */
[----:B------:R-:W-:Y:S03]  /*f8b0*/  USEL UR5, UR6, URZ, !UP1 ;  /* 0x0000003f06057287 */ /* 0x000fe6000c800000 */
        /* <DEDUP_REMOVED lines=9> */
[----:B------:R-:W-:-:S05]  /*f950*/  @!P0 BRA `(.L_x_829) ;  /* 0xffffc69000008947 */ /* 0x000fca000383ffff */
.L_x_820:
[----:B------:R-:W1:Y:S01]  /*f960*/  SHFL.BFLY PT, R4, R205, 0x2, 0x1f ;  /* 0x0c401f00cd047f89 */ /* 0x000e6200000e0000 */
[----:B------:R-:W-:-:S02]  /*f970*/  MOV R6, RZ ;  /* 0x000000ff00067202 */ /* 0x000fc40000000f00 */
[----:B------:R-:W-:Y:S01]  /*f980*/  MOV R5, RZ ;  /* 0x000000ff00057202 */ /* 0x000fe20000000f00 */
[----:B------:R-:W2:Y:S01]  /*f990*/  SHFL.BFLY PT, R3, R206, 0x2, 0x1f ;  /* 0x0c401f00ce037f89 */ /* 0x000ea200000e0000 */
[----:B------:R-:W-:Y:S01]  /*f9a0*/  PLOP3.LUT P2, PT, PT, PT, PT, 0x8, 0x0 ;  /* 0x000000000000781c */ /* 0x000fe20003f4e170 */
[----:B-1----:R-:W-:Y:S02]  /*f9b0*/  FADD.FTZ R7, R4, R205 ;  /* 0x000000cd04077221 */ /* 0x002fe40000010000 */
        /* <DEDUP_REMOVED lines=117> */
.L_x_793:
        /* <DEDUP_REMOVED lines=223> */
[----:B-1----:R-:W-:-:S03]  /*10f00*/  IMAD.IADD R5, R17, 0x1, R2 ;  /* 0x0000000111057824 */ /* 0x002fc600078e0202 */
[----:B------:R-:W-:Y:S02]  /*10f10*/  STS [R29+0x8000], R96 ;  /* 0x008000601d007388 */ /* 0x000fe40000000800 */
[----:B------:R-:W-:Y:S02]  /*10f20*/  LEA.HI.X R2, R16, c[0x0][0x384], R5, 0x1, P0 ;  /* 0x0000e10010027a11 */ /* 0x000fe400000f0c05 */
[----:B------:R-:W-:Y:S04]  /*10f30*/  STS [R29+0x8400], R98 ;  /* 0x008400621d007388 */ /* 0x000fe80000000800 */
[----:B------:R-:W-:Y:S01]  /*10f40*/  BAR.SYNC.DEFER_BLOCKING 0x1, 0x100 ;  /* 0x0044000000007b1d */ /* 0x000fe20000010000 */
[----:B------:R-:W-:-:S05]  /*10f50*/  ISETP.GE.AND P0, PT, R57, R10, PT ;  /* 0x0000000a3900720c */ /* 0x000fca0003f06270 */
[----:B------:R-:W-:Y:S04]  /*10f60*/  SHFL.IDX PT, R30, R12, RZ, 0x1c1f ;  /* 0x001c1fff0c1e7589 */ /* 0x000fe800000e0000 */
[----:B------:R-:W1:Y:S04]  /*10f70*/  SHFL.IDX PT, R31, R23, RZ, 0x1c1f ;  /* 0x001c1fff171f7589 */ /* 0x000e6800000e0000 */
[----:B------:R-:W-:Y:S04]  /*10f80*/  SHFL.IDX PT, R100, R12, 0x1, 0x1c1f ;  /* 0x003c1f000c647f89 */ /* 0x000fe800000e0000 */
[----:B------:R-:W2:Y:S04]  /*10f90*/  SHFL.IDX PT, R101, R23, 0x1, 0x1c1f ;  /* 0x003c1f0017657f89 */ /* 0x000ea800000e0000 */
[----:B------:R3:W4:Y:S04]  /*10fa0*/  SHFL.IDX PT, R60, R0, RZ, 0x181f ;  /* 0x00181fff003c7589 */ /* 0x00072800000e0000 */
[----:B------:R3:W3:Y:S04]  /*10fb0*/  SHFL.IDX PT, R61, R2, RZ, 0x181f ;  /* 0x00181fff023d7589 */ /* 0x0006e800000e0000 */
[----:B-1----:R1:W-:Y:S04]  /*10fc0*/  @!P5 ST.E [R30.64], R6 ;  /* 0x000000061e00d985 */ /* 0x0023e8000c101912 */
[----:B--2---:R1:W-:Y:S04]  /*10fd0*/  @!P4 ST.E [R100.64], R7 ;  /* 0x000000076400c985 */ /* 0x0043e8000c101912 */
[----:B------:R1:W2:Y:S04]  /*10fe0*/  LDS.128 R52, [R58+0x1080] ;  /* 0x001080003a347984 */ /* 0x0002a80000000c00 */
        /* <DEDUP_REMOVED lines=9> */
[----:B-1-34-:R-:W1:Y:S01]  /*11080*/  LDS.128 R28, [R58+0x80] ;  /* 0x000080003a1c7984 */ /* 0x01ae620000000c00 */
[----:B------:R-:W-:-:S02]  /*11090*/  IADD3 R56, R3, 0x40, RZ ;  /* 0x0000004003387810 */ /* 0x000fc40007ffe0ff */
[----:B------:R-:W-:Y:S01]  /*110a0*/  IADD3 R9, R3, 0x80, RZ ;  /* 0x0000008003097810 */ /* 0x000fe20007ffe0ff */
[----:B------:R-:W3:Y:S01]  /*110b0*/  LDS.128 R16, [R58+0x4080] ;  /* 0x004080003a107984 */ /* 0x000ee20000000c00 */
        /* <DEDUP_REMOVED lines=13> */
[----:B-1----:R1:W-:Y:S04]  /*11190*/  @!P2 ST.E.128 [R58.64], R28 ;  /* 0x0000001c3a00a985 */ /* 0x0023e8000c101d12 */
[----:B---3--:R1:W-:Y:S04]  /*111a0*/  @!P1 ST.E.128 [R62.64], R16 ;  /* 0x000000103e009985 */ /* 0x0083e8000c101d12 */
[----:B-----5:R1:W-:Y:S02]  /*111b0*/  @!P0 ST.E.128 [R8.64], R4 ;  /* 0x0000000408008985 */ /* 0x0203e4000c101d12 */
.L_x_832:
[----:B---34-:R-:W-:Y:S05]  /*111c0*/  BSYNC B0 ;  /* 0x0000000000007941 */ /* 0x018fea0003800000 */
.L_x_831:
[----:B-1----:R-:W-:Y:S01]  /*111d0*/  IADD3 R5, R57, 0x20, RZ ;  /* 0x0000002039057810 */ /* 0x002fe20007ffe0ff */
[----:B------:R1:W3:Y:S01]  /*111e0*/  SHFL.IDX PT, R9, R2, 0x1, 0x181f ;  /* 0x00381f0002097f89 */ /* 0x0002e200000e0000 */
        /* <DEDUP_REMOVED lines=16> */
[----:B--2---:R2:W-:Y:S02]  /*112f0*/  @!P2 ST.E.128 [R16.64], R52 ;  /* 0x000000341000a985 */ /* 0x0045e4000c101d12 */
[----:B------:R-:W-:-:S04]  /*11300*/  @!P1 IMAD.WIDE R6, R6, 0x2, R8 ;  /* 0x0000000206069825 */ /* 0x000fc800078e0208 */
[----:B------:R-:W-:Y:S01]  /*11310*/  @!P0 IMAD.WIDE R4, R4, 0x2, R8 ;  /* 0x0000000204048825 */ /* 0x000fe200078e0208 */
[----:B------:R2:W-:Y:S04]  /*11320*/  @!P1 ST.E.128 [R6.64], R40 ;  /* 0x0000002806009985 */ /* 0x0005e8000c101d12 */
[----:B------:R2:W-:Y:S02]  /*11330*/  @!P0 ST.E.128 [R4.64], R24 ;  /* 0x0000001804008985 */ /* 0x0005e4000c101d12 */
.L_x_834:
[----:B------:R-:W-:Y:S05]  /*11340*/  BSYNC B0 ;  /* 0x0000000000007941 */ /* 0x000fea0003800000 */
.L_x_833:
[----:B--2---:R-:W-:Y:S01]  /*11350*/  IADD3 R5, R57, 0x40, RZ ;  /* 0x0000004039057810 */ /* 0x004fe20007ffe0ff */
[----:B---3--:R2:W3:Y:S01]  /*11360*/  SHFL.IDX PT, R9, R2, 0x2, 0x181f ;  /* 0x00581f0002097f89 */ /* 0x0084e200000e0000 */
        /* <DEDUP_REMOVED lines=21> */
.L_x_836:
[----:B------:R-:W-:Y:S05]  /*114c0*/  BSYNC B0 ;  /* 0x0000000000007941 */ /* 0x000fea0003800000 */
.L_x_835:
[----:B------:R-:W-:Y:S01]  /*114d0*/  IADD3 R57, R57, 0x60, RZ ;  /* 0x0000006039397810 */ /* 0x000fe20007ffe0ff */
[----:B---3--:R3:W1:Y:S03]  /*114e0*/  SHFL.IDX PT, R7, R2, 0x3, 0x181f ;  /* 0x00781f0002077f89 */ /* 0x00866600000e0000 */
[----:B------:R-:W-:Y:S01]  /*114f0*/  ISETP.GE.AND P0, PT, R57, R10, PT ;  /* 0x0000000a3900720c */ /* 0x000fe20003f06270 */
[----:B------:R3:W2:-:S12]  /*11500*/  SHFL.IDX PT, R6, R0, 0x3, 0x181f ;  /* 0x00781f0000067f89 */ /* 0x00069800000e0000 */
        /* <DEDUP_REMOVED lines=20> */
.L_x_830:
        /* <DEDUP_REMOVED lines=40> */
.L_x_838:
[----:B------:R-:W-:Y:S05]  /*118d0*/  BSYNC B0 ;  /* 0x0000000000007941 */ /* 0x000fea0003800000 */
.L_x_837:
        /* <DEDUP_REMOVED lines=62> */
.L_x_840:
[----:B------:R-:W-:Y:S05]  /*11cc0*/  BSYNC B0 ;  /* 0x0000000000007941 */ /* 0x000fea0003800000 */
.L_x_839:
        /* <DEDUP_REMOVED lines=21> */
.L_x_842:
[----:B------:R-:W-:Y:S05]  /*11e20*/  BSYNC B0 ;  /* 0x0000000000007941 */ /* 0x000fea0003800000 */
.L_x_841:
        /* <DEDUP_REMOVED lines=21> */
.L_x_844:
[----:B------:R-:W-:Y:S05]  /*11f80*/  BSYNC B0 ;  /* 0x0000000000007941 */ /* 0x000fea0003800000 */
.L_x_843:
        /* <DEDUP_REMOVED lines=22> */
.L_x_845:
        /* <DEDUP_REMOVED lines=9> */
.L_x_1297:


//--------------------- .text._ZN7cutlass13device_kernelIN5flash19enable_sm80_to_sm89INS1_16FlashAttnFwdSm80INS1_25CollectiveMainloopFwdSm80ILi8ELi2ELb0EN4cute5tupleIJNS5_1CILi128EEENS7_ILi64EEENS7_ILi192EEEEEELi192ENS_6half_tEfNS_4arch4Sm80ELb0ELb1ELb1ELb1ELb0ELb0ELb1ELb0EEENS1_21CollectiveEpilogueFwdINS6_IJS8_SA_S9_EEENS6_IJNS7_ILi1EEESI_SI_EEESC_SE_Li256ELb1ELb1ELb0ELb0EEENS1_19SingleTileSchedulerILb1ELb0ELb1ELi128EEEEEEEEEvNT_6ParamsE --------------------------
	.section	.text._ZN7cutlass13device_kernelIN5flash19enable_sm80_to_sm89INS1_16FlashAttnFwdSm80INS1_25CollectiveMainloopFwdSm80ILi8ELi2ELb0EN4cute5tupleIJNS5_1CILi128EEENS7_ILi64EEENS7_ILi192EEEEEELi192ENS_6half_tEfNS_4arch4Sm80ELb0ELb1ELb1ELb1ELb0ELb0ELb1ELb0EEENS1_21CollectiveEpilogueFwdINS6_IJS8_SA_S9_EEENS6_IJNS7_ILi1EEESI_SI_EEESC_SE_Li256ELb1ELb1ELb0ELb0EEENS1_19SingleTileSchedulerILb1ELb0ELb1ELi128EEEEEEEEEvNT_6ParamsE,"ax",@progbits
	.sectioninfo	@"SHI_REGISTERS=252"
	.align	128
.text._ZN7cutlass13device_kernelIN5flash19enable_sm80_to_sm89INS1_16FlashAttnFwdSm80INS1_25CollectiveMainloopFwdSm80ILi8ELi2ELb0EN4cute5tupleIJNS5_1CILi128EEENS7_ILi64EEENS7_ILi192EEEEEELi192ENS_6half_tEfNS_4arch4Sm80ELb0ELb1ELb1ELb1ELb0ELb0ELb1ELb0EEENS1_21CollectiveEpilogueFwdINS6_IJS8_SA_S9_EEENS6_IJNS7_ILi1EEESI_SI_EEESC_SE_Li256ELb1ELb1ELb0ELb0EEENS1_19SingleTileSchedulerILb1ELb0ELb1ELi128EEEEEEEEEvNT_6ParamsE:
        .type           _ZN7cutlass13device_kernelIN5flash19enable_sm80_to_sm89INS1_16FlashAttnFwdSm80INS1_25CollectiveMainloopFwdSm80ILi8ELi2ELb0EN4cute5tupleIJNS5_1CILi128EEENS7_ILi64EEENS7_ILi192EEEEEELi192ENS_6half_tEfNS_4arch4Sm80ELb0ELb1ELb1ELb1ELb0ELb0ELb1ELb0EEENS1_21CollectiveEpilogueFwdINS6_IJS8_SA_S9_EEENS6_IJNS7_ILi1EEESI_SI_EEESC_SE_Li256ELb1ELb1ELb0ELb0EEENS1_19SingleTileSchedulerILb1ELb0ELb1ELi128EEEEEEEEEvNT_6ParamsE,@function
        .size           _ZN7cutlass13device_kernelIN5flash19enable_sm80_to_sm89INS1_16FlashAttnFwdSm80INS1_25CollectiveMainloopFwdSm80ILi8ELi2ELb0EN4cute5tupleIJNS5_1CILi128EEENS7_ILi64EEENS7_ILi192EEEEEELi192ENS_6half_tEfNS_4arch4Sm80ELb0ELb1ELb1ELb1ELb0ELb0ELb1ELb0EEENS1_21CollectiveEpilogueFwdINS6_IJS8_SA_S9_EEENS6_IJNS7_ILi1EEESI_SI_EEESC_SE_Li256ELb1ELb1ELb0ELb0EEENS1_19SingleTileSchedulerILb1ELb0ELb1ELi128EEEEEEEEEvNT_6ParamsE,(.L_x_1298 - _ZN7cutlass13device_kernelIN5flash19enable_sm80_to_sm89INS1_16FlashAttnFwdSm80INS1_25CollectiveMainloopFwdSm80ILi8ELi2ELb0EN4cute5tupleIJNS5_1CILi128EEENS7_ILi64EEENS7_ILi192EEEEEELi192ENS_6half_tEfNS_4arch4Sm80ELb0ELb1ELb1ELb1ELb0ELb0ELb1ELb0EEENS1_21CollectiveEpilogueFwdINS6_IJS8_SA_S9_EEENS6_IJNS7_ILi1EEESI_SI_EEESC_SE_Li256ELb1ELb1ELb0ELb0EEENS1_19SingleTileSchedulerILb1ELb0ELb1ELi128EEEEEEEEEvNT_6ParamsE)
        .other          _ZN7cutlass13device_kernelIN5flash19enable_sm80_to_sm89INS1_16FlashAttnFwdSm80INS1_25CollectiveMainloopFwdSm80ILi8ELi2ELb0EN4cute5tupleIJNS5_1CILi128EEENS7_ILi64EEENS7_ILi192EEEEEELi192ENS_6half_tEfNS_4arch4Sm80ELb0ELb1ELb1ELb1ELb0ELb0ELb1ELb0EEENS1_21CollectiveEpilogueFwdINS6_IJS8_SA_S9_EEENS6_IJNS7_ILi1EEESI_SI_EEESC_SE_Li256ELb1ELb1ELb0ELb0EEENS1_19SingleTileSchedulerILb1ELb0ELb1ELi128EEEEEEEEEvNT_6ParamsE,@"STO_CUDA_ENTRY STV_DEFAULT"
_ZN7cutlass13device_kernelIN5flash19enable_sm80_to_sm89INS1_16FlashAttnFwdSm80INS1_25CollectiveMainloopFwdSm80ILi8ELi2ELb0EN4cute5tupleIJNS5_1CILi128EEENS7_ILi64EEENS7_ILi192EEEEEELi192ENS_6half_tEfNS_4arch4Sm80ELb0ELb1ELb1ELb1ELb0ELb0ELb1ELb0EEENS1_21CollectiveEpilogueFwdINS6_IJS8_SA_S9_EEENS6_IJNS7_ILi1EEESI_SI_EEESC_SE_Li256ELb1ELb1ELb0ELb0EEENS1_19SingleTileSchedulerILb1ELb0ELb1ELi128EEEEEEEEEvNT_6ParamsE:
        /* <DEDUP_REMOVED lines=16> */
.L_x_847:
        /* <DEDUP_REMOVED lines=8> */
.L_x_849:
[----:B------:R-:W-:-:S05]  /*0180*/  MOV R3, c[0x0][0x54c] ;  /* 0x0001530000037a02 */ /* 0x000fca0000000f00 */
.L_x_848:
[----:B-----5:R-:W-:Y:S01]  /*0190*/  IMAD R3, R3, c[0x0][0x548], RZ ;  /* 0x0001520003037a24 */ /* 0x020fe200078e02ff */
[----:B------:R-:W-:-:S04]  /*01a0*/  SHF.L.U32 R144, R219, 0x7, RZ ;  /* 0x00000007db907819 */ /* 0x000fc800000006ff */
[----:B------:R-:W-:-:S04]  /*01b0*/  ISETP.GE.AND P0, PT, R144, R3, PT ;  /* 0x000000039000720c */ /* 0x000fc80003f06270 */
[----:B------:R-:W-:Y:S01]  /*01c0*/  SEL R202, R202, 0xffffffff, !P0 ;  /* 0xffffffffcaca7807 */ /* 0x000fe20004000000 */
[----:B------:R-:W-:Y:S05]  /*01d0*/  BRA `(.L_x_850) ;  /* 0x0000012000007947 */ /* 0x000fea0003800000 */
.L_x_846:
[----:B---3--:R-:W-:-:S04]  /*01e0*/  ISETP.NE.U32.AND P0, PT, RZ, c[0x0][0x568], PT ;  /* 0x00015a00ff007a0c */ /* 0x008fc80003f05070 */
[----:B------:R-:W-:-:S13]  /*01f0*/  ISETP.NE.AND.EX P0, PT, RZ, c[0x0][0x56c], PT, P0 ;  /* 0x00015b00ff007a0c */ /* 0x000fda0003f05300 */
[----:B------:R-:W-:Y:S05]  /*0200*/  @!P0 BRA `(.L_x_851) ;  /* 0x0000002000008947 */ /* 0x000fea0003800000 */
[----:B------:R1:W5:Y:S01]  /*0210*/  LDG.E R3, [R2.64] ;  /* 0x0000000802037981 */ /* 0x000362000c1e1900 */
[----:B------:R-:W-:Y:S05]  /*0220*/  BRA `(.L_x_852) ;  /* 0x0000009000007947 */ /* 0x000fea0003800000 */
.L_x_851:
        /* <DEDUP_REMOVED lines=8> */
.L_x_853:
[----:B------:R-:W-:-:S05]  /*02b0*/  MOV R3, c[0x0][0x54c] ;  /* 0x0001530000037a02 */ /* 0x000fca0000000f00 */
.L_x_852:
[----:B-----5:R-:W-:Y:S01]  /*02c0*/  IMAD R3, R3, c[0x0][0x548], RZ ;  /* 0x0001520003037a24 */ /* 0x020fe200078e02ff */
[----:B------:R-:W-:-:S04]  /*02d0*/  SHF.L.U32 R144, R219, 0x7, RZ ;  /* 0x00000007db907819 */ /* 0x000fc800000006ff */
[----:B------:R-:W-:-:S04]  /*02e0*/  ISETP.GE.AND P0, PT, R144, R3, PT ;  /* 0x000000039000720c */ /* 0x000fc80003f06270 */
[----:B------:R-:W-:-:S04]  /*02f0*/  SEL R202, R202, 0xffffffff, !P0 ;  /* 0xffffffffcaca7807 */ /* 0x000fc80004000000 */
.L_x_850:
        /* <DEDUP_REMOVED lines=12> */
[----:B-1----:R-:W-:Y:S01]  /*03c0*/  IMAD.WIDE R2, R202, R11, c[0x0][0x350] ;  /* 0x0000d400ca027625 */ /* 0x002fe200078e020b */
        /* <DEDUP_REMOVED lines=8> */
[----:B------:R-:W-:Y:S01]  /*0450*/  IMAD.MOV.U32 R194, RZ, RZ, c[0x0][0x1d0] ;  /* 0x00007400ffc27624 */ /* 0x000fe200078e00ff */
[----:B------:R-:W-:Y:S05]  /*0460*/  @P0 BRA `(.L_x_854) ;  /* 0x0000004000000947 */ /* 0x000fea0003800000 */
[----:B------:R-:W-:Y:S05]  /*0470*/  @!P3 BRA `(.L_x_854) ;  /* 0x000000300000b947 */ /* 0x000fea0003800000 */
[----:B-----5:R-:W2:Y:S04]  /*0480*/  LDG.E R203, [R8.64] ;  /* 0x0000000808cb7981 */ /* 0x020ea8000c1e1900 */
[----:B------:R-:W2:Y:S02]  /*0490*/  LDG.E R0, [R8.64+0x4] ;  /* 0x0000040808007981 */ /* 0x000ea4000c1e1900 */
[----:B--2---:R-:W-:-:S02]  /*04a0*/  IADD3 R203, -R203, R0, RZ ;  /* 0x00000000cbcb7210 */ /* 0x004fc40007ffe1ff */
.L_x_854:
[----:B------:R-:W-:-:S04]  /*04b0*/  ISETP.NE.U32.AND P0, PT, RZ, c[0x0][0x368], PT ;  /* 0x0000da00ff007a0c */ /* 0x000fc80003f05070 */
[----:B------:R-:W-:-:S13]  /*04c0*/  ISETP.NE.AND.EX P0, PT, RZ, c[0x0][0x36c], PT, P0 ;  /* 0x0000db00ff007a0c */ /* 0x000fda0003f05300 */
[----:B------:R-:W-:Y:S05]  /*04d0*/  @!P0 BRA `(.L_x_855) ;  /* 0x0000003000008947 */ /* 0x000fea0003800000 */
[----:B------:R-:W-:-:S06]  /*04e0*/  IMAD.WIDE R194, R202, R11, c[0x0][0x368] ;  /* 0x0000da00cac27625 */ /* 0x000fcc00078e020b */
[----:B------:R2:W5:Y:S01]  /*04f0*/  LDG.E R194, [R194.64] ;  /* 0x00000008c2c27981 */ /* 0x000562000c1e1900 */
[----:B------:R-:W-:Y:S05]  /*0500*/  BRA `(.L_x_856) ;  /* 0x0000004000007947 */ /* 0x000fea0003800000 */
.L_x_855:
[----:B------:R-:W-:Y:S05]  /*0510*/  @!P4 BRA `(.L_x_856) ;  /* 0x000000300000c947 */ /* 0x000fea0003800000 */
[----:B------:R-:W2:Y:S04]  /*0520*/  LDG.E R194, [R2.64] ;  /* 0x0000000802c27981 */ /* 0x000ea8000c1e1900 */
[----:B------:R-:W2:Y:S02]  /*0530*/  LDG.E R5, [R2.64+0x4] ;  /* 0x0000040802057981 */ /* 0x000ea4000c1e1900 */
[----:B--2---:R-:W-:Y:S02]  /*0540*/  IADD3 R194, -R194, R5, RZ ;  /* 0x00000005c2c27210 */ /* 0x004fe40007ffe1ff */
.L_x_856:
[----:B------:R-:W-:Y:S01]  /*0550*/  IMAD.MOV.U32 R196, RZ, RZ, c[0x0][0x2c4] ;  /* 0x0000b100ffc47624 */ /* 0x000fe200078e00ff */
[----:B------:R-:W-:Y:S01]  /*0560*/  LOP3.LUT R0, R0, 0xfffffff7, RZ, 0xc0, !PT ;  /* 0xfffffff700007812 */ /* 0x000fe200078ec0ff */
[----:B--2---:R-:W-:Y:S01]  /*0570*/  IMAD.MOV.U32 R195, RZ, RZ, c[0x0][0x32c] ;  /* 0x0000cb00ffc37624 */ /* 0x004fe200078e00ff */
[----:B------:R-:W-:Y:S01]  /*0580*/  IADD3 R5, R144, 0x7f, RZ ;  /* 0x0000007f90057810 */ /* 0x000fe20007ffe0ff */
[----:B-----5:R-:W-:Y:S01]  /*0590*/  IMAD.IADD R194, R194, 0x1, -R7 ;  /* 0x00000001c2c27824 */ /* 0x020fe200078e0a07 */
[----:B------:R-:W-:-:S02]  /*05a0*/  ISETP.NE.AND P2, PT, R196, 0x1, PT ;  /* 0x00000001c400780c */ /* 0x000fc40003f45270 */
[----:B------:R-:W-:Y:S02]  /*05b0*/  ISETP.GE.AND P1, PT, R195, 0x1, PT ;  /* 0x00000001c300780c */ /* 0x000fe40003f26270 */
[----:B-1----:R-:W-:-:S09]  /*05c0*/  IADD3 R2, R194, 0x1, -R203 ;  /* 0x00000001c2027810 */ /* 0x002fd20007ffe8cb */
[----:B------:R-:W-:Y:S02]  /*05d0*/  @P2 IADD3 R3, R144, 0x7f, RZ ;  /* 0x0000007f90032810 */ /* 0x000fe40007ffe0ff */
[----:B------:R-:W-:-:S03]  /*05e0*/  @P2 LOP3.LUT R0, R0, 0x8, RZ, 0xfc, !PT ;  /* 0x0000000800002812 */ /* 0x000fc600078efcff */
[----:B------:R-:W-:Y:S01]  /*05f0*/  @P2 IMAD.HI.U32 R3, R3, c[0x0][0x2c8], RZ ;  /* 0x0000b20003032a27 */ /* 0x000fe200078e00ff */
[----:B------:R-:W-:-:S04]  /*0600*/  LOP3.LUT R0, R0, 0xfffffffb, RZ, 0xc0, !PT ;  /* 0xfffffffb00007812 */ /* 0x000fc800078ec0ff */
[----:B------:R-:W-:Y:S02]  /*0610*/  @P2 SHF.R.U32.HI R5, RZ, c[0x0][0x2cc], R3 ;  /* 0x0000b300ff052a19 */ /* 0x000fe40000011603 */
[----:B------:R-:W-:-:S03]  /*0620*/  @P1 LOP3.LUT R0, R0, 0x4, RZ, 0xfc, !PT ;  /* 0x0000000400001812 */ /* 0x000fc600078efcff */
[----:B------:R-:W-:Y:S02]  /*0630*/  IMAD.IADD R5, R2, 0x1, R5 ;  /* 0x0000000102057824 */ /* 0x000fe400078e0205 */
[----:B------:R-:W-:-:S03]  /*0640*/  IMAD.IADD R2, R6, 0x1, R7 ;  /* 0x0000000106027824 */ /* 0x000fc600078e0207 */
[----:B------:R-:W-:Y:S01]  /*0650*/  IADD3 R8, R5, c[0x0][0x328], RZ ;  /* 0x0000ca0005087a10 */ /* 0x000fe20007ffe0ff */
[----:B------:R-:W-:Y:S05]  /*0660*/  @!P1 BRA `(.L_x_857) ;  /* 0x000000e000009947 */ /* 0x000fea0003800000 */
[C---:B------:R-:W-:Y:S02]  /*0670*/  ISETP.GT.AND P0, PT, R5.reuse, RZ, PT ;  /* 0x000000ff0500720c */ /* 0x040fe40003f04270 */
[----:B------:R-:W-:-:S11]  /*0680*/  IADD3 R6, R5, -0x1, RZ ;  /* 0xffffffff05067810 */ /* 0x000fd60007ffe0ff */
[----:B------:R-:W-:Y:S05]  /*0690*/  @P0 BRA `(.L_x_858) ;  /* 0x0000006000000947 */ /* 0x000fea0003800000 */
[----:B------:R-:W-:Y:S01]  /*06a0*/  ISETP.NE.AND P0, PT, R195, 0x1, PT ;  /* 0x00000001c300780c */ /* 0x000fe20003f05270 */
[----:B------:R-:W-:-:S12]  /*06b0*/  IMAD.MOV R5, RZ, RZ, -R5 ;  /* 0x000000ffff057224 */ /* 0x000fd800078e0a05 */
[----:B------:R-:W-:-:S05]  /*06c0*/  @P0 IMAD.HI.U32 R3, R5, c[0x0][0x330], RZ ;  /* 0x0000cc0005030a27 */ /* 0x000fca00078e00ff */
[----:B------:R-:W-:-:S04]  /*06d0*/  @P0 SHF.R.U32.HI R5, RZ, c[0x0][0x334], R3 ;  /* 0x0000cd00ff050a19 */ /* 0x000fc80000011603 */
[----:B------:R-:W-:Y:S01]  /*06e0*/  LOP3.LUT R6, RZ, R5, RZ, 0x33, !PT ;  /* 0x00000005ff067212 */ /* 0x000fe200078e33ff */
[----:B------:R-:W-:Y:S05]  /*06f0*/  BRA `(.L_x_859) ;  /* 0x0000003000007947 */ /* 0x000fea0003800000 */
.L_x_858:
[----:B------:R-:W-:-:S13]  /*0700*/  ISETP.NE.AND P0, PT, R195, 0x1, PT ;  /* 0x00000001c300780c */ /* 0x000fda0003f05270 */
[----:B------:R-:W-:-:S05]  /*0710*/  @P0 IMAD.HI.U32 R3, R6, c[0x0][0x330], RZ ;  /* 0x0000cc0006030a27 */ /* 0x000fca00078e00ff */
[----:B------:R-:W-:-:S05]  /*0720*/  @P0 SHF.R.U32.HI R6, RZ, c[0x0][0x334], R3 ;  /* 0x0000cd00ff060a19 */ /* 0x000fca0000011603 */
.L_x_859:
[----:B------:R-:W-:-:S05]  /*0730*/  IMAD R3, R6, R195, c[0x0][0x32c] ;  /* 0x0000cb0006037624 */ /* 0x000fca00078e02c3 */
[----:B------:R-:W-:-:S04]  /*0740*/  IMNMX R8, R8, R3, PT ;  /* 0x0000000308087217 */ /* 0x000fc80003800200 */
.L_x_857:
[----:B------:R-:W-:Y:S01]  /*0750*/  IADD3 R8, R8, 0x3f, RZ ;  /* 0x0000003f08087810 */ /* 0x000fe20007ffe0ff */
[----:B------:R-:W-:Y:S01]  /*0760*/  @P2 IMAD.HI.U32 R7, R144, c[0x0][0x2c8], RZ ;  /* 0x0000b20090072a27 */ /* 0x000fe200078e00ff */
[C---:B------:R-:W-:Y:S02]  /*0770*/  IADD3 R10, R194.reuse, 0x3f, RZ ;  /* 0x0000003fc20a7810 */ /* 0x040fe40007ffe0ff */
[----:B------:R-:W-:Y:S01]  /*0780*/  SHF.R.S32.HI R3, RZ, 0x1f, R8 ;  /* 0x0000001fff037819 */ /* 0x000fe20000011408 */
[----:B------:R-:W-:Y:S01]  /*0790*/  IMAD.MOV.U32 R6, RZ, RZ, R144 ;  /* 0x000000ffff067224 */ /* 0x000fe200078e0090 */
[----:B------:R-:W-:Y:S01]  /*07a0*/  SHF.R.S32.HI R5, RZ, 0x1f, R10 ;  /* 0x0000001fff057819 */ /* 0x000fe2000001140a */
[----:B------:R-:W-:Y:S01]  /*07b0*/  IMAD.IADD R133, R194, 0x1, -R203 ;  /* 0x00000001c2857824 */ /* 0x000fe200078e0acb */
[----:B------:R-:W-:Y:S02]  /*07c0*/  @P2 SHF.R.U32.HI R6, RZ, c[0x0][0x2cc], R7 ;  /* 0x0000b300ff062a19 */ /* 0x000fe40000011607 */
[----:B------:R-:W-:-:S02]  /*07d0*/  LEA.HI R3, R3, R8, RZ, 0x6 ;  /* 0x0000000803037211 */ /* 0x000fc400078f30ff */
[----:B------:R-:W-:Y:S01]  /*07e0*/  LEA.HI R10, R5, R10, RZ, 0x6 ;  /* 0x0000000a050a7211 */ /* 0x000fe200078f30ff */
[----:B------:R-:W-:Y:S01]  /*07f0*/  IMAD.IADD R5, R133, 0x1, R6 ;  /* 0x0000000185057824 */ /* 0x000fe200078e0206 */
[----:B------:R-:W-:Y:S02]  /*0800*/  SHF.R.S32.HI R3, RZ, 0x6, R3 ;  /* 0x00000006ff037819 */ /* 0x000fe40000011403 */
[----:B------:R-:W-:Y:S02]  /*0810*/  SHF.R.S32.HI R10, RZ, 0x6, R10 ;  /* 0x00000006ff0a7819 */ /* 0x000fe4000001140a */
[----:B------:R-:W-:Y:S02]  /*0820*/  IADD3 R6, R5, -c[0x0][0x324], RZ ;  /* 0x8000c90005067a10 */ /* 0x000fe40007ffe0ff */
[----:B------:R-:W-:Y:S01]  /*0830*/  IMNMX R132, R10, R3, PT ;  /* 0x000000030a847217 */ /* 0x000fe20003800200 */
[----:B------:R-:W-:Y:S05]  /*0840*/  @!P1 BRA `(.L_x_860) ;  /* 0x000000d000009947 */ /* 0x000fea0003800000 */
[----:B------:R-:W-:-:S13]  /*0850*/  ISETP.GT.AND P0, PT, R5, -0x1, PT ;  /* 0xffffffff0500780c */ /* 0x000fda0003f04270 */
[----:B------:R-:W-:Y:S05]  /*0860*/  @P0 BRA `(.L_x_861) ;  /* 0x0000006000000947 */ /* 0x000fea0003800000 */
[----:B------:R-:W-:Y:S02]  /*0870*/  ISETP.NE.AND P0, PT, R195, 0x1, PT ;  /* 0x00000001c300780c */ /* 0x000fe40003f05270 */
[----:B------:R-:W-:-:S11]  /*0880*/  LOP3.LUT R5, RZ, R5, RZ, 0x33, !PT ;  /* 0x00000005ff057212 */ /* 0x000fd600078e33ff */
[----:B------:R-:W-:-:S05]  /*0890*/  @P0 IMAD.HI.U32 R3, R5, c[0x0][0x330], RZ ;  /* 0x0000cc0005030a27 */ /* 0x000fca00078e00ff */
[----:B------:R-:W-:-:S04]  /*08a0*/  @P0 SHF.R.U32.HI R5, RZ, c[0x0][0x334], R3 ;  /* 0x0000cd00ff050a19 */ /* 0x000fc80000011603 */
[----:B------:R-:W-:Y:S01]  /*08b0*/  LOP3.LUT R5, RZ, R5, RZ, 0x33, !PT ;  /* 0x00000005ff057212 */ /* 0x000fe200078e33ff */
[----:B------:R-:W-:Y:S05]  /*08c0*/  BRA `(.L_x_862) ;  /* 0x0000003000007947 */ /* 0x000fea0003800000 */
.L_x_861:
[----:B------:R-:W-:-:S13]  /*08d0*/  ISETP.NE.AND P0, PT, R195, 0x1, PT ;  /* 0x00000001c300780c */ /* 0x000fda0003f05270 */
[----:B------:R-:W-:-:S05]  /*08e0*/  @P0 IMAD.HI.U32 R3, R5, c[0x0][0x330], RZ ;  /* 0x0000cc0005030a27 */ /* 0x000fca00078e00ff */
[----:B------:R-:W-:-:S05]  /*08f0*/  @P0 SHF.R.U32.HI R5, RZ, c[0x0][0x334], R3 ;  /* 0x0000cd00ff050a19 */ /* 0x000fca0000011603 */
.L_x_862:
[----:B------:R-:W-:-:S05]  /*0900*/  IMAD R5, R5, c[0x0][0x32c], RZ ;  /* 0x0000cb0005057a24 */ /* 0x000fca00078e02ff */
[----:B------:R-:W-:-:S04]  /*0910*/  IMNMX R6, R6, R5, !PT ;  /* 0x0000000506067217 */ /* 0x000fc80007800200 */
.L_x_860:
[----:B------:R-:W-:Y:S01]  /*0920*/  SHF.R.S32.HI R193, RZ, 0x1f, R6 ;  /* 0x0000001fffc17819 */ /* 0x000fe20000011406 */
[----:B------:R-:W-:Y:S01]  /*0930*/  CS2R R98, SRZ ;  /* 0x0000000000627805 */ /* 0x000fe2000001ff00 */
[----:B------:R-:W-:Y:S01]  /*0940*/  PLOP3.LUT P2, PT, PT, PT, PT, 0x80, 0x0 ;  /* 0x000000000000781c */ /* 0x000fe20003f4f070 */
[----:B------:R-:W-:Y:S01]  /*0950*/  IMAD.MOV.U32 R5, RZ, RZ, RZ ;  /* 0x000000ffff057224 */ /* 0x000fe200078e00ff */
[----:B------:R-:W-:Y:S01]  /*0960*/  LEA.HI R193, R193, R6, RZ, 0x6 ;  /* 0x00000006c1c17211 */ /* 0x000fe200078f30ff */
[----:B------:R-:W-:Y:S01]  /*0970*/  IMAD.MOV.U32 R96, RZ, RZ, RZ ;  /* 0x000000ffff607224 */ /* 0x000fe200078e00ff */
[----:B------:R-:W-:Y:S01]  /*0980*/  CS2R R94, SRZ ;  /* 0x00000000005e7805 */ /* 0x000fe2000001ff00 */
[----:B------:R-:W-:Y:S01]  /*0990*/  CS2R R92, SRZ ;  /* 0x00000000005c7805 */ /* 0x000fe2000001ff00 */
[----:B------:R-:W-:Y:S01]  /*09a0*/  SHF.R.S32.HI R193, RZ, 0x6, R193 ;  /* 0x00000006ffc17819 */ /* 0x000fe200000114c1 */
[----:B------:R-:W-:Y:S01]  /*09b0*/  CS2R R90, SRZ ;  /* 0x00000000005a7805 */ /* 0x000fe2000001ff00 */
[----:B------:R-:W-:Y:S01]  /*09c0*/  CS2R R88, SRZ ;  /* 0x0000000000587805 */ /* 0x000fe2000001ff00 */
[----:B------:R-:W-:Y:S01]  /*09d0*/  CS2R R86, SRZ ;  /* 0x0000000000567805 */ /* 0x000fe2000001ff00 */
[----:B------:R-:W-:Y:S01]  /*09e0*/  IMNMX R193, RZ, R193, !PT ;  /* 0x000000c1ffc17217 */ /* 0x000fe20007800200 */
[----:B------:R-:W-:Y:S01]  /*09f0*/  CS2R R8, SRZ ;  /* 0x0000000000087805 */ /* 0x000fe2000001ff00 */
[----:B------:R-:W-:Y:S01]  /*0a00*/  IMAD.MOV.U32 R7, RZ, RZ, RZ ;  /* 0x000000ffff077224 */ /* 0x000fe200078e00ff */
[----:B------:R-:W-:Y:S01]  /*0a10*/  CS2R R82, SRZ ;  /* 0x0000000000527805 */ /* 0x000fe2000001ff00 */
[----:B------:R-:W-:Y:S01]  /*0a20*/  ISETP.GT.AND P0, PT, R132, R193, PT ;  /* 0x000000c18400720c */ /* 0x000fe20003f04270 */
        /* <DEDUP_REMOVED lines=43> */
[----:B------:R-:W-:-:S05]  /*0ce0*/  @P0 IMAD.WIDE R14, R202, R11, c[0x0][0x340] ;  /* 0x0000d000ca0e0625 */ /* 0x000fca00078e020b */
[----:B------:R1:W2:Y:S01]  /*0cf0*/  @P0 LDG.E R6, [R14.64] ;  /* 0x000000080e060981 */ /* 0x0002a2000c1e1900 */
[----:B------:R-:W-:Y:S01]  /*0d00*/  SHF.R.S32.HI R87, RZ, 0x1f, R84 ;  /* 0x0000001fff577819 */ /* 0x000fe20000011454 */
[C---:B------:R-:W-:Y:S01]  /*0d10*/  IMAD.WIDE.U32 R24, R4.reuse, c[0x0][0x178], RZ ;  /* 0x00005e0004187a25 */ /* 0x040fe200078e00ff */
[----:B------:R-:W-:Y:S01]  /*0d20*/  SHF.R.S32.HI R9, RZ, 0x1f, R4 ;  /* 0x0000001fff097819 */ /* 0x000fe20000011404 */
[----:B------:R-:W3:Y:S01]  /*0d30*/  S2R R3, SR_CTAID.Y ;  /* 0x0000000000037919 */ /* 0x000ee20000002600 */
[CC--:B------:R-:W-:Y:S01]  /*0d40*/  LEA.HI R7, R87.reuse, R84.reuse, RZ, 0x3 ;  /* 0x0000005457077211 */ /* 0x0c0fe200078f18ff */
[----:B------:R-:W-:Y:S01]  /*0d50*/  BSSY B0, `(.L_x_864) ;  /* 0x000009b000007945 */ /* 0x000fe20003800000 */
[----:B------:R-:W-:Y:S01]  /*0d60*/  LEA.HI R11, R87, R84, RZ, 0x4 ;  /* 0x00000054570b7211 */ /* 0x000fe200078f20ff */
[----:B------:R-:W-:Y:S01]  /*0d70*/  IMAD R9, R9, c[0x0][0x178], RZ ;  /* 0x00005e0009097a24 */ /* 0x000fe200078e02ff */
[----:B------:R-:W-:Y:S02]  /*0d80*/  SHF.R.S32.HI R13, RZ, 0x3, R7 ;  /* 0x00000003ff0d7819 */ /* 0x000fe40000011407 */
[----:B------:R-:W-:Y:S01]  /*0d90*/  LOP3.LUT R5, R7, 0xfffffff8, RZ, 0xc0, !PT ;  /* 0xfffffff807057812 */ /* 0x000fe200078ec0ff */
[----:B------:R-:W-:Y:S01]  /*0da0*/  IMAD R9, R4, c[0x0][0x17c], R9 ;  /* 0x00005f0004097a24 */ /* 0x000fe200078e0209 */
[----:B------:R-:W-:Y:S01]  /*0db0*/  SHF.R.S32.HI R8, RZ, 0x4, R11 ;  /* 0x00000004ff087819 */ /* 0x000fe2000001140b */
[----:B------:R-:W-:Y:S01]  /*0dc0*/  IMAD.SHL.U32 R201, R13, 0x40, RZ ;  /* 0x000000400dc97824 */ /* 0x000fe200078e00ff */
[----:B------:R-:W-:Y:S01]  /*0dd0*/  ISETP.NE.AND P5, PT, R196, 0x1, PT ;  /* 0x00000001c400780c */ /* 0x000fe20003fa5270 */
[----:B------:R-:W-:Y:S01]  /*0de0*/  IMAD.IADD R218, R84, 0x1, -R5 ;  /* 0x0000000154da7824 */ /* 0x000fe200078e0a05 */
[----:B------:R-:W-:Y:S01]  /*0df0*/  LEA.HI R5, R11, R8, RZ, 0x1 ;  /* 0x000000080b057211 */ /* 0x000fe200078f08ff */
[----:B------:R-:W-:Y:S01]  /*0e00*/  IMAD.IADD R25, R25, 0x1, R9 ;  /* 0x0000000119197824 */ /* 0x000fe200078e0209 */
[----:B------:R-:W-:Y:S01]  /*0e10*/  LOP3.LUT R201, R201, 0x1c0, RZ, 0xc0, !PT ;  /* 0x000001c0c9c97812 */ /* 0x000fe200078ec0ff */
[C---:B------:R-:W-:Y:S01]  /*0e20*/  IMAD.SHL.U32 R18, R218.reuse, 0x8, RZ ;  /* 0x00000008da127824 */ /* 0x040fe200078e00ff */
[----:B------:R-:W-:Y:S01]  /*0e30*/  LOP3.LUT R5, R5, 0xfffffffe, RZ, 0xc0, !PT ;  /* 0xfffffffe05057812 */ /* 0x000fe200078ec0ff */
[----:B------:R-:W-:Y:S01]  /*0e40*/  IMAD.SHL.U32 R20, R218, 0x40, RZ ;  /* 0x00000040da147824 */ /* 0x000fe200078e00ff */
[----:B------:R-:W-:-:S02]  /*0e50*/  IADD3 R27, P1, R2, R13, RZ ;  /* 0x0000000d021b7210 */ /* 0x000fc40007f3e0ff */
[----:B------:R-:W-:Y:S01]  /*0e60*/  LOP3.LUT R10, R201, 0x38, R18, 0xf8, !PT ;  /* 0x00000038c90a7812 */ /* 0x000fe200078ef812 */
[----:B------:R-:W-:Y:S01]  /*0e70*/  IMAD.IADD R4, R8, 0x1, -R5 ;  /* 0x0000000108047824 */ /* 0x000fe200078e0a05 */
[----:B------:R-:W-:Y:S01]  /*0e80*/  SHF.R.U32.HI R201, RZ, 0x3, R201 ;  /* 0x00000003ffc97819 */ /* 0x000fe200000116c9 */
[----:B-1----:R-:W-:Y:S01]  /*0e90*/  IMAD R15, R218, 0x20, R13 ;  /* 0x00000020da0f7824 */ /* 0x002fe200078e020d */
[----:B---3--:R-:W-:Y:S01]  /*0ea0*/  SHF.R.S32.HI R5, RZ, 0x1f, R3 ;  /* 0x0000001fff057819 */ /* 0x008fe20000011403 */
[----:B------:R-:W-:Y:S01]  /*0eb0*/  IMAD.WIDE.U32 R24, R3, c[0x0][0x1b8], R24 ;  /* 0x00006e0003187a25 */ /* 0x000fe200078e0018 */
[----:B------:R-:W-:Y:S02]  /*0ec0*/  LOP3.LUT R201, R10, R201, RZ, 0x3c, !PT ;  /* 0x000000c90ac97212 */ /* 0x000fe400078e3cff */
[----:B------:R-:W-:Y:S01]  /*0ed0*/  SHF.R.S32.HI R10, RZ, 0x1f, R2 ;  /* 0x0000001fff0a7819 */ /* 0x000fe20000011402 */
[----:B------:R-:W-:Y:S01]  /*0ee0*/  IMAD R2, R5, c[0x0][0x1b8], RZ ;  /* 0x00006e0005027a24 */ /* 0x000fe200078e02ff */
[----:B------:R-:W-:-:S02]  /*0ef0*/  IADD3 R8, R18, 0x80, RZ ;  /* 0x0000008012087810 */ /* 0x000fc40007ffe0ff */
[----:B------:R-:W-:Y:S01]  /*0f00*/  LOP3.LUT R11, R11, 0xfffffff0, RZ, 0xc0, !PT ;  /* 0xfffffff00b0b7812 */ /* 0x000fe200078ec0ff */
[----:B------:R-:W-:Y:S01]  /*0f10*/  IMAD R9, R3, c[0x0][0x1bc], R2 ;  /* 0x00006f0003097a24 */ /* 0x000fe200078e0202 */
[----:B------:R-:W-:Y:S02]  /*0f20*/  LEA.HI.X.SX32 R10, R13, R10, 0x1, P1 ;  /* 0x0000000a0d0a7211 */ /* 0x000fe400008f0eff */
[----:B------:R-:W-:Y:S01]  /*0f30*/  ISETP.GE.AND P6, PT, R8, c[0x0][0x1d4], PT ;  /* 0x0000750008007a0c */ /* 0x000fe20003fc6270 */
[----:B------:R-:W-:Y:S01]  /*0f40*/  IMAD.IADD R22, R84, 0x1, -R11 ;  /* 0x0000000154167824 */ /* 0x000fe200078e0a0b */
[----:B------:R-:W-:Y:S01]  /*0f50*/  ISETP.GE.AND P1, PT, R8, c[0x0][0x198], PT ;  /* 0x0000660008007a0c */ /* 0x000fe20003f26270 */
[----:B------:R-:W-:Y:S01]  /*0f60*/  IMAD.IADD R8, R144, 0x1, R15 ;  /* 0x0000000190087824 */ /* 0x000fe200078e020f */
[----:B------:R-:W-:Y:S01]  /*0f70*/  SHF.R.S32.HI R15, RZ, 0x1f, R202 ;  /* 0x0000001fff0f7819 */ /* 0x000fe200000114ca */
[----:B------:R-:W-:Y:S01]  /*0f80*/  IMAD.IADD R25, R25, 0x1, R9 ;  /* 0x0000000119197824 */ /* 0x000fe200078e0209 */
[----:B------:R-:W-:Y:S01]  /*0f90*/  SHF.R.S32.HI R17, RZ, 0x1f, R22 ;  /* 0x0000001fff117819 */ /* 0x000fe20000011416 */
[----:B------:R-:W-:Y:S01]  /*0fa0*/  @P5 IMAD.HI.U32 R2, R8, c[0x0][0x2c8], RZ ;  /* 0x0000b20008025a27 */ /* 0x000fe200078e00ff */
[----:B------:R-:W-:-:S02]  /*0fb0*/  SEL R16, R15, RZ, !P3 ;  /* 0x000000ff0f107207 */ /* 0x000fc40005800000 */
[----:B------:R-:W-:Y:S01]  /*0fc0*/  SEL R9, R202, RZ, !P3 ;  /* 0x000000ffca097207 */ /* 0x000fe20005800000 */
[----:B------:R-:W-:Y:S01]  /*0fd0*/  IMAD.MOV.U32 R14, RZ, RZ, R8 ;  /* 0x000000ffff0e7224 */ /* 0x000fe200078e0008 */
[----:B------:R-:W-:Y:S01]  /*0fe0*/  @P5 SHF.R.U32.HI R14, RZ, c[0x0][0x2cc], R2 ;  /* 0x0000b300ff0e5a19 */ /* 0x000fe20000011602 */
[----:B------:R-:W-:Y:S01]  /*0ff0*/  IMAD R16, R16, c[0x0][0x1c0], RZ ;  /* 0x0000700010107a24 */ /* 0x000fe200078e02ff */
[----:B------:R-:W-:Y:S01]  /*1000*/  LEA.HI R2, R17, R22, RZ, 0x3 ;  /* 0x0000001611027211 */ /* 0x000fe200078f18ff */
[----:B------:R-:W-:Y:S01]  /*1010*/  IMAD R12, R10, c[0x0][0x1e0], RZ ;  /* 0x000078000a0c7a24 */ /* 0x000fe200078e02ff */
[----:B------:R-:W-:Y:S01]  /*1020*/  LEA.HI R21, R87, R84, RZ, 0x6 ;  /* 0x0000005457157211 */ /* 0x000fe200078f30ff */
[C---:B------:R-:W-:Y:S01]  /*1030*/  IMAD R16, R9.reuse, c[0x0][0x1c4], R16 ;  /* 0x0000710009107a24 */ /* 0x040fe200078e0210 */
[----:B------:R-:W-:Y:S01]  /*1040*/  SHF.R.S32.HI R19, RZ, 0x1f, R18 ;  /* 0x0000001fff137819 */ /* 0x000fe20000011412 */
[----:B------:R-:W-:Y:S01]  /*1050*/  IMAD.WIDE.U32 R24, R9, c[0x0][0x1c0], R24 ;  /* 0x0000700009187a25 */ /* 0x000fe200078e0018 */
[----:B------:R-:W-:-:S02]  /*1060*/  LOP3.LUT R17, R2, 0xfffffff8, RZ, 0xc0, !PT ;  /* 0xfffffff802117812 */ /* 0x000fc400078ec0ff */
[----:B------:R-:W-:Y:S01]  /*1070*/  SHF.L.U32 R30, R21, 0x3, RZ ;  /* 0x00000003151e7819 */ /* 0x000fe200000006ff */
[--C-:B------:R-:W-:Y:S01]  /*1080*/  IMAD.MOV R21, RZ, RZ, -R14.reuse ;  /* 0x000000ffff157224 */ /* 0x100fe200078e0a0e */
[----:B------:R-:W-:Y:S01]  /*1090*/  SHF.R.S32.HI R9, RZ, 0x1f, R14 ;  /* 0x0000001fff097819 */ /* 0x000fe2000001140e */
[C---:B------:R-:W-:Y:S01]  /*10a0*/  IMAD R12, R27.reuse, c[0x0][0x1e4], R12 ;  /* 0x000079001b0c7a24 */ /* 0x040fe200078e020c */
[----:B------:R-:W-:Y:S01]  /*10b0*/  LOP3.LUT R20, R20, 0x1c0, RZ, 0xc0, !PT ;  /* 0x000001c014147812 */ /* 0x000fe200078ec0ff */
[----:B------:R-:W-:Y:S01]  /*10c0*/  IMAD.WIDE.U32 R28, R27, c[0x0][0x1e0], R18 ;  /* 0x000078001b1c7a25 */ /* 0x000fe200078e0012 */
[----:B------:R-:W-:Y:S02]  /*10d0*/  LOP3.LUT R0, R0, 0xffffffef, RZ, 0xc0, !PT ;  /* 0xffffffef00007812 */ /* 0x000fe400078ec0ff */
[----:B------:R-:W-:Y:S01]  /*10e0*/  LOP3.LUT R7, R20, 0x8, R7, 0xf8, !PT ;  /* 0x0000000814077812 */ /* 0x000fe200078ef807 */
[----:B------:R-:W-:Y:S01]  /*10f0*/  IMAD.IADD R17, R22, 0x1, -R17 ;  /* 0x0000000116117824 */ /* 0x000fe200078e0a11 */
[----:B------:R-:W-:Y:S01]  /*1100*/  SHF.R.U32.HI R20, RZ, 0x3, R20 ;  /* 0x00000003ff147819 */ /* 0x000fe20000011614 */
[----:B------:R-:W-:Y:S01]  /*1110*/  IMAD R21, R21, c[0x0][0x2c4], R8 ;  /* 0x0000b10015157a24 */ /* 0x000fe200078e0208 */
[----:B------:R-:W-:Y:S01]  /*1120*/  LEA.HI R86, R87, R84, RZ, 0x5 ;  /* 0x0000005457567211 */ /* 0x000fe200078f28ff */
[----:B------:R-:W-:Y:S01]  /*1130*/  IMAD.IADD R29, R29, 0x1, R12 ;  /* 0x000000011d1d7824 */ /* 0x000fe200078e020c */
[----:B------:R-:W-:Y:S01]  /*1140*/  LOP3.LUT R7, R7, R20, RZ, 0x3c, !PT ;  /* 0x0000001407077212 */ /* 0x000fe200078e3cff */
[----:B------:R-:W-:Y:S01]  /*1150*/  IMAD.IADD R25, R25, 0x1, R16 ;  /* 0x0000000119197824 */ /* 0x000fe200078e0210 */
[----:B------:R-:W-:Y:S01]  /*1160*/  LOP3.LUT P3, RZ, R17, 0x4, RZ, 0xc0, !PT ;  /* 0x0000000411ff7812 */ /* 0x000fe2000786c0ff */
[----:B------:R-:W-:Y:S01]  /*1170*/  IMAD R9, R9, c[0x0][0x1b0], RZ ;  /* 0x00006c0009097a24 */ /* 0x000fe200078e02ff */
[----:B------:R-:W-:Y:S01]  /*1180*/  LOP3.LUT P2, RZ, R17, 0x2, RZ, 0xc0, !PT ;  /* 0x0000000211ff7812 */ /* 0x000fe2000784c0ff */
[----:B------:R-:W-:Y:S01]  /*1190*/  IMAD R8, R5, c[0x0][0x210], RZ ;  /* 0x0000840005087a24 */ /* 0x000fe200078e02ff */
[----:B------:R-:W-:Y:S01]  /*11a0*/  SHF.L.U32 R17, R17, 0x6, RZ ;  /* 0x0000000611117819 */ /* 0x000fe200000006ff */
[----:B------:R-:W-:Y:S01]  /*11b0*/  IMAD.WIDE.U32 R206, R3, c[0x0][0x1e8], R28 ;  /* 0x00007a0003ce7a25 */ /* 0x000fe200078e001c */
[----:B------:R-:W-:-:S02]  /*11c0*/  P2R R11, PR, RZ, 0x2 ;  /* 0x00000002ff0b7803 */ /* 0x000fc40000000000 */
[----:B------:R-:W-:Y:S01]  /*11d0*/  LOP3.LUT R17, R17, 0x1c0, RZ, 0xc0, !PT ;  /* 0x000001c011117812 */ /* 0x000fe200078ec0ff */
[C---:B------:R-:W-:Y:S01]  /*11e0*/  IMAD R9, R14.reuse, c[0x0][0x1b4], R9 ;  /* 0x00006d000e097a24 */ /* 0x040fe200078e0209 */
[----:B------:R-:W-:Y:S01]  /*11f0*/  LOP3.LUT R201, R201, 0xfffffe00, R30, 0xf8, !PT ;  /* 0xfffffe00c9c97812 */ /* 0x000fe200078ef81e */
[----:B------:R-:W-:Y:S01]  /*1200*/  IMAD.WIDE.U32 R24, R14, c[0x0][0x1b0], R24 ;  /* 0x00006c000e187a25 */ /* 0x000fe200078e0018 */
[----:B------:R-:W-:Y:S02]  /*1210*/  SHF.R.S32.HI R85, RZ, 0x5, R86 ;  /* 0x00000005ff557819 */ /* 0x000fe40000011456 */
[----:B------:R-:W-:Y:S01]  /*1220*/  LOP3.LUT P1, RZ, R218, 0x4, RZ, 0xc0, !PT ;  /* 0x00000004daff7812 */ /* 0x000fe2000782c0ff */
[----:B------:R-:W-:Y:S01]  /*1230*/  IMAD R10, R10, c[0x0][0x208], RZ ;  /* 0x000082000a0a7a24 */ /* 0x000fe200078e02ff */
[----:B------:R-:W-:Y:S01]  /*1240*/  ISETP.GE.AND P5, PT, R18, c[0x0][0x1d4], PT ;  /* 0x0000750012007a0c */ /* 0x000fe20003fa6270 */
[----:B------:R-:W-:Y:S02]  /*1250*/  IMAD.IADD R25, R25, 0x1, R9 ;  /* 0x0000000119197824 */ /* 0x000fe400078e0209 */
[----:B------:R-:W-:-:S02]  /*1260*/  IMAD R10, R27, c[0x0][0x20c], R10 ;  /* 0x000083001b0a7a24 */ /* 0x000fc400078e020a */
[----:B------:R-:W-:-:S04]  /*1270*/  IMAD.WIDE.U32 R26, R27, c[0x0][0x208], R18 ;  /* 0x000082001b1a7a25 */ /* 0x000fc800078e0012 */
[----:B------:R-:W-:-:S04]  /*1280*/  IMAD.WIDE.U32 R24, R21, c[0x0][0x1a8], R24 ;  /* 0x00006a0015187a25 */ /* 0x000fc800078e0018 */
[----:B------:R-:W-:Y:S02]  /*1290*/  IMAD.IADD R27, R27, 0x1, R10 ;  /* 0x000000011b1b7824 */ /* 0x000fe400078e020a */
[C---:B------:R-:W-:Y:S02]  /*12a0*/  IMAD R188, R4.reuse, 0x200, R7 ;  /* 0x0000020004bc7824 */ /* 0x040fe400078e0207 */
[----:B------:R-:W-:Y:S02]  /*12b0*/  IMAD R8, R3, c[0x0][0x214], R8 ;  /* 0x0000850003087a24 */ /* 0x000fe400078e0208 */
[----:B------:R-:W-:-:S05]  /*12c0*/  IMAD.SHL.U32 R4, R4, 0x8, RZ ;  /* 0x0000000804047824 */ /* 0x000fca00078e00ff */
[----:B------:R-:W-:Y:S02]  /*12d0*/  LOP3.LUT R4, R17, 0x8, R4, 0xf8, !PT ;  /* 0x0000000811047812 */ /* 0x000fe400078ef804 */
[----:B------:R-:W-:-:S04]  /*12e0*/  SHF.R.U32.HI R17, RZ, 0x3, R17 ;  /* 0x00000003ff117819 */ /* 0x000fc80000011611 */
[----:B------:R-:W-:Y:S02]  /*12f0*/  LOP3.LUT R4, R4, R17, RZ, 0x3c, !PT ;  /* 0x0000001104047212 */ /* 0x000fe400078e3cff */
[--C-:B--2---:R-:W-:Y:S01]  /*1300*/  @P0 SHF.R.S32.HI R23, RZ, 0x1f, R6.reuse ;  /* 0x0000001fff170819 */ /* 0x104fe20000011406 */
[----:B------:R-:W-:Y:S02]  /*1310*/  @P0 IMAD.MOV.U32 R22, RZ, RZ, R6 ;  /* 0x000000ffff160224 */ /* 0x000fe400078e0006 */
[----:B------:R-:W-:Y:S01]  /*1320*/  IMAD R6, R5, c[0x0][0x1e8], RZ ;  /* 0x00007a0005067a24 */ /* 0x000fe200078e02ff */
[----:B------:R-:W-:Y:S01]  /*1330*/  SHF.R.S32.HI R5, RZ, 0x1f, R21 ;  /* 0x0000001fff057819 */ /* 0x000fe20000011415 */
[----:B------:R-:W-:Y:S02]  /*1340*/  @!P0 IMAD.MOV.U32 R22, RZ, RZ, R202 ;  /* 0x000000ffff168224 */ /* 0x000fe400078e00ca */
[----:B------:R-:W-:Y:S02]  /*1350*/  IMAD R6, R3, c[0x0][0x1ec], R6 ;  /* 0x00007b0003067a24 */ /* 0x000fe400078e0206 */
[----:B------:R-:W-:Y:S01]  /*1360*/  @!P0 IMAD.MOV.U32 R23, RZ, RZ, R15 ;  /* 0x000000ffff178224 */ /* 0x000fe200078e000f */
[----:B------:R-:W-:Y:S01]  /*1370*/  LEA R9, P0, R24, c[0x0][0x160], 0x1 ;  /* 0x0000580018097a11 */ /* 0x000fe200078008ff */
[----:B------:R-:W-:Y:S01]  /*1380*/  IMAD.IADD R207, R207, 0x1, R6 ;  /* 0x00000001cfcf7824 */ /* 0x000fe200078e0206 */
[----:B------:R-:W-:Y:S01]  /*1390*/  SEL R205, R22, RZ, !P4 ;  /* 0x000000ff16cd7207 */ /* 0x000fe20006000000 */
[----:B------:R-:W-:Y:S01]  /*13a0*/  IMAD R6, R5, c[0x0][0x1a8], RZ ;  /* 0x00006a0005067a24 */ /* 0x000fe200078e02ff */
[----:B------:R-:W-:Y:S01]  /*13b0*/  SEL R22, R23, RZ, !P4 ;  /* 0x000000ff17167207 */ /* 0x000fe20006000000 */
[----:B------:R-:W-:Y:S01]  /*13c0*/  IMAD.WIDE.U32 R14, R3, c[0x0][0x210], R26 ;  /* 0x00008400030e7a25 */ /* 0x000fe200078e001a */
[----:B------:R1:W2:Y:S03]  /*13d0*/  SHFL.IDX PT, R20, R9, RZ, 0x181f ;  /* 0x00181fff09147589 */ /* 0x0002a600000e0000 */
[----:B------:R-:W-:-:S02]  /*13e0*/  IMAD R6, R21, c[0x0][0x1ac], R6 ;  /* 0x00006b0015067a24 */ /* 0x000fc400078e0206 */
[----:B------:R-:W-:Y:S01]  /*13f0*/  IMAD.SHL.U32 R3, R2, 0x40, RZ ;  /* 0x0000004002037824 */ /* 0x000fe200078e00ff */
[----:B------:R-:W-:Y:S01]  /*1400*/  LEA.HI R2, R87, R84, RZ, 0x3 ;  /* 0x0000005457027211 */ /* 0x000fe200078f18ff */
[----:B------:R-:W-:Y:S02]  /*1410*/  IMAD.IADD R7, R25, 0x1, R6 ;  /* 0x0000000119077824 */ /* 0x000fe400078e0206 */
[----:B------:R-:W-:Y:S01]  /*1420*/  IMAD R6, R22, c[0x0][0x1f0], RZ ;  /* 0x00007c0016067a24 */ /* 0x000fe200078e02ff */
[----:B------:R-:W-:Y:S01]  /*1430*/  LOP3.LUT R5, R2, 0xfffffff8, RZ, 0xc0, !PT ;  /* 0xfffffff802057812 */ /* 0x000fe200078ec0ff */
[----:B------:R-:W-:Y:S01]  /*1440*/  IMAD R22, R22, c[0x0][0x218], RZ ;  /* 0x0000860016167a24 */ /* 0x000fe200078e02ff */
[----:B------:R-:W-:Y:S01]  /*1450*/  LEA.HI.X R7, R24, c[0x0][0x164], R7, 0x1, P0 ;  /* 0x0000590018077a11 */ /* 0x000fe200000f0c07 */
[----:B------:R-:W-:Y:S01]  /*1460*/  IMAD R213, R205, c[0x0][0x1f4], R6 ;  /* 0x00007d00cdd57a24 */ /* 0x000fe200078e0206 */
[----:B------:R-:W-:Y:S01]  /*1470*/  LOP3.LUT P0, RZ, R218, 0x2, RZ, 0xc0, !PT ;  /* 0x00000002daff7812 */ /* 0x000fe2000780c0ff */
[----:B------:R-:W-:Y:S01]  /*1480*/  IMAD.IADD R10, R84, 0x1, -R5 ;  /* 0x00000001540a7824 */ /* 0x000fe200078e0a05 */
[----:B------:R-:W-:Y:S01]  /*1490*/  LOP3.LUT R4, R4, 0xfffffe00, R3, 0xf8, !PT ;  /* 0xfffffe0004047812 */ /* 0x000fe200078ef803 */
[----:B------:R-:W-:Y:S01]  /*14a0*/  IMAD R6, R203, c[0x0][0x2c4], RZ ;  /* 0x0000b100cb067a24 */ /* 0x000fe200078e02ff */
[----:B------:R-:W-:Y:S01]  /*14b0*/  MOV R2, 0x10 ;  /* 0x0000001000027802 */ /* 0x000fe20000000f00 */
[----:B------:R-:W-:Y:S01]  /*14c0*/  IMAD.IADD R5, R144, 0x1, R13 ;  /* 0x0000000190057824 */ /* 0x000fe200078e020d */
[----:B------:R1:W3:Y:S01]  /*14d0*/  SHFL.IDX PT, R21, R7, RZ, 0x181f ;  /* 0x00181fff07157589 */ /* 0x0002e200000e0000 */
[----:B------:R-:W-:Y:S01]  /*14e0*/  IMAD.IADD R15, R15, 0x1, R8 ;  /* 0x000000010f0f7824 */ /* 0x000fe200078e0208 */
[----:B------:R-:W-:Y:S01]  /*14f0*/  SEL R2, R2, 0xfffffff0, !P2 ;  /* 0xfffffff002027807 */ /* 0x000fe20005000000 */
[----:B------:R-:W-:-:S02]  /*1500*/  IMAD R209, R205, c[0x0][0x21c], R22 ;  /* 0x00008700cdd17a24 */ /* 0x000fc400078e0216 */
[----:B------:R-:W-:Y:S02]  /*1510*/  IMAD.WIDE.U32 R206, R205, c[0x0][0x1f0], R206 ;  /* 0x00007c00cdce7a25 */ /* 0x000fe400078e00ce */
[----:B------:R-:W-:Y:S02]  /*1520*/  @P0 LOP3.LUT R0, R0, 0x10, RZ, 0xfc, !PT ;  /* 0x0000001000000812 */ /* 0x000fe400078efcff */
[----:B------:R-:W-:Y:S01]  /*1530*/  ISETP.GE.AND P0, PT, R5, R6, PT ;  /* 0x000000060500720c */ /* 0x000fe20003f06270 */
[----:B------:R-:W-:Y:S02]  /*1540*/  IMAD.MOV.U32 R3, RZ, RZ, 0x20 ;  /* 0x00000020ff037424 */ /* 0x000fe400078e00ff */
[----:B------:R-:W-:Y:S01]  /*1550*/  IMAD.WIDE.U32 R204, R205, c[0x0][0x218], R14 ;  /* 0x00008600cdcc7a25 */ /* 0x000fe200078e000e */
[----:B------:R-:W-:Y:S02]  /*1560*/  IADD3 R15, R18, 0x40, RZ ;  /* 0x00000040120f7810 */ /* 0x000fe40007ffe0ff */
[----:B------:R-:W-:Y:S01]  /*1570*/  SEL R3, R3, 0xffffffe0, !P3 ;  /* 0xffffffe003037807 */ /* 0x000fe20005800000 */
[----:B------:R-:W-:Y:S01]  /*1580*/  IMAD.SHL.U32 R10, R10, 0x8, RZ ;  /* 0x000000080a0a7824 */ /* 0x000fe200078e00ff */
[----:B------:R-:W-:Y:S01]  /*1590*/  ISETP.GE.AND P4, PT, R15, c[0x0][0x1d4], PT ;  /* 0x000075000f007a0c */ /* 0x000fe20003f86270 */
[----:B------:R-:W-:Y:S01]  /*15a0*/  IMAD.IADD R213, R207, 0x1, R213 ;  /* 0x00000001cfd57824 */ /* 0x000fe200078e02d5 */
[----:B------:R-:W-:Y:S01]  /*15b0*/  ISETP.GE.AND P3, PT, R15, c[0x0][0x198], PT ;  /* 0x000066000f007a0c */ /* 0x000fe20003f66270 */
[----:B------:R-:W-:Y:S01]  /*15c0*/  IMAD.IADD R209, R205, 0x1, R209 ;  /* 0x00000001cdd17824 */ /* 0x000fe200078e02d1 */
[----:B------:R-:W-:Y:S01]  /*15d0*/  ISETP.GE.AND P2, PT, R10, c[0x0][0x198], PT ;  /* 0x000066000a007a0c */ /* 0x000fe20003f46270 */
[----:B------:R-:W-:Y:S07]  /*15e0*/  @P0 BRA `(.L_x_865) ;  /* 0x0000011000000947 */ /* 0x000fee0003800000 */
[----:B--2---:R-:W-:Y:S02]  /*15f0*/  IADD3 R0, R10, 0x80, RZ ;  /* 0x000000800a007810 */ /* 0x004fe40007ffe0ff */
[----:B------:R-:W-:-:S02]  /*1600*/  SHF.R.S32.HI R8, RZ, 0x1f, R15 ;  /* 0x0000001fff087819 */ /* 0x000fc4000001140f */
[----:B------:R-:W-:Y:S02]  /*1610*/  LEA R22, P0, R10, R20, 0x1 ;  /* 0x000000140a167211 */ /* 0x000fe400078008ff */
[----:B------:R-:W-:Y:S02]  /*1620*/  SHF.R.S32.HI R17, RZ, 0x1f, R0 ;  /* 0x0000001fff117819 */ /* 0x000fe40000011400 */
[----:B------:R-:W-:Y:S02]  /*1630*/  LEA.HI R8, R8, R15, RZ, 0x3 ;  /* 0x0000000f08087211 */ /* 0x000fe400078f18ff */
[----:B---3--:R-:W-:Y:S02]  /*1640*/  LEA.HI.X R23, R10, R21, R19, 0x1, P0 ;  /* 0x000000150a177211 */ /* 0x008fe400000f0c13 */
[----:B------:R-:W-:Y:S01]  /*1650*/  LEA.HI R17, R17, R0, RZ, 0x3 ;  /* 0x0000000011117211 */ /* 0x000fe200078f18ff */
[----:B------:R-:W-:Y:S01]  /*1660*/  IMAD.SHL.U32 R0, R201, 0x2, RZ ;  /* 0x00000002c9007824 */ /* 0x000fe200078e00ff */
[----:B------:R-:W-:-:S02]  /*1670*/  ISETP.NE.AND P0, PT, R11, RZ, PT ;  /* 0x000000ff0b00720c */ /* 0x000fc40003f05270 */
        /* <DEDUP_REMOVED lines=8> */
.L_x_865:
[----:B--2---:R-:W-:Y:S05]  /*1700*/  BSYNC B0 ;  /* 0x0000000000007941 */ /* 0x004fea0003800000 */
.L_x_864:
[----:B------:R-:W-:Y:S01]  /*1710*/  IADD3 R17, R5, 0x20, RZ ;  /* 0x0000002005117810 */ /* 0x000fe20007ffe0ff */
[----:B---3--:R2:W3:Y:S01]  /*1720*/  SHFL.IDX PT, R21, R7, 0x1, 0x181f ;  /* 0x00381f0007157f89 */ /* 0x0084e200000e0000 */
[----:B------:R-:W-:Y:S02]  /*1730*/  BSSY B0, `(.L_x_866) ;  /* 0x0000015000007945 */ /* 0x000fe40003800000 */
[----:B------:R-:W-:Y:S01]  /*1740*/  ISETP.GE.AND P0, PT, R17, R6, PT ;  /* 0x000000061100720c */ /* 0x000fe20003f06270 */
[----:B------:R2:W4:-:S12]  /*1750*/  SHFL.IDX PT, R20, R9, 0x1, 0x181f ;  /* 0x00381f0009147f89 */ /* 0x00051800000e0000 */
[----:B------:R-:W-:Y:S05]  /*1760*/  @P0 BRA `(.L_x_867) ;  /* 0x0000011000000947 */ /* 0x000fea0003800000 */
[C---:B------:R-:W-:Y:S01]  /*1770*/  IADD3 R17, R10.reuse, 0x80, RZ ;  /* 0x000000800a117810 */ /* 0x040fe20007ffe0ff */
[----:B------:R-:W-:Y:S01]  /*1780*/  IMAD.SHL.U32 R12, R201, 0x2, RZ ;  /* 0x00000002c90c7824 */ /* 0x000fe200078e00ff */
[----:B------:R-:W-:Y:S02]  /*1790*/  SHF.R.S32.HI R8, RZ, 0x1f, R15 ;  /* 0x0000001fff087819 */ /* 0x000fe4000001140f */
[----:B----4-:R-:W-:Y:S02]  /*17a0*/  LEA R22, P0, R10, R20, 0x1 ;  /* 0x000000140a167211 */ /* 0x010fe400078008ff */
[----:B------:R-:W-:Y:S02]  /*17b0*/  SHF.R.S32.HI R0, RZ, 0x1f, R17 ;  /* 0x0000001fff007819 */ /* 0x000fe40000011411 */
[----:B------:R-:W-:Y:S02]  /*17c0*/  LEA.HI R8, R8, R15, RZ, 0x3 ;  /* 0x0000000f08087211 */ /* 0x000fe400078f18ff */
[----:B---3--:R-:W-:-:S02]  /*17d0*/  LEA.HI.X R23, R10, R21, R19, 0x1, P0 ;  /* 0x000000150a177211 */ /* 0x008fc400000f0c13 */
[----:B------:R-:W-:Y:S02]  /*17e0*/  LEA.HI R0, R0, R17, RZ, 0x3 ;  /* 0x0000001100007211 */ /* 0x000fe400078f18ff */
[----:B------:R-:W-:Y:S01]  /*17f0*/  ISETP.NE.AND P0, PT, R11, RZ, PT ;  /* 0x000000ff0b00720c */ /* 0x000fe20003f05270 */
[----:B------:R-:W-:Y:S01]  /*1800*/  @!PT LDS RZ, [RZ] ;  /* 0x00000000fffff984 */ /* 0x000fe20000000800 */
[----:B------:R3:W-:Y:S01]  /*1810*/  LDGSTS.E.BYPASS.LTC128B.128 [R12+0x19100], [R22.64], !P2 ;  /* 0x19100000160c7fae */ /* 0x0007e2000d101d48 */
[----:B------:R-:W-:Y:S02]  /*1820*/  LOP3.LUT R8, R8, 0xfffffff8, RZ, 0xc0, !PT ;  /* 0xfffffff808087812 */ /* 0x000fe400078ec0ff */
[----:B------:R-:W-:-:S03]  /*1830*/  LOP3.LUT R0, R0, 0xfffffff8, RZ, 0xc0, !PT ;  /* 0xfffffff800007812 */ /* 0x000fc600078ec0ff */
[----:B------:R-:W-:-:S04]  /*1840*/  IMAD.WIDE R16, R8, 0x2, R20 ;  /* 0x0000000208107825 */ /* 0x000fc800078e0214 */
[----:B------:R-:W-:Y:S01]  /*1850*/  IMAD.WIDE R20, R0, 0x2, R20 ;  /* 0x0000000200147825 */ /* 0x000fe200078e0214 */
[----:B------:R3:W-:Y:S04]  /*1860*/  LDGSTS.E.BYPASS.LTC128B.128 [R12+0x1d100], [R16.64], !P3 ;  /* 0x1d100000100c7fae */ /* 0x0007e8000d901d48 */
[----:B------:R3:W-:Y:S02]  /*1870*/  LDGSTS.E.BYPASS.LTC128B.128 [R12+0x21100], [R20.64], !P0 ;  /* 0x21100000140c7fae */ /* 0x0007e4000c101d48 */
.L_x_867:
[----:B------:R-:W-:Y:S05]  /*1880*/  BSYNC B0 ;  /* 0x0000000000007941 */ /* 0x000fea0003800000 */
.L_x_866:
[----:B---3--:R-:W-:Y:S01]  /*1890*/  IADD3 R17, R5, 0x40, RZ ;  /* 0x0000004005117810 */ /* 0x008fe20007ffe0ff */
[----:B------:R3:W1:Y:S01]  /*18a0*/  SHFL.IDX PT, R21, R7, 0x2, 0x181f ;  /* 0x00581f0007157f89 */ /* 0x00066200000e0000 */
[----:B------:R-:W-:Y:S02]  /*18b0*/  BSSY B0, `(.L_x_868) ;  /* 0x0000015000007945 */ /* 0x000fe40003800000 */
[----:B------:R-:W-:Y:S01]  /*18c0*/  ISETP.GE.AND P0, PT, R17, R6, PT ;  /* 0x000000061100720c */ /* 0x000fe20003f06270 */
[----:B----4-:R3:W4:-:S12]  /*18d0*/  SHFL.IDX PT, R20, R9, 0x2, 0x181f ;  /* 0x00581f0009147f89 */ /* 0x01071800000e0000 */
[----:B------:R-:W-:Y:S05]  /*18e0*/  @P0 BRA `(.L_x_869) ;  /* 0x0000011000000947 */ /* 0x000fea0003800000 */
[C---:B------:R-:W-:Y:S01]  /*18f0*/  IADD3 R17, R10.reuse, 0x80, RZ ;  /* 0x000000800a117810 */ /* 0x040fe20007ffe0ff */
[----:B------:R-:W-:Y:S01]  /*1900*/  IMAD.SHL.U32 R12, R201, 0x2, RZ ;  /* 0x00000002c90c7824 */ /* 0x000fe200078e00ff */
[----:B------:R-:W-:Y:S02]  /*1910*/  SHF.R.S32.HI R8, RZ, 0x1f, R15 ;  /* 0x0000001fff087819 */ /* 0x000fe4000001140f */
[----:B----4-:R-:W-:Y:S02]  /*1920*/  LEA R22, P0, R10, R20, 0x1 ;  /* 0x000000140a167211 */ /* 0x010fe400078008ff */
[----:B------:R-:W-:Y:S02]  /*1930*/  SHF.R.S32.HI R0, RZ, 0x1f, R17 ;  /* 0x0000001fff007819 */ /* 0x000fe40000011411 */
[----:B------:R-:W-:Y:S02]  /*1940*/  LEA.HI R8, R8, R15, RZ, 0x3 ;  /* 0x0000000f08087211 */ /* 0x000fe400078f18ff */
[----:B-1----:R-:W-:-:S02]  /*1950*/  LEA.HI.X R23, R10, R21, R19, 0x1, P0 ;  /* 0x000000150a177211 */ /* 0x002fc400000f0c13 */
        /* <DEDUP_REMOVED lines=10> */
.L_x_869:
[----:B------:R-:W-:Y:S05]  /*1a00*/  BSYNC B0 ;  /* 0x0000000000007941 */ /* 0x000fea0003800000 */
.L_x_868:
[----:B-1----:R-:W1:Y:S01]  /*1a10*/  SHFL.IDX PT, R16, R9, 0x3, 0x181f ;  /* 0x00781f0009107f89 */ /* 0x002e6200000e0000 */
[----:B------:R-:W-:Y:S01]  /*1a20*/  IADD3 R5, R5, 0x60, RZ ;  /* 0x0000006005057810 */ /* 0x000fe20007ffe0ff */
[----:B------:R-:W-:Y:S01]  /*1a30*/  IMAD.MOV.U32 R12, RZ, RZ, c[0x0][0x208] ;  /* 0x00008200ff0c7624 */ /* 0x000fe200078e00ff */
[----:B------:R-:W-:Y:S01]  /*1a40*/  P2R R0, PR, RZ, 0x40 ;  /* 0x00000040ff007803 */ /* 0x000fe20000000000 */
[----:B------:R-:W5:Y:S01]  /*1a50*/  SHFL.IDX PT, R17, R7, 0x3, 0x181f ;  /* 0x00781f0007117f89 */ /* 0x000f6200000e0000 */
[----:B------:R-:W-:Y:S01]  /*1a60*/  ISETP.GE.AND P0, PT, R5, R6, PT ;  /* 0x000000060500720c */ /* 0x000fe20003f06270 */
[----:B------:R-:W-:Y:S01]  /*1a70*/  IMAD.SHL.U32 R145, R201, 0x2, RZ ;  /* 0x00000002c9917824 */ /* 0x000fe200078e00ff */
[----:B------:R-:W-:Y:S01]  /*1a80*/  P2R R8, PR, RZ, 0x2 ;  /* 0x00000002ff087803 */ /* 0x000fe20000000000 */
[----:B------:R-:W-:Y:S01]  /*1a90*/  IMAD.MOV.U32 R208, RZ, RZ, R204 ;  /* 0x000000ffffd07224 */ /* 0x000fe200078e00cc */
[----:B------:R-:W-:Y:S01]  /*1aa0*/  ISETP.NE.AND P1, PT, R11, RZ, PT ;  /* 0x000000ff0b00720c */ /* 0x000fe20003f25270 */
[----:B------:R-:W-:Y:S01]  /*1ab0*/  IMAD.MOV.U32 R200, RZ, RZ, c[0x0][0x1e0] ;  /* 0x00007800ffc87624 */ /* 0x000fe200078e00ff */
[----:B------:R-:W-:Y:S01]  /*1ac0*/  IADD3 R11, R10, 0x80, RZ ;  /* 0x000000800a0b7810 */ /* 0x000fe20007ffe0ff */
[----:B------:R-:W-:Y:S01]  /*1ad0*/  IMAD.MOV.U32 R212, RZ, RZ, R206 ;  /* 0x000000ffffd47224 */ /* 0x000fe200078e00ce */
[----:B------:R-:W-:Y:S01]  /*1ae0*/  IADD3 R21, R132, -0x1, RZ ;  /* 0xffffffff84157810 */ /* 0x000fe20007ffe0ff */
[----:B------:R-:W-:Y:S01]  /*1af0*/  IMAD.MOV.U32 R197, RZ, RZ, 0x5 ;  /* 0x00000005ffc57424 */ /* 0x000fe200078e00ff */
[----:B------:R-:W-:Y:S01]  /*1b00*/  LEA.HI R87, R87, R84, RZ, 0x2 ;  /* 0x0000005457577211 */ /* 0x000fe200078f10ff */
[----:B------:R-:W-:Y:S01]  /*1b10*/  IMAD.SHL.U32 R198, R12, 0x20, RZ ;  /* 0x000000200cc67824 */ /* 0x000fe200078e00ff */
[----:B------:R-:W-:Y:S01]  /*1b20*/  SHF.R.S32.HI R14, RZ, 0x1f, R21 ;  /* 0x0000001fff0e7819 */ /* 0x000fe20000011415 */
[----:B------:R-:W-:Y:S01]  /*1b30*/  IMAD.MOV.U32 R192, RZ, RZ, 0x40 ;  /* 0x00000040ffc07424 */ /* 0x000fe200078e00ff */
[-C--:B------:R-:W-:Y:S01]  /*1b40*/  SHF.L.U64.HI R199, R200, R197.reuse, c[0x0][0x1e4] ;  /* 0x00007900c8c77619 */ /* 0x080fe200000102c5 */
[----:B------:R-:W-:Y:S01]  /*1b50*/  IMAD.SHL.U32 R77, R198, 0x2, RZ ;  /* 0x00000002c64d7824 */ /* 0x000fe200078e00ff */
[----:B------:R-:W-:Y:S01]  /*1b60*/  SHF.L.U64.HI R197, R12, R197, c[0x0][0x20c] ;  /* 0x000083000cc57619 */ /* 0x000fe200000102c5 */
[----:B------:R-:W-:Y:S01]  /*1b70*/  IMAD.SHL.U32 R188, R188, 0x2, RZ ;  /* 0x00000002bcbc7824 */ /* 0x000fe200078e00ff */
[----:B------:R-:W-:Y:S01]  /*1b80*/  LOP3.LUT R87, R87, 0xfffffffc, RZ, 0xc0, !PT ;  /* 0xfffffffc57577812 */ /* 0x000fe200078ec0ff */
[----:B------:R-:W-:Y:S01]  /*1b90*/  IMAD.MOV.U32 R189, RZ, RZ, 0x20 ;  /* 0x00000020ffbd7424 */ /* 0x000fe200078e00ff */
[----:B-1----:R-:W-:Y:S01]  /*1ba0*/  @!P0 LEA R18, P6, R10, R16, 0x1 ;  /* 0x000000100a128211 */ /* 0x002fe200078c08ff */
[----:B------:R-:W-:Y:S01]  /*1bb0*/  IMAD.SHL.U32 R187, R2, 0x2, RZ ;  /* 0x0000000202bb7824 */ /* 0x000fe200078e00ff */
[----:B------:R-:W-:Y:S01]  /*1bc0*/  ULDC UR6, c[0x0][0x324] ;  /* 0x0000c90000067ab9 */ /* 0x000fe20000000800 */
[----:B------:R-:W-:Y:S01]  /*1bd0*/  IADD3 R214, R145, 0x100, RZ ;  /* 0x0000010091d67810 */ /* 0x000fe20007ffe0ff */
[----:B------:R-:W-:Y:S01]  /*1be0*/  ULOP3.LUT UR6, URZ, UR6, URZ, 0x33, !UPT ;  /* 0x000000063f067292 */ /* 0x000fe2000f8e333f */
[----:B-----5:R-:W-:-:S02]  /*1bf0*/  @!P0 LEA.HI.X R19, R10, R17, R19, 0x1, P6 ;  /* 0x000000110a138211 */ /* 0x020fc400030f0c13 */
[----:B------:R-:W-:Y:S02]  /*1c00*/  ISETP.NE.AND P6, PT, R0, RZ, PT ;  /* 0x000000ff0000720c */ /* 0x000fe40003fc5270 */
[----:B------:R-:W-:Y:S01]  /*1c10*/  @!P0 SHF.R.S32.HI R0, RZ, 0x1f, R15 ;  /* 0x0000001fff008819 */ /* 0x000fe2000001140f */
[----:B------:R-:W-:Y:S01]  /*1c20*/  @!PT LDS RZ, [RZ] ;  /* 0x00000000fffff984 */ /* 0x000fe20000000800 */
[----:B------:R1:W-:Y:S03]  /*1c30*/  @!P0 LDGSTS.E.BYPASS.LTC128B.128 [R145+0x1b100], [R18.64], !P2 ;  /* 0x1b10000012918fae */ /* 0x0003e6000d101d48 */
[----:B------:R-:W-:Y:S02]  /*1c40*/  @!P0 LEA.HI R5, R0, R15, RZ, 0x3 ;  /* 0x0000000f00058211 */ /* 0x000fe400078f18ff */
[----:B------:R-:W-:Y:S02]  /*1c50*/  @!P0 SHF.R.S32.HI R0, RZ, 0x1f, R11 ;  /* 0x0000001fff008819 */ /* 0x000fe4000001140b */
[----:B------:R-:W-:-:S05]  /*1c60*/  @!P0 LOP3.LUT R5, R5, 0xfffffff8, RZ, 0xc0, !PT ;  /* 0xfffffff805058812 */ /* 0x000fca00078ec0ff */
[----:B------:R-:W-:Y:S01]  /*1c70*/  @!P0 IMAD.WIDE R22, R5, 0x2, R16 ;  /* 0x0000000205168825 */ /* 0x000fe200078e0210 */
[----:B------:R-:W-:-:S04]  /*1c80*/  @!P0 LEA.HI R5, R0, R11, RZ, 0x3 ;  /* 0x0000000b00058211 */ /* 0x000fc800078f18ff */
[----:B------:R-:W-:Y:S01]  /*1c90*/  @!P0 LOP3.LUT R5, R5, 0xfffffff8, RZ, 0xc0, !PT ;  /* 0xfffffff805058812 */ /* 0x000fe200078ec0ff */
[----:B------:R5:W-:Y:S04]  /*1ca0*/  @!P0 LDGSTS.E.BYPASS.LTC128B.128 [R145+0x1f100], [R22.64], !P3 ;  /* 0x1f10000016918fae */ /* 0x000be8000d901d48 */
[----:B------:R-:W-:-:S04]  /*1cb0*/  @!P0 IMAD.WIDE R24, R5, 0x2, R16 ;  /* 0x0000000205188825 */ /* 0x000fc800078e0210 */
[----:B------:R-:W-:Y:S01]  /*1cc0*/  IMAD.MOV.U32 R5, RZ, RZ, 0x6 ;  /* 0x00000006ff057424 */ /* 0x000fe200078e00ff */
[----:B------:R2:W-:Y:S01]  /*1cd0*/  @!P0 LDGSTS.E.BYPASS.LTC128B.128 [R145+0x23100], [R24.64], !P1 ;  /* 0x2310000018918fae */ /* 0x0005e2000c901d48 */
[----:B------:R-:W-:-:S03]  /*1ce0*/  IMAD.SHL.U32 R17, R12, 0x40, RZ ;  /* 0x000000400c117824 */ /* 0x000fc600078e00ff */
[----:B------:R-:W-:Y:S01]  /*1cf0*/  SHF.L.U64.HI R6, R12, R5, c[0x0][0x20c] ;  /* 0x000083000c067619 */ /* 0x000fe20000010205 */
[----:B------:R-:W0:Y:S04]  /*1d00*/  LDGDEPBAR ;  /* 0x00000000000079af */ /* 0x000e280000000000 */
[----:B------:R-:W-:-:S04]  /*1d10*/  IMAD R0, R6, R21, RZ ;  /* 0x0000001506007224 */ /* 0x000fc800078e02ff */
[-C--:B------:R-:W-:Y:S02]  /*1d20*/  IMAD R0, R14, R17.reuse, R0 ;  /* 0x000000110e007224 */ /* 0x080fe400078e0200 */
[----:B-----5:R-:W-:-:S04]  /*1d30*/  IMAD.WIDE.U32 R22, R21, R17, R208 ;  /* 0x0000001115167225 */ /* 0x020fc800078e00d0 */
[----:B------:R-:W-:Y:S01]  /*1d40*/  IMAD.IADD R0, R23, 0x1, R0 ;  /* 0x0000000117007824 */ /* 0x000fe200078e0200 */
[----:B------:R-:W-:Y:S01]  /*1d50*/  BAR.SYNC.DEFER_BLOCKING 0x0 ;  /* 0x0000000000007b1d */ /* 0x000fe20000010000 */
[----:B-1----:R-:W-:-:S04]  /*1d60*/  LEA R18, P0, R22, c[0x0][0x1f8], 0x1 ;  /* 0x00007e0016127a11 */ /* 0x002fc800078008ff */
[----:B------:R-:W-:Y:S02]  /*1d70*/  LEA.HI.X R19, R22, c[0x0][0x1fc], R0, 0x1, P0 ;  /* 0x00007f0016137a11 */ /* 0x000fe400000f0c00 */
[----:B------:R-:W-:-:S13]  /*1d80*/  ISETP.GT.AND P0, PT, R21, R193, PT ;  /* 0x000000c11500720c */ /* 0x000fda0003f04270 */
[----:B--23--:R-:W-:-:S04]  /*1d90*/  @P0 IADD3 R7, R132, -0x2, RZ ;  /* 0xfffffffe84070810 */ /* 0x00cfc80007ffe0ff */
[----:B------:R-:W-:Y:S01]  /*1da0*/  @P0 SHF.R.S32.HI R0, RZ, 0x1f, R7 ;  /* 0x0000001fff000819 */ /* 0x000fe20000011407 */
[----:B------:R-:W-:Y:S02]  /*1db0*/  @P0 IMAD R9, R6, R7, RZ ;  /* 0x0000000706090224 */ /* 0x000fe400078e02ff */
[----:B------:R-:W-:-:S04]  /*1dc0*/  @P0 IMAD.WIDE.U32 R6, R7, R17, R208 ;  /* 0x0000001107060225 */ /* 0x000fc800078e00d0 */
[----:B------:R-:W-:Y:S01]  /*1dd0*/  @P0 IMAD R0, R0, R17, R9 ;  /* 0x0000001100000224 */ /* 0x000fe200078e0209 */
[----:B------:R-:W-:Y:S02]  /*1de0*/  @P0 LEA R52, P2, R6, c[0x0][0x1f8], 0x1 ;  /* 0x00007e0006340a11 */ /* 0x000fe400078408ff */
[----:B------:R-:W-:Y:S01]  /*1df0*/  @P0 IADD3 R9, R132, -0x2, RZ ;  /* 0xfffffffe84090810 */ /* 0x000fe20007ffe0ff */
[----:B------:R-:W-:Y:S02]  /*1e00*/  @P0 IMAD.IADD R0, R7, 0x1, R0 ;  /* 0x0000000107000824 */ /* 0x000fe400078e0200 */
[----:B------:R-:W-:-:S03]  /*1e10*/  IMAD.SHL.U32 R7, R200, 0x40, RZ ;  /* 0x00000040c8077824 */ /* 0x000fc600078e00ff */
[----:B------:R-:W-:Y:S01]  /*1e20*/  @P0 LEA.HI.X R53, R6, c[0x0][0x1fc], R0, 0x1, P2 ;  /* 0x00007f0006350a11 */ /* 0x000fe200010f0c00 */
[----:B------:R-:W-:Y:S01]  /*1e30*/  @P0 IMAD.WIDE.U32 R22, R9, R7, R212 ;  /* 0x0000000709160225 */ /* 0x000fe200078e00d4 */
[C---:B------:R-:W-:Y:S02]  /*1e40*/  SHF.L.U64.HI R6, R200.reuse, R5, c[0x0][0x1e4] ;  /* 0x00007900c8067619 */ /* 0x040fe40000010205 */
[----:B------:R-:W-:Y:S01]  /*1e50*/  @P0 SHF.R.S32.HI R5, RZ, 0x1f, R9 ;  /* 0x0000001fff050819 */ /* 0x000fe20000011409 */
[----:B------:R-:W-:Y:S01]  /*1e60*/  IMAD.SHL.U32 R200, R200, 0x20, RZ ;  /* 0x00000020c8c87824 */ /* 0x000fe200078e00ff */
[----:B------:R-:W-:Y:S01]  /*1e70*/  @P0 LEA R16, P2, R22, c[0x0][0x1c8], 0x1 ;  /* 0x0000720016100a11 */ /* 0x000fe200078408ff */
[----:B------:R-:W-:Y:S01]  /*1e80*/  @P0 IMAD R0, R6, R9, RZ ;  /* 0x0000000906000224 */ /* 0x000fe200078e02ff */
[----:B------:R-:W-:-:S03]  /*1e90*/  P2R R9, PR, RZ, 0x1 ;  /* 0x00000001ff097803 */ /* 0x000fc60000000000 */
[----:B------:R-:W-:Y:S02]  /*1ea0*/  @P0 IMAD R0, R5, R7, R0 ;  /* 0x0000000705000224 */ /* 0x000fe400078e0200 */
[----:B------:R-:W-:Y:S02]  /*1eb0*/  IMAD.SHL.U32 R5, R21, 0x40, RZ ;  /* 0x0000004015057824 */ /* 0x000fe400078e00ff */
[----:B------:R-:W-:-:S05]  /*1ec0*/  @P0 IMAD.IADD R0, R23, 0x1, R0 ;  /* 0x0000000117000824 */ /* 0x000fca00078e0200 */
[----:B------:R-:W-:Y:S01]  /*1ed0*/  @P0 LEA.HI.X R17, R22, c[0x0][0x1cc], R0, 0x1, P2 ;  /* 0x0000730016110a11 */ /* 0x000fe200010f0c00 */
[----:B------:R-:W-:Y:S02]  /*1ee0*/  IMAD R0, R6, R21, RZ ;  /* 0x0000001506007224 */ /* 0x000fe400078e02ff */
[----:B----4-:R-:W-:-:S04]  /*1ef0*/  IMAD.WIDE.U32 R20, R21, R7, R212 ;  /* 0x0000000715147225 */ /* 0x010fc800078e00d4 */
[----:B------:R-:W-:Y:S01]  /*1f00*/  IMAD R14, R14, R7, R0 ;  /* 0x000000070e0e7224 */ /* 0x000fe200078e0200 */
[----:B------:R-:W-:-:S03]  /*1f10*/  IADD3 R0, -R5, R194, -R13 ;  /* 0x000000c205007210 */ /* 0x000fc60007ffe90d */
[----:B------:R-:W-:Y:S01]  /*1f20*/  IMAD.IADD R14, R21, 0x1, R14 ;  /* 0x00000001150e7824 */ /* 0x000fe200078e020e */
[----:B------:R-:W-:-:S13]  /*1f30*/  ISETP.GE.AND P3, PT, R0, 0x1, PT ;  /* 0x000000010000780c */ /* 0x000fda0003f66270 */
[----:B------:R-:W-:-:S04]  /*1f40*/  @P3 LEA R22, P2, R20, c[0x0][0x1c8], 0x1 ;  /* 0x0000720014163a11 */ /* 0x000fc800078408ff */
[----:B------:R-:W-:Y:S02]  /*1f50*/  @P3 LEA.HI.X R23, R20, c[0x0][0x1cc], R14, 0x1, P2 ;  /* 0x0000730014173a11 */ /* 0x000fe400010f0c0e */
[----:B------:R-:W-:-:S03]  /*1f60*/  ISETP.GT.AND P2, PT, R0, 0x20, PT ;  /* 0x000000200000780c */ /* 0x000fc60003f44270 */
[----:B------:R-:W-:Y:S01]  /*1f70*/  @!PT LDS RZ, [RZ] ;  /* 0x00000000fffff984 */ /* 0x000fe20000000800 */
[----:B------:R-:W-:Y:S01]  /*1f80*/  @!PT LDS RZ, [RZ] ;  /* 0x00000000fffff984 */ /* 0x000fe20000000800 */
[----:B------:R-:W-:Y:S01]  /*1f90*/  @!PT LDS RZ, [RZ] ;  /* 0x00000000fffff984 */ /* 0x000fe20000000800 */
[----:B------:R1:W-:Y:S04]  /*1fa0*/  @P3 LDGSTS.E.BYPASS.LTC128B.128 [R145+0xc100], [R22.64], !P5 ;  /* 0x0c10000016913fae */ /* 0x0003e8000e901d48 */
[----:B------:R1:W-:Y:S04]  /*1fb0*/  @P3 LDGSTS.E.BYPASS.LTC128B.128 [R145+0xe100], [R22.64+0x80], !P4 ;  /* 0x0e10008016913fae */ /* 0x0003e8000e101d48 */
[----:B------:R1:W-:Y:S01]  /*1fc0*/  @P3 LDGSTS.E.BYPASS.LTC128B.128 [R145+0x10100], [R22.64+0x100], !P6 ;  /* 0x1010010016913fae */ /* 0x0003e2000f101d48 */
[----:B------:R-:W-:Y:S02]  /*1fd0*/  ISETP.GE.AND P3, PT, R15, c[0x0][0x1d4], PT ;  /* 0x000075000f007a0c */ /* 0x000fe40003f66270 */
[----:B------:R-:W-:-:S04]  /*1fe0*/  @P2 IADD3 R13, P1, R200, R20, RZ ;  /* 0x00000014c80d2210 */ /* 0x000fc80007f3e0ff */
[----:B------:R-:W-:Y:S01]  /*1ff0*/  @P2 LEA R20, P0, R13, c[0x0][0x1c8], 0x1 ;  /* 0x000072000d142a11 */ /* 0x000fe200078008ff */
[----:B------:R-:W-:Y:S01]  /*2000*/  @P2 IMAD.X R14, R199, 0x1, R14, P1 ;  /* 0x00000001c70e2824 */ /* 0x000fe200008e060e */
[----:B------:R-:W-:-:S04]  /*2010*/  ISETP.GE.AND P1, PT, R10, c[0x0][0x1d4], PT ;  /* 0x000075000a007a0c */ /* 0x000fc80003f26270 */
[----:B------:R-:W-:-:S05]  /*2020*/  @P2 LEA.HI.X R21, R13, c[0x0][0x1cc], R14, 0x1, P0 ;  /* 0x000073000d152a11 */ /* 0x000fca00000f0c0e */
[----:B------:R1:W-:Y:S04]  /*2030*/  @P2 LDGSTS.E.BYPASS.LTC128B.128 [R145+0xd100], [R20.64], !P5 ;  /* 0x0d10000014912fae */ /* 0x0003e8000e901d48 */
[----:B------:R1:W-:Y:S04]  /*2040*/  @P2 LDGSTS.E.BYPASS.LTC128B.128 [R145+0xf100], [R20.64+0x80], !P4 ;  /* 0x0f10008014912fae */ /* 0x0003e8000e101d48 */
[----:B------:R1:W-:Y:S01]  /*2050*/  @P2 LDGSTS.E.BYPASS.LTC128B.128 [R145+0x11100], [R20.64+0x100], !P6 ;  /* 0x1110010014912fae */ /* 0x0003e2000f101d48 */
[C---:B------:R-:W-:Y:S02]  /*2060*/  ISETP.LT.OR P2, PT, R0.reuse, 0x1, P1 ;  /* 0x000000010000780c */ /* 0x040fe40000f41670 */
[C---:B------:R-:W-:Y:S01]  /*2070*/  ISETP.LT.OR P1, PT, R0.reuse, 0x21, P1 ;  /* 0x000000210000780c */ /* 0x040fe20000f21670 */
[----:B------:R-:W0:Y:S10]  /*2080*/  LDGDEPBAR ;  /* 0x00000000000079af */ /* 0x000e340000000000 */
[----:B------:R2:W-:Y:S01]  /*2090*/  LDGSTS.E.BYPASS.LTC128B.128 [R145+0x100], [R18.64], !P2 ;  /* 0x0010000012917fae */ /* 0x0005e2000d101d48 */
[----:B------:R-:W-:-:S02]  /*20a0*/  ISETP.LT.OR P2, PT, R0, 0x1, P3 ;  /* 0x000000010000780c */ /* 0x000fc40001f41670 */
[----:B------:R-:W-:-:S11]  /*20b0*/  ISETP.LT.OR P3, PT, R0, 0x21, P3 ;  /* 0x000000210000780c */ /* 0x000fd60001f61670 */
[----:B------:R2:W-:Y:S01]  /*20c0*/  LDGSTS.E.BYPASS.LTC128B.128 [R145+0x2100], [R18.64+0x80], !P2 ;  /* 0x0210008012917fae */ /* 0x0005e2000d101d48 */
[----:B------:R-:W-:Y:S02]  /*20d0*/  ISETP.GE.AND P2, PT, R11, c[0x0][0x1d4], PT ;  /* 0x000075000b007a0c */ /* 0x000fe40003f46270 */
[----:B------:R-:W-:Y:S02]  /*20e0*/  SHF.L.U64.HI R11, R198, 0x1, R197 ;  /* 0x00000001c60b7819 */ /* 0x000fe400000102c5 */
[C---:B------:R-:W-:Y:S02]  /*20f0*/  ISETP.LT.OR P0, PT, R0.reuse, 0x1, P2 ;  /* 0x000000010000780c */ /* 0x040fe40001701670 */
[----:B------:R-:W-:Y:S01]  /*2100*/  ISETP.LT.OR P2, PT, R0, 0x21, P2 ;  /* 0x000000210000780c */ /* 0x000fe20001741670 */
[----:B------:R-:W-:-:S04]  /*2110*/  IMAD R0, R85, 0x400, R4 ;  /* 0x0000040055007824 */ /* 0x000fc800078e0204 */
[C---:B------:R-:W-:Y:S01]  /*2120*/  IMAD.SHL.U32 R72, R0.reuse, 0x2, RZ ;  /* 0x0000000200487824 */ /* 0x040fe200078e00ff */
[----:B------:R-:W-:-:S05]  /*2130*/  LEA R190, R0, 0x18100, 0x1 ;  /* 0x0001810000be7811 */ /* 0x000fca00078e08ff */
[----:B------:R2:W-:Y:S01]  /*2140*/  LDGSTS.E.BYPASS.LTC128B.128 [R145+0x4100], [R18.64+0x100], !P0 ;  /* 0x0410010012917fae */ /* 0x0005e2000c101d48 */
[----:B------:R-:W-:Y:S01]  /*2150*/  IADD3 R12, P0, R77, R18, RZ ;  /* 0x000000124d0c7210 */ /* 0x000fe20007f1e0ff */
[----:B------:R-:W-:Y:S02]  /*2160*/  IMAD.IADD R186, R190, 0x1, R187 ;  /* 0x00000001beba7824 */ /* 0x000fe400078e02bb */
[----:B------:R-:W-:Y:S02]  /*2170*/  IMAD R185, R3, 0x2, R190 ;  /* 0x0000000203b97824 */ /* 0x000fe400078e02be */
[----:B------:R-:W-:Y:S01]  /*2180*/  IMAD.X R13, R11, 0x1, R19, P0 ;  /* 0x000000010b0d7824 */ /* 0x000fe200000e0613 */
[----:B------:R-:W-:Y:S01]  /*2190*/  ISETP.NE.AND P0, PT, R9, RZ, PT ;  /* 0x000000ff0900720c */ /* 0x000fe20003f05270 */
[----:B------:R-:W-:-:S03]  /*21a0*/  IMAD R184, R3, 0x2, R186 ;  /* 0x0000000203b87824 */ /* 0x000fc600078e02ba */
[----:B------:R3:W-:Y:S01]  /*21b0*/  LDGSTS.E.BYPASS.LTC128B.128 [R145+0x1100], [R12.64], !P1 ;  /* 0x011000000c917fae */ /* 0x0007e2000c901d48 */
[----:B------:R-:W-:-:S03]  /*21c0*/  ISETP.NE.AND P1, PT, R8, RZ, PT ;  /* 0x000000ff0800720c */ /* 0x000fc60003f25270 */
[----:B------:R3:W-:Y:S01]  /*21d0*/  LDGSTS.E.BYPASS.LTC128B.128 [R145+0x3100], [R12.64+0x80], !P3 ;  /* 0x031000800c917fae */ /* 0x0007e2000d901d48 */
[----:B------:R-:W-:Y:S02]  /*21e0*/  SEL R192, R192, 0xffffffc0, !P1 ;  /* 0xffffffc0c0c07807 */ /* 0x000fe40004800000 */
[----:B------:R-:W-:Y:S01]  /*21f0*/  LOP3.LUT P3, RZ, R218, 0x2, RZ, 0xc0, !PT ;  /* 0x00000002daff7812 */ /* 0x000fe2000786c0ff */
[----:B------:R3:W-:Y:S01]  /*2200*/  LDGSTS.E.BYPASS.LTC128B.128 [R145+0x5100], [R12.64+0x100], !P2 ;  /* 0x051001000c917fae */ /* 0x0007e2000d101d48 */
[----:B------:R-:W-:Y:S01]  /*2210*/  @P0 IADD3 R76, P1, R77, R52, RZ ;  /* 0x000000344d4c0210 */ /* 0x000fe20007f3e0ff */
[----:B------:R-:W-:Y:S01]  /*2220*/  IMAD.IADD R2, R188, 0x1, R192 ;  /* 0x00000001bc027824 */ /* 0x000fe200078e02c0 */
[----:B------:R-:W-:Y:S01]  /*2230*/  SEL R189, R189, 0xffffffe0, !P3 ;  /* 0xffffffe0bdbd7807 */ /* 0x000fe20005800000 */
[----:B------:R-:W0:Y:S01]  /*2240*/  LDGDEPBAR ;  /* 0x00000000000079af */ /* 0x000e220000000000 */
[----:B------:R-:W-:Y:S01]  /*2250*/  ISETP.NE.AND P3, PT, R196, 0x1, PT ;  /* 0x00000001c400780c */ /* 0x000fe20003f65270 */
[----:B------:R-:W-:Y:S01]  /*2260*/  @P0 IMAD.X R77, R11, 0x1, R53, P1 ;  /* 0x000000010b4d0824 */ /* 0x000fe200008e0635 */
[----:B------:R-:W-:Y:S01]  /*2270*/  @P0 LEA R8, P1, R200, R16, 0x1 ;  /* 0x00000010c8080211 */ /* 0x000fe200078208ff */
[----:B------:R2:W-:Y:S01]  /*2280*/  @P0 LDGSTS.E.BYPASS.LTC128B.128 [R145+0x12100], [R16.64], !P5 ;  /* 0x1210000010910fae */ /* 0x0005e2000e901d48 */
[----:B------:R-:W-:-:S02]  /*2290*/  IMAD.IADD R89, R188, 0x1, R189 ;  /* 0x00000001bc597824 */ /* 0x000fc400078e02bd */
[----:B------:R-:W-:Y:S01]  /*22a0*/  @P0 LEA.HI.X R9, R200, R17, R199, 0x1, P1 ;  /* 0x00000011c8090211 */ /* 0x000fe200008f0cc7 */
[----:B------:R2:W-:Y:S01]  /*22b0*/  @P0 LDGSTS.E.BYPASS.LTC128B.128 [R145+0x14100], [R16.64+0x80], !P4 ;  /* 0x1410008010910fae */ /* 0x0005e2000e101d48 */
[----:B------:R-:W-:-:S03]  /*22c0*/  IMAD.IADD R0, R192, 0x1, R89 ;  /* 0x00000001c0007824 */ /* 0x000fc600078e0259 */
[----:B------:R2:W-:Y:S04]  /*22d0*/  @P0 LDGSTS.E.BYPASS.LTC128B.128 [R145+0x16100], [R16.64+0x100], !P6 ;  /* 0x1610010010910fae */ /* 0x0005e8000f101d48 */
[----:B------:R4:W-:Y:S04]  /*22e0*/  @P0 LDGSTS.E.BYPASS.LTC128B.128 [R145+0x13100], [R8.64], !P5 ;  /* 0x1310000008910fae */ /* 0x0009e8000e901d48 */
[----:B------:R4:W-:Y:S04]  /*22f0*/  @P0 LDGSTS.E.BYPASS.LTC128B.128 [R145+0x15100], [R8.64+0x80], !P4 ;  /* 0x1510008008910fae */ /* 0x0009e8000e101d48 */
[----:B------:R4:W-:Y:S04]  /*2300*/  @P0 LDGSTS.E.BYPASS.LTC128B.128 [R145+0x17100], [R8.64+0x100], !P6 ;  /* 0x1710010008910fae */ /* 0x0009e8000f101d48 */
[----:B------:R-:W0:Y:S01]  /*2310*/  LDGDEPBAR ;  /* 0x00000000000079af */ /* 0x000e220000000000 */
[----:B------:R-:W-:-:S04]  /*2320*/  DEPBAR.LE SB0, 0x3 ;  /* 0x000080c00000791a */ /* 0x000fc80000000000 */
[----:B------:R-:W-:-:S04]  /*2330*/  DEPBAR.LE SB0, 0x2 ;  /* 0x000080800000791a */ /* 0x000fc80000000000 */
[----:B------:R-:W-:Y:S06]  /*2340*/  BAR.SYNC.DEFER_BLOCKING 0x0 ;  /* 0x0000000000007b1d */ /* 0x000fec0000010000 */
[----:B------:R-:W-:Y:S04]  /*2350*/  LDSM.16.M88.4 R72, [R72+0x18100] ;  /* 0x018100004848783b */ /* 0x000fe80000000200 */
[----:B------:R-:W5:Y:S04]  /*2360*/  LDSM.16.M88.4 R36, [R188+0xc900] ;  /* 0x00c90000bc24783b */ /* 0x000f680000000200 */
[----:B------:R-:W5:Y:S04]  /*2370*/  LDSM.16.M88.4 R28, [R188+0xd100] ;  /* 0x00d10000bc1c783b */ /* 0x000f680000000200 */
[----:B------:R-:W5:Y:S04]  /*2380*/  LDSM.16.M88.4 R44, [R188+0xc100] ;  /* 0x00c10000bc2c783b */ /* 0x000f680000000200 */
[----:B-1----:R-:W1:Y:S04]  /*2390*/  LDSM.16.M88.4 R20, [R188+0xd900] ;  /* 0x00d90000bc14783b */ /* 0x002e680000000200 */
[----:B------:R-:W-:Y:S04]  /*23a0*/  LDSM.16.M88.4 R64, [R186] ;  /* 0x00000000ba40783b */ /* 0x000fe80000000200 */
[----:B----4-:R-:W4:Y:S04]  /*23b0*/  LDSM.16.M88.4 R8, [R89+0xc900] ;  /* 0x00c900005908783b */ /* 0x010f280000000200 */
[----:B---3--:R-:W3:Y:S04]  /*23c0*/  LDSM.16.M88.4 R12, [R89+0xd100] ;  /* 0x00d10000590c783b */ /* 0x008ee80000000200 */
[----:B--2---:R-:W2:Y:S04]  /*23d0*/  LDSM.16.M88.4 R16, [R89+0xc100] ;  /* 0x00c100005910783b */ /* 0x004ea80000000200 */
[----:B------:R-:W1:Y:S04]  /*23e0*/  LDSM.16.M88.4 R68, [R89+0xd900] ;  /* 0x00d900005944783b */ /* 0x000e680000000200 */
[----:B------:R-:W-:Y:S01]  /*23f0*/  @!PT LDS RZ, [RZ] ;  /* 0x00000000fffff984 */ /* 0x000fe20000000800 */
[----:B------:R-:W-:Y:S01]  /*2400*/  @!PT LDS RZ, [RZ] ;  /* 0x00000000fffff984 */ /* 0x000fe20000000800 */
[----:B------:R-:W-:Y:S01]  /*2410*/  @!PT LDS RZ, [RZ] ;  /* 0x00000000fffff984 */ /* 0x000fe20000000800 */
[----:B------:R1:W-:Y:S01]  /*2420*/  @P0 LDGSTS.E.BYPASS.LTC128B.128 [R145+0x6100], [R52.64], !P5 ;  /* 0x0610000034910fae */ /* 0x0003e2000e901d48 */
[C---:B-----5:R-:W-:Y:S03]  /*2430*/  HMMA.16816.F32 R40, R72.reuse, R36, RZ ;  /* 0x000000244828723c */ /* 0x060fe600000018ff */
[----:B------:R1:W-:Y:S04]  /*2440*/  @P0 LDGSTS.E.BYPASS.LTC128B.128 [R145+0x8100], [R52.64+0x80], !P4 ;  /* 0x0810008034910fae */ /* 0x0003e8000e101d48 */
[----:B------:R1:W-:Y:S01]  /*2450*/  @P0 LDGSTS.E.BYPASS.LTC128B.128 [R145+0xa100], [R52.64+0x100], !P6 ;  /* 0x0a10010034910fae */ /* 0x0003e2000f101d48 */
[C---:B------:R-:W-:Y:S03]  /*2460*/  HMMA.16816.F32 R36, R72.reuse, R38, RZ ;  /* 0x000000264824723c */ /* 0x040fe600000018ff */
[----:B------:R5:W-:Y:S04]  /*2470*/  @P0 LDGSTS.E.BYPASS.LTC128B.128 [R145+0x7100], [R76.64], !P5 ;  /* 0x071000004c910fae */ /* 0x000be8000e901d48 */
[----:B------:R5:W-:Y:S01]  /*2480*/  @P0 LDGSTS.E.BYPASS.LTC128B.128 [R145+0x9100], [R76.64+0x80], !P4 ;  /* 0x091000804c910fae */ /* 0x000be2000e101d48 */
[C---:B------:R-:W-:Y:S03]  /*2490*/  HMMA.16816.F32 R32, R72.reuse, R28, RZ ;  /* 0x0000001c4820723c */ /* 0x040fe600000018ff */
[----:B------:R5:W-:Y:S04]  /*24a0*/  @P0 LDGSTS.E.BYPASS.LTC128B.128 [R145+0xb100], [R76.64+0x100], !P6 ;  /* 0x0b1001004c910fae */ /* 0x000be8000f101d48 */
[----:B------:R-:W-:Y:S01]  /*24b0*/  LDSM.16.M88.4 R56, [R2+0xc900] ;  /* 0x00c900000238783b */ /* 0x000fe20000000200 */
[C---:B------:R-:W-:Y:S03]  /*24c0*/  HMMA.16816.F32 R28, R72.reuse, R30, RZ ;  /* 0x0000001e481c723c */ /* 0x040fe600000018ff */
[----:B------:R-:W-:Y:S04]  /*24d0*/  LDSM.16.M88.4 R60, [R2+0xc100] ;  /* 0x00c10000023c783b */ /* 0x000fe80000000200 */
[----:B------:R-:W-:Y:S01]  /*24e0*/  LDSM.16.M88.4 R80, [R0+0xd900] ;  /* 0x00d900000050783b */ /* 0x000fe20000000200 */
[C---:B------:R-:W-:Y:S03]  /*24f0*/  HMMA.16816.F32 R48, R72.reuse, R44, RZ ;  /* 0x0000002c4830723c */ /* 0x040fe600000018ff */
[----:B-1----:R-:W-:Y:S04]  /*2500*/  LDSM.16.M88.4 R52, [R2+0xd900] ;  /* 0x00d900000234783b */ /* 0x002fe80000000200 */
[----:B------:R-:W0:Y:S01]  /*2510*/  LDGDEPBAR ;  /* 0x00000000000079af */ /* 0x000e220000000000 */
[C---:B------:R-:W-:Y:S03]  /*2520*/  HMMA.16816.F32 R44, R72.reuse, R46, RZ ;  /* 0x0000002e482c723c */ /* 0x040fe600000018ff */
[----:B-----5:R-:W-:Y:S05]  /*2530*/  LDSM.16.M88.4 R76, [R184] ;  /* 0x00000000b84c783b */ /* 0x020fea0000000200 */
[C---:B------:R-:W-:Y:S08]  /*2540*/  HMMA.16816.F32 R24, R72.reuse, R20, RZ ;  /* 0x000000144818723c */ /* 0x040ff000000018ff */
[----:B------:R-:W-:Y:S01]  /*2550*/  HMMA.16816.F32 R72, R72, R22, RZ ;  /* 0x000000164848723c */ /* 0x000fe200000018ff */
[----:B------:R-:W-:Y:S07]  /*2560*/  LDSM.16.M88.4 R20, [R185] ;  /* 0x00000000b914783b */ /* 0x000fee0000000200 */
[C---:B----4-:R-:W-:Y:S08]  /*2570*/  HMMA.16816.F32 R40, R64.reuse, R8, R40 ;  /* 0x000000084028723c */ /* 0x050ff00000001828 */
[C---:B------:R-:W-:Y:S01]  /*2580*/  HMMA.16816.F32 R36, R64.reuse, R10, R36 ;  /* 0x0000000a4024723c */ /* 0x040fe20000001824 */
[----:B------:R-:W1:Y:S07]  /*2590*/  LDSM.16.M88.4 R8, [R2+0xd100] ;  /* 0x00d100000208783b */ /* 0x000e6e0000000200 */
[C---:B---3--:R-:W-:Y:S08]  /*25a0*/  HMMA.16816.F32 R32, R64.reuse, R12, R32 ;  /* 0x0000000c4020723c */ /* 0x048ff00000001820 */
[C---:B------:R-:W-:Y:S01]  /*25b0*/  HMMA.16816.F32 R28, R64.reuse, R14, R28 ;  /* 0x0000000e401c723c */ /* 0x040fe2000000181c */
[----:B------:R-:W3:Y:S07]  /*25c0*/  LDSM.16.M88.4 R12, [R0+0xc900] ;  /* 0x00c90000000c783b */ /* 0x000eee0000000200 */
[C---:B--2---:R-:W-:Y:S08]  /*25d0*/  HMMA.16816.F32 R48, R64.reuse, R16, R48 ;  /* 0x000000104030723c */ /* 0x044ff00000001830 */
[C---:B------:R-:W-:Y:S01]  /*25e0*/  HMMA.16816.F32 R44, R64.reuse, R18, R44 ;  /* 0x00000012402c723c */ /* 0x040fe2000000182c */
[----:B------:R-:W2:Y:S07]  /*25f0*/  LDSM.16.M88.4 R16, [R0+0xc100] ;  /* 0x00c100000010783b */ /* 0x000eae0000000200 */
[----:B------:R-:W-:Y:S08]  /*2600*/  HMMA.16816.F32 R24, R64, R68, R24 ;  /* 0x000000444018723c */ /* 0x000ff00000001818 */
[C---:B-1----:R-:W-:Y:S08]  /*2610*/  HMMA.16816.F32 R32, R20.reuse, R8, R32 ;  /* 0x000000081420723c */ /* 0x042ff00000001820 */
[----:B------:R-:W-:Y:S01]  /*2620*/  HMMA.16816.F32 R28, R20, R10, R28 ;  /* 0x0000000a141c723c */ /* 0x000fe2000000181c */
[----:B------:R-:W1:Y:S07]  /*2630*/  LDSM.16.M88.4 R8, [R0+0xd100] ;  /* 0x00d100000008783b */ /* 0x000e6e0000000200 */
[----:B------:R-:W-:Y:S01]  /*2640*/  HMMA.16816.F32 R72, R64, R70, R72 ;  /* 0x000000464048723c */ /* 0x000fe20000001848 */
[----:B------:R-:W-:Y:S04]  /*2650*/  LDSM.16.M88.4 R68, [R190+0x4000] ;  /* 0x00400000be44783b */ /* 0x000fe80000000200 */
[----:B------:R-:W-:Y:S03]  /*2660*/  LDSM.16.M88.4 R64, [R188+0xe100] ;  /* 0x00e10000bc40783b */ /* 0x000fe60000000200 */
[C---:B------:R-:W-:Y:S08]  /*2670*/  HMMA.16816.F32 R40, R20.reuse, R56, R40 ;  /* 0x000000381428723c */ /* 0x040ff00000001828 */
[C---:B------:R-:W-:Y:S01]  /*2680*/  HMMA.16816.F32 R36, R20.reuse, R58, R36 ;  /* 0x0000003a1424723c */ /* 0x040fe20000001824 */
[----:B------:R-:W-:Y:S07]  /*2690*/  LDSM.16.M88.4 R56, [R188+0xf100] ;  /* 0x00f10000bc38783b */ /* 0x000fee0000000200 */
[C---:B------:R-:W-:Y:S08]  /*26a0*/  HMMA.16816.F32 R48, R20.reuse, R60, R48 ;  /* 0x0000003c1430723c */ /* 0x040ff00000001830 */
[C---:B------:R-:W-:Y:S01]  /*26b0*/  HMMA.16816.F32 R44, R20.reuse, R62, R44 ;  /* 0x0000003e142c723c */ /* 0x040fe2000000182c */
[----:B------:R-:W4:Y:S07]  /*26c0*/  LDSM.16.M88.4 R60, [R188+0xe900] ;  /* 0x00e90000bc3c783b */ /* 0x000f2e0000000200 */
[C---:B------:R-:W-:Y:S08]  /*26d0*/  HMMA.16816.F32 R24, R20.reuse, R52, R24 ;  /* 0x000000341418723c */ /* 0x040ff00000001818 */
[----:B------:R-:W-:Y:S01]  /*26e0*/  HMMA.16816.F32 R72, R20, R54, R72 ;  /* 0x000000361448723c */ /* 0x000fe20000001848 */
[----:B------:R-:W5:Y:S04]  /*26f0*/  LDSM.16.M88.4 R52, [R188+0xf900] ;  /* 0x00f90000bc34783b */ /* 0x000f680000000200 */
[----:B------:R-:W-:Y:S03]  /*2700*/  LDSM.16.M88.4 R20, [R186+0x4000] ;  /* 0x00400000ba14783b */ /* 0x000fe60000000200 */
[C---:B---3--:R-:W-:Y:S08]  /*2710*/  HMMA.16816.F32 R40, R76.reuse, R12, R40 ;  /* 0x0000000c4c28723c */ /* 0x048ff00000001828 */
[C---:B------:R-:W-:Y:S01]  /*2720*/  HMMA.16816.F32 R36, R76.reuse, R14, R36 ;  /* 0x0000000e4c24723c */ /* 0x040fe20000001824 */
[----:B------:R-:W3:Y:S07]  /*2730*/  LDSM.16.M88.4 R12, [R89+0xe900] ;  /* 0x00e90000590c783b */ /* 0x000eee0000000200 */
[C---:B--2---:R-:W-:Y:S08]  /*2740*/  HMMA.16816.F32 R48, R76.reuse, R16, R48 ;  /* 0x000000104c30723c */ /* 0x044ff00000001830 */
[C---:B------:R-:W-:Y:S01]  /*2750*/  HMMA.16816.F32 R44, R76.reuse, R18, R44 ;  /* 0x000000124c2c723c */ /* 0x040fe2000000182c */
[----:B------:R-:W2:Y:S07]  /*2760*/  LDSM.16.M88.4 R16, [R89+0xe100] ;  /* 0x00e100005910783b */ /* 0x000eae0000000200 */
[C---:B-1----:R-:W-:Y:S08]  /*2770*/  HMMA.16816.F32 R32, R76.reuse, R8, R32 ;  /* 0x000000084c20723c */ /* 0x042ff00000001820 */
[C---:B------:R-:W-:Y:S01]  /*2780*/  HMMA.16816.F32 R28, R76.reuse, R10, R28 ;  /* 0x0000000a4c1c723c */ /* 0x040fe2000000181c */
[----:B------:R-:W1:Y:S07]  /*2790*/  LDSM.16.M88.4 R8, [R89+0xf100] ;  /* 0x00f100005908783b */ /* 0x000e6e0000000200 */
[----:B------:R-:W-:Y:S08]  /*27a0*/  HMMA.16816.F32 R24, R76, R80, R24 ;  /* 0x000000504c18723c */ /* 0x000ff00000001818 */
[C---:B----4-:R-:W-:Y:S08]  /*27b0*/  HMMA.16816.F32 R40, R68.reuse, R60, R40 ;  /* 0x0000003c4428723c */ /* 0x050ff00000001828 */
        /* <DEDUP_REMOVED lines=8> */
[----:B------:R-:W4:Y:S07]  /*2840*/  LDSM.16.M88.4 R56, [R89+0xf900] ;  /* 0x00f900005938783b */ /* 0x000f2e0000000200 */
[----:B-----5:R-:W-:Y:S01]  /*2850*/  HMMA.16816.F32 R64, R68, R52, R24 ;  /* 0x000000344440723c */ /* 0x020fe20000001818 */
[----:B------:R-:W5:Y:S07]  /*2860*/  LDSM.16.M88.4 R24, [R2+0xe100] ;  /* 0x00e100000218783b */ /* 0x000f6e0000000200 */
[C---:B---3--:R-:W-:Y:S08]  /*2870*/  HMMA.16816.F32 R40, R20.reuse, R12, R40 ;  /* 0x0000000c1428723c */ /* 0x048ff00000001828 */
[----:B------:R-:W-:Y:S01]  /*2880*/  HMMA.16816.F32 R36, R20, R14, R36 ;  /* 0x0000000e1424723c */ /* 0x000fe20000001824 */
[----:B------:R-:W3:Y:S07]  /*2890*/  LDSM.16.M88.4 R12, [R2+0xe900] ;  /* 0x00e90000020c783b */ /* 0x000eee0000000200 */
[----:B------:R-:W-:Y:S01]  /*28a0*/  HMMA.16816.F32 R72, R68, R54, R72 ;  /* 0x000000364448723c */ /* 0x000fe20000001848 */
[----:B------:R-:W3:Y:S07]  /*28b0*/  LDSM.16.M88.4 R52, [R2+0xf100] ;  /* 0x00f100000234783b */ /* 0x000eee0000000200 */
[C---:B--2---:R-:W-:Y:S08]  /*28c0*/  HMMA.16816.F32 R48, R20.reuse, R16, R48 ;  /* 0x000000101430723c */ /* 0x044ff00000001830 */
[C---:B------:R-:W-:Y:S01]  /*28d0*/  HMMA.16816.F32 R44, R20.reuse, R18, R44 ;  /* 0x00000012142c723c */ /* 0x040fe2000000182c */
[----:B------:R-:W2:Y:S07]  /*28e0*/  LDSM.16.M88.4 R16, [R2+0xf900] ;  /* 0x00f900000210783b */ /* 0x000eae0000000200 */
[C---:B-1----:R-:W-:Y:S08]  /*28f0*/  HMMA.16816.F32 R32, R20.reuse, R8, R32 ;  /* 0x000000081420723c */ /* 0x042ff00000001820 */
[C---:B------:R-:W-:Y:S01]  /*2900*/  HMMA.16816.F32 R68, R20.reuse, R10, R28 ;  /* 0x0000000a1444723c */ /* 0x040fe2000000181c */
[----:B------:R-:W-:Y:S04]  /*2910*/  LDSM.16.M88.4 R28, [R184+0x4000] ;  /* 0x00400000b81c783b */ /* 0x000fe80000000200 */
[----:B------:R-:W1:Y:S03]  /*2920*/  LDSM.16.M88.4 R8, [R0+0xe100] ;  /* 0x00e100000008783b */ /* 0x000e660000000200 */
[C---:B----4-:R-:W-:Y:S08]  /*2930*/  HMMA.16816.F32 R64, R20.reuse, R56, R64 ;  /* 0x000000381440723c */ /* 0x050ff00000001840 */
[----:B------:R-:W-:Y:S01]  /*2940*/  HMMA.16816.F32 R72, R20, R58, R72 ;  /* 0x0000003a1448723c */ /* 0x000fe20000001848 */
[----:B------:R-:W4:Y:S04]  /*2950*/  LDSM.16.M88.4 R56, [R0+0xe900] ;  /* 0x00e900000038783b */ /* 0x000f280000000200 */
[----:B------:R-:W1:Y:S03]  /*2960*/  LDSM.16.M88.4 R20, [R0+0xf100] ;  /* 0x00f100000014783b */ /* 0x000e660000000200 */
[C---:B-----5:R-:W-:Y:S08]  /*2970*/  HMMA.16816.F32 R48, R60.reuse, R24, R48 ;  /* 0x000000183c30723c */ /* 0x060ff00000001830 */
        /* <DEDUP_REMOVED lines=8> */
[C---:B--2---:R-:W-:Y:S08]  /*2a00*/  HMMA.16816.F32 R64, R60.reuse, R16, R64 ;  /* 0x000000103c40723c */ /* 0x044ff00000001840 */
[----:B------:R-:W-:Y:S01]  /*2a10*/  HMMA.16816.F32 R72, R60, R18, R72 ;  /* 0x000000123c48723c */ /* 0x000fe20000001848 */
[----:B------:R-:W2:Y:S04]  /*2a20*/  LDSM.16.M88.4 R16, [R188+0x10100] ;  /* 0x01010000bc10783b */ /* 0x000ea80000000200 */
[----:B------:R-:W-:Y:S03]  /*2a30*/  LDSM.16.M88.4 R60, [R89+0x10900] ;  /* 0x01090000593c783b */ /* 0x000fe60000000200 */
[C---:B-1----:R-:W-:Y:S08]  /*2a40*/  HMMA.16816.F32 R48, R28.reuse, R8, R48 ;  /* 0x000000081c30723c */ /* 0x042ff00000001830 */
[C---:B------:R-:W-:Y:S01]  /*2a50*/  HMMA.16816.F32 R44, R28.reuse, R10, R44 ;  /* 0x0000000a1c2c723c */ /* 0x040fe2000000182c */
[----:B------:R-:W1:Y:S07]  /*2a60*/  LDSM.16.M88.4 R8, [R188+0x10900] ;  /* 0x01090000bc08783b */ /* 0x000e6e0000000200 */
[C---:B----4-:R-:W-:Y:S08]  /*2a70*/  HMMA.16816.F32 R40, R28.reuse, R56, R40 ;  /* 0x000000381c28723c */ /* 0x050ff00000001828 */
[C---:B------:R-:W-:Y:S01]  /*2a80*/  HMMA.16816.F32 R36, R28.reuse, R58, R36 ;  /* 0x0000003a1c24723c */ /* 0x040fe20000001824 */
[----:B------:R-:W-:Y:S07]  /*2a90*/  LDSM.16.M88.4 R56, [R186+0x8000] ;  /* 0x00800000ba38783b */ /* 0x000fee0000000200 */
[C---:B------:R-:W-:Y:S08]  /*2aa0*/  HMMA.16816.F32 R32, R28.reuse, R20, R32 ;  /* 0x000000141c20723c */ /* 0x040ff00000001820 */
[C---:B------:R-:W-:Y:S01]  /*2ab0*/  HMMA.16816.F32 R68, R28.reuse, R22, R68 ;  /* 0x000000161c44723c */ /* 0x040fe20000001844 */
[----:B------:R-:W4:Y:S07]  /*2ac0*/  LDSM.16.M88.4 R20, [R89+0x10100] ;  /* 0x010100005914783b */ /* 0x000f2e0000000200 */
[C---:B---3--:R-:W-:Y:S08]  /*2ad0*/  HMMA.16816.F32 R64, R28.reuse, R12, R64 ;  /* 0x0000000c1c40723c */ /* 0x048ff00000001840 */
[----:B------:R-:W-:Y:S01]  /*2ae0*/  HMMA.16816.F32 R72, R28, R14, R72 ;  /* 0x0000000e1c48723c */ /* 0x000fe20000001848 */
[----:B------:R-:W3:Y:S04]  /*2af0*/  LDSM.16.M88.4 R12, [R188+0x11900] ;  /* 0x01190000bc0c783b */ /* 0x000ee80000000200 */
[----:B------:R-:W-:Y:S03]  /*2b00*/  LDSM.16.M88.4 R28, [R89+0x11100] ;  /* 0x01110000591c783b */ /* 0x000fe60000000200 */
[C---:B--2---:R-:W-:Y:S08]  /*2b10*/  HMMA.16816.F32 R48, R24.reuse, R16, R48 ;  /* 0x000000101830723c */ /* 0x044ff00000001830 */
[C---:B------:R-:W-:Y:S01]  /*2b20*/  HMMA.16816.F32 R44, R24.reuse, R18, R44 ;  /* 0x00000012182c723c */ /* 0x040fe2000000182c */
[----:B------:R-:W-:Y:S07]  /*2b30*/  LDSM.16.M88.4 R16, [R185+0x8000] ;  /* 0x00800000b910783b */ /* 0x000fee0000000200 */
[C---:B-1----:R-:W-:Y:S08]  /*2b40*/  HMMA.16816.F32 R40, R24.reuse, R8, R40 ;  /* 0x000000081828723c */ /* 0x042ff00000001828 */
[----:B------:R-:W-:Y:S01]  /*2b50*/  HMMA.16816.F32 R36, R24, R10, R36 ;  /* 0x0000000a1824723c */ /* 0x000fe20000001824 */
[----:B------:R-:W1:Y:S07]  /*2b60*/  LDSM.16.M88.4 R8, [R2+0x10100] ;  /* 0x010100000208783b */ /* 0x000e6e0000000200 */
[C---:B----4-:R-:W-:Y:S08]  /*2b70*/  HMMA.16816.F32 R48, R56.reuse, R20, R48 ;  /* 0x000000143830723c */ /* 0x050ff00000001830 */
[----:B------:R-:W-:Y:S01]  /*2b80*/  HMMA.16816.F32 R44, R56, R22, R44 ;  /* 0x00000016382c723c */ /* 0x000fe2000000182c */
[----:B------:R-:W-:Y:S07]  /*2b90*/  LDSM.16.M88.4 R20, [R2+0x10900] ;  /* 0x010900000214783b */ /* 0x000fee0000000200 */
[C---:B------:R-:W-:Y:S08]  /*2ba0*/  HMMA.16816.F32 R32, R24.reuse, R52, R32 ;  /* 0x000000341820723c */ /* 0x040ff00000001820 */
[C---:B------:R-:W-:Y:S01]  /*2bb0*/  HMMA.16816.F32 R68, R24.reuse, R54, R68 ;  /* 0x000000361844723c */ /* 0x040fe20000001844 */
[----:B------:R-:W-:Y:S07]  /*2bc0*/  LDSM.16.M88.4 R52, [R2+0x11100] ;  /* 0x011100000234783b */ /* 0x000fee0000000200 */
[C---:B---3--:R-:W-:Y:S08]  /*2bd0*/  HMMA.16816.F32 R64, R24.reuse, R12, R64 ;  /* 0x0000000c1840723c */ /* 0x048ff00000001840 */
[----:B------:R-:W-:Y:S01]  /*2be0*/  HMMA.16816.F32 R72, R24, R14, R72 ;  /* 0x0000000e1848723c */ /* 0x000fe20000001848 */
[----:B------:R-:W-:Y:S04]  /*2bf0*/  LDSM.16.M88.4 R24, [R184+0x8000] ;  /* 0x00800000b818783b */ /* 0x000fe80000000200 */
[----:B------:R-:W2:Y:S03]  /*2c00*/  LDSM.16.M88.4 R12, [R0+0x10100] ;  /* 0x01010000000c783b */ /* 0x000ea60000000200 */
[C---:B-1----:R-:W-:Y:S08]  /*2c10*/  HMMA.16816.F32 R48, R16.reuse, R8, R48 ;  /* 0x000000081030723c */ /* 0x042ff00000001830 */
[----:B------:R-:W-:Y:S01]  /*2c20*/  HMMA.16816.F32 R44, R16, R10, R44 ;  /* 0x0000000a102c723c */ /* 0x000fe2000000182c */
[----:B------:R-:W1:Y:S07]  /*2c30*/  LDSM.16.M88.4 R8, [R0+0x11100] ;  /* 0x011100000008783b */ /* 0x000e6e0000000200 */
[C---:B------:R-:W-:Y:S08]  /*2c40*/  HMMA.16816.F32 R32, R56.reuse, R28, R32 ;  /* 0x0000001c3820723c */ /* 0x040ff00000001820 */
[C---:B------:R-:W-:Y:S01]  /*2c50*/  HMMA.16816.F32 R68, R56.reuse, R30, R68 ;  /* 0x0000001e3844723c */ /* 0x040fe20000001844 */
[----:B------:R-:W-:Y:S07]  /*2c60*/  LDSM.16.M88.4 R28, [R0+0x10900] ;  /* 0x01090000001c783b */ /* 0x000fee0000000200 */
[----:B------:R-:W-:Y:S08]  /*2c70*/  HMMA.16816.F32 R40, R56, R60, R40 ;  /* 0x0000003c3828723c */ /* 0x000ff00000001828 */
[C---:B--2---:R-:W-:Y:S08]  /*2c80*/  HMMA.16816.F32 R48, R24.reuse, R12, R48 ;  /* 0x0000000c1830723c */ /* 0x044ff00000001830 */
[----:B------:R-:W-:Y:S01]  /*2c90*/  HMMA.16816.F32 R44, R24, R14, R44 ;  /* 0x0000000e182c723c */ /* 0x000fe2000000182c */
[----:B------:R2:W3:Y:S07]  /*2ca0*/  LDSM.16.M88.4 R12, [R2+0x11900] ;  /* 0x01190000020c783b */ /* 0x0004ee0000000200 */
[----:B------:R-:W-:Y:S08]  /*2cb0*/  HMMA.16816.F32 R36, R56, R62, R36 ;  /* 0x0000003e3824723c */ /* 0x000ff00000001824 */
[----:B------:R-:W-:Y:S01]  /*2cc0*/  HMMA.16816.F32 R32, R16, R52, R32 ;  /* 0x000000341020723c */ /* 0x000fe20000001820 */
[----:B------:R-:W-:-:S06]  /*2cd0*/  FMUL.FTZ R48, R48, c[0x0][0x320] ;  /* 0x0000c80030307a20 */ /* 0x000fcc0000410000 */
[----:B------:R-:W4:Y:S01]  /*2ce0*/  MUFU.TANH R48, R48 ;  /* 0x0000003000307308 */ /* 0x000f220000002400 */
[----:B------:R-:W-:Y:S01]  /*2cf0*/  HMMA.16816.F32 R72, R56, R78, R72 ;  /* 0x0000004e3848723c */ /* 0x000fe20000001848 */
[----:B------:R-:W-:-:S06]  /*2d00*/  FMUL.FTZ R44, R44, c[0x0][0x320] ;  /* 0x0000c8002c2c7a20 */ /* 0x000fcc0000410000 */
[----:B--2---:R2:W1:Y:S01]  /*2d10*/  MUFU.TANH R2, R44 ;  /* 0x0000002c00027308 */ /* 0x0044620000002400 */
[----:B------:R-:W-:Y:S08]  /*2d20*/  HMMA.16816.F32 R64, R56, R76, R64 ;  /* 0x0000004c3840723c */ /* 0x000ff00000001840 */
[C---:B------:R-:W-:Y:S08]  /*2d30*/  HMMA.16816.F32 R68, R16.reuse, R54, R68 ;  /* 0x000000361044723c */ /* 0x040ff00000001844 */
[C---:B------:R-:W-:Y:S08]  /*2d40*/  HMMA.16816.F32 R40, R16.reuse, R20, R40 ;  /* 0x000000141028723c */ /* 0x040ff00000001828 */
[----:B------:R-:W-:Y:S01]  /*2d50*/  HMMA.16816.F32 R36, R16, R22, R36 ;  /* 0x000000161024723c */ /* 0x000fe20000001824 */
[----:B------:R-:W5:Y:S07]  /*2d60*/  LDSM.16.M88.4 R20, [R0+0x11900] ;  /* 0x011900000014783b */ /* 0x000f6e0000000200 */
[----:B-1----:R-:W-:Y:S07]  /*2d70*/  HMMA.16816.F32 R32, R24, R8, R32 ;  /* 0x000000081820723c */ /* 0x002fee0000001820 */
[----:B------:R-:W-:Y:S01]  /*2d80*/  LOP3.LUT R9, R86, 0xffffffe0, RZ, 0xc0, !PT ;  /* 0xffffffe056097812 */ /* 0x000fe200078ec0ff */
[----:B---3--:R-:W-:Y:S04]  /*2d90*/  HMMA.16816.F32 R72, R16, R14, R72 ;  /* 0x0000000e1048723c */ /* 0x008fe80000001848 */
[----:B------:R-:W-:-:S02]  /*2da0*/  IMAD.IADD R9, R84, 0x1, -R9 ;  /* 0x0000000154097824 */ /* 0x000fc400078e0a09 */
[----:B------:R-:W-:Y:S01]  /*2db0*/  IMAD.IADD R84, R84, 0x1, -R87 ;  /* 0x0000000154547824 */ /* 0x000fe200078e0a57 */
[----:B------:R-:W-:Y:S01]  /*2dc0*/  SHF.R.S32.HI R14, RZ, 0x1f, R85 ;  /* 0x0000001fff0e7819 */ /* 0x000fe20000011455 */
[----:B------:R-:W-:Y:S08]  /*2dd0*/  HMMA.16816.F32 R64, R16, R12, R64 ;  /* 0x0000000c1040723c */ /* 0x000ff00000001840 */
[----:B------:R-:W-:Y:S01]  /*2de0*/  HMMA.16816.F32 R68, R24, R10, R68 ;  /* 0x0000000a1844723c */ /* 0x000fe20000001844 */
[----:B------:R-:W-:-:S02]  /*2df0*/  FMUL.FTZ R32, R32, c[0x0][0x320] ;  /* 0x0000c80020207a20 */ /* 0x000fc40000410000 */
[----:B------:R-:W-:Y:S02]  /*2e00*/  FMUL.FTZ R33, R33, c[0x0][0x320] ;  /* 0x0000c80021217a20 */ /* 0x000fe40000410000 */
[----:B------:R2:W1:Y:S02]  /*2e10*/  MUFU.TANH R166, R32 ;  /* 0x0000002000a67308 */ /* 0x0004640000002400 */
[----:B------:R-:W-:Y:S01]  /*2e20*/  LEA.HI R11, R14, R85, RZ, 0x3 ;  /* 0x000000550e0b7211 */ /* 0x000fe200078f18ff */
[C---:B------:R-:W-:Y:S01]  /*2e30*/  HMMA.16816.F32 R40, R24.reuse, R28, R40 ;  /* 0x0000001c1828723c */ /* 0x040fe20000001828 */
[----:B------:R-:W-:Y:S02]  /*2e40*/  SHF.R.S32.HI R14, RZ, 0x1f, R9 ;  /* 0x0000001fff0e7819 */ /* 0x000fe40000011409 */
[----:B------:R-:W-:Y:S02]  /*2e50*/  LOP3.LUT R16, R11, 0xffffff8, RZ, 0xc0, !PT ;  /* 0x0ffffff80b107812 */ /* 0x000fe400078ec0ff */
[----:B------:R-:W-:Y:S01]  /*2e60*/  LEA.HI R13, R14, R9, RZ, 0x2 ;  /* 0x000000090e0d7211 */ /* 0x000fe200078f10ff */
[----:B------:R2:W3:Y:S01]  /*2e70*/  MUFU.TANH R176, R33 ;  /* 0x0000002100b07308 */ /* 0x0004e20000002400 */
[----:B------:R-:W-:Y:S01]  /*2e80*/  LEA.HI R11, R84, R84, RZ, 0x1 ;  /* 0x00000054540b7211 */ /* 0x000fe200078f08ff */
[----:B------:R-:W-:Y:S01]  /*2e90*/  IMAD.IADD R85, R85, 0x1, -R16 ;  /* 0x0000000155557824 */ /* 0x000fe200078e0a10 */
[----:B------:R-:W-:Y:S01]  /*2ea0*/  LEA.HI.SX32 R210, R13, R144, 0x1e ;  /* 0x000000900dd27211 */ /* 0x000fe200078ff2ff */
[----:B------:R-:W-:Y:S01]  /*2eb0*/  HMMA.16816.F32 R36, R24, R30, R36 ;  /* 0x0000001e1824723c */ /* 0x000fe20000001824 */
[----:B------:R-:W-:Y:S01]  /*2ec0*/  LOP3.LUT R11, R11, 0x1ffffffe, RZ, 0xc0, !PT ;  /* 0x1ffffffe0b0b7812 */ /* 0x000fe200078ec0ff */
[----:B------:R-:W-:Y:S01]  /*2ed0*/  FMUL.FTZ R29, R49, c[0x0][0x320] ;  /* 0x0000c800311d7a20 */ /* 0x000fe20000410000 */
[----:B------:R-:W-:Y:S01]  /*2ee0*/  LOP3.LUT R16, R13, 0x7ffffffc, RZ, 0xc0, !PT ;  /* 0x7ffffffc0d107812 */ /* 0x000fe200078ec0ff */
[----:B------:R-:W-:-:S02]  /*2ef0*/  IMAD R210, R85, 0x10, R210 ;  /* 0x0000001055d27824 */ /* 0x000fc400078e02d2 */
[----:B------:R-:W-:Y:S02]  /*2f00*/  IMAD.IADD R11, R84, 0x1, -R11 ;  /* 0x00000001540b7824 */ /* 0x000fe400078e0a0b */
[C---:B-----5:R-:W-:Y:S01]  /*2f10*/  HMMA.16816.F32 R64, R24.reuse, R20, R64 ;  /* 0x000000141840723c */ /* 0x060fe20000001840 */
[----:B------:R-:W-:Y:S01]  /*2f20*/  IMAD.IADD R211, R9, 0x1, -R16 ;  /* 0x0000000109d37824 */ /* 0x000fe200078e0a10 */
[----:B------:R-:W-:Y:S01]  /*2f30*/  IADD3 R16, R194, 0x1, -R5 ;  /* 0x00000001c2107810 */ /* 0x000fe20007ffe805 */
[----:B------:R-:W-:Y:S01]  /*2f40*/  IMAD R210, R11, 0x8, R210 ;  /* 0x000000080bd27824 */ /* 0x000fe200078e02d2 */
[----:B------:R-:W1:Y:S01]  /*2f50*/  MUFU.TANH R29, R29 ;  /* 0x0000001d001d7308 */ /* 0x000e620000002400 */
[----:B------:R-:W-:Y:S02]  /*2f60*/  IMAD.SHL.U32 R211, R211, 0x2, RZ ;  /* 0x00000002d3d37824 */ /* 0x000fe400078e00ff */
[----:B------:R-:W-:Y:S01]  /*2f70*/  @P3 IMAD.HI.U32 R14, R210, c[0x0][0x2c8], RZ ;  /* 0x0000b200d20e3a27 */ /* 0x000fe200078e00ff */
[----:B------:R-:W-:Y:S02]  /*2f80*/  HMMA.16816.F32 R72, R24, R22, R72 ;  /* 0x000000161848723c */ /* 0x000fe40000001848 */
[----:B------:R-:W-:Y:S01]  /*2f90*/  IADD3 R13, -R203, R16, -R211 ;  /* 0x00000010cb0d7210 */ /* 0x000fe20007ffe9d3 */
[----:B------:R-:W-:Y:S01]  /*2fa0*/  IMAD.MOV.U32 R11, RZ, RZ, R210 ;  /* 0x000000ffff0b7224 */ /* 0x000fe200078e00d2 */
[----:B------:R-:W-:Y:S01]  /*2fb0*/  @P3 SHF.R.U32.HI R11, RZ, c[0x0][0x2cc], R14 ;  /* 0x0000b300ff0b3a19 */ /* 0x000fe2000001160e */
[----:B------:R-:W-:Y:S01]  /*2fc0*/  FMUL.FTZ R28, R50, c[0x0][0x320] ;  /* 0x0000c800321c7a20 */ /* 0x000fe20000410000 */
[----:B------:R-:W-:Y:S01]  /*2fd0*/  ISETP.GE.AND P3, PT, R195, 0x1, PT ;  /* 0x00000001c300780c */ /* 0x000fe20003f66270 */
[----:B------:R-:W-:Y:S01]  /*2fe0*/  FMUL.FTZ R30, R45, c[0x0][0x320] ;  /* 0x0000c8002d1e7a20 */ /* 0x000fe20000410000 */
[----:B------:R-:W-:Y:S01]  /*2ff0*/  IADD3 R15, R13, c[0x0][0x328], RZ ;  /* 0x0000ca000d0f7a10 */ /* 0x000fe20007ffe0ff */
[----:B------:R-:W5:Y:S01]  /*3000*/  SHFL.IDX PT, R14, R11, RZ, 0x1c1f ;  /* 0x001c1fff0b0e7589 */ /* 0x000f6200000e0000 */
[----:B------:R-:W-:Y:S01]  /*3010*/  FMUL.FTZ R8, R40, c[0x0][0x320] ;  /* 0x0000c80028087a20 */ /* 0x000fe20000410000 */
[----:B------:R-:W1:Y:S01]  /*3020*/  MUFU.TANH R28, R28 ;  /* 0x0000001c001c7308 */ /* 0x000e620000002400 */
[----:B------:R-:W-:Y:S01]  /*3030*/  FMUL.FTZ R12, R41, c[0x0][0x320] ;  /* 0x0000c800290c7a20 */ /* 0x000fe20000410000 */
[----:B------:R-:W-:Y:S01]  /*3040*/  IADD3 R13, R13, UR6, RZ ;  /* 0x000000060d0d7c10 */ /* 0x000fe2000fffe0ff */
[----:B------:R-:W-:Y:S01]  /*3050*/  FMUL.FTZ R10, R36, c[0x0][0x320] ;  /* 0x0000c800240a7a20 */ /* 0x000fe20000410000 */
[----:B------:R-:W-:Y:S01]  /*3060*/  IADD3 R9, -R211, R194, -R5 ;  /* 0x000000c2d3097210 */ /* 0x000fe20007ffe905 */
[----:B------:R-:W-:-:S02]  /*3070*/  FMUL.FTZ R0, R37, c[0x0][0x320] ;  /* 0x0000c80025007a20 */ /* 0x000fc40000410000 */
[----:B------:R-:W-:Y:S01]  /*3080*/  FMUL.FTZ R68, R68, c[0x0][0x320] ;  /* 0x0000c80044447a20 */ /* 0x000fe20000410000 */
[----:B------:R-:W1:Y:S01]  /*3090*/  MUFU.TANH R30, R30 ;  /* 0x0000001e001e7308 */ /* 0x000e620000002400 */
[----:B------:R-:W-:Y:S02]  /*30a0*/  FMUL.FTZ R69, R69, c[0x0][0x320] ;  /* 0x0000c80045457a20 */ /* 0x000fe40000410000 */
[----:B------:R-:W-:Y:S02]  /*30b0*/  FMUL.FTZ R64, R64, c[0x0][0x320] ;  /* 0x0000c80040407a20 */ /* 0x000fe40000410000 */
[----:B------:R-:W-:Y:S02]  /*30c0*/  FMUL.FTZ R65, R65, c[0x0][0x320] ;  /* 0x0000c80041417a20 */ /* 0x000fe40000410000 */
[----:B------:R-:W-:Y:S01]  /*30d0*/  FMUL.FTZ R72, R72, c[0x0][0x320] ;  /* 0x0000c80048487a20 */ /* 0x000fe20000410000 */
[----:B------:R-:W1:Y:S01]  /*30e0*/  MUFU.TANH R8, R8 ;  /* 0x0000000800087308 */ /* 0x000e620000002400 */
[----:B------:R-:W-:-:S02]  /*30f0*/  FMUL.FTZ R73, R73, c[0x0][0x320] ;  /* 0x0000c80049497a20 */ /* 0x000fc40000410000 */
[----:B-----5:R-:W-:-:S05]  /*3100*/  IMAD.IADD R16, R15, 0x1, R14 ;  /* 0x000000010f107824 */ /* 0x020fca00078e020e */
[----:B------:R-:W1:Y:S01]  /*3110*/  MUFU.TANH R12, R12 ;  /* 0x0000000c000c7308 */ /* 0x000e620000002400 */
[----:B------:R-:W-:Y:S01]  /*3120*/  IMAD.IADD R17, R13, 0x1, R14 ;  /* 0x000000010d117824 */ /* 0x000fe200078e020e */
[----:B------:R-:W-:-:S06]  /*3130*/  IMNMX R19, R16, R9, PT ;  /* 0x0000000910137217 */ /* 0x000fcc0003800200 */
[----:B------:R-:W1:Y:S08]  /*3140*/  MUFU.TANH R10, R10 ;  /* 0x0000000a000a7308 */ /* 0x000e700000002400 */
[----:B------:R-:W1:Y:S08]  /*3150*/  MUFU.TANH R0, R0 ;  /* 0x0000000000007308 */ /* 0x000e700000002400 */
[----:B------:R2:W1:Y:S08]  /*3160*/  MUFU.TANH R174, R68 ;  /* 0x0000004400ae7308 */ /* 0x0004700000002400 */
[----:B------:R2:W1:Y:S08]  /*3170*/  MUFU.TANH R168, R69 ;  /* 0x0000004500a87308 */ /* 0x0004700000002400 */
[----:B------:R2:W1:Y:S08]  /*3180*/  MUFU.TANH R180, R64 ;  /* 0x0000004000b47308 */ /* 0x0004700000002400 */
[----:B------:R2:W1:Y:S08]  /*3190*/  MUFU.TANH R178, R65 ;  /* 0x0000004100b27308 */ /* 0x0004700000002400 */
[----:B------:R2:W1:Y:S08]  /*31a0*/  MUFU.TANH R142, R72 ;  /* 0x00000048008e7308 */ /* 0x0004700000002400 */
[----:B------:R2:W1:Y:S01]  /*31b0*/  MUFU.TANH R140, R73 ;  /* 0x00000049008c7308 */ /* 0x0004620000002400 */
[----:B------:R-:W-:Y:S05]  /*31c0*/  @!P3 BRA `(.L_x_870) ;  /* 0x000001500000b947 */ /* 0x000fea0003800000 */
[----:B---34-:R-:W-:Y:S01]  /*31d0*/  IADD3 R16, -R203, R194, R14 ;  /* 0x000000c2cb107210 */ /* 0x018fe20007ffe10e */
[----:B------:R-:W-:Y:S03]  /*31e0*/  BSSY B0, `(.L_x_871) ;  /* 0x000000e000007945 */ /* 0x000fe60003800000 */
        /* <DEDUP_REMOVED lines=9> */
.L_x_872:
[----:B------:R-:W-:-:S04]  /*3280*/  MOV R14, c[0x0][0x32c] ;  /* 0x0000cb00000e7a02 */ /* 0x000fc80000000f00 */
[----:B------:R-:W-:-:S13]  /*3290*/  ISETP.NE.AND P0, PT, R14, 0x1, PT ;  /* 0x000000010e00780c */ /* 0x000fda0003f05270 */
[----:B------:R-:W-:-:S05]  /*32a0*/  @P0 IMAD.HI.U32 R14, R16, c[0x0][0x330], RZ ;  /* 0x0000cc00100e0a27 */ /* 0x000fca00078e00ff */
[----:B------:R-:W-:Y:S02]  /*32b0*/  @P0 SHF.R.U32.HI R16, RZ, c[0x0][0x334], R14 ;  /* 0x0000cd00ff100a19 */ /* 0x000fe4000001160e */
.L_x_873:
[----:B------:R-:W-:Y:S05]  /*32c0*/  BSYNC B0 ;  /* 0x0000000000007941 */ /* 0x000fea0003800000 */
.L_x_871:
[----:B------:R-:W-:-:S04]  /*32d0*/  IMAD R16, R16, c[0x0][0x32c], -R5 ;  /* 0x0000cb0010107a24 */ /* 0x000fc800078e0a05 */
[----:B------:R-:W-:-:S05]  /*32e0*/  IMAD.IADD R16, R16, 0x1, -R211 ;  /* 0x0000000110107824 */ /* 0x000fca00078e0ad3 */
[----:B------:R-:W-:Y:S02]  /*32f0*/  IADD3 R14, R16, c[0x0][0x32c], RZ ;  /* 0x0000cb00100e7a10 */ /* 0x000fe40007ffe0ff */
[----:B------:R-:W-:Y:S02]  /*3300*/  IMNMX R17, R17, R16, !PT ;  /* 0x0000001011117217 */ /* 0x000fe40007800200 */
[----:B------:R-:W-:Y:S02]  /*3310*/  IMNMX R19, R19, R14, PT ;  /* 0x0000000e13137217 */ /* 0x000fe40003800200 */
.L_x_870:
[----:B---34-:R-:W-:Y:S01]  /*3320*/  ISETP.GT.AND P1, PT, R132, RZ, PT ;  /* 0x000000ff8400720c */ /* 0x018fe20003f24270 */
[----:B------:R-:W3:Y:S01]  /*3330*/  SHFL.IDX PT, R24, R11, 0x1, 0x1c1f ;  /* 0x003c1f000b187f89 */ /* 0x000ee200000e0000 */
[----:B------:R-:W-:Y:S02]  /*3340*/  FMUL.FTZ R22, R42, c[0x0][0x320] ;  /* 0x0000c8002a167a20 */ /* 0x000fe40000410000 */
[----:B------:R-:W-:Y:S01]  /*3350*/  ISETP.GT.AND P0, PT, R17, RZ, P1 ;  /* 0x000000ff1100720c */ /* 0x000fe20000f04270 */
[----:B------:R-:W-:Y:S02]  /*3360*/  FMUL.FTZ R23, R43, c[0x0][0x320] ;  /* 0x0000c8002b177a20 */ /* 0x000fe40000410000 */
[----:B------:R-:W-:Y:S01]  /*3370*/  FMUL.FTZ R34, R34, c[0x0][0x320] ;  /* 0x0000c80022227a20 */ /* 0x000fe20000410000 */
[----:B------:R-:W-:Y:S01]  /*3380*/  ISETP.LT.OR P0, PT, R19, 0x1, P0 ;  /* 0x000000011300780c */ /* 0x000fe20000701670 */
[----:B------:R-:W-:Y:S01]  /*3390*/  FMUL.FTZ R35, R35, c[0x0][0x320] ;  /* 0x0000c80023237a20 */ /* 0x000fe20000410000 */
[----:B------:R-:W4:Y:S01]  /*33a0*/  MUFU.TANH R22, R22 ;  /* 0x0000001600167308 */ /* 0x000f220000002400 */
[----:B------:R-:W-:Y:S01]  /*33b0*/  FMUL.FTZ R47, R47, c[0x0][0x320] ;  /* 0x0000c8002f2f7a20 */ /* 0x000fe20000410000 */
[----:B------:R-:W-:Y:S01]  /*33c0*/  FSEL R48, R48, -INF , !P0 ;  /* 0xff80000030307808 */ /* 0x000fe20004000000 */
[----:B------:R-:W-:Y:S01]  /*33d0*/  FMUL.FTZ R70, R70, c[0x0][0x320] ;  /* 0x0000c80046467a20 */ /* 0x000fe20000410000 */
[----:B------:R-:W-:Y:S01]  /*33e0*/  ISETP.GT.AND P0, PT, R17, 0x1, P1 ;  /* 0x000000011100780c */ /* 0x000fe20000f04270 */
[----:B------:R-:W-:-:S02]  /*33f0*/  FMUL.FTZ R66, R66, c[0x0][0x320] ;  /* 0x0000c80042427a20 */ /* 0x000fc40000410000 */
[----:B------:R-:W-:Y:S01]  /*3400*/  FMUL.FTZ R67, R67, c[0x0][0x320] ;  /* 0x0000c80043437a20 */ /* 0x000fe20000410000 */
[----:B------:R-:W-:Y:S01]  /*3410*/  ISETP.LT.OR P0, PT, R19, 0x2, P0 ;  /* 0x000000021300780c */ /* 0x000fe20000701670 */
[----:B------:R-:W-:Y:S01]  /*3420*/  FMUL.FTZ R74, R74, c[0x0][0x320] ;  /* 0x0000c8004a4a7a20 */ /* 0x000fe20000410000 */
[----:B------:R2:W1:Y:S01]  /*3430*/  MUFU.TANH R173, R34 ;  /* 0x0000002200ad7308 */ /* 0x0004620000002400 */
[----:B------:R-:W-:Y:S01]  /*3440*/  FMUL.FTZ R75, R75, c[0x0][0x320] ;  /* 0x0000c8004b4b7a20 */ /* 0x000fe20000410000 */
[----:B-1----:R-:W-:Y:S01]  /*3450*/  FSEL R18, R29, -INF , !P0 ;  /* 0xff8000001d127808 */ /* 0x002fe20004000000 */
[----:B------:R-:W-:Y:S01]  /*3460*/  FMUL.FTZ R71, R71, c[0x0][0x320] ;  /* 0x0000c80047477a20 */ /* 0x000fe20000410000 */
[----:B------:R-:W-:Y:S01]  /*3470*/  ISETP.GT.AND P0, PT, R17, 0x8, P1 ;  /* 0x000000081100780c */ /* 0x000fe20000f04270 */
[--C-:B---3--:R-:W-:Y:S02]  /*3480*/  IMAD.IADD R20, R15, 0x1, R24.reuse ;  /* 0x000000010f147824 */ /* 0x108fe400078e0218 */
[----:B------:R-:W-:Y:S01]  /*3490*/  IMAD.IADD R21, R13, 0x1, R24 ;  /* 0x000000010d157824 */ /* 0x000fe200078e0218 */
[----:B------:R-:W-:Y:S01]  /*34a0*/  ISETP.LT.OR P0, PT, R19, 0x9, P0 ;  /* 0x000000091300780c */ /* 0x000fe20000701670 */
[----:B------:R2:W1:Y:S01]  /*34b0*/  MUFU.TANH R183, R35 ;  /* 0x0000002300b77308 */ /* 0x0004620000002400 */
[----:B------:R-:W-:-:S02]  /*34c0*/  IMNMX R20, R20, R9, PT ;  /* 0x0000000914147217 */ /* 0x000fc40003800200 */
[----:B------:R-:W-:Y:S01]  /*34d0*/  FSEL R16, R2, -INF , !P0 ;  /* 0xff80000002107808 */ /* 0x000fe20004000000 */
[----:B------:R-:W-:Y:S01]  /*34e0*/  FMUL.FTZ R2, R38, c[0x0][0x320] ;  /* 0x0000c80026027a20 */ /* 0x000fe20000410000 */
[----:B------:R-:W-:-:S03]  /*34f0*/  ISETP.GT.AND P0, PT, R17, 0x9, P1 ;  /* 0x000000091100780c */ /* 0x000fc60000f04270 */
[----:B------:R2:W3:Y:S01]  /*3500*/  MUFU.TANH R157, R47 ;  /* 0x0000002f009d7308 */ /* 0x0004e20000002400 */
[----:B------:R-:W-:-:S04]  /*3510*/  ISETP.LT.OR P0, PT, R19, 0xa, P0 ;  /* 0x0000000a1300780c */ /* 0x000fc80000701670 */
[----:B------:R-:W-:Y:S02]  /*3520*/  FSEL R30, R30, -INF , !P0 ;  /* 0xff8000001e1e7808 */ /* 0x000fe40004000000 */
[----:B------:R-:W-:Y:S01]  /*3530*/  ISETP.GT.AND P0, PT, R17, 0x10, P1 ;  /* 0x000000101100780c */ /* 0x000fe20000f04270 */
[----:B------:R-:W1:Y:S03]  /*3540*/  MUFU.TANH R2, R2 ;  /* 0x0000000200027308 */ /* 0x000e660000002400 */
[----:B------:R-:W-:-:S04]  /*3550*/  ISETP.LT.OR P0, PT, R19, 0x11, P0 ;  /* 0x000000111300780c */ /* 0x000fc80000701670 */
[----:B------:R-:W-:Y:S01]  /*3560*/  FSEL R14, R8, -INF , !P0 ;  /* 0xff800000080e7808 */ /* 0x000fe20004000000 */
[----:B------:R2:W1:Y:S01]  /*3570*/  MUFU.TANH R175, R70 ;  /* 0x0000004600af7308 */ /* 0x0004620000002400 */
[----:B------:R-:W-:-:S04]  /*3580*/  ISETP.GT.AND P0, PT, R17, 0x11, P1 ;  /* 0x000000111100780c */ /* 0x000fc80000f04270 */
[----:B------:R-:W-:-:S03]  /*3590*/  ISETP.LT.OR P0, PT, R19, 0x12, P0 ;  /* 0x000000121300780c */ /* 0x000fc60000701670 */
[----:B------:R2:W1:Y:S01]  /*35a0*/  MUFU.TANH R177, R66 ;  /* 0x0000004200b17308 */ /* 0x0004620000002400 */
[----:B------:R-:W-:Y:S02]  /*35b0*/  FSEL R12, R12, -INF , !P0 ;  /* 0xff8000000c0c7808 */ /* 0x000fe40004000000 */
[----:B------:R-:W-:-:S04]  /*35c0*/  ISETP.GT.AND P0, PT, R17, 0x18, P1 ;  /* 0x000000181100780c */ /* 0x000fc80000f04270 */
[----:B------:R-:W-:Y:S01]  /*35d0*/  ISETP.LT.OR P0, PT, R19, 0x19, P0 ;  /* 0x000000191300780c */ /* 0x000fe20000701670 */
[----:B------:R2:W1:Y:S03]  /*35e0*/  MUFU.TANH R143, R67 ;  /* 0x00000043008f7308 */ /* 0x0004660000002400 */
[----:B------:R-:W-:Y:S02]  /*35f0*/  FSEL R10, R10, -INF , !P0 ;  /* 0xff8000000a0a7808 */ /* 0x000fe40004000000 */
[----:B------:R-:W-:-:S03]  /*3600*/  ISETP.GT.AND P0, PT, R17, 0x19, P1 ;  /* 0x000000191100780c */ /* 0x000fc60000f04270 */
[----:B------:R-:W1:Y:S01]  /*3610*/  MUFU.TANH R23, R23 ;  /* 0x0000001700177308 */ /* 0x000e620000002400 */
[----:B------:R-:W-:-:S04]  /*3620*/  ISETP.LT.OR P0, PT, R19, 0x1a, P0 ;  /* 0x0000001a1300780c */ /* 0x000fc80000701670 */
[----:B------:R-:W-:Y:S01]  /*3630*/  FSEL R8, R0, -INF , !P0 ;  /* 0xff80000000087808 */ /* 0x000fe20004000000 */
[----:B------:R-:W-:Y:S01]  /*3640*/  FMUL.FTZ R0, R39, c[0x0][0x320] ;  /* 0x0000c80027007a20 */ /* 0x000fe20000410000 */
[----:B------:R-:W-:Y:S01]  /*3650*/  ISETP.GT.AND P0, PT, R17, 0x20, P1 ;  /* 0x000000201100780c */ /* 0x000fe20000f04270 */
[----:B------:R2:W1:Y:S03]  /*3660*/  MUFU.TANH R141, R74 ;  /* 0x0000004a008d7308 */ /* 0x0004660000002400 */
[----:B------:R-:W-:-:S04]  /*3670*/  ISETP.LT.OR P0, PT, R19, 0x21, P0 ;  /* 0x000000211300780c */ /* 0x000fc80000701670 */
[----:B------:R-:W-:Y:S01]  /*3680*/  FSEL R166, R166, -INF , !P0 ;  /* 0xff800000a6a67808 */ /* 0x000fe20004000000 */
[----:B------:R-:W1:Y:S01]  /*3690*/  MUFU.TANH R0, R0 ;  /* 0x0000000000007308 */ /* 0x000e620000002400 */
        /* <DEDUP_REMOVED lines=8> */
[----:B------:R-:W-:-:S04]  /*3720*/  ISETP.GT.AND P0, PT, R17, 0x29, P1 ;  /* 0x000000291100780c */ /* 0x000fc80000f04270 */
[----:B------:R-:W-:-:S04]  /*3730*/  ISETP.LT.OR P0, PT, R19, 0x2a, P0 ;  /* 0x0000002a1300780c */ /* 0x000fc80000701670 */
        /* <DEDUP_REMOVED lines=10> */
[----:B------:R-:W-:Y:S01]  /*37e0*/  ISETP.GT.AND P0, PT, R17, 0x39, P1 ;  /* 0x000000391100780c */ /* 0x000fe20000f04270 */
[----:B------:R-:W-:-:S03]  /*37f0*/  FMUL.FTZ R17, R51, c[0x0][0x320] ;  /* 0x0000c80033117a20 */ /* 0x000fc60000410000 */
[----:B------:R-:W-:Y:S01]  /*3800*/  ISETP.LT.OR P0, PT, R19, 0x3a, P0 ;  /* 0x0000003a1300780c */ /* 0x000fe20000701670 */
[----:B------:R-:W-:Y:S02]  /*3810*/  FMUL.FTZ R19, R46, c[0x0][0x320] ;  /* 0x0000c8002e137a20 */ /* 0x000fe40000410000 */
[----:B------:R-:W1:Y:S01]  /*3820*/  MUFU.TANH R17, R17 ;  /* 0x0000001100117308 */ /* 0x000e620000002400 */
[----:B------:R-:W-:-:S07]  /*3830*/  FSEL R140, R140, -INF , !P0 ;  /* 0xff8000008c8c7808 */ /* 0x000fce0004000000 */
[----:B------:R-:W1:Y:S01]  /*3840*/  MUFU.TANH R19, R19 ;  /* 0x0000001300137308 */ /* 0x000e620000002400 */
[----:B------:R-:W-:Y:S05]  /*3850*/  @!P3 BRA `(.L_x_874) ;  /* 0x000001500000b947 */ /* 0x000fea0003800000 */
[----:B--234-:R-:W-:Y:S01]  /*3860*/  IADD3 R24, -R203, R194, R24 ;  /* 0x000000c2cb187210 */ /* 0x01cfe20007ffe118 */
        /* <DEDUP_REMOVED lines=10> */
.L_x_876:
[----:B------:R-:W-:-:S04]  /*3910*/  MOV R9, c[0x0][0x32c] ;  /* 0x0000cb0000097a02 */ /* 0x000fc80000000f00 */
[----:B------:R-:W-:-:S13]  /*3920*/  ISETP.NE.AND P0, PT, R9, 0x1, PT ;  /* 0x000000010900780c */ /* 0x000fda0003f05270 */
[----:B------:R-:W-:-:S05]  /*3930*/  @P0 IMAD.HI.U32 R9, R24, c[0x0][0x330], RZ ;  /* 0x0000cc0018090a27 */ /* 0x000fca00078e00ff */
[----:B------:R-:W-:Y:S02]  /*3940*/  @P0 SHF.R.U32.HI R24, RZ, c[0x0][0x334], R9 ;  /* 0x0000cd00ff180a19 */ /* 0x000fe40000011609 */
.L_x_877:
[----:B------:R-:W-:Y:S05]  /*3950*/  BSYNC B0 ;  /* 0x0000000000007941 */ /* 0x000fea0003800000 */
.L_x_875:
[----:B------:R-:W-:-:S04]  /*3960*/  IMAD R24, R24, c[0x0][0x32c], -R5 ;  /* 0x0000cb0018187a24 */ /* 0x000fc800078e0a05 */
[----:B------:R-:W-:-:S05]  /*3970*/  IMAD.IADD R24, R24, 0x1, -R211 ;  /* 0x0000000118187824 */ /* 0x000fca00078e0ad3 */
[----:B------:R-:W-:Y:S02]  /*3980*/  IADD3 R5, R24, c[0x0][0x32c], RZ ;  /* 0x0000cb0018057a10 */ /* 0x000fe40007ffe0ff */
[----:B------:R-:W-:Y:S02]  /*3990*/  IMNMX R21, R21, R24, !PT ;  /* 0x0000001815157217 */ /* 0x000fe40007800200 */
[----:B------:R-:W-:Y:S02]  /*39a0*/  IMNMX R20, R20, R5, PT ;  /* 0x0000000514147217 */ /* 0x000fe40003800200 */
.L_x_874:
[----:B--234-:R-:W-:Y:S01]  /*39b0*/  ISETP.GT.AND P0, PT, R21, 0x1, P1 ;  /* 0x000000011500780c */ /* 0x01cfe20000f04270 */
[----:B------:R-:W-:-:S04]  /*39c0*/  DEPBAR.LE SB0, 0x2 ;  /* 0x000080800000791a */ /* 0x000fc80000000000 */
[----:B------:R-:W-:Y:S01]  /*39d0*/  BAR.SYNC.DEFER_BLOCKING 0x0 ;  /* 0x0000000000007b1d */ /* 0x000fe20000010000 */
[----:B------:R-:W-:Y:S01]  /*39e0*/  ISETP.LT.OR P0, PT, R20, 0x2, P0 ;  /* 0x000000021400780c */ /* 0x000fe20000701670 */
[----:B------:R-:W-:Y:S01]  /*39f0*/  IMAD.SHL.U32 R135, R4, 0x2, RZ ;  /* 0x0000000204877824 */ /* 0x000fe200078e00ff */
[C---:B------:R-:W-:Y:S02]  /*3a00*/  IADD3 R9, R132.reuse, -0x3, RZ ;  /* 0xfffffffd84097810 */ /* 0x040fe40007ffe0ff */
[----:B-1----:R-:W-:Y:S01]  /*3a10*/  FSEL R17, R17, -INF , !P0 ;  /* 0xff80000011117808 */ /* 0x002fe20004000000 */
[--C-:B------:R-:W-:Y:S01]  /*3a20*/  IMAD R134, R3, 0x2, R135.reuse ;  /* 0x0000000203867824 */ /* 0x100fe200078e0287 */
[----:B------:R-:W-:Y:S01]  /*3a30*/  ISETP.GT.AND P0, PT, R21, 0x8, P1 ;  /* 0x000000081500780c */ /* 0x000fe20000f04270 */
[C---:B------:R-:W-:Y:S01]  /*3a40*/  IMAD.IADD R172, R187.reuse, 0x1, R135 ;  /* 0x00000001bbac7824 */ /* 0x040fe200078e0287 */
[----:B------:R-:W-:Y:S01]  /*3a50*/  IADD3 R220, R132, -0x2, RZ ;  /* 0xfffffffe84dc7810 */ /* 0x000fe20007ffe0ff */
[----:B------:R-:W-:Y:S01]  /*3a60*/  IMAD.IADD R165, R187, 0x1, R134 ;  /* 0x00000001bba57824 */ /* 0x000fe200078e0286 */
[----:B------:R-:W-:Y:S01]  /*3a70*/  ISETP.LT.OR P0, PT, R20, 0x9, P0 ;  /* 0x000000091400780c */ /* 0x000fe20000701670 */
[----:B------:R-:W-:-:S03]  /*3a80*/  IMAD R3, R3, 0x2, R172 ;  /* 0x0000000203037824 */ /* 0x000fc600078e02ac */
[----:B------:R-:W-:Y:S02]  /*3a90*/  FSEL R5, R19, -INF , !P0 ;  /* 0xff80000013057808 */ /* 0x000fe40004000000 */
[C---:B------:R-:W-:Y:S01]  /*3aa0*/  ISETP.GE.AND P0, PT, R9.reuse, R193, PT ;  /* 0x000000c10900720c */ /* 0x040fe20003f06270 */
[----:B------:R-:W-:Y:S04]  /*3ab0*/  LDSM.16.MT88.4 R40, [R135+0x2100] ;  /* 0x002100008728783b */ /* 0x000fe80000004200 */
[----:B------:R-:W-:Y:S08]  /*3ac0*/  LDSM.16.MT88.4 R56, [R134+0x2100] ;  /* 0x002100008638783b */ /* 0x000ff00000004200 */
[----:B------:R-:W-:Y:S01]  /*3ad0*/  @P0 SHF.R.S32.HI R24, RZ, 0x1f, R9 ;  /* 0x0000001fff180819 */ /* 0x000fe20000011409 */
[----:B------:R-:W-:Y:S01]  /*3ae0*/  @P0 IMAD R6, R6, R9, RZ ;  /* 0x0000000906060224 */ /* 0x000fe200078e02ff */
[----:B------:R-:W-:Y:S01]  /*3af0*/  LDSM.16.MT88.4 R124, [R135+0x100] ;  /* 0x00010000877c783b */ /* 0x000fe20000004200 */
[----:B------:R-:W-:-:S03]  /*3b00*/  @P0 IMAD.WIDE.U32 R26, R9, R7, R212 ;  /* 0x00000007091a0225 */ /* 0x000fc600078e00d4 */
[----:B------:R-:W-:Y:S01]  /*3b10*/  LDSM.16.MT88.4 R116, [R172+0x100] ;  /* 0x00010000ac74783b */ /* 0x000fe20000004200 */
[----:B------:R-:W-:Y:S01]  /*3b20*/  @P0 IMAD R6, R24, R7, R6 ;  /* 0x0000000718060224 */ /* 0x000fe200078e0206 */
[----:B------:R-:W-:Y:S02]  /*3b30*/  @P0 LEA R148, P2, R26, c[0x0][0x1c8], 0x1 ;  /* 0x000072001a940a11 */ /* 0x000fe400078408ff */
[----:B------:R-:W-:Y:S01]  /*3b40*/  FMNMX.FTZ R7, R48, R18, !PT ;  /* 0x0000001230077209 */ /* 0x000fe20007810000 */
[----:B------:R-:W-:Y:S01]  /*3b50*/  @P0 IMAD.IADD R6, R27, 0x1, R6 ;  /* 0x000000011b060824 */ /* 0x000fe200078e0206 */
[----:B------:R-:W-:Y:S02]  /*3b60*/  LDSM.16.MT88.4 R108, [R134+0x100] ;  /* 0x00010000866c783b */ /* 0x000fe40000004200 */
[----:B------:R-:W-:Y:S02]  /*3b70*/  FMNMX.FTZ R7, R16, R7, !PT ;  /* 0x0000000710077209 */ /* 0x000fe40007810000 */
[----:B------:R-:W-:Y:S01]  /*3b80*/  @P0 LEA.HI.X R149, R26, c[0x0][0x1cc], R6, 0x1, P2 ;  /* 0x000073001a950a11 */ /* 0x000fe200010f0c06 */
[----:B------:R-:W-:Y:S01]  /*3b90*/  LDSM.16.MT88.4 R100, [R3+0x100] ;  /* 0x000100000364783b */ /* 0x000fe20000004200 */
[----:B------:R-:W-:-:S02]  /*3ba0*/  ISETP.GT.AND P2, PT, R21, 0x9, P1 ;  /* 0x000000091500780c */ /* 0x000fc40000f44270 */
[----:B------:R-:W-:Y:S01]  /*3bb0*/  FMNMX.FTZ R7, R30, R7, !PT ;  /* 0x000000071e077209 */ /* 0x000fe20007810000 */
[----:B------:R-:W-:Y:S01]  /*3bc0*/  LDSM.16.MT88.4 R64, [R165+0x2100] ;  /* 0x00210000a540783b */ /* 0x000fe20000004200 */
[----:B------:R-:W-:Y:S02]  /*3bd0*/  ISETP.LT.OR P2, PT, R20, 0xa, P2 ;  /* 0x0000000a1400780c */ /* 0x000fe40001741670 */
[----:B------:R-:W-:Y:S01]  /*3be0*/  FMNMX.FTZ R7, R14, R7, !PT ;  /* 0x000000070e077209 */ /* 0x000fe20007810000 */
[----:B------:R-:W-:Y:S01]  /*3bf0*/  LDSM.16.MT88.4 R72, [R135+0x4100] ;  /* 0x004100008748783b */ /* 0x000fe20000004200 */
[----:B------:R-:W-:Y:S02]  /*3c00*/  FSEL R157, R157, -INF , !P2 ;  /* 0xff8000009d9d7808 */ /* 0x000fe40005000000 */
[----:B------:R-:W-:Y:S01]  /*3c10*/  ISETP.GT.AND P2, PT, R21, 0x10, P1 ;  /* 0x000000101500780c */ /* 0x000fe20000f44270 */
[----:B------:R-:W-:Y:S01]  /*3c20*/  LDSM.16.MT88.4 R80, [R172+0x4100] ;  /* 0x00410000ac50783b */ /* 0x000fe20000004200 */
[----:B------:R-:W-:-:S02]  /*3c30*/  FMNMX.FTZ R7, R12, R7, !PT ;  /* 0x000000070c077209 */ /* 0x000fc40007810000 */
[----:B------:R-:W-:Y:S01]  /*3c40*/  ISETP.LT.OR P2, PT, R20, 0x11, P2 ;  /* 0x000000111400780c */ /* 0x000fe20001741670 */
[----:B------:R-:W-:Y:S01]  /*3c50*/  LDSM.16.MT88.4 R88, [R134+0x4100] ;  /* 0x004100008658783b */ /* 0x000fe20000004200 */
[----:B------:R-:W-:Y:S02]  /*3c60*/  FMNMX.FTZ R7, R10, R7, !PT ;  /* 0x000000070a077209 */ /* 0x000fe40007810000 */
[----:B------:R-:W-:Y:S01]  /*3c70*/  FSEL R15, R22, -INF , !P2 ;  /* 0xff800000160f7808 */ /* 0x000fe20005000000 */
[----:B------:R-:W-:Y:S01]  /*3c80*/  LDSM.16.MT88.4 R136, [R172+0x900] ;  /* 0x00090000ac88783b */ /* 0x000fe20000004200 */
[----:B------:R-:W-:Y:S02]  /*3c90*/  ISETP.GT.AND P2, PT, R21, 0x11, P1 ;  /* 0x000000111500780c */ /* 0x000fe40000f44270 */
[----:B------:R-:W-:Y:S01]  /*3ca0*/  FMNMX.FTZ R7, R8, R7, !PT ;  /* 0x0000000708077209 */ /* 0x000fe20007810000 */
[----:B------:R-:W-:Y:S01]  /*3cb0*/  LDSM.16.MT88.4 R32, [R134+0x900] ;  /* 0x000900008620783b */ /* 0x000fe20000004200 */
[----:B------:R-:W-:-:S02]  /*3cc0*/  ISETP.LT.OR P2, PT, R20, 0x12, P2 ;  /* 0x000000121400780c */ /* 0x000fc40001741670 */
[----:B------:R-:W-:Y:S01]  /*3cd0*/  FMNMX.FTZ R7, R166, R7, !PT ;  /* 0x00000007a6077209 */ /* 0x000fe20007810000 */
[----:B------:R-:W-:Y:S01]  /*3ce0*/  LDSM.16.MT88.4 R24, [R172+0x2900] ;  /* 0x00290000ac18783b */ /* 0x000fe20000004200 */
[----:B------:R-:W-:Y:S02]  /*3cf0*/  FSEL R13, R23, -INF , !P2 ;  /* 0xff800000170d7808 */ /* 0x000fe40005000000 */
[----:B------:R-:W-:Y:S02]  /*3d00*/  ISETP.GT.AND P2, PT, R21, 0x18, P1 ;  /* 0x000000181500780c */ /* 0x000fe40000f44270 */
[----:B------:R-:W-:Y:S02]  /*3d10*/  FMNMX.FTZ R7, R176, R7, !PT ;  /* 0x00000007b0077209 */ /* 0x000fe40007810000 */
[----:B------:R-:W-:Y:S02]  /*3d20*/  ISETP.LT.OR P2, PT, R20, 0x19, P2 ;  /* 0x000000191400780c */ /* 0x000fe40001741670 */
[----:B------:R-:W-:-:S02]  /*3d30*/  FMNMX.FTZ R7, R174, R7, !PT ;  /* 0x00000007ae077209 */ /* 0x000fc40007810000 */
[----:B------:R-:W-:Y:S02]  /*3d40*/  FSEL R11, R2, -INF , !P2 ;  /* 0xff800000020b7808 */ /* 0x000fe40005000000 */
[----:B------:R-:W-:Y:S02]  /*3d50*/  ISETP.GT.AND P2, PT, R21, 0x19, P1 ;  /* 0x000000191500780c */ /* 0x000fe40000f44270 */
[----:B------:R-:W-:Y:S02]  /*3d60*/  FMNMX.FTZ R7, R168, R7, !PT ;  /* 0x00000007a8077209 */ /* 0x000fe40007810000 */
[----:B------:R-:W-:Y:S02]  /*3d70*/  ISETP.LT.OR P2, PT, R20, 0x1a, P2 ;  /* 0x0000001a1400780c */ /* 0x000fe40001741670 */
[----:B------:R-:W-:Y:S02]  /*3d80*/  FMNMX.FTZ R7, R180, R7, !PT ;  /* 0x00000007b4077209 */ /* 0x000fe40007810000 */
[----:B------:R-:W-:-:S02]  /*3d90*/  FSEL R9, R0, -INF , !P2 ;  /* 0xff80000000097808 */ /* 0x000fc40005000000 */
[----:B------:R-:W-:Y:S02]  /*3da0*/  ISETP.GT.AND P2, PT, R21, 0x20, P1 ;  /* 0x000000201500780c */ /* 0x000fe40000f44270 */
[----:B------:R-:W-:Y:S02]  /*3db0*/  FMNMX.FTZ R7, R178, R7, !PT ;  /* 0x00000007b2077209 */ /* 0x000fe40007810000 */
[----:B------:R-:W-:Y:S02]  /*3dc0*/  ISETP.LT.OR P2, PT, R20, 0x21, P2 ;  /* 0x000000211400780c */ /* 0x000fe40001741670 */
[----:B------:R-:W-:Y:S02]  /*3dd0*/  FMNMX.FTZ R7, R142, R7, !PT ;  /* 0x000000078e077209 */ /* 0x000fe40007810000 */
[----:B------:R-:W-:Y:S02]  /*3de0*/  FSEL R173, R173, -INF , !P2 ;  /* 0xff800000adad7808 */ /* 0x000fe40005000000 */
[----:B------:R-:W-:-:S02]  /*3df0*/  ISETP.GT.AND P2, PT, R21, 0x21, P1 ;  /* 0x000000211500780c */ /* 0x000fc40000f44270 */
[----:B------:R-:W-:Y:S02]  /*3e00*/  FMNMX.FTZ R0, R140, R7, !PT ;  /* 0x000000078c007209 */ /* 0x000fe40007810000 */
[----:B------:R-:W-:-:S03]  /*3e10*/  ISETP.LT.OR P2, PT, R20, 0x22, P2 ;  /* 0x000000221400780c */ /* 0x000fc60001741670 */
[----:B------:R-:W1:Y:S01]  /*3e20*/  SHFL.BFLY PT, R7, R0, 0x2, 0x1f ;  /* 0x0c401f0000077f89 */ /* 0x000e6200000e0000 */
[----:B------:R-:W-:Y:S02]  /*3e30*/  FSEL R183, R183, -INF , !P2 ;  /* 0xff800000b7b77808 */ /* 0x000fe40005000000 */
[----:B------:R-:W-:-:S04]  /*3e40*/  ISETP.GT.AND P2, PT, R21, 0x28, P1 ;  /* 0x000000281500780c */ /* 0x000fc80000f44270 */
[----:B------:R-:W-:-:S04]  /*3e50*/  ISETP.LT.OR P2, PT, R20, 0x29, P2 ;  /* 0x000000291400780c */ /* 0x000fc80001741670 */
[----:B------:R-:W-:Y:S02]  /*3e60*/  FSEL R175, R175, -INF , !P2 ;  /* 0xff800000afaf7808 */ /* 0x000fe40005000000 */
[----:B------:R-:W-:-:S04]  /*3e70*/  ISETP.GT.AND P2, PT, R21, 0x29, P1 ;  /* 0x000000291500780c */ /* 0x000fc80000f44270 */
[----:B------:R-:W-:-:S04]  /*3e80*/  ISETP.LT.OR P2, PT, R20, 0x2a, P2 ;  /* 0x0000002a1400780c */ /* 0x000fc80001741670 */
[----:B------:R-:W-:Y:S02]  /*3e90*/  FSEL R181, R181, -INF , !P2 ;  /* 0xff800000b5b57808 */ /* 0x000fe40005000000 */
[----:B------:R-:W-:Y:S02]  /*3ea0*/  ISETP.GT.AND P2, PT, R21, 0x30, P1 ;  /* 0x000000301500780c */ /* 0x000fe40000f44270 */
[----:B-1----:R-:W-:Y:S02]  /*3eb0*/  FMNMX.FTZ R7, R0, R7, !PT ;  /* 0x0000000700077209 */ /* 0x002fe40007810000 */
        /* <DEDUP_REMOVED lines=9> */
[C---:B------:R-:W-:Y:S02]  /*3f50*/  ISETP.GT.AND P2, PT, R21.reuse, RZ, P1 ;  /* 0x000000ff1500720c */ /* 0x040fe40000f44270 */
[----:B------:R-:W-:Y:S02]  /*3f60*/  ISETP.GT.AND P1, PT, R21, 0x39, P1 ;  /* 0x000000391500780c */ /* 0x000fe40000f24270 */
[C---:B------:R-:W-:Y:S02]  /*3f70*/  ISETP.LT.OR P2, PT, R20.reuse, 0x1, P2 ;  /* 0x000000011400780c */ /* 0x040fe40001741670 */
[----:B------:R-:W-:Y:S02]  /*3f80*/  ISETP.LT.OR P1, PT, R20, 0x3a, P1 ;  /* 0x0000003a1400780c */ /* 0x000fe40000f21670 */
[----:B------:R-:W-:Y:S01]  /*3f90*/  FSEL R28, R28, -INF , !P2 ;  /* 0xff8000001c1c7808 */ /* 0x000fe20005000000 */
[----:B------:R-:W-:Y:S01]  /*3fa0*/  LDSM.16.MT88.4 R20, [R135+0x900] ;  /* 0x000900008714783b */ /* 0x000fe20000004200 */
[----:B------:R-:W-:-:S02]  /*3fb0*/  FSEL R171, R171, -INF , !P1 ;  /* 0xff800000abab7808 */ /* 0x000fc40004800000 */
[----:B------:R-:W-:Y:S02]  /*3fc0*/  FMNMX.FTZ R6, R28, R17, !PT ;  /* 0x000000111c067209 */ /* 0x000fe40007810000 */
[----:B-1----:R-:W-:Y:S02]  /*3fd0*/  FMNMX.FTZ R2, R7, R2, !PT ;  /* 0x0000000207027209 */ /* 0x002fe40007810000 */
[----:B------:R-:W-:Y:S02]  /*3fe0*/  FMNMX.FTZ R6, R5, R6, !PT ;  /* 0x0000000605067209 */ /* 0x000fe40007810000 */
[----:B------:R-:W-:Y:S01]  /*3ff0*/  @P0 LEA R146, P1, R200, R148, 0x1 ;  /* 0x00000094c8920211 */ /* 0x000fe200078208ff */
[----:B------:R-:W-:Y:S01]  /*4000*/  FMUL.FTZ R179, R2, c[0x0][0x2d0] ;  /* 0x0000b40002b37a20 */ /* 0x000fe20000410000 */
[----:B------:R-:W-:Y:S02]  /*4010*/  FMNMX.FTZ R6, R157, R6, !PT ;  /* 0x000000069d067209 */ /* 0x000fe40007810000 */
[----:B------:R-:W-:-:S02]  /*4020*/  @P0 LEA.HI.X R147, R200, R149, R199, 0x1, P1 ;  /* 0x00000095c8930211 */ /* 0x000fc400008f0cc7 */
[----:B------:R-:W-:Y:S02]  /*4030*/  FMNMX.FTZ R6, R15, R6, !PT ;  /* 0x000000060f067209 */ /* 0x000fe40007810000 */
[----:B------:R-:W-:Y:S02]  /*4040*/  FSETP.NEU.FTZ.AND P1, PT, R2, -INF , PT ;  /* 0xff8000000200780b */ /* 0x000fe40003f3d000 */
[----:B------:R-:W-:Y:S02]  /*4050*/  FMNMX.FTZ R6, R13, R6, !PT ;  /* 0x000000060d067209 */ /* 0x000fe40007810000 */
[----:B------:R-:W-:Y:S02]  /*4060*/  FSEL R179, R179, RZ, P1 ;  /* 0x000000ffb3b37208 */ /* 0x000fe40000800000 */
[----:B------:R-:W-:Y:S02]  /*4070*/  FMNMX.FTZ R6, R11, R6, !PT ;  /* 0x000000060b067209 */ /* 0x000fe40007810000 */
[----:B------:R-:W-:Y:S01]  /*4080*/  ISETP.NE.AND P2, PT, R196, 0x1, PT ;  /* 0x00000001c400780c */ /* 0x000fe20003f45270 */
[--C-:B------:R-:W-:Y:S01]  /*4090*/  FFMA.FTZ R161, R48, c[0x0][0x2d0], -R179.reuse ;  /* 0x0000b40030a17a23 */ /* 0x100fe200000108b3 */
[----:B------:R-:W-:Y:S01]  /*40a0*/  FMNMX.FTZ R6, R9, R6, !PT ;  /* 0x0000000609067209 */ /* 0x000fe20007810000 */
[--C-:B------:R-:W-:Y:S01]  /*40b0*/  FFMA.FTZ R160, R18, c[0x0][0x2d0], -R179.reuse ;  /* 0x0000b40012a07a23 */ /* 0x100fe200000108b3 */
[----:B------:R-:W-:Y:S01]  /*40c0*/  LDSM.16.MT88.4 R48, [R172+0x2100] ;  /* 0x00210000ac30783b */ /* 0x000fe20000004200 */
[--C-:B------:R-:W-:Y:S01]  /*40d0*/  FFMA.FTZ R158, R16, c[0x0][0x2d0], -R179.reuse ;  /* 0x0000b400109e7a23 */ /* 0x100fe200000108b3 */
[----:B------:R-:W-:Y:S01]  /*40e0*/  FMNMX.FTZ R6, R173, R6, !PT ;  /* 0x00000006ad067209 */ /* 0x000fe20007810000 */
[--C-:B------:R-:W-:Y:S01]  /*40f0*/  FFMA.FTZ R155, R30, c[0x0][0x2d0], -R179.reuse ;  /* 0x0000b4001e9b7a23 */ /* 0x100fe200000108b3 */
[----:B------:R-:W-:Y:S01]  /*4100*/  MUFU.EX2 R161, R161 ;  /* 0x000000a100a17308 */ /* 0x000fe20000000800 */
[--C-:B------:R-:W-:Y:S01]  /*4110*/  FFMA.FTZ R153, R10, c[0x0][0x2d0], -R179.reuse ;  /* 0x0000b4000a997a23 */ /* 0x100fe200000108b3 */
[----:B------:R-:W-:Y:S01]  /*4120*/  FMNMX.FTZ R6, R183, R6, !PT ;  /* 0x00000006b7067209 */ /* 0x000fe20007810000 */
[----:B------:R-:W-:-:S02]  /*4130*/  FFMA.FTZ R150, R8, c[0x0][0x2d0], -R179 ;  /* 0x0000b40008967a23 */ /* 0x000fc400000108b3 */
[--C-:B------:R-:W-:Y:S01]  /*4140*/  FFMA.FTZ R159, R14, c[0x0][0x2d0], -R179.reuse ;  /* 0x0000b4000e9f7a23 */ /* 0x100fe200000108b3 */
[----:B------:R-:W-:Y:S01]  /*4150*/  FMNMX.FTZ R6, R175, R6, !PT ;  /* 0x00000006af067209 */ /* 0x000fe20007810000 */
[--C-:B------:R-:W-:Y:S01]  /*4160*/  FFMA.FTZ R154, R12, c[0x0][0x2d0], -R179.reuse ;  /* 0x0000b4000c9a7a23 */ /* 0x100fe200000108b3 */
[----:B------:R-:W1:Y:S01]  /*4170*/  MUFU.EX2 R160, R160 ;  /* 0x000000a000a07308 */ /* 0x000e620000000800 */
[--C-:B------:R-:W-:Y:S01]  /*4180*/  FFMA.FTZ R169, R176, c[0x0][0x2d0], -R179.reuse ;  /* 0x0000b400b0a97a23 */ /* 0x100fe200000108b3 */
[----:B------:R-:W-:Y:S01]  /*4190*/  FMNMX.FTZ R6, R181, R6, !PT ;  /* 0x00000006b5067209 */ /* 0x000fe20007810000 */
[--C-:B------:R-:W-:Y:S02]  /*41a0*/  FFMA.FTZ R167, R174, c[0x0][0x2d0], -R179.reuse ;  /* 0x0000b400aea77a23 */ /* 0x100fe400000108b3 */
[--C-:B------:R-:W-:Y:S01]  /*41b0*/  FFMA.FTZ R166, R166, c[0x0][0x2d0], -R179.reuse ;  /* 0x0000b400a6a67a23 */ /* 0x100fe200000108b3 */
[----:B------:R-:W-:Y:S01]  /*41c0*/  FMNMX.FTZ R6, R177, R6, !PT ;  /* 0x00000006b1067209 */ /* 0x000fe20007810000 */
[--C-:B------:R-:W-:Y:S01]  /*41d0*/  FFMA.FTZ R168, R168, c[0x0][0x2d0], -R179.reuse ;  /* 0x0000b400a8a87a23 */ /* 0x100fe200000108b3 */
[----:B------:R-:W-:Y:S01]  /*41e0*/  MUFU.EX2 R158, R158 ;  /* 0x0000009e009e7308 */ /* 0x000fe20000000800 */
[--C-:B------:R-:W-:Y:S01]  /*41f0*/  FFMA.FTZ R180, R180, c[0x0][0x2d0], -R179.reuse ;  /* 0x0000b400b4b47a23 */ /* 0x100fe200000108b3 */
[----:B------:R-:W-:Y:S01]  /*4200*/  FMNMX.FTZ R6, R143, R6, !PT ;  /* 0x000000068f067209 */ /* 0x000fe20007810000 */
[----:B------:R-:W-:-:S03]  /*4210*/  FFMA.FTZ R217, R140, c[0x0][0x2d0], -R179 ;  /* 0x0000b4008cd97a23 */ /* 0x000fc600000108b3 */
[----:B------:R-:W-:Y:S02]  /*4220*/  FMNMX.FTZ R6, R141, R6, !PT ;  /* 0x000000068d067209 */ /* 0x000fe40007810000 */
[----:B------:R-:W2:Y:S01]  /*4230*/  MUFU.EX2 R155, R155 ;  /* 0x0000009b009b7308 */ /* 0x000ea20000000800 */
[----:B-1----:R-:W-:Y:S01]  /*4240*/  F2FP.PACK_AB R96, R160, R161 ;  /* 0x000000a1a060723e */ /* 0x002fe200000000ff */
[----:B------:R-:W-:Y:S01]  /*4250*/  FADD.FTZ R161, R161, R160 ;  /* 0x000000a0a1a17221 */ /* 0x000fe20000010000 */
[----:B------:R-:W-:-:S05]  /*4260*/  FMNMX.FTZ R6, R171, R6, !PT ;  /* 0x00000006ab067209 */ /* 0x000fca0007810000 */
[----:B------:R-:W1:Y:S01]  /*4270*/  SHFL.BFLY PT, R7, R6, 0x2, 0x1f ;  /* 0x0c401f0006077f89 */ /* 0x000e6200000e0000 */
[----:B------:R-:W-:Y:S01]  /*4280*/  MUFU.EX2 R159, R159 ;  /* 0x0000009f009f7308 */ /* 0x000fe20000000800 */
[----:B--2---:R-:W-:-:S07]  /*4290*/  F2FP.PACK_AB R98, R155, R158 ;  /* 0x0000009e9b62723e */ /* 0x004fce00000000ff */
[----:B------:R-:W-:Y:S01]  /*42a0*/  MUFU.EX2 R154, R154 ;  /* 0x0000009a009a7308 */ /* 0x000fe20000000800 */
[----:B------:R-:W-:-:S04]  /*42b0*/  FADD.FTZ R158, R158, R161 ;  /* 0x000000a19e9e7221 */ /* 0x000fc80000010000 */
[----:B------:R-:W-:-:S03]  /*42c0*/  FADD.FTZ R158, R155, R158 ;  /* 0x0000009e9b9e7221 */ /* 0x000fc60000010000 */
[----:B------:R-:W-:Y:S01]  /*42d0*/  MUFU.EX2 R153, R153 ;  /* 0x0000009900997308 */ /* 0x000fe20000000800 */
[----:B-1----:R-:W-:-:S07]  /*42e0*/  FMNMX.FTZ R7, R6, R7, !PT ;  /* 0x0000000706077209 */ /* 0x002fce0007810000 */
[----:B------:R-:W-:Y:S01]  /*42f0*/  MUFU.EX2 R150, R150 ;  /* 0x0000009600967308 */ /* 0x000fe20000000800 */
[----:B------:R-:W1:Y:S07]  /*4300*/  SHFL.BFLY PT, R0, R7, 0x1, 0x1f ;  /* 0x0c201f0007007f89 */ /* 0x000e6e00000e0000 */
[----:B------:R-:W-:Y:S08]  /*4310*/  MUFU.EX2 R166, R166 ;  /* 0x000000a600a67308 */ /* 0x000ff00000000800 */
[----:B------:R-:W-:Y:S08]  /*4320*/  MUFU.EX2 R169, R169 ;  /* 0x000000a900a97308 */ /* 0x000ff00000000800 */
[----:B------:R-:W-:Y:S01]  /*4330*/  MUFU.EX2 R167, R167 ;  /* 0x000000a700a77308 */ /* 0x000fe20000000800 */
[----:B-1----:R-:W-:-:S04]  /*4340*/  FMNMX.FTZ R0, R7, R0, !PT ;  /* 0x0000000007007209 */ /* 0x002fc80007810000 */
[C---:B------:R-:W-:Y:S01]  /*4350*/  FSETP.NEU.FTZ.AND P1, PT, R0.reuse, -INF , PT ;  /* 0xff8000000000780b */ /* 0x040fe20003f3d000 */
[----:B------:R-:W-:Y:S02]  /*4360*/  FMUL.FTZ R170, R0, c[0x0][0x2d0] ;  /* 0x0000b40000aa7a20 */ /* 0x000fe40000410000 */
[----:B------:R-:W-:Y:S03]  /*4370*/  MUFU.EX2 R168, R168 ;  /* 0x000000a800a87308 */ /* 0x000fe60000000800 */
[----:B------:R-:W-:-:S05]  /*4380*/  FSEL R170, R170, RZ, P1 ;  /* 0x000000ffaaaa7208 */ /* 0x000fca0000800000 */
[----:B------:R-:W-:Y:S01]  /*4390*/  MUFU.EX2 R180, R180 ;  /* 0x000000b400b47308 */ /* 0x000fe20000000800 */
[--C-:B------:R-:W-:Y:S02]  /*43a0*/  FFMA.FTZ R163, R28, c[0x0][0x2d0], -R170.reuse ;  /* 0x0000b4001ca37a23 */ /* 0x100fe400000108aa */
[--C-:B------:R-:W-:Y:S01]  /*43b0*/  FFMA.FTZ R162, R17, c[0x0][0x2d0], -R170.reuse ;  /* 0x0000b40011a27a23 */ /* 0x100fe200000108aa */
[----:B------:R-:W-:Y:S01]  /*43c0*/  LDSM.16.MT88.4 R28, [R165+0x900] ;  /* 0x00090000a51c783b */ /* 0x000fe20000004200 */
[--C-:B------:R-:W-:Y:S02]  /*43d0*/  FFMA.FTZ R164, R5, c[0x0][0x2d0], -R170.reuse ;  /* 0x0000b40005a47a23 */ /* 0x100fe400000108aa */
[--C-:B------:R-:W-:Y:S01]  /*43e0*/  FFMA.FTZ R157, R157, c[0x0][0x2d0], -R170.reuse ;  /* 0x0000b4009d9d7a23 */ /* 0x100fe200000108aa */
[----:B------:R1:W2:Y:S01]  /*43f0*/  LDSM.16.MT88.4 R4, [R3+0x4100] ;  /* 0x004100000304783b */ /* 0x0002a20000004200 */
[----:B------:R-:W-:Y:S01]  /*4400*/  MUFU.EX2 R163, R163 ;  /* 0x000000a300a37308 */ /* 0x000fe20000000800 */
[----:B------:R-:W-:-:S02]  /*4410*/  FFMA.FTZ R152, R11, c[0x0][0x2d0], -R170 ;  /* 0x0000b4000b987a23 */ /* 0x000fc400000108aa */
[----:B------:R-:W-:Y:S01]  /*4420*/  LDSM.16.MT88.4 R16, [R134+0x2900] ;  /* 0x002900008610783b */ /* 0x000fe20000004200 */
[--C-:B------:R-:W-:Y:S02]  /*4430*/  FFMA.FTZ R156, R15, c[0x0][0x2d0], -R170.reuse ;  /* 0x0000b4000f9c7a23 */ /* 0x100fe400000108aa */
[--C-:B------:R-:W-:Y:S02]  /*4440*/  FFMA.FTZ R151, R13, c[0x0][0x2d0], -R170.reuse ;  /* 0x0000b4000d977a23 */ /* 0x100fe400000108aa */
[----:B------:R-:W3:Y:S01]  /*4450*/  MUFU.EX2 R162, R162 ;  /* 0x000000a200a27308 */ /* 0x000ee20000000800 */
[----:B------:R-:W-:Y:S01]  /*4460*/  LDSM.16.MT88.4 R12, [R165+0x2900] ;  /* 0x00290000a50c783b */ /* 0x000fe20000004200 */
[--C-:B------:R-:W-:Y:S02]  /*4470*/  FFMA.FTZ R173, R173, c[0x0][0x2d0], -R170.reuse ;  /* 0x0000b400adad7a23 */ /* 0x100fe400000108aa */
[--C-:B------:R-:W-:Y:S02]  /*4480*/  FFMA.FTZ R174, R183, c[0x0][0x2d0], -R170.reuse ;  /* 0x0000b400b7ae7a23 */ /* 0x100fe400000108aa */
[----:B------:R-:W-:-:S02]  /*4490*/  FFMA.FTZ R175, R175, c[0x0][0x2d0], -R170 ;  /* 0x0000b400afaf7a23 */ /* 0x000fc400000108aa */
[----:B------:R-:W-:Y:S01]  /*44a0*/  MUFU.EX2 R164, R164 ;  /* 0x000000a400a47308 */ /* 0x000fe20000000800 */
[--C-:B------:R-:W-:Y:S02]  /*44b0*/  FFMA.FTZ R176, R181, c[0x0][0x2d0], -R170.reuse ;  /* 0x0000b400b5b07a23 */ /* 0x100fe400000108aa */
[--C-:B------:R-:W-:Y:S02]  /*44c0*/  FFMA.FTZ R181, R178, c[0x0][0x2d0], -R179.reuse ;  /* 0x0000b400b2b57a23 */ /* 0x100fe400000108b3 */
[----:B------:R-:W-:Y:S02]  /*44d0*/  FFMA.FTZ R178, R142, c[0x0][0x2d0], -R179 ;  /* 0x0000b4008eb27a23 */ /* 0x000fe400000108b3 */
[--C-:B-1----:R-:W-:Y:S01]  /*44e0*/  FFMA.FTZ R3, R9, c[0x0][0x2d0], -R170.reuse ;  /* 0x0000b40009037a23 */ /* 0x102fe200000108aa */
[----:B------:R-:W1:Y:S01]  /*44f0*/  MUFU.EX2 R157, R157 ;  /* 0x0000009d009d7308 */ /* 0x000e620000000800 */
[----:B------:R-:W4:Y:S01]  /*4500*/  LDSM.16.MT88.4 R8, [R135+0x2900] ;  /* 0x002900008708783b */ /* 0x000f220000004200 */
[----:B---3--:R-:W-:Y:S01]  /*4510*/  F2FP.PACK_AB R97, R162, R163 ;  /* 0x000000a3a261723e */ /* 0x008fe200000000ff */
[----:B------:R-:W-:-:S02]  /*4520*/  FFMA.FTZ R177, R177, c[0x0][0x2d0], -R170 ;  /* 0x0000b400b1b17a23 */ /* 0x000fc400000108aa */
[--C-:B------:R-:W-:Y:S02]  /*4530*/  FFMA.FTZ R182, R143, c[0x0][0x2d0], -R170.reuse ;  /* 0x0000b4008fb67a23 */ /* 0x100fe400000108aa */
[--C-:B------:R-:W-:Y:S01]  /*4540*/  FFMA.FTZ R179, R141, c[0x0][0x2d0], -R170.reuse ;  /* 0x0000b4008db37a23 */ /* 0x100fe200000108aa */
[----:B------:R-:W-:Y:S01]  /*4550*/  MUFU.EX2 R156, R156 ;  /* 0x0000009c009c7308 */ /* 0x000fe20000000800 */
[----:B------:R-:W-:Y:S01]  /*4560*/  FFMA.FTZ R216, R171, c[0x0][0x2d0], -R170 ;  /* 0x0000b400abd87a23 */ /* 0x000fe200000108aa */
[----:B------:R-:W-:Y:S01]  /*4570*/  LDSM.16.MT88.4 R140, [R172+0x3900] ;  /* 0x00390000ac8c783b */ /* 0x000fe20000004200 */
[----:B------:R-:W-:Y:S01]  /*4580*/  FADD.FTZ R163, R163, R162 ;  /* 0x000000a2a3a37221 */ /* 0x000fe20000010000 */
[----:B-1----:R-:W-:-:S04]  /*4590*/  F2FP.PACK_AB R99, R157, R164 ;  /* 0x000000a49d63723e */ /* 0x002fc800000000ff */
[----:B------:R-:W1:Y:S01]  /*45a0*/  MUFU.EX2 R151, R151 ;  /* 0x0000009700977308 */ /* 0x000e620000000800 */
[----:B------:R-:W-:-:S04]  /*45b0*/  FADD.FTZ R164, R164, R163 ;  /* 0x000000a3a4a47221 */ /* 0x000fc80000010000 */
[----:B------:R-:W-:Y:S01]  /*45c0*/  FADD.FTZ R157, R157, R164 ;  /* 0x000000a49d9d7221 */ /* 0x000fe20000010000 */
[C---:B------:R-:W-:Y:S02]  /*45d0*/  HMMA.16816.F32 R36, R96.reuse, R40, RZ ;  /* 0x000000286024723c */ /* 0x040fe400000018ff */
[----:B------:R-:W-:Y:S06]  /*45e0*/  MUFU.EX2 R152, R152 ;  /* 0x0000009800987308 */ /* 0x000fec0000000800 */
[C---:B------:R-:W-:Y:S02]  /*45f0*/  HMMA.16816.F32 R52, R96.reuse, R56, RZ ;  /* 0x000000386034723c */ /* 0x040fe400000018ff */
[----:B------:R-:W3:Y:S06]  /*4600*/  MUFU.EX2 R3, R3 ;  /* 0x0000000300037308 */ /* 0x000eec0000000800 */
        /* <DEDUP_REMOVED lines=31> */
[C---:B--2---:R-:W-:Y:S07]  /*4800*/  HMMA.16816.F32 R92, R96.reuse, R4, RZ ;  /* 0x00000004605c723c */ /* 0x044fee00000018ff */
[----:B------:R-:W-:Y:S01]  /*4810*/  F2FP.PACK_AB R4, R154, R159 ;  /* 0x0000009f9a04723e */ /* 0x000fe200000000ff */
[----:B------:R-:W-:Y:S01]  /*4820*/  HMMA.16816.F32 R96, R96, R6, RZ ;  /* 0x000000066060723c */ /* 0x000fe200000018ff */
[----:B-1----:R-:W-:Y:S01]  /*4830*/  F2FP.PACK_AB R5, R151, R156 ;  /* 0x0000009c9705723e */ /* 0x002fe200000000ff */
[----:B------:R-:W-:-:S02]  /*4840*/  FADD.FTZ R159, R159, R158 ;  /* 0x0000009e9f9f7221 */ /* 0x000fc40000010000 */
[----:B------:R-:W-:Y:S02]  /*4850*/  FADD.FTZ R156, R156, R157 ;  /* 0x0000009d9c9c7221 */ /* 0x000fe40000010000 */
[----:B------:R-:W-:Y:S01]  /*4860*/  FADD.FTZ R154, R154, R159 ;  /* 0x0000009f9a9a7221 */ /* 0x000fe20000010000 */
[----:B------:R-:W-:Y:S01]  /*4870*/  F2FP.PACK_AB R6, R150, R153 ;  /* 0x000000999606723e */ /* 0x000fe200000000ff */
[----:B------:R-:W-:Y:S01]  /*4880*/  FADD.FTZ R151, R151, R156 ;  /* 0x0000009c97977221 */ /* 0x000fe20000010000 */
[----:B---3--:R-:W-:Y:S01]  /*4890*/  F2FP.PACK_AB R7, R3, R152 ;  /* 0x000000980307723e */ /* 0x008fe200000000ff */
[----:B------:R-:W-:Y:S02]  /*48a0*/  FADD.FTZ R153, R153, R154 ;  /* 0x0000009a99997221 */ /* 0x000fe40000010000 */
[----:B------:R-:W-:Y:S02]  /*48b0*/  FADD.FTZ R152, R152, R151 ;  /* 0x0000009798987221 */ /* 0x000fe40000010000 */
[----:B------:R-:W-:-:S02]  /*48c0*/  FADD.FTZ R153, R150, R153 ;  /* 0x0000009996997221 */ /* 0x000fc40000010000 */
[----:B----4-:R-:W-:Y:S01]  /*48d0*/  HMMA.16816.F32 R36, R4, R8, R36 ;  /* 0x000000080424723c */ /* 0x010fe20000001824 */
[----:B------:R-:W-:Y:S02]  /*48e0*/  FADD.FTZ R152, R3, R152 ;  /* 0x0000009803987221 */ /* 0x000fe40000010000 */
[----:B------:R-:W-:-:S05]  /*48f0*/  @P2 IMAD.HI.U32 R3, R144, c[0x0][0x2c8], RZ ;  /* 0x0000b20090032a27 */ /* 0x000fca00078e00ff */
[----:B------:R-:W-:Y:S01]  /*4900*/  HMMA.16816.F32 R40, R4, R10, R40 ;  /* 0x0000000a0428723c */ /* 0x000fe20000001828 */
[----:B------:R-:W1:Y:S01]  /*4910*/  LDSM.16.MT88.4 R8, [R172+0x4900] ;  /* 0x00490000ac08783b */ /* 0x000e620000004200 */
[----:B------:R-:W-:-:S05]  /*4920*/  @P2 SHF.R.U32.HI R144, RZ, c[0x0][0x2cc], R3 ;  /* 0x0000b300ff902a19 */ /* 0x000fca0000011603 */
[----:B------:R-:W-:Y:S01]  /*4930*/  IMAD.IADD R133, R133, 0x1, R144 ;  /* 0x0000000185857824 */ /* 0x000fe200078e0290 */
        /* <DEDUP_REMOVED lines=36> */
[----:B-----5:R-:W-:Y:S01]  /*4b80*/  F2FP.PACK_AB R5, R174, R173 ;  /* 0x000000adae05723e */ /* 0x020fe200000000ff */
        /* <DEDUP_REMOVED lines=64> */
[----:B------:R-:W2:Y:S04]  /*4f90*/  LDSM.16.MT88.4 R16, [R165+0x5900] ;  /* 0x00590000a510783b */ /* 0x000ea80000004200 */
[----:B------:R-:W-:Y:S01]  /*4fa0*/  @!PT LDS RZ, [RZ] ;  /* 0x00000000fffff984 */ /* 0x000fe20000000800 */
[----:B------:R-:W-:Y:S01]  /*4fb0*/  @!PT LDS RZ, [RZ] ;  /* 0x00000000fffff984 */ /* 0x000fe20000000800 */
[----:B------:R-:W-:Y:S01]  /*4fc0*/  @!PT LDS RZ, [RZ] ;  /* 0x00000000fffff984 */ /* 0x000fe20000000800 */
[----:B------:R1:W-:Y:S03]  /*4fd0*/  @P0 LDGSTS.E.BYPASS.LTC128B.128 [R145+0xc100], [R148.64], !P5 ;  /* 0x0c10000094910fae */ /* 0x0003e6000e901d48 */
[C---:B------:R-:W-:Y:S01]  /*4fe0*/  HMMA.16816.F32 R44, R4.reuse, R140, R44 ;  /* 0x0000008c042c723c */ /* 0x040fe2000000182c */
[----:B------:R1:W-:Y:S04]  /*4ff0*/  @P0 LDGSTS.E.BYPASS.LTC128B.128 [R145+0xe100], [R148.64+0x80], !P4 ;  /* 0x0e10008094910fae */ /* 0x0003e8000e101d48 */
[----:B------:R1:W-:Y:S03]  /*5000*/  @P0 LDGSTS.E.BYPASS.LTC128B.128 [R145+0x10100], [R148.64+0x100], !P6 ;  /* 0x1010010094910fae */ /* 0x0003e6000f101d48 */
[C---:B------:R-:W-:Y:S01]  /*5010*/  HMMA.16816.F32 R48, R4.reuse, R142, R48 ;  /* 0x0000008e0430723c */ /* 0x040fe20000001830 */
[----:B------:R1:W-:Y:S04]  /*5020*/  @P0 LDGSTS.E.BYPASS.LTC128B.128 [R145+0xd100], [R146.64], !P5 ;  /* 0x0d10000092910fae */ /* 0x0003e8000e901d48 */
[----:B------:R1:W-:Y:S03]  /*5030*/  @P0 LDGSTS.E.BYPASS.LTC128B.128 [R145+0xf100], [R146.64+0x80], !P4 ;  /* 0x0f10008092910fae */ /* 0x0003e6000e101d48 */
[C---:B------:R-:W-:Y:S01]  /*5040*/  HMMA.16816.F32 R76, R4.reuse, R136, R76 ;  /* 0x00000088044c723c */ /* 0x040fe2000000184c */
[----:B------:R1:W-:Y:S04]  /*5050*/  @P0 LDGSTS.E.BYPASS.LTC128B.128 [R145+0x11100], [R146.64+0x100], !P6 ;  /* 0x1110010092910fae */ /* 0x0003e8000f101d48 */
[----:B------:R-:W0:Y:S03]  /*5060*/  LDGDEPBAR ;  /* 0x00000000000079af */ /* 0x000e260000000000 */
        /* <DEDUP_REMOVED lines=14> */
[----:B------:R-:W-:Y:S07]  /*5150*/  HMMA.16816.F32 R96, R4, R18, R96 ;  /* 0x000000120460723c */ /* 0x000fee0000001860 */
[----:B------:R-:W-:Y:S01]  /*5160*/  IADD3 R4, R133, c[0x0][0x328], RZ ;  /* 0x0000ca0085047a10 */ /* 0x000fe20007ffe0ff */
[----:B------:R-:W-:Y:S05]  /*5170*/  @!P3 BRA `(.L_x_878) ;  /* 0x000000f00000b947 */ /* 0x000fea0003800000 */
[C---:B------:R-:W-:Y:S01]  /*5180*/  ISETP.GT.AND P0, PT, R133.reuse, RZ, PT ;  /* 0x000000ff8500720c */ /* 0x040fe20003f04270 */
[----:B------:R-:W-:Y:S01]  /*5190*/  IMAD.MOV.U32 R3, RZ, RZ, c[0x0][0x32c] ;  /* 0x0000cb00ff037624 */ /* 0x000fe200078e00ff */
        /* <DEDUP_REMOVED lines=8> */
.L_x_879:
[----:B------:R-:W-:-:S13]  /*5220*/  ISETP.NE.AND P0, PT, R3, 0x1, PT ;  /* 0x000000010300780c */ /* 0x000fda0003f05270 */
[----:B------:R-:W-:-:S05]  /*5230*/  @P0 IMAD.HI.U32 R5, R6, c[0x0][0x330], RZ ;  /* 0x0000cc0006050a27 */ /* 0x000fca00078e00ff */
[----:B------:R-:W-:-:S05]  /*5240*/  @P0 SHF.R.U32.HI R6, RZ, c[0x0][0x334], R5 ;  /* 0x0000cd00ff060a19 */ /* 0x000fca0000011605 */
.L_x_880:
[----:B------:R-:W-:-:S05]  /*5250*/  IMAD R3, R6, R3, c[0x0][0x32c] ;  /* 0x0000cb0006037624 */ /* 0x000fca00078e0203 */
[----:B------:R-:W-:-:S04]  /*5260*/  IMNMX R4, R4, R3, PT ;  /* 0x0000000304047217 */ /* 0x000fc80003800200 */
.L_x_878:
[----:B------:R-:W-:Y:S01]  /*5270*/  SHF.R.S32.HI R3, RZ, 0x1f, R4 ;  /* 0x0000001fff037819 */ /* 0x000fe20000011404 */
[----:B------:R-:W-:Y:S01]  /*5280*/  UMOV UR5, 0x1 ;  /* 0x0000000100057882 */ /* 0x000fe20000000000 */
[----:B------:R-:W-:Y:S02]  /*5290*/  IMAD.MOV.U32 R215, RZ, RZ, RZ ;  /* 0x000000ffffd77224 */ /* 0x000fe400078e00ff */
[----:B------:R-:W-:-:S04]  /*52a0*/  LEA.HI R4, R3, R4, RZ, 0x6 ;  /* 0x0000000403047211 */ /* 0x000fc800078f30ff */
[----:B------:R-:W-:-:S04]  /*52b0*/  SHF.R.S32.HI R4, RZ, 0x6, R4 ;  /* 0x00000006ff047819 */ /* 0x000fc80000011404 */
[----:B------:R-:W-:-:S04]  /*52c0*/  IMNMX R231, R193, R4, !PT ;  /* 0x00000004c1e77217 */ /* 0x000fc80007800200 */
[----:B------:R-:W-:-:S13]  /*52d0*/  ISETP.GE.AND P0, PT, R220, R231, PT ;  /* 0x000000e7dc00720c */ /* 0x000fda0003f06270 */
[----:B------:R-:W-:Y:S05]  /*52e0*/  @!P0 BRA `(.L_x_881) ;  /* 0x000039c000008947 */ /* 0x000fea0003800000 */
[----:B------:R-:W-:Y:S01]  /*52f0*/  ISETP.NE.AND P3, PT, R196, 0x1, PT ;  /* 0x00000001c400780c */ /* 0x000fe20003f65270 */
[----:B------:R-:W-:Y:S01]  /*5300*/  IMAD.MOV.U32 R189, RZ, RZ, 0x20 ;  /* 0x00000020ffbd7424 */ /* 0x000fe200078e00ff */
[----:B------:R-:W-:Y:S01]  /*5310*/  LOP3.LUT P1, RZ, R218, 0x2, RZ, 0xc0, !PT ;  /* 0x00000002daff7812 */ /* 0x000fe2000782c0ff */
[----:B------:R-:W-:Y:S01]  /*5320*/  IMAD.MOV.U32 R3, RZ, RZ, R0 ;  /* 0x000000ffff037224 */ /* 0x000fe200078e0000 */
[C---:B------:R-:W-:Y:S01]  /*5330*/  IADD3 R229, P0, R204.reuse, 0x40, RZ ;  /* 0x00000040cce57810 */ /* 0x040fe20007f1e0ff */
[----:B------:R-:W-:Y:S01]  /*5340*/  IMAD.MOV.U32 R215, RZ, RZ, RZ ;  /* 0x000000ffffd77224 */ /* 0x000fe200078e00ff */
[----:B------:R-:W-:Y:S01]  /*5350*/  SEL R189, R189, 0xffffffe0, !P1 ;  /* 0xffffffe0bdbd7807 */ /* 0x000fe20004800000 */
[----:B------:R-:W-:Y:S01]  /*5360*/  UMOV UR5, 0x1 ;  /* 0x0000000100057882 */ /* 0x000fe20000000000 */
[----:B------:R-:W-:Y:S01]  /*5370*/  IADD3 R227, P2, R204, 0x80, RZ ;  /* 0x00000080cce37810 */ /* 0x000fe20007f5e0ff */
[----:B------:R-:W-:Y:S01]  /*5380*/  IMAD.X R228, RZ, RZ, R209, P0 ;  /* 0x000000ffffe47224 */ /* 0x000fe200000e06d1 */
[----:B------:R-:W-:-:S02]  /*5390*/  IADD3 R225, P1, R206, 0x40, RZ ;  /* 0x00000040cee17810 */ /* 0x000fc40007f3e0ff */
[----:B------:R-:W-:Y:S01]  /*53a0*/  IADD3 R223, P0, R206, 0x80, RZ ;  /* 0x00000080cedf7810 */ /* 0x000fe20007f1e0ff */
[----:B------:R-:W-:Y:S01]  /*53b0*/  @P3 IMAD.HI.U32 R221, R210, c[0x0][0x2c8], RZ ;  /* 0x0000b200d2dd3a27 */ /* 0x000fe200078e00ff */
[----:B------:R-:W-:Y:S02]  /*53c0*/  MOV R132, R2 ;  /* 0x0000000200847202 */ /* 0x000fe40000000f00 */
[----:B------:R-:W-:Y:S01]  /*53d0*/  IADD3.X R222, RZ, R213, RZ, P0, !PT ;  /* 0x000000d5ffde7210 */ /* 0x000fe200007fe4ff */
[----:B------:R-:W-:Y:S01]  /*53e0*/  IMAD.X R226, RZ, RZ, R209, P2 ;  /* 0x000000ffffe27224 */ /* 0x000fe200010e06d1 */
[----:B------:R-:W-:Y:S01]  /*53f0*/  @P3 SHF.R.U32.HI R221, RZ, c[0x0][0x2cc], R221 ;  /* 0x0000b300ffdd3a19 */ /* 0x000fe200000116dd */
[----:B------:R-:W-:Y:S02]  /*5400*/  IMAD.X R224, RZ, RZ, R213, P1 ;  /* 0x000000ffffe07224 */ /* 0x000fe400008e06d5 */
.L_x_890:
[----:B------:R-:W-:Y:S04]  /*5410*/  DEPBAR.LE SB0, 0x2 ;  /* 0x000080800000791a */ /* 0x000fe80000000000 */
[----:B------:R-:W-:Y:S01]  /*5420*/  BAR.SYNC.DEFER_BLOCKING 0x0 ;  /* 0x0000000000007b1d */ /* 0x000fe20000010000 */
[----:B------:R-:W-:Y:S01]  /*5430*/  UIMAD UR4, UR5, 0x6000, URZ ;  /* 0x00006000050478a4 */ /* 0x000fe2000f8e023f */
[----:B------:R-:W-:Y:S01]  /*5440*/  ISETP.GE.AND P0, PT, R193, R220, PT ;  /* 0x000000dcc100720c */ /* 0x000fe20003f06270 */
[----:B------:R-:W-:Y:S01]  /*5450*/  IMAD.SHL.U32 R244, R220, 0x40, RZ ;  /* 0x00000040dcf47824 */ /* 0x000fe200078e00ff */
[----:B------:R-:W-:Y:S02]  /*5460*/  ISETP.NE.AND P2, PT, R196, 0x1, PT ;  /* 0x00000001c400780c */ /* 0x000fe40003f45270 */
[----:B------:R-:W-:Y:S02]  /*5470*/  MOV R249, R210 ;  /* 0x000000d200f97202 */ /* 0x000fe40000000f00 */
[----:B------:R-:W-:Y:S02]  /*5480*/  IADD3 R180, R188, UR4, RZ ;  /* 0x00000004bcb47c10 */ /* 0x000fe4000fffe0ff */
[----:B------:R-:W-:Y:S02]  /*5490*/  ISETP.GE.AND P3, PT, R195, 0x1, PT ;  /* 0x00000001c300780c */ /* 0x000fe40003f66270 */
[-C--:B------:R-:W-:Y:S01]  /*54a0*/  IADD3 R0, R192, R180.reuse, RZ ;  /* 0x000000b4c0007210 */ /* 0x080fe20007ffe0ff */
[C---:B------:R-:W-:Y:S01]  /*54b0*/  IMAD.IADD R133, R189.reuse, 0x1, R180 ;  /* 0x00000001bd857824 */ /* 0x040fe200078e02b4 */
[----:B------:R-:W-:Y:S02]  /*54c0*/  IADD3 R191, R189, R180, R192 ;  /* 0x000000b4bdbf7210 */ /* 0x000fe40007ffe0c0 */
[----:B------:R-:W-:Y:S02]  /*54d0*/  @!P0 IADD3 R165, R220, -0x1, RZ ;  /* 0xffffffffdca58810 */ /* 0x000fe40007ffe0ff */
[----:B------:R-:W-:Y:S02]  /*54e0*/  @P2 MOV R249, R221 ;  /* 0x000000dd00f92202 */ /* 0x000fe40000000f00 */
[----:B------:R-:W-:Y:S02]  /*54f0*/  @!P0 SHF.R.S32.HI R2, RZ, 0x1f, R165 ;  /* 0x0000001fff028819 */ /* 0x000fe400000114a5 */
[----:B------:R-:W-:Y:S01]  /*5500*/  IADD3 R245, -R211, 0x1, -R244 ;  /* 0x00000001d3f57810 */ /* 0x000fe20007ffe9f4 */
[----:B------:R-:W-:Y:S02]  /*5510*/  LDSM.16.M88.4 R136, [R190] ;  /* 0x00000000be88783b */ /* 0x000fe40000000200 */
[----:B------:R-:W-:Y:S01]  /*5520*/  @!P0 IMAD R2, R2, c[0x0][0x208], RZ ;  /* 0x0000820002028a24 */ /* 0x000fe200078e02ff */
[----:B------:R-:W-:Y:S03]  /*5530*/  IADD3 R245, -R203, R245, R194 ;  /* 0x000000f5cbf57210 */ /* 0x000fe60007ffe1c2 */
[----:B------:R-:W-:Y:S01]  /*5540*/  @!P0 IMAD R2, R165, c[0x0][0x20c], R2 ;  /* 0x00008300a5028a24 */ /* 0x000fe200078e0202 */
[----:B------:R-:W-:Y:S01]  /*5550*/  IADD3 R246, R245, c[0x0][0x328], RZ ;  /* 0x0000ca00f5f67a10 */ /* 0x000fe20007ffe0ff */
[----:B------:R-:W1:Y:S01]  /*5560*/  LDSM.16.M88.4 R140, [R188+UR4+0xc100] ;  /* 0x00c10004bc8c783b */ /* 0x000e620008000200 */
[----:B------:R-:W-:Y:S01]  /*5570*/  @!P0 IMAD.WIDE.U32 R164, R165, c[0x0][0x208], RZ ;  /* 0x00008200a5a48a25 */ /* 0x000fe200078e00ff */
[----:B------:R-:W-:Y:S04]  /*5580*/  IADD3 R245, R245, UR6, RZ ;  /* 0x00000006f5f57c10 */ /* 0x000fe8000fffe0ff */
[----:B------:R-:W-:Y:S01]  /*5590*/  @!P0 IADD3 R171, R165, R2, RZ ;  /* 0x00000002a5ab8210 */ /* 0x000fe20007ffe0ff */
[----:B------:R-:W2:Y:S01]  /*55a0*/  LDSM.16.M88.4 R144, [R188+UR4+0xc900] ;  /* 0x00c90004bc90783b */ /* 0x000ea20008000200 */
[C---:B------:R-:W-:Y:S02]  /*55b0*/  @!P0 IMAD.SHL.U32 R2, R164.reuse, 0x40, RZ ;  /* 0x00000040a4028824 */ /* 0x040fe400078e00ff */
[----:B------:R-:W-:Y:S03]  /*55c0*/  @!P0 SHF.L.U64.HI R171, R164, 0x6, R171 ;  /* 0x00000006a4ab8819 */ /* 0x000fe600000102ab */
[C---:B------:R-:W-:Y:S01]  /*55d0*/  @!P0 IADD3 R165, P1, R2.reuse, R204, RZ ;  /* 0x000000cc02a58210 */ /* 0x040fe20007f3e0ff */
[----:B------:R-:W3:Y:S03]  /*55e0*/  LDSM.16.M88.4 R148, [R188+UR4+0xd100] ;  /* 0x00d10004bc94783b */ /* 0x000ee60008000200 */
[----:B------:R-:W-:Y:S02]  /*55f0*/  @!P0 IADD3.X R164, R171, R209, RZ, P1, !PT ;  /* 0x000000d1aba48210 */ /* 0x000fe40000ffe4ff */
[C---:B------:R-:W-:Y:S02]  /*5600*/  @!P0 LEA R166, P1, R165.reuse, c[0x0][0x1f8], 0x1 ;  /* 0x00007e00a5a68a11 */ /* 0x040fe400078208ff */
[----:B------:R-:W4:Y:S02]  /*5610*/  LDSM.16.M88.4 R152, [R188+UR4+0xd900] ;  /* 0x00d90004bc98783b */ /* 0x000f240008000200 */
[----:B------:R-:W-:Y:S02]  /*5620*/  @!P0 LEA.HI.X R167, R165, c[0x0][0x1fc], R164, 0x1, P1 ;  /* 0x00007f00a5a78a11 */ /* 0x000fe400008f0ca4 */
[----:B------:R-:W-:Y:S03]  /*5630*/  @!P0 IADD3 R168, P1, R2, R229, RZ ;  /* 0x000000e502a88210 */ /* 0x000fe60007f3e0ff */
[----:B------:R-:W-:Y:S02]  /*5640*/  LDSM.16.M88.4 R156, [R133+0xd100] ;  /* 0x00d10000859c783b */ /* 0x000fe40000000200 */
[C---:B------:R-:W-:Y:S01]  /*5650*/  @!P0 IMAD.X R165, R171.reuse, 0x1, R228, P1 ;  /* 0x00000001aba58824 */ /* 0x040fe200008e06e4 */
[C---:B------:R-:W-:Y:S04]  /*5660*/  @!P0 LEA R164, P1, R168.reuse, c[0x0][0x1f8], 0x1 ;  /* 0x00007e00a8a48a11 */ /* 0x040fe800078208ff */
[----:B------:R-:W-:Y:S02]  /*5670*/  @!P0 LEA.HI.X R165, R168, c[0x0][0x1fc], R165, 0x1, P1 ;  /* 0x00007f00a8a58a11 */ /* 0x000fe400008f0ca5 */
[----:B------:R-:W-:Y:S01]  /*5680*/  @!P0 IADD3 R169, P1, R2, R227, RZ ;  /* 0x000000e302a98210 */ /* 0x000fe20007f3e0ff */
[C---:B-1----:R-:W-:Y:S03]  /*5690*/  HMMA.16816.F32 R4, R136.reuse, R140, RZ ;  /* 0x0000008c8804723c */ /* 0x042fe600000018ff */
[----:B------:R-:W-:Y:S02]  /*56a0*/  @!P0 IADD3.X R170, R171, R226, RZ, P1, !PT ;  /* 0x000000e2abaa8210 */ /* 0x000fe40000ffe4ff */
[C---:B------:R-:W-:Y:S03]  /*56b0*/  @!P0 LEA R168, P1, R169.reuse, c[0x0][0x1f8], 0x1 ;  /* 0x00007e00a9a88a11 */ /* 0x040fe600078208ff */
[C---:B------:R-:W-:Y:S01]  /*56c0*/  HMMA.16816.F32 R8, R136.reuse, R142, RZ ;  /* 0x0000008e8808723c */ /* 0x040fe200000018ff */
[----:B------:R-:W-:Y:S03]  /*56d0*/  LDSM.16.M88.4 R140, [R186] ;  /* 0x00000000ba8c783b */ /* 0x000fe60000000200 */
[----:B------:R-:W-:Y:S02]  /*56e0*/  @!P0 LEA.HI.X R169, R169, c[0x0][0x1fc], R170, 0x1, P1 ;  /* 0x00007f00a9a98a11 */ /* 0x000fe400008f0caa */
[----:B------:R-:W-:Y:S02]  /*56f0*/  @!P0 IADD3 R2, P1, R198, R2, RZ ;  /* 0x00000002c6028210 */ /* 0x000fe40007f3e0ff */
[C---:B--2---:R-:W-:Y:S04]  /*5700*/  HMMA.16816.F32 R12, R136.reuse, R144, RZ ;  /* 0x00000090880c723c */ /* 0x044fe800000018ff */
[----:B------:R-:W-:Y:S01]  /*5710*/  @!P0 IMAD.X R171, R197, 0x1, R171, P1 ;  /* 0x00000001c5ab8824 */ /* 0x000fe200008e06ab */
[----:B------:R-:W-:Y:S03]  /*5720*/  @!P0 IADD3 R170, P1, R2, R204, RZ ;  /* 0x000000cc02aa8210 */ /* 0x000fe60007f3e0ff */
[C---:B------:R-:W-:Y:S01]  /*5730*/  HMMA.16816.F32 R16, R136.reuse, R146, RZ ;  /* 0x000000928810723c */ /* 0x040fe200000018ff */
[----:B------:R-:W1:Y:S03]  /*5740*/  LDSM.16.M88.4 R144, [R133+0xc100] ;  /* 0x00c100008590783b */ /* 0x000e660000000200 */
[C---:B------:R-:W-:Y:S02]  /*5750*/  @!P0 IADD3.X R173, R171.reuse, R209, RZ, P1, !PT ;  /* 0x000000d1abad8210 */ /* 0x040fe40000ffe4ff */
[C---:B------:R-:W-:Y:S02]  /*5760*/  @!P0 LEA R172, P1, R170.reuse, c[0x0][0x1f8], 0x1 ;  /* 0x00007e00aaac8a11 */ /* 0x040fe400078208ff */
[C---:B---3--:R-:W-:Y:S04]  /*5770*/  HMMA.16816.F32 R20, R136.reuse, R148, RZ ;  /* 0x000000948814723c */ /* 0x048fe800000018ff */
[----:B------:R-:W-:Y:S02]  /*5780*/  @!P0 LEA.HI.X R173, R170, c[0x0][0x1fc], R173, 0x1, P1 ;  /* 0x00007f00aaad8a11 */ /* 0x000fe400008f0cad */
[C---:B------:R-:W-:Y:S02]  /*5790*/  @!P0 IADD3 R175, P1, R2.reuse, R229, RZ ;  /* 0x000000e502af8210 */ /* 0x040fe40007f3e0ff */
[C---:B------:R-:W-:Y:S01]  /*57a0*/  HMMA.16816.F32 R24, R136.reuse, R150, RZ ;  /* 0x000000968818723c */ /* 0x040fe200000018ff */
[----:B------:R-:W2:Y:S03]  /*57b0*/  LDSM.16.M88.4 R148, [R133+0xc900] ;  /* 0x00c900008594783b */ /* 0x000ea60000000200 */
[----:B------:R-:W-:Y:S02]  /*57c0*/  @!P0 IADD3.X R170, R171, R228, RZ, P1, !PT ;  /* 0x000000e4abaa8210 */ /* 0x000fe40000ffe4ff */
[C---:B------:R-:W-:Y:S02]  /*57d0*/  @!P0 LEA R174, P1, R175.reuse, c[0x0][0x1f8], 0x1 ;  /* 0x00007e00afae8a11 */ /* 0x040fe400078208ff */
[C---:B----4-:R-:W-:Y:S04]  /*57e0*/  HMMA.16816.F32 R28, R136.reuse, R152, RZ ;  /* 0x00000098881c723c */ /* 0x050fe800000018ff */
[----:B------:R-:W-:Y:S02]  /*57f0*/  @!P0 LEA.HI.X R175, R175, c[0x0][0x1fc], R170, 0x1, P1 ;  /* 0x00007f00afaf8a11 */ /* 0x000fe400008f0caa */
[----:B------:R-:W-:Y:S02]  /*5800*/  @!P0 IADD3 R2, P1, R2, R227, RZ ;  /* 0x000000e302028210 */ /* 0x000fe40007f3e0ff */
[----:B------:R-:W-:Y:S01]  /*5810*/  HMMA.16816.F32 R32, R136, R154, RZ ;  /* 0x0000009a8820723c */ /* 0x000fe200000018ff */
[----:B------:R-:W3:Y:S03]  /*5820*/  LDSM.16.M88.4 R136, [R133+0xd900] ;  /* 0x00d900008588783b */ /* 0x000ee60000000200 */
[----:B------:R-:W-:Y:S01]  /*5830*/  @!P0 IMAD.X R177, R171, 0x1, R226, P1 ;  /* 0x00000001abb18824 */ /* 0x000fe200008e06e2 */
[C---:B------:R-:W-:Y:S01]  /*5840*/  @!P0 LEA R176, P1, R2.reuse, c[0x0][0x1f8], 0x1 ;  /* 0x00007e0002b08a11 */ /* 0x040fe200078208ff */
[C---:B------:R-:W-:Y:S02]  /*5850*/  @!P0 IMAD R171, R215.reuse, 0x6000, R214 ;  /* 0x00006000d7ab8824 */ /* 0x040fe400078e02d6 */
[C---:B-1----:R-:W-:Y:S03]  /*5860*/  HMMA.16816.F32 R4, R140.reuse, R144, R4 ;  /* 0x000000908c04723c */ /* 0x042fe60000001804 */
[----:B------:R-:W-:Y:S01]  /*5870*/  @!PT LDS RZ, [RZ] ;  /* 0x00000000fffff984 */ /* 0x000fe20000000800 */
[----:B------:R-:W-:Y:S01]  /*5880*/  @!PT LDS RZ, [RZ] ;  /* 0x00000000fffff984 */ /* 0x000fe20000000800 */
[----:B------:R-:W-:Y:S01]  /*5890*/  @!PT LDS RZ, [RZ] ;  /* 0x00000000fffff984 */ /* 0x000fe20000000800 */
[----:B------:R1:W-:Y:S02]  /*58a0*/  @!P0 LDGSTS.E.BYPASS.LTC128B.128 [R171], [R166.64], !P5 ;  /* 0x00000000a6ab8fae */ /* 0x0003e4000e901d48 */
[----:B------:R-:W-:Y:S01]  /*58b0*/  @!P0 LEA.HI.X R177, R2, c[0x0][0x1fc], R177, 0x1, P1 ;  /* 0x00007f0002b18a11 */ /* 0x000fe200008f0cb1 */
[----:B------:R-:W-:Y:S02]  /*58c0*/  IMAD.IADD R2, R192, 0x1, R133 ;  /* 0x00000001c0027824 */ /* 0x000fe400078e0285 */
[C---:B------:R-:W-:Y:S02]  /*58d0*/  HMMA.16816.F32 R8, R140.reuse, R146, R8 ;  /* 0x000000928c08723c */ /* 0x040fe40000001808 */
[----:B------:R1:W-:Y:S06]  /*58e0*/  @!P0 LDGSTS.E.BYPASS.LTC128B.128 [R171+0x2000], [R164.64], !P4 ;  /* 0x02000000a4ab8fae */ /* 0x0003ec000e101d48 */
[C---:B--2---:R-:W-:Y:S01]  /*58f0*/  HMMA.16816.F32 R12, R140.reuse, R148, R12 ;  /* 0x000000948c0c723c */ /* 0x044fe2000000180c */
[----:B------:R2:W-:Y:S07]  /*5900*/  @!P0 LDGSTS.E.BYPASS.LTC128B.128 [R171+0x4000], [R168.64], !P6 ;  /* 0x04000000a8ab8fae */ /* 0x0005ee000f101d48 */
[C---:B------:R-:W-:Y:S01]  /*5910*/  HMMA.16816.F32 R16, R140.reuse, R150, R16 ;  /* 0x000000968c10723c */ /* 0x040fe20000001810 */
[----:B------:R2:W-:Y:S07]  /*5920*/  @!P0 LDGSTS.E.BYPASS.LTC128B.128 [R171+0x1000], [R172.64], !P5 ;  /* 0x01000000acab8fae */ /* 0x0005ee000e901d48 */
[C---:B------:R-:W-:Y:S01]  /*5930*/  HMMA.16816.F32 R20, R140.reuse, R156, R20 ;  /* 0x0000009c8c14723c */ /* 0x040fe20000001814 */
[----:B------:R2:W-:Y:S07]  /*5940*/  @!P0 LDGSTS.E.BYPASS.LTC128B.128 [R171+0x3000], [R174.64], !P4 ;  /* 0x03000000aeab8fae */ /* 0x0005ee000e101d48 */
[C---:B------:R-:W-:Y:S01]  /*5950*/  HMMA.16816.F32 R24, R140.reuse, R158, R24 ;  /* 0x0000009e8c18723c */ /* 0x040fe20000001818 */
[----:B------:R2:W-:Y:S02]  /*5960*/  @!P0 LDGSTS.E.BYPASS.LTC128B.128 [R171+0x5000], [R176.64], !P6 ;  /* 0x05000000b0ab8fae */ /* 0x0005e4000f101d48 */
[C---:B------:R-:W-:Y:S02]  /*5970*/  ISETP.GE.AND P0, PT, R215.reuse, 0x1, PT ;  /* 0x00000001d700780c */ /* 0x040fe40003f06270 */
[----:B------:R-:W-:Y:S03]  /*5980*/  IADD3 R215, R215, 0x1, RZ ;  /* 0x00000001d7d77810 */ /* 0x000fe60007ffe0ff */
[C---:B---3--:R-:W-:Y:S01]  /*5990*/  HMMA.16816.F32 R28, R140.reuse, R136, R28 ;  /* 0x000000888c1c723c */ /* 0x048fe2000000181c */
[----:B------:R-:W-:Y:S03]  /*59a0*/  LDSM.16.M88.4 R152, [R185] ;  /* 0x00000000b998783b */ /* 0x000fe60000000200 */
[----:B------:R-:W-:Y:S04]  /*59b0*/  SEL R215, R215, RZ, !P0 ;  /* 0x000000ffd7d77207 */ /* 0x000fe80004000000 */
[----:B------:R-:W-:Y:S01]  /*59c0*/  HMMA.16816.F32 R32, R140, R138, R32 ;  /* 0x0000008a8c20723c */ /* 0x000fe20000001820 */
[----:B------:R-:W3:Y:S07]  /*59d0*/  LDSM.16.M88.4 R160, [R0+0xc100] ;  /* 0x00c1000000a0783b */ /* 0x000eee0000000200 */
[----:B------:R-:W4:Y:S07]  /*59e0*/  LDSM.16.M88.4 R144, [R0+0xc900] ;  /* 0x00c900000090783b */ /* 0x000f2e0000000200 */
[----:B------:R-:W5:Y:S07]  /*59f0*/  LDSM.16.M88.4 R148, [R0+0xd100] ;  /* 0x00d100000094783b */ /* 0x000f6e0000000200 */
[----:B------:R-:W5:Y:S07]  /*5a00*/  LDSM.16.M88.4 R156, [R0+0xd900] ;  /* 0x00d90000009c783b */ /* 0x000f6e0000000200 */
[----:B-1----:R-:W-:Y:S07]  /*5a10*/  LDSM.16.M88.4 R164, [R184] ;  /* 0x00000000b8a4783b */ /* 0x002fee0000000200 */
[----:B--2---:R-:W1:Y:S01]  /*5a20*/  LDSM.16.M88.4 R168, [R2+0xc100] ;  /* 0x00c1000002a8783b */ /* 0x004e620000000200 */
[C---:B---3--:R-:W-:Y:S06]  /*5a30*/  HMMA.16816.F32 R4, R152.reuse, R160, R4 ;  /* 0x000000a09804723c */ /* 0x048fec0000001804 */
[----:B------:R-:W2:Y:S02]  /*5a40*/  LDSM.16.M88.4 R136, [R2+0xc900] ;  /* 0x00c900000288783b */ /* 0x000ea40000000200 */
[C---:B------:R-:W-:Y:S05]  /*5a50*/  HMMA.16816.F32 R8, R152.reuse, R162, R8 ;  /* 0x000000a29808723c */ /* 0x040fea0000001808 */
[----:B------:R-:W3:Y:S03]  /*5a60*/  LDSM.16.M88.4 R140, [R2+0xd100] ;  /* 0x00d10000028c783b */ /* 0x000ee60000000200 */
[C---:B----4-:R-:W-:Y:S04]  /*5a70*/  HMMA.16816.F32 R12, R152.reuse, R144, R12 ;  /* 0x00000090980c723c */ /* 0x050fe8000000180c */
[----:B------:R-:W-:Y:S04]  /*5a80*/  LDSM.16.M88.4 R160, [R188+UR4+0xf900] ;  /* 0x00f90004bca0783b */ /* 0x000fe80008000200 */
[C---:B------:R-:W-:Y:S03]  /*5a90*/  HMMA.16816.F32 R16, R152.reuse, R146, R16 ;  /* 0x000000929810723c */ /* 0x040fe60000001810 */
[----:B------:R-:W4:Y:S05]  /*5aa0*/  LDSM.16.M88.4 R144, [R2+0xd900] ;  /* 0x00d900000290783b */ /* 0x000f2a0000000200 */
        /* <DEDUP_REMOVED lines=9> */
[----:B------:R-:W1:Y:S07]  /*5b40*/  LDSM.16.M88.4 R156, [R188+UR4+0xe900] ;  /* 0x00e90004bc9c783b */ /* 0x000e6e0008000200 */
[C---:B------:R-:W-:Y:S01]  /*5b50*/  HMMA.16816.F32 R8, R164.reuse, R170, R8 ;  /* 0x000000aaa408723c */ /* 0x040fe20000001808 */
[----:B------:R-:W-:Y:S07]  /*5b60*/  LDSM.16.M88.4 R168, [R133+0xe100] ;  /* 0x00e1000085a8783b */ /* 0x000fee0000000200 */
[C---:B--2---:R-:W-:Y:S01]  /*5b70*/  HMMA.16816.F32 R12, R164.reuse, R136, R12 ;  /* 0x00000088a40c723c */ /* 0x044fe2000000180c */
[----:B------:R-:W-:Y:S07]  /*5b80*/  LDSM.16.M88.4 R180, [R188+UR4+0x10100] ;  /* 0x01010004bcb4783b */ /* 0x000fee0008000200 */
[C---:B------:R-:W-:Y:S01]  /*5b90*/  HMMA.16816.F32 R16, R164.reuse, R138, R16 ;  /* 0x0000008aa410723c */ /* 0x040fe20000001810 */
[----:B------:R-:W2:Y:S07]  /*5ba0*/  LDSM.16.M88.4 R136, [R188+UR4+0xf100] ;  /* 0x00f10004bc88783b */ /* 0x000eae0008000200 */
[C---:B---3--:R-:W-:Y:S01]  /*5bb0*/  HMMA.16816.F32 R20, R164.reuse, R140, R20 ;  /* 0x0000008ca414723c */ /* 0x048fe20000001814 */
[----:B------:R-:W0:Y:S07]  /*5bc0*/  LDGDEPBAR ;  /* 0x00000000000079af */ /* 0x000e2e0000000000 */
[C---:B------:R-:W-:Y:S01]  /*5bd0*/  HMMA.16816.F32 R24, R164.reuse, R142, R24 ;  /* 0x0000008ea418723c */ /* 0x040fe20000001818 */
[----:B------:R-:W3:Y:S07]  /*5be0*/  LDSM.16.M88.4 R140, [R186+0x4000] ;  /* 0x00400000ba8c783b */ /* 0x000eee0000000200 */
[C---:B----4-:R-:W-:Y:S08]  /*5bf0*/  HMMA.16816.F32 R28, R164.reuse, R144, R28 ;  /* 0x00000090a41c723c */ /* 0x050ff0000000181c */
        /* <DEDUP_REMOVED lines=11> */
[----:B------:R-:W1:Y:S07]  /*5cb0*/  LDSM.16.M88.4 R136, [R0+0xe900] ;  /* 0x00e900000088783b */ /* 0x000e6e0000000200 */
[C---:B------:R-:W-:Y:S08]  /*5cc0*/  HMMA.16816.F32 R28, R148.reuse, R160, R28 ;  /* 0x000000a0941c723c */ /* 0x040ff0000000181c */
[----:B------:R-:W-:Y:S01]  /*5cd0*/  HMMA.16816.F32 R32, R148, R162, R32 ;  /* 0x000000a29420723c */ /* 0x000fe20000001820 */
[----:B------:R-:W2:Y:S07]  /*5ce0*/  LDSM.16.M88.4 R148, [R0+0xf100] ;  /* 0x00f100000094783b */ /* 0x000eae0000000200 */
[C---:B---3--:R-:W-:Y:S01]  /*5cf0*/  HMMA.16816.F32 R4, R140.reuse, R168, R4 ;  /* 0x000000a88c04723c */ /* 0x048fe20000001804 */
[----:B------:R-:W-:Y:S07]  /*5d00*/  LDSM.16.M88.4 R160, [R184+0x4000] ;  /* 0x00400000b8a0783b */ /* 0x000fee0000000200 */
[C---:B------:R-:W-:Y:S01]  /*5d10*/  HMMA.16816.F32 R8, R140.reuse, R170, R8 ;  /* 0x000000aa8c08723c */ /* 0x040fe20000001808 */
[----:B------:R-:W3:Y:S07]  /*5d20*/  LDSM.16.M88.4 R168, [R2+0xe100] ;  /* 0x00e1000002a8783b */ /* 0x000eee0000000200 */
[C---:B------:R-:W-:Y:S08]  /*5d30*/  HMMA.16816.F32 R12, R140.reuse, R172, R12 ;  /* 0x000000ac8c0c723c */ /* 0x040ff0000000180c */
[C---:B------:R-:W-:Y:S01]  /*5d40*/  HMMA.16816.F32 R16, R140.reuse, R174, R16 ;  /* 0x000000ae8c10723c */ /* 0x040fe20000001810 */
[----:B------:R-:W-:Y:S07]  /*5d50*/  LDSM.16.M88.4 R172, [R190+0x8000] ;  /* 0x00800000beac783b */ /* 0x000fee0000000200 */
[C---:B----4-:R-:W-:Y:S08]  /*5d60*/  HMMA.16816.F32 R20, R140.reuse, R144, R20 ;  /* 0x000000908c14723c */ /* 0x050ff00000001814 */
[C---:B------:R-:W-:Y:S01]  /*5d70*/  HMMA.16816.F32 R24, R140.reuse, R146, R24 ;  /* 0x000000928c18723c */ /* 0x040fe20000001818 */
[----:B------:R-:W-:Y:S07]  /*5d80*/  LDSM.16.M88.4 R144, [R191+0xf100] ;  /* 0x00f10000bf90783b */ /* 0x000fee0000000200 */
        /* <DEDUP_REMOVED lines=10> */
[C---:B--2---:R-:W-:Y:S08]  /*5e30*/  HMMA.16816.F32 R20, R164.reuse, R148, R20 ;  /* 0x00000094a414723c */ /* 0x044ff00000001814 */
[C---:B------:R-:W-:Y:S01]  /*5e40*/  HMMA.16816.F32 R24, R164.reuse, R150, R24 ;  /* 0x00000096a418723c */ /* 0x040fe20000001818 */
[----:B------:R-:W2:Y:S07]  /*5e50*/  LDSM.16.M88.4 R148, [R188+UR4+0x11100] ;  /* 0x01110004bc94783b */ /* 0x000eae0008000200 */
[C---:B------:R-:W-:Y:S08]  /*5e60*/  HMMA.16816.F32 R28, R164.reuse, R156, R28 ;  /* 0x0000009ca41c723c */ /* 0x040ff0000000181c */
[----:B------:R-:W-:Y:S01]  /*5e70*/  HMMA.16816.F32 R32, R164, R158, R32 ;  /* 0x0000009ea420723c */ /* 0x000fe20000001820 */
[----:B------:R-:W1:Y:S07]  /*5e80*/  LDSM.16.M88.4 R156, [R188+UR4+0x11900] ;  /* 0x01190004bc9c783b */ /* 0x000e6e0008000200 */
[C---:B---3--:R-:W-:Y:S01]  /*5e90*/  HMMA.16816.F32 R4, R160.reuse, R168, R4 ;  /* 0x000000a8a004723c */ /* 0x048fe20000001804 */
[----:B------:R-:W3:Y:S07]  /*5ea0*/  LDSM.16.M88.4 R164, [R186+0x8000] ;  /* 0x00800000baa4783b */ /* 0x000eee0000000200 */
        /* <DEDUP_REMOVED lines=11> */
[----:B------:R-:W3:Y:S01]  /*5f60*/  LDSM.16.M88.4 R160, [R185+0x8000] ;  /* 0x00800000b9a0783b */ /* 0x000ee20000000200 */
        /* <DEDUP_REMOVED lines=9> */
[C---:B------:R-:W-:Y:S08]  /*6000*/  HMMA.16816.F32 R28, R172.reuse, R156, R28 ;  /* 0x0000009cac1c723c */ /* 0x040ff0000000181c */
[----:B------:R-:W-:Y:S01]  /*6010*/  HMMA.16816.F32 R32, R172, R158, R32 ;  /* 0x0000009eac20723c */ /* 0x000fe20000001820 */
[----:B------:R-:W1:Y:S07]  /*6020*/  LDSM.16.M88.4 R156, [R0+0x11900] ;  /* 0x01190000009c783b */ /* 0x000e6e0000000200 */
[----:B------:R-:W1:Y:S01]  /*6030*/  LDSM.16.M88.4 R172, [R184+0x8000] ;  /* 0x00800000b8ac783b */ /* 0x000e620000000200 */
[C---:B---3--:R-:W-:Y:S08]  /*6040*/  HMMA.16816.F32 R4, R164.reuse, R176, R4 ;  /* 0x000000b0a404723c */ /* 0x048ff00000001804 */
[C---:B------:R-:W-:Y:S08]  /*6050*/  HMMA.16816.F32 R8, R164.reuse, R178, R8 ;  /* 0x000000b2a408723c */ /* 0x040ff00000001808 */
[C---:B----4-:R-:W-:Y:S08]  /*6060*/  HMMA.16816.F32 R12, R164.reuse, R140, R12 ;  /* 0x0000008ca40c723c */ /* 0x050ff0000000180c */
[C---:B------:R-:W-:Y:S01]  /*6070*/  HMMA.16816.F32 R16, R164.reuse, R142, R16 ;  /* 0x0000008ea410723c */ /* 0x040fe20000001810 */
[----:B------:R-:W-:Y:S07]  /*6080*/  LDSM.16.M88.4 R140, [R191+0x11100] ;  /* 0x01110000bf8c783b */ /* 0x000fee0000000200 */
[C---:B------:R-:W-:Y:S08]  /*6090*/  HMMA.16816.F32 R20, R164.reuse, R144, R20 ;  /* 0x00000090a414723c */ /* 0x040ff00000001814 */
        /* <DEDUP_REMOVED lines=8> */
[C---:B--2---:R-:W-:Y:S08]  /*6120*/  HMMA.16816.F32 R20, R160.reuse, R148, R20 ;  /* 0x00000094a014723c */ /* 0x044ff00000001814 */
        /* <DEDUP_REMOVED lines=32> */
[----:B------:R2:W1:Y:S01]  /*6330*/  MUFU.TANH R232, R240 ;  /* 0x000000f000e87308 */ /* 0x0004620000002400 */
[----:B------:R-:W5:Y:S02]  /*6340*/  SHFL.IDX PT, R173, R249, RZ, 0x1c1f ;  /* 0x001c1ffff9ad7589 */ /* 0x000f6400000e0000 */
        /* <DEDUP_REMOVED lines=12> */
[----:B------:R-:W-:Y:S01]  /*6410*/  FMUL.FTZ R239, R30, c[0x0][0x320] ;  /* 0x0000c8001eef7a20 */ /* 0x000fe20000410000 */
[-C--:B-----5:R-:W-:Y:S01]  /*6420*/  IADD3 R248, R246, R173.reuse, RZ ;  /* 0x000000adf6f87210 */ /* 0x0a0fe20007ffe0ff */
[----:B------:R-:W-:Y:S01]  /*6430*/  FMUL.FTZ R238, R31, c[0x0][0x320] ;  /* 0x0000c8001fee7a20 */ /* 0x000fe20000410000 */
[----:B------:R-:W-:Y:S01]  /*6440*/  IADD3 R247, R245, R173, RZ ;  /* 0x000000adf5f77210 */ /* 0x000fe20007ffe0ff */
[----:B------:R-:W-:Y:S01]  /*6450*/  FMUL.FTZ R243, R32, c[0x0][0x320] ;  /* 0x0000c80020f37a20 */ /* 0x000fe20000410000 */
[----:B------:R-:W1:Y:S01]  /*6460*/  MUFU.TANH R176, R176 ;  /* 0x000000b000b07308 */ /* 0x000e620000002400 */
[----:B------:R-:W-:Y:S02]  /*6470*/  FMUL.FTZ R242, R33, c[0x0][0x320] ;  /* 0x0000c80021f27a20 */ /* 0x000fe40000410000 */
[----:B------:R-:W-:Y:S02]  /*6480*/  FMUL.FTZ R241, R34, c[0x0][0x320] ;  /* 0x0000c80022f17a20 */ /* 0x000fe40000410000 */
[----:B--2---:R-:W-:Y:S05]  /*6490*/  FMUL.FTZ R240, R35, c[0x0][0x320] ;  /* 0x0000c80023f07a20 */ /* 0x004fea0000410000 */
        /* <DEDUP_REMOVED lines=24> */
[----:B------:R-:W-:-:S05]  /*6620*/  @!P3 BRA `(.L_x_882) ;  /* 0x000001800000b947 */ /* 0x000fca0003800000 */
[----:B--234-:R-:W-:Y:S01]  /*6630*/  IADD3 R5, -R203, R194, R173 ;  /* 0x000000c2cb057210 */ /* 0x01cfe20007ffe1ad */
[----:B------:R-:W-:Y:S03]  /*6640*/  BSSY B0, `(.L_x_883) ;  /* 0x0000011000007945 */ /* 0x000fe60003800000 */
        /* <DEDUP_REMOVED lines=11> */
.L_x_884:
[----:B------:R-:W-:Y:S04]  /*6700*/  MOV R0, c[0x0][0x32c] ;  /* 0x0000cb0000007a02 */ /* 0x000fe80000000f00 */
[----:B------:R-:W-:Y:S11]  /*6710*/  ISETP.NE.AND P0, PT, R0, 0x1, PT ;  /* 0x000000010000780c */ /* 0x000ff60003f05270 */
[----:B------:R-:W-:Y:S02]  /*6720*/  @!UPT UIADD3 URZ, URZ, URZ, URZ ;  /* 0x0000003f3f3ff290 */ /* 0x000fe4000fffe03f */
[----:B------:R-:W-:Y:S05]  /*6730*/  @P0 IMAD.HI.U32 R0, R5, c[0x0][0x330], RZ ;  /* 0x0000cc0005000a27 */ /* 0x000fea00078e00ff */
[----:B------:R-:W-:Y:S02]  /*6740*/  @P0 SHF.R.U32.HI R5, RZ, c[0x0][0x334], R0 ;  /* 0x0000cd00ff050a19 */ /* 0x000fe40000011600 */
.L_x_885:
[----:B------:R-:W-:Y:S05]  /*6750*/  BSYNC B0 ;  /* 0x0000000000007941 */ /* 0x000fea0003800000 */
.L_x_883:
[----:B------:R-:W-:Y:S04]  /*6760*/  IMAD R0, R5, c[0x0][0x32c], -R244 ;  /* 0x0000cb0005007a24 */ /* 0x000fe800078e0af4 */
[----:B------:R-:W-:Y:S05]  /*6770*/  IMAD.IADD R0, R0, 0x1, -R211 ;  /* 0x0000000100007824 */ /* 0x000fea00078e0ad3 */
[----:B------:R-:W-:Y:S02]  /*6780*/  IADD3 R5, R0, c[0x0][0x32c], RZ ;  /* 0x0000cb0000057a10 */ /* 0x000fe40007ffe0ff */
[----:B------:R-:W-:Y:S02]  /*6790*/  IMNMX R247, R247, R0, !PT ;  /* 0x00000000f7f77217 */ /* 0x000fe40007800200 */
[----:B------:R-:W-:Y:S02]  /*67a0*/  IMNMX R248, R248, R5, PT ;  /* 0x00000005f8f87217 */ /* 0x000fe40003800200 */
.L_x_882:
[----:B--234-:R-:W-:Y:S01]  /*67b0*/  ISETP.GT.AND P2, PT, R220, -0x1, PT ;  /* 0xffffffffdc00780c */ /* 0x01cfe20003f44270 */
[----:B------:R-:W2:Y:S03]  /*67c0*/  SHFL.IDX PT, R0, R249, 0x1, 0x1c1f ;  /* 0x003c1f00f9007f89 */ /* 0x000ea600000e0000 */
[----:B------:R-:W-:Y:S04]  /*67d0*/  ISETP.GT.AND P0, PT, R247, RZ, P2 ;  /* 0x000000fff700720c */ /* 0x000fe80001704270 */
[C---:B------:R-:W-:Y:S04]  /*67e0*/  ISETP.LT.OR P0, PT, R248.reuse, 0x1, P0 ;  /* 0x00000001f800780c */ /* 0x040fe80000701670 */
[----:B------:R-:W-:Y:S02]  /*67f0*/  FSEL R9, R165, -INF , !P0 ;  /* 0xff800000a5097808 */ /* 0x000fe40004000000 */
[----:B------:R-:W-:Y:S04]  /*6800*/  ISETP.GT.AND P0, PT, R247, 0x1, P2 ;  /* 0x00000001f700780c */ /* 0x000fe80001704270 */
[----:B------:R-:W-:Y:S04]  /*6810*/  ISETP.LT.OR P0, PT, R248, 0x2, P0 ;  /* 0x00000002f800780c */ /* 0x000fe80000701670 */
[----:B------:R-:W-:Y:S02]  /*6820*/  FSEL R5, R167, -INF , !P0 ;  /* 0xff800000a7057808 */ /* 0x000fe40004000000 */
[----:B------:R-:W-:Y:S01]  /*6830*/  ISETP.GT.AND P0, PT, R247, 0x8, P2 ;  /* 0x00000008f700780c */ /* 0x000fe20001704270 */
[--C-:B--2---:R-:W-:Y:S02]  /*6840*/  IMAD.IADD R246, R246, 0x1, R0.reuse ;  /* 0x00000001f6f67824 */ /* 0x104fe400078e0200 */
[----:B------:R-:W-:Y:S01]  /*6850*/  IMAD.IADD R245, R245, 0x1, R0 ;  /* 0x00000001f5f57824 */ /* 0x000fe200078e0200 */
[C---:B------:R-:W-:Y:S04]  /*6860*/  ISETP.LT.OR P0, PT, R248.reuse, 0x9, P0 ;  /* 0x00000009f800780c */ /* 0x040fe80000701670 */
[----:B-1----:R-:W-:Y:S02]  /*6870*/  FSEL R169, R169, -INF , !P0 ;  /* 0xff800000a9a97808 */ /* 0x002fe40004000000 */
[C---:B------:R-:W-:Y:S04]  /*6880*/  ISETP.GT.AND P0, PT, R247.reuse, 0x9, P2 ;  /* 0x00000009f700780c */ /* 0x040fe80001704270 */
[----:B------:R-:W-:Y:S04]  /*6890*/  ISETP.LT.OR P0, PT, R248, 0xa, P0 ;  /* 0x0000000af800780c */ /* 0x000fe80000701670 */
[----:B------:R-:W-:Y:S02]  /*68a0*/  FSEL R7, R176, -INF , !P0 ;  /* 0xff800000b0077808 */ /* 0x000fe40004000000 */
[----:B------:R-:W-:Y:S04]  /*68b0*/  ISETP.GT.AND P0, PT, R247, 0x10, P2 ;  /* 0x00000010f700780c */ /* 0x000fe80001704270 */
[C---:B------:R-:W-:Y:S04]  /*68c0*/  ISETP.LT.OR P0, PT, R248.reuse, 0x11, P0 ;  /* 0x00000011f800780c */ /* 0x040fe80000701670 */
[----:B------:R-:W-:Y:S02]  /*68d0*/  FSEL R165, R181, -INF , !P0 ;  /* 0xff800000b5a57808 */ /* 0x000fe40004000000 */
[----:B------:R-:W-:Y:S04]  /*68e0*/  ISETP.GT.AND P0, PT, R247, 0x11, P2 ;  /* 0x00000011f700780c */ /* 0x000fe80001704270 */
[C---:B------:R-:W-:Y:S04]  /*68f0*/  ISETP.LT.OR P0, PT, R248.reuse, 0x12, P0 ;  /* 0x00000012f800780c */ /* 0x040fe80000701670 */
[----:B------:R-:W-:Y:S02]  /*6900*/  FSEL R167, R177, -INF , !P0 ;  /* 0xff800000b1a77808 */ /* 0x000fe40004000000 */
[C---:B------:R-:W-:Y:S04]  /*6910*/  ISETP.GT.AND P0, PT, R247.reuse, 0x18, P2 ;  /* 0x00000018f700780c */ /* 0x040fe80001704270 */
[----:B------:R-:W-:Y:S04]  /*6920*/  ISETP.LT.OR P0, PT, R248, 0x19, P0 ;  /* 0x00000019f800780c */ /* 0x000fe80000701670 */
[----:B------:R-:W-:Y:S02]  /*6930*/  FSEL R143, R182, -INF , !P0 ;  /* 0xff800000b68f7808 */ /* 0x000fe40004000000 */
[C---:B------:R-:W-:Y:S04]  /*6940*/  ISETP.GT.AND P0, PT, R247.reuse, 0x19, P2 ;  /* 0x00000019f700780c */ /* 0x040fe80001704270 */
[----:B------:R-:W-:Y:S04]  /*6950*/  ISETP.LT.OR P0, PT, R248, 0x1a, P0 ;  /* 0x0000001af800780c */ /* 0x000fe80000701670 */
        /* <DEDUP_REMOVED lines=22> */
[----:B------:R-:W-:Y:S04]  /*6ac0*/  ISETP.GT.AND P0, PT, R247, 0x39, P2 ;  /* 0x00000039f700780c */ /* 0x000fe80001704270 */
[----:B------:R-:W-:Y:S04]  /*6ad0*/  ISETP.LT.OR P0, PT, R248, 0x3a, P0 ;  /* 0x0000003af800780c */ /* 0x000fe80000701670 */
[----:B------:R-:W-:Y:S01]  /*6ae0*/  FSEL R147, R242, -INF , !P0 ;  /* 0xff800000f2937808 */ /* 0x000fe20004000000 */
[----:B------:R-:W-:-:S05]  /*6af0*/  @!P3 BRA `(.L_x_886) ;  /* 0x000001800000b947 */ /* 0x000fca0003800000 */
[----:B------:R-:W-:Y:S01]  /*6b00*/  IADD3 R11, -R203, R194, R0 ;  /* 0x000000c2cb0b7210 */ /* 0x000fe20007ffe100 */
        /* <DEDUP_REMOVED lines=12> */
.L_x_888:
[----:B------:R-:W-:Y:S04]  /*6bd0*/  MOV R0, c[0x0][0x32c] ;  /* 0x0000cb0000007a02 */ /* 0x000fe80000000f00 */
[----:B------:R-:W-:Y:S11]  /*6be0*/  ISETP.NE.AND P0, PT, R0, 0x1, PT ;  /* 0x000000010000780c */ /* 0x000ff60003f05270 */
[----:B------:R-:W-:Y:S02]  /*6bf0*/  @!UPT UIADD3 URZ, URZ, URZ, URZ ;  /* 0x0000003f3f3ff290 */ /* 0x000fe4000fffe03f */
[----:B------:R-:W-:Y:S05]  /*6c00*/  @P0 IMAD.HI.U32 R0, R11, c[0x0][0x330], RZ ;  /* 0x0000cc000b000a27 */ /* 0x000fea00078e00ff */
[----:B------:R-:W-:Y:S02]  /*6c10*/  @P0 SHF.R.U32.HI R11, RZ, c[0x0][0x334], R0 ;  /* 0x0000cd00ff0b0a19 */ /* 0x000fe40000011600 */
.L_x_889:
[----:B------:R-:W-:Y:S05]  /*6c20*/  BSYNC B0 ;  /* 0x0000000000007941 */ /* 0x000fea0003800000 */
.L_x_887:
[----:B------:R-:W-:Y:S04]  /*6c30*/  IMAD R244, R11, c[0x0][0x32c], -R244 ;  /* 0x0000cb000bf47a24 */ /* 0x000fe800078e0af4 */
[----:B------:R-:W-:Y:S05]  /*6c40*/  IMAD.IADD R244, R244, 0x1, -R211 ;  /* 0x00000001f4f47824 */ /* 0x000fea00078e0ad3 */
[----:B------:R-:W-:Y:S02]  /*6c50*/  IADD3 R11, R244, c[0x0][0x32c], RZ ;  /* 0x0000cb00f40b7a10 */ /* 0x000fe40007ffe0ff */
[----:B------:R-:W-:Y:S02]  /*6c60*/  IMNMX R245, R245, R244, !PT ;  /* 0x000000f4f5f57217 */ /* 0x000fe40007800200 */
[----:B------:R-:W-:Y:S02]  /*6c70*/  IMNMX R246, R246, R11, PT ;  /* 0x0000000bf6f67217 */ /* 0x000fe40003800200 */
.L_x_886:
[----:B------:R-:W-:Y:S01]  /*6c80*/  ISETP.GT.AND P0, PT, R245, RZ, P2 ;  /* 0x000000fff500720c */ /* 0x000fe20001704270 */
[----:B------:R-:W-:Y:S04]  /*6c90*/  DEPBAR.LE SB0, 0x2 ;  /* 0x000080800000791a */ /* 0x000fe80000000000 */
[----:B------:R-:W-:Y:S01]  /*6ca0*/  BAR.SYNC.DEFER_BLOCKING 0x0 ;  /* 0x0000000000007b1d */ /* 0x000fe20000010000 */
[----:B------:R-:W-:Y:S01]  /*6cb0*/  ISETP.LT.OR P0, PT, R246, 0x1, P0 ;  /* 0x00000001f600780c */ /* 0x000fe20000701670 */
[----:B------:R-:W-:Y:S01]  /*6cc0*/  UIADD3 UR7, UR5, 0x1, URZ ;  /* 0x0000000105077890 */ /* 0x000fe2000fffe03f */
[----:B------:R-:W-:Y:S01]  /*6cd0*/  FMNMX.FTZ R0, R9, R132, !PT ;  /* 0x0000008409007209 */ /* 0x000fe20007810000 */
[----:B------:R-:W-:Y:S01]  /*6ce0*/  UISETP.GE.AND UP0, UPT, UR5, 0x1, UPT ;  /* 0x000000010500788c */ /* 0x000fe2000bf06270 */
[----:B------:R-:W-:Y:S02]  /*6cf0*/  FSEL R8, R2, -INF , !P0 ;  /* 0xff80000002087808 */ /* 0x000fe40004000000 */
[----:B------:R-:W-:Y:S01]  /*6d00*/  ISETP.GT.AND P0, PT, R245, 0x1, P2 ;  /* 0x00000001f500780c */ /* 0x000fe20001704270 */
[----:B------:R-:W-:Y:S01]  /*6d10*/  USEL UR5, UR7, URZ, !UP0 ;  /* 0x0000003f07057287 */ /* 0x000fe2000c000000 */
[----:B------:R-:W-:Y:S02]  /*6d20*/  FMNMX.FTZ R0, R5, R0, !PT ;  /* 0x0000000005007209 */ /* 0x000fe40007810000 */
[----:B------:R-:W-:Y:S02]  /*6d30*/  ISETP.LT.OR P0, PT, R246, 0x2, P0 ;  /* 0x00000002f600780c */ /* 0x000fe40000701670 */
[----:B------:R-:W-:Y:S02]  /*6d40*/  FMNMX.FTZ R0, R169, R0, !PT ;  /* 0x00000000a9007209 */ /* 0x000fe40007810000 */
[----:B------:R-:W-:Y:S02]  /*6d50*/  FSEL R6, R164, -INF , !P0 ;  /* 0xff800000a4067808 */ /* 0x000fe40004000000 */
[----:B------:R-:W-:Y:S02]  /*6d60*/  ISETP.GT.AND P0, PT, R245, 0x8, P2 ;  /* 0x00000008f500780c */ /* 0x000fe40001704270 */
[----:B------:R-:W-:Y:S02]  /*6d70*/  FMNMX.FTZ R0, R7, R0, !PT ;  /* 0x0000000007007209 */ /* 0x000fe40007810000 */
[----:B------:R-:W-:Y:S02]  /*6d80*/  ISETP.LT.OR P0, PT, R246, 0x9, P0 ;  /* 0x00000009f600780c */ /* 0x000fe40000701670 */
[----:B------:R-:W-:Y:S01]  /*6d90*/  FMNMX.FTZ R0, R165, R0, !PT ;  /* 0x00000000a5007209 */ /* 0x000fe20007810000 */
[----:B------:R-:W-:Y:S01]  /*6da0*/  LDSM.16.MT88.4 R28, [R134+UR4+0x100] ;  /* 0x00010004861c783b */ /* 0x000fe20008004200 */
[----:B------:R-:W-:Y:S02]  /*6db0*/  FSEL R166, R166, -INF , !P0 ;  /* 0xff800000a6a67808 */ /* 0x000fe40004000000 */
[----:B------:R-:W-:Y:S02]  /*6dc0*/  ISETP.GT.AND P0, PT, R245, 0x9, P2 ;  /* 0x00000009f500780c */ /* 0x000fe40001704270 */
[----:B------:R-:W-:Y:S02]  /*6dd0*/  FMNMX.FTZ R0, R167, R0, !PT ;  /* 0x00000000a7007209 */ /* 0x000fe40007810000 */
[----:B------:R-:W-:Y:S02]  /*6de0*/  ISETP.LT.OR P0, PT, R246, 0xa, P0 ;  /* 0x0000000af600780c */ /* 0x000fe40000701670 */
[----:B------:R-:W-:Y:S02]  /*6df0*/  FMNMX.FTZ R0, R143, R0, !PT ;  /* 0x000000008f007209 */ /* 0x000fe40007810000 */
        /* <DEDUP_REMOVED lines=45> */
[----:B------:R-:W-:Y:S01]  /*70d0*/  FMNMX.FTZ R13, R176, R13, !PT ;  /* 0x0000000db00d7209 */ /* 0x000fe20007810000 */
[----:B------:R-:W1:Y:S01]  /*70e0*/  SHFL.BFLY PT, R11, R0, 0x2, 0x1f ;  /* 0x0c401f00000b7f89 */ /* 0x000e6200000e0000 */
[----:B------:R-:W-:Y:S02]  /*70f0*/  FSEL R150, R239, -INF , !P0 ;  /* 0xff800000ef967808 */ /* 0x000fe40004000000 */
[----:B------:R-:W-:Y:S02]  /*7100*/  FMNMX.FTZ R13, R174, R13, !PT ;  /* 0x0000000dae0d7209 */ /* 0x000fe40007810000 */
[C---:B------:R-:W-:Y:S02]  /*7110*/  ISETP.GT.AND P0, PT, R245.reuse, 0x31, P2 ;  /* 0x00000031f500780c */ /* 0x040fe40001704270 */
[----:B------:R-:W-:Y:S02]  /*7120*/  FMNMX.FTZ R13, R154, R13, !PT ;  /* 0x0000000d9a0d7209 */ /* 0x000fe40007810000 */
[----:B------:R-:W-:Y:S02]  /*7130*/  ISETP.LT.OR P0, PT, R246, 0x32, P0 ;  /* 0x00000032f600780c */ /* 0x000fe40000701670 */
[C---:B------:R-:W-:Y:S02]  /*7140*/  ISETP.GT.AND P1, PT, R245.reuse, 0x38, P2 ;  /* 0x00000038f500780c */ /* 0x040fe40001724270 */
        /* <DEDUP_REMOVED lines=17> */
[----:B------:R-:W-:Y:S01]  /*7260*/  FMUL.FTZ R152, R2, c[0x0][0x2d0] ;  /* 0x0000b40002987a20 */ /* 0x000fe20000410000 */
[----:B--2---:R-:W-:Y:S04]  /*7270*/  FMNMX.FTZ R11, R15, R0, !PT ;  /* 0x000000000f0b7209 */ /* 0x004fe80007810000 */
[----:B------:R-:W-:Y:S01]  /*7280*/  FSEL R152, R152, RZ, P0 ;  /* 0x000000ff98987208 */ /* 0x000fe20000000000 */
[----:B------:R-:W-:Y:S04]  /*7290*/  LDSM.16.MT88.4 R12, [R135+UR4+0x100] ;  /* 0x00010004870c783b */ /* 0x000fe80008004200 */
[--C-:B------:R-:W-:Y:S01]  /*72a0*/  FFMA.FTZ R159, R5, c[0x0][0x2d0], -R152.reuse ;  /* 0x0000b400059f7a23 */ /* 0x100fe20000010898 */
[----:B------:R-:W-:Y:S01]  /*72b0*/  FSEL R5, R2, RZ, P0 ;  /* 0x000000ff02057208 */ /* 0x000fe20000000000 */
[--C-:B------:R-:W-:Y:S02]  /*72c0*/  FFMA.FTZ R162, R9, c[0x0][0x2d0], -R152.reuse ;  /* 0x0000b40009a27a23 */ /* 0x100fe40000010898 */
[----:B------:R-:W1:Y:S01]  /*72d0*/  SHFL.BFLY PT, R0, R11, 0x1, 0x1f ;  /* 0x0c201f000b007f89 */ /* 0x000e6200000e0000 */
[----:B------:R-:W-:Y:S01]  /*72e0*/  FFMA.FTZ R160, R169, c[0x0][0x2d0], -R152 ;  /* 0x0000b400a9a07a23 */ /* 0x000fe20000010898 */
[----:B------:R-:W-:Y:S01]  /*72f0*/  MUFU.EX2 R159, R159 ;  /* 0x0000009f009f7308 */ /* 0x000fe20000000800 */
[----:B------:R-:W-:Y:S02]  /*7300*/  FADD.FTZ R4, -R5, R132 ;  /* 0x0000008405047221 */ /* 0x000fe40000010100 */
[--C-:B------:R-:W-:Y:S02]  /*7310*/  FFMA.FTZ R157, R7, c[0x0][0x2d0], -R152.reuse ;  /* 0x0000b400079d7a23 */ /* 0x100fe40000010898 */
[----:B------:R-:W-:Y:S02]  /*7320*/  FMUL.FTZ R132, R4, c[0x0][0x2d0] ;  /* 0x0000b40004847a20 */ /* 0x000fe40000410000 */
[--C-:B------:R-:W-:Y:S02]  /*7330*/  FFMA.FTZ R182, R155, c[0x0][0x2d0], -R152.reuse ;  /* 0x0000b4009bb67a23 */ /* 0x100fe40000010898 */
[--C-:B------:R-:W-:Y:S01]  /*7340*/  FFMA.FTZ R181, R151, c[0x0][0x2d0], -R152.reuse ;  /* 0x0000b40097b57a23 */ /* 0x100fe20000010898 */
[----:B------:R-:W2:Y:S01]  /*7350*/  MUFU.EX2 R162, R162 ;  /* 0x000000a200a27308 */ /* 0x000ea20000000800 */
[--C-:B------:R-:W-:Y:S02]  /*7360*/  FFMA.FTZ R183, R149, c[0x0][0x2d0], -R152.reuse ;  /* 0x0000b40095b77a23 */ /* 0x100fe40000010898 */
[--C-:B------:R-:W-:Y:S02]  /*7370*/  FFMA.FTZ R165, R165, c[0x0][0x2d0], -R152.reuse ;  /* 0x0000b400a5a57a23 */ /* 0x100fe40000010898 */
[--C-:B------:R-:W-:Y:S02]  /*7380*/  FFMA.FTZ R173, R173, c[0x0][0x2d0], -R152.reuse ;  /* 0x0000b400adad7a23 */ /* 0x100fe40000010898 */
[--C-:B------:R-:W-:Y:S02]  /*7390*/  FFMA.FTZ R180, R177, c[0x0][0x2d0], -R152.reuse ;  /* 0x0000b400b1b47a23 */ /* 0x100fe40000010898 */
[--C-:B------:R-:W-:Y:S01]  /*73a0*/  FFMA.FTZ R175, R175, c[0x0][0x2d0], -R152.reuse ;  /* 0x0000b400afaf7a23 */ /* 0x100fe20000010898 */
[----:B------:R-:W-:Y:S01]  /*73b0*/  MUFU.EX2 R160, R160 ;  /* 0x000000a000a07308 */ /* 0x000fe20000000800 */
[----:B-1----:R-:W-:Y:S04]  /*73c0*/  FMNMX.FTZ R0, R11, R0, !PT ;  /* 0x000000000b007209 */ /* 0x002fe80007810000 */
[C---:B------:R-:W-:Y:S01]  /*73d0*/  FSETP.NEU.FTZ.AND P0, PT, R0.reuse, -INF , PT ;  /* 0xff8000000000780b */ /* 0x040fe20003f1d000 */
[C---:B------:R-:W-:Y:S03]  /*73e0*/  FMUL.FTZ R145, R0.reuse, c[0x0][0x2d0] ;  /* 0x0000b40000917a20 */ /* 0x040fe60000410000 */
[----:B------:R-:W-:Y:S01]  /*73f0*/  FSEL R4, R0, RZ, P0 ;  /* 0x000000ff00047208 */ /* 0x000fe20000000000 */
[----:B------:R-:W1:Y:S01]  /*7400*/  MUFU.EX2 R157, R157 ;  /* 0x0000009d009d7308 */ /* 0x000e620000000800 */
[----:B------:R-:W-:Y:S02]  /*7410*/  FSEL R145, R145, RZ, P0 ;  /* 0x000000ff91917208 */ /* 0x000fe40000000000 */
[----:B--2---:R-:W-:Y:S01]  /*7420*/  F2FP.PACK_AB R136, R159, R162 ;  /* 0x000000a29f88723e */ /* 0x004fe200000000ff */
[----:B------:R-:W-:Y:S02]  /*7430*/  FADD.FTZ R4, -R4, R3 ;  /* 0x0000000304047221 */ /* 0x000fe40000010100 */
[--C-:B------:R-:W-:Y:S02]  /*7440*/  FFMA.FTZ R164, R8, c[0x0][0x2d0], -R145.reuse ;  /* 0x0000b40008a47a23 */ /* 0x100fe40000010891 */
[--C-:B------:R-:W-:Y:S02]  /*7450*/  FFMA.FTZ R163, R6, c[0x0][0x2d0], -R145.reuse ;  /* 0x0000b40006a37a23 */ /* 0x100fe40000010891 */
[--C-:B------:R-:W-:Y:S01]  /*7460*/  FFMA.FTZ R158, R166, c[0x0][0x2d0], -R145.reuse ;  /* 0x0000b400a69e7a23 */ /* 0x100fe20000010891 */
[----:B------:R-:W2:Y:S01]  /*7470*/  MUFU.EX2 R132, R132 ;  /* 0x0000008400847308 */ /* 0x000ea20000000800 */
[--C-:B------:R-:W-:Y:S02]  /*7480*/  FFMA.FTZ R161, R168, c[0x0][0x2d0], -R145.reuse ;  /* 0x0000b400a8a17a23 */ /* 0x100fe40000010891 */
[----:B------:R-:W-:Y:S01]  /*7490*/  FMUL.FTZ R3, R4, c[0x0][0x2d0] ;  /* 0x0000b40004037a20 */ /* 0x000fe20000410000 */
[----:B------:R-:W-:Y:S01]  /*74a0*/  IADD3 R4, R135, UR4, RZ ;  /* 0x0000000487047c10 */ /* 0x000fe2000fffe0ff */
[--C-:B------:R-:W-:Y:S02]  /*74b0*/  FFMA.FTZ R168, R141, c[0x0][0x2d0], -R152.reuse ;  /* 0x0000b4008da87a23 */ /* 0x100fe40000010898 */
[--C-:B------:R-:W-:Y:S01]  /*74c0*/  FFMA.FTZ R171, R142, c[0x0][0x2d0], -R145.reuse ;  /* 0x0000b4008eab7a23 */ /* 0x100fe20000010891 */
[----:B------:R-:W-:Y:S01]  /*74d0*/  IADD3 R133, R187, R4, RZ ;  /* 0x00000004bb857210 */ /* 0x000fe20007ffe0ff */
[--C-:B------:R-:W-:Y:S01]  /*74e0*/  FFMA.FTZ R179, R154, c[0x0][0x2d0], -R145.reuse ;  /* 0x0000b4009ab37a23 */ /* 0x100fe20000010891 */
[----:B------:R-:W-:Y:S01]  /*74f0*/  MUFU.EX2 R164, R164 ;  /* 0x000000a400a47308 */ /* 0x000fe20000000800 */
[--C-:B------:R-:W-:Y:S02]  /*7500*/  FFMA.FTZ R191, R150, c[0x0][0x2d0], -R145.reuse ;  /* 0x0000b40096bf7a23 */ /* 0x100fe40000010891 */
[----:B------:R-:W3:Y:S01]  /*7510*/  LDSM.16.MT88.4 R20, [R133+0x100] ;  /* 0x000100008514783b */ /* 0x000ee20000004200 */
[----:B-1----:R-:W-:Y:S01]  /*7520*/  F2FP.PACK_AB R138, R157, R160 ;  /* 0x000000a09d8a723e */ /* 0x002fe200000000ff */
[--C-:B------:R-:W-:Y:S02]  /*7530*/  FFMA.FTZ R232, R148, c[0x0][0x2d0], -R145.reuse ;  /* 0x0000b40094e87a23 */ /* 0x100fe40000010891 */
[--C-:B------:R-:W-:Y:S02]  /*7540*/  FFMA.FTZ R233, R146, c[0x0][0x2d0], -R145.reuse ;  /* 0x0000b40092e97a23 */ /* 0x100fe40000010891 */
[--C-:B------:R-:W-:Y:S01]  /*7550*/  FFMA.FTZ R166, R167, c[0x0][0x2d0], -R152.reuse ;  /* 0x0000b400a7a67a23 */ /* 0x100fe20000010898 */
[----:B------:R-:W1:Y:S01]  /*7560*/  MUFU.EX2 R163, R163 ;  /* 0x000000a300a37308 */ /* 0x000e620000000800 */
[----:B------:R-:W-:Y:S01]  /*7570*/  LDSM.16.MT88.4 R148, [R135+UR4+0x3900] ;  /* 0x003900048794783b */ /* 0x000fe20008004200 */
[--C-:B------:R-:W-:Y:S02]  /*7580*/  FFMA.FTZ R167, R143, c[0x0][0x2d0], -R152.reuse ;  /* 0x0000b4008fa77a23 */ /* 0x100fe40000010898 */
[C---:B--2---:R-:W-:Y:S02]  /*7590*/  FMUL.FTZ R4, R132.reuse, R128 ;  /* 0x0000008084047220 */ /* 0x044fe40000410000 */
[C---:B------:R-:W-:Y:S02]  /*75a0*/  FMUL.FTZ R5, R132.reuse, R129 ;  /* 0x0000008184057220 */ /* 0x040fe40000410000 */
[C---:B------:R-:W-:Y:S02]  /*75b0*/  FMUL.FTZ R8, R132.reuse, R124 ;  /* 0x0000007c84087220 */ /* 0x040fe40000410000 */
        /* <DEDUP_REMOVED lines=8> */
[C---:B------:R-:W-:Y:S01]  /*7640*/  FMUL.FTZ R33, R132.reuse, R101 ;  /* 0x0000006584217220 */ /* 0x040fe20000410000 */
[----:B-1----:R-:W-:Y:S01]  /*7650*/  F2FP.PACK_AB R137, R163, R164 ;  /* 0x000000a4a389723e */ /* 0x002fe200000000ff */
[C---:B------:R-:W-:Y:S02]  /*7660*/  FMUL.FTZ R36, R132.reuse, R36 ;  /* 0x0000002484247220 */ /* 0x040fe40000410000 */
[C---:B------:R-:W-:Y:S02]  /*7670*/  FMUL.FTZ R37, R132.reuse, R37 ;  /* 0x0000002584257220 */ /* 0x040fe40000410000 */
[C---:B------:R-:W-:Y:S01]  /*7680*/  FMUL.FTZ R40, R132.reuse, R40 ;  /* 0x0000002884287220 */ /* 0x040fe20000410000 */
[----:B------:R-:W1:Y:S01]  /*7690*/  MUFU.EX2 R3, R3 ;  /* 0x0000000300037308 */ /* 0x000e620000000800 */
[C---:B------:R-:W-:Y:S02]  /*76a0*/  FMUL.FTZ R41, R132.reuse, R41 ;  /* 0x0000002984297220 */ /* 0x040fe40000410000 */
[C---:B------:R-:W-:Y:S02]  /*76b0*/  FMUL.FTZ R44, R132.reuse, R44 ;  /* 0x0000002c842c7220 */ /* 0x040fe40000410000 */
        /* <DEDUP_REMOVED lines=20> */
[----:B------:R-:W-:Y:S02]  /*7800*/  LDSM.16.MT88.4 R124, [R135+UR4+0x2900] ;  /* 0x00290004877c783b */ /* 0x000fe40008004200 */
[C---:B------:R-:W-:Y:S02]  /*7810*/  FMUL.FTZ R18, R3.reuse, R118 ;  /* 0x0000007603127220 */ /* 0x040fe40000410000 */
[C---:B------:R-:W-:Y:S01]  /*7820*/  FMUL.FTZ R12, R132.reuse, R120 ;  /* 0x00000078840c7220 */ /* 0x040fe20000410000 */
[C---:B------:R-:W-:Y:S01]  /*7830*/  HMMA.16816.F32 R8, R136.reuse, R14, R8 ;  /* 0x0000000e8808723c */ /* 0x040fe20000001808 */
[----:B------:R-:W1:Y:S03]  /*7840*/  MUFU.EX2 R168, R168 ;  /* 0x000000a800a87308 */ /* 0x000e660000000800 */
[C---:B------:R-:W-:Y:S02]  /*7850*/  FMUL.FTZ R13, R132.reuse, R121 ;  /* 0x00000079840d7220 */ /* 0x040fe40000410000 */
[C---:B------:R-:W-:Y:S02]  /*7860*/  FMUL.FTZ R19, R3.reuse, R119 ;  /* 0x0000007703137220 */ /* 0x040fe40000410000 */
[C---:B------:R-:W-:Y:S01]  /*7870*/  FMUL.FTZ R14, R3.reuse, R122 ;  /* 0x0000007a030e7220 */ /* 0x040fe20000410000 */
[----:B------:R-:W-:Y:S02]  /*7880*/  LDSM.16.MT88.4 R116, [R133+0x900] ;  /* 0x000900008574783b */ /* 0x000fe40000004200 */
[----:B------:R-:W-:Y:S01]  /*7890*/  MUFU.EX2 R171, R171 ;  /* 0x000000ab00ab7308 */ /* 0x000fe20000000800 */
[C---:B------:R-:W-:Y:S02]  /*78a0*/  FMUL.FTZ R15, R3.reuse, R123 ;  /* 0x0000007b030f7220 */ /* 0x040fe40000410000 */
[C---:B------:R-:W-:Y:S02]  /*78b0*/  FMUL.FTZ R26, R3.reuse, R110 ;  /* 0x0000006e031a7220 */ /* 0x040fe40000410000 */
[C---:B------:R-:W-:Y:S01]  /*78c0*/  FMUL.FTZ R27, R3.reuse, R111 ;  /* 0x0000006f031b7220 */ /* 0x040fe20000410000 */
[----:B------:R-:W4:Y:S01]  /*78d0*/  LDSM.16.MT88.4 R120, [R156+0x100] ;  /* 0x000100009c78783b */ /* 0x000f220000004200 */
[C---:B------:R-:W-:Y:S01]  /*78e0*/  FMUL.FTZ R34, R3.reuse, R102 ;  /* 0x0000006603227220 */ /* 0x040fe20000410000 */
[C---:B---3--:R-:W-:Y:S02]  /*78f0*/  HMMA.16816.F32 R12, R136.reuse, R20, R12 ;  /* 0x00000014880c723c */ /* 0x048fe4000000180c */
[----:B------:R-:W-:Y:S01]  /*7900*/  MUFU.EX2 R173, R173 ;  /* 0x000000ad00ad7308 */ /* 0x000fe20000000800 */
[C---:B------:R-:W-:Y:S02]  /*7910*/  FMUL.FTZ R35, R3.reuse, R103 ;  /* 0x0000006703237220 */ /* 0x040fe40000410000 */
[C---:B------:R-:W-:Y:S01]  /*7920*/  FMUL.FTZ R38, R3.reuse, R38 ;  /* 0x0000002603267220 */ /* 0x040fe20000410000 */
[----:B------:R-:W-:Y:S01]  /*7930*/  LDSM.16.MT88.4 R100, [R134+UR4+0x2100] ;  /* 0x002100048664783b */ /* 0x000fe20008004200 */
[C---:B------:R-:W-:Y:S01]  /*7940*/  FMUL.FTZ R20, R132.reuse, R112 ;  /* 0x0000007084147220 */ /* 0x040fe20000410000 */
[C---:B------:R-:W-:Y:S04]  /*7950*/  HMMA.16816.F32 R16, R136.reuse, R22, R16 ;  /* 0x000000168810723c */ /* 0x040fe80000001810 */
[C---:B------:R-:W-:Y:S01]  /*7960*/  FMUL.FTZ R21, R132.reuse, R113 ;  /* 0x0000007184157220 */ /* 0x040fe20000410000 */
[----:B------:R-:W-:Y:S01]  /*7970*/  MUFU.EX2 R180, R180 ;  /* 0x000000b400b47308 */ /* 0x000fe20000000800 */
[C---:B------:R-:W-:Y:S01]  /*7980*/  FMUL.FTZ R39, R3.reuse, R39 ;  /* 0x0000002703277220 */ /* 0x040fe20000410000 */
[----:B------:R-:W-:Y:S01]  /*7990*/  LDSM.16.MT88.4 R108, [R156+0x2100] ;  /* 0x002100009c6c783b */ /* 0x000fe20000004200 */
[C---:B------:R-:W-:Y:S04]  /*79a0*/  FMUL.FTZ R22, R3.reuse, R114 ;  /* 0x0000007203167220 */ /* 0x040fe80000410000 */
[C---:B------:R-:W-:Y:S02]  /*79b0*/  FMUL.FTZ R23, R3.reuse, R115 ;  /* 0x0000007303177220 */ /* 0x040fe40000410000 */
[C---:B------:R-:W-:Y:S01]  /*79c0*/  FMUL.FTZ R42, R3.reuse, R42 ;  /* 0x0000002a032a7220 */ /* 0x040fe20000410000 */
[----:B------:R-:W3:Y:S01]  /*79d0*/  LDSM.16.MT88.4 R112, [R135+UR4+0x2100] ;  /* 0x002100048770783b */ /* 0x000ee20008004200 */
[C---:B------:R-:W-:Y:S01]  /*79e0*/  FMUL.FTZ R43, R3.reuse, R43 ;  /* 0x0000002b032b7220 */ /* 0x040fe20000410000 */
[----:B------:R-:W-:Y:S01]  /*79f0*/  MUFU.EX2 R175, R175 ;  /* 0x000000af00af7308 */ /* 0x000fe20000000800 */
[C---:B------:R-:W-:Y:S01]  /*7a00*/  FMUL.FTZ R46, R3.reuse, R46 ;  /* 0x0000002e032e7220 */ /* 0x040fe20000410000 */
        /* <DEDUP_REMOVED lines=11> */
[----:B------:R-:W5:Y:S01]  /*7ac0*/  LDSM.16.MT88.4 R104, [R133+0x2100] ;  /* 0x002100008568783b */ /* 0x000f620000004200 */
[C---:B------:R-:W-:Y:S02]  /*7ad0*/  FMUL.FTZ R54, R3.reuse, R54 ;  /* 0x0000003603367220 */ /* 0x040fe40000410000 */
[C---:B------:R-:W-:Y:S02]  /*7ae0*/  FMUL.FTZ R55, R3.reuse, R55 ;  /* 0x0000003703377220 */ /* 0x040fe40000410000 */
[C---:B----4-:R-:W-:Y:S02]  /*7af0*/  HMMA.16816.F32 R28, R136.reuse, R120, R28 ;  /* 0x00000078881c723c */ /* 0x050fe4000000181c */
[----:B------:R-:W-:Y:S01]  /*7b00*/  MUFU.EX2 R181, R181 ;  /* 0x000000b500b57308 */ /* 0x000fe20000000800 */
[C---:B------:R-:W-:Y:S02]  /*7b10*/  FMUL.FTZ R58, R3.reuse, R58 ;  /* 0x0000003a033a7220 */ /* 0x040fe40000410000 */
[C---:B------:R-:W-:Y:S02]  /*7b20*/  FMUL.FTZ R59, R3.reuse, R59 ;  /* 0x0000003b033b7220 */ /* 0x040fe40000410000 */
[C---:B------:R-:W-:Y:S01]  /*7b30*/  FMUL.FTZ R62, R3.reuse, R62 ;  /* 0x0000003e033e7220 */ /* 0x040fe20000410000 */
[C---:B------:R-:W-:Y:S01]  /*7b40*/  HMMA.16816.F32 R32, R136.reuse, R122, R32 ;  /* 0x0000007a8820723c */ /* 0x040fe20000001820 */
[----:B------:R-:W-:Y:S03]  /*7b50*/  LDSM.16.MT88.4 R120, [R134+UR4+0x900] ;  /* 0x000900048678783b */ /* 0x000fe60008004200 */
        /* <DEDUP_REMOVED lines=13> */
[C---:B-----5:R-:W-:Y:S03]  /*7c30*/  HMMA.16816.F32 R44, R136.reuse, R104, R44 ;  /* 0x00000068882c723c */ /* 0x060fe6000000182c */
[C---:B------:R-:W-:Y:S02]  /*7c40*/  FMUL.FTZ R71, R3.reuse, R71 ;  /* 0x0000004703477220 */ /* 0x040fe40000410000 */
[C---:B------:R-:W-:Y:S02]  /*7c50*/  FMUL.FTZ R72, R132.reuse, R72 ;  /* 0x0000004884487220 */ /* 0x040fe40000410000 */
[C---:B------:R-:W-:Y:S01]  /*7c60*/  FMUL.FTZ R73, R132.reuse, R73 ;  /* 0x0000004984497220 */ /* 0x040fe20000410000 */
[C---:B------:R-:W-:Y:S01]  /*7c70*/  HMMA.16816.F32 R48, R136.reuse, R106, R48 ;  /* 0x0000006a8830723c */ /* 0x040fe20000001830 */
[----:B------:R-:W3:Y:S01]  /*7c80*/  LDSM.16.MT88.4 R104, [R135+UR4+0x4100] ;  /* 0x004100048768783b */ /* 0x000ee20008004200 */
[----:B------:R-:W-:Y:S02]  /*7c90*/  MUFU.EX2 R233, R233 ;  /* 0x000000e900e97308 */ /* 0x000fe40000000800 */
[C---:B------:R-:W-:Y:S02]  /*7ca0*/  FMUL.FTZ R74, R3.reuse, R74 ;  /* 0x0000004a034a7220 */ /* 0x040fe40000410000 */
[C---:B------:R-:W-:Y:S02]  /*7cb0*/  FMUL.FTZ R75, R3.reuse, R75 ;  /* 0x0000004b034b7220 */ /* 0x040fe40000410000 */
[C---:B------:R-:W-:Y:S04]  /*7cc0*/  HMMA.16816.F32 R52, R136.reuse, R100, R52 ;  /* 0x000000648834723c */ /* 0x040fe80000001834 */
[C---:B------:R-:W-:Y:S02]  /*7cd0*/  FMUL.FTZ R76, R132.reuse, R76 ;  /* 0x0000004c844c7220 */ /* 0x040fe40000410000 */
[C---:B------:R-:W-:Y:S02]  /*7ce0*/  FMUL.FTZ R77, R132.reuse, R77 ;  /* 0x0000004d844d7220 */ /* 0x040fe40000410000 */
[C---:B------:R-:W-:Y:S01]  /*7cf0*/  HMMA.16816.F32 R56, R136.reuse, R102, R56 ;  /* 0x000000668838723c */ /* 0x040fe20000001838 */
[----:B------:R-:W4:Y:S03]  /*7d00*/  LDSM.16.MT88.4 R100, [R133+0x4100] ;  /* 0x004100008564783b */ /* 0x000f260000004200 */
[C---:B------:R-:W-:Y:S02]  /*7d10*/  FMUL.FTZ R78, R3.reuse, R78 ;  /* 0x0000004e034e7220 */ /* 0x040fe40000410000 */
[C---:B------:R-:W-:Y:S02]  /*7d20*/  FMUL.FTZ R79, R3.reuse, R79 ;  /* 0x0000004f034f7220 */ /* 0x040fe40000410000 */
[C---:B------:R-:W-:Y:S04]  /*7d30*/  HMMA.16816.F32 R60, R136.reuse, R108, R60 ;  /* 0x0000006c883c723c */ /* 0x040fe8000000183c */
[C---:B------:R-:W-:Y:S02]  /*7d40*/  FMUL.FTZ R80, R132.reuse, R80 ;  /* 0x0000005084507220 */ /* 0x040fe40000410000 */
[C---:B------:R-:W-:Y:S02]  /*7d50*/  FMUL.FTZ R81, R132.reuse, R81 ;  /* 0x0000005184517220 */ /* 0x040fe40000410000 */
[C---:B------:R-:W-:Y:S01]  /*7d60*/  HMMA.16816.F32 R64, R136.reuse, R110, R64 ;  /* 0x0000006e8840723c */ /* 0x040fe20000001840 */
[----:B------:R-:W5:Y:S03]  /*7d70*/  LDSM.16.MT88.4 R108, [R134+UR4+0x4100] ;  /* 0x00410004866c783b */ /* 0x000f660008004200 */
[C---:B------:R-:W-:Y:S02]  /*7d80*/  FMUL.FTZ R82, R3.reuse, R82 ;  /* 0x0000005203527220 */ /* 0x040fe40000410000 */
[C---:B------:R-:W-:Y:S02]  /*7d90*/  FMUL.FTZ R83, R3.reuse, R83 ;  /* 0x0000005303537220 */ /* 0x040fe40000410000 */
[C---:B------:R-:W-:Y:S01]  /*7da0*/  FMUL.FTZ R84, R132.reuse, R84 ;  /* 0x0000005484547220 */ /* 0x040fe20000410000 */
[C---:B---3--:R-:W-:Y:S03]  /*7db0*/  HMMA.16816.F32 R68, R136.reuse, R104, R68 ;  /* 0x000000688844723c */ /* 0x048fe60000001844 */
[----:B------:R-:W-:Y:S02]  /*7dc0*/  FMUL.FTZ R85, R132, R85 ;  /* 0x0000005584557220 */ /* 0x000fe40000410000 */
[C---:B------:R-:W-:Y:S02]  /*7dd0*/  FMUL.FTZ R86, R3.reuse, R86 ;  /* 0x0000005603567220 */ /* 0x040fe40000410000 */
[C---:B------:R-:W-:Y:S01]  /*7de0*/  FMUL.FTZ R87, R3.reuse, R87 ;  /* 0x0000005703577220 */ /* 0x040fe20000410000 */
[C---:B------:R-:W-:Y:S01]  /*7df0*/  HMMA.16816.F32 R72, R136.reuse, R106, R72 ;  /* 0x0000006a8848723c */ /* 0x040fe20000001848 */
[----:B------:R-:W3:Y:S03]  /*7e00*/  LDSM.16.MT88.4 R104, [R156+0x4100] ;  /* 0x004100009c68783b */ /* 0x000ee60000004200 */
[--C-:B------:R-:W-:Y:S02]  /*7e10*/  FFMA.FTZ R169, R172, c[0x0][0x2d0], -R145.reuse ;  /* 0x0000b400aca97a23 */ /* 0x100fe40000010891 */
[--C-:B------:R-:W-:Y:S02]  /*7e20*/  FFMA.FTZ R172, R140, c[0x0][0x2d0], -R145.reuse ;  /* 0x0000b4008cac7a23 */ /* 0x100fe40000010891 */
[C---:B----4-:R-:W-:Y:S01]  /*7e30*/  HMMA.16816.F32 R76, R136.reuse, R100, R76 ;  /* 0x00000064884c723c */ /* 0x050fe2000000184c */
[----:B------:R-:W-:Y:S01]  /*7e40*/  LDSM.16.MT88.4 R140, [R134+UR4+0x2900] ;  /* 0x00290004868c783b */ /* 0x000fe20008004200 */
[----:B------:R-:W-:Y:S02]  /*7e50*/  MUFU.EX2 R169, R169 ;  /* 0x000000a900a97308 */ /* 0x000fe40000000800 */
[--C-:B------:R-:W-:Y:S02]  /*7e60*/  FFMA.FTZ R170, R170, c[0x0][0x2d0], -R145.reuse ;  /* 0x0000b400aaaa7a23 */ /* 0x100fe40000010891 */
[----:B------:R-:W-:Y:S01]  /*7e70*/  FMUL.FTZ R88, R132, R88 ;  /* 0x0000005884587220 */ /* 0x000fe20000410000 */
[----:B--2---:R-:W-:Y:S01]  /*7e80*/  F2FP.PACK_AB R100, R166, R165 ;  /* 0x000000a5a664723e */ /* 0x004fe200000000ff */
[C---:B------:R-:W-:Y:S04]  /*7e90*/  HMMA.16816.F32 R80, R136.reuse, R102, R80 ;  /* 0x000000668850723c */ /* 0x040fe80000001850 */
[----:B------:R-:W-:Y:S01]  /*7ea0*/  FMUL.FTZ R89, R132, R89 ;  /* 0x0000005984597220 */ /* 0x000fe20000410000 */
[----:B------:R-:W2:Y:S01]  /*7eb0*/  MUFU.EX2 R170, R170 ;  /* 0x000000aa00aa7308 */ /* 0x000ea20000000800 */
[C---:B------:R-:W-:Y:S01]  /*7ec0*/  FMUL.FTZ R90, R3.reuse, R90 ;  /* 0x0000005a035a7220 */ /* 0x040fe20000410000 */
[----:B-1----:R-:W-:Y:S01]  /*7ed0*/  F2FP.PACK_AB R102, R168, R167 ;  /* 0x000000a7a866723e */ /* 0x002fe200000000ff */
[C---:B-----5:R-:W-:Y:S04]  /*7ee0*/  HMMA.16816.F32 R84, R136.reuse, R108, R84 ;  /* 0x0000006c8854723c */ /* 0x060fe80000001854 */
[C---:B------:R-:W-:Y:S02]  /*7ef0*/  FMUL.FTZ R91, R3.reuse, R91 ;  /* 0x0000005b035b7220 */ /* 0x040fe40000410000 */
[C---:B------:R-:W-:Y:S01]  /*7f00*/  FMUL.FTZ R92, R132.reuse, R92 ;  /* 0x0000005c845c7220 */ /* 0x040fe20000410000 */
[----:B------:R-:W1:Y:S01]  /*7f10*/  MUFU.EX2 R172, R172 ;  /* 0x000000ac00ac7308 */ /* 0x000e620000000800 */
[C---:B------:R-:W-:Y:S03]  /*7f20*/  FMUL.FTZ R93, R132.reuse, R93 ;  /* 0x0000005d845d7220 */ /* 0x040fe60000410000 */
[C---:B------:R-:W-:Y:S01]  /*7f30*/  HMMA.16816.F32 R88, R136.reuse, R110, R88 ;  /* 0x0000006e8858723c */ /* 0x040fe20000001858 */
[----:B------:R-:W4:Y:S02]  /*7f40*/  LDSM.16.MT88.4 R108, [R156+0x900] ;  /* 0x000900009c6c783b */ /* 0x000f240000004200 */
[C---:B------:R-:W-:Y:S02]  /*7f50*/  FMUL.FTZ R94, R3.reuse, R94 ;  /* 0x0000005e035e7220 */ /* 0x040fe40000410000 */
[C---:B------:R-:W-:Y:S02]  /*7f60*/  FMUL.FTZ R95, R3.reuse, R95 ;  /* 0x0000005f035f7220 */ /* 0x040fe40000410000 */
[C---:B------:R-:W-:Y:S02]  /*7f70*/  FMUL.FTZ R96, R132.reuse, R96 ;  /* 0x0000006084607220 */ /* 0x040fe40000410000 */
[----:B------:R-:W-:Y:S03]  /*7f80*/  FMUL.FTZ R97, R132, R97 ;  /* 0x0000006184617220 */ /* 0x000fe60000410000 */
[C---:B---3--:R-:W-:Y:S03]  /*7f90*/  HMMA.16816.F32 R92, R136.reuse, R104, R92 ;  /* 0x00000068885c723c */ /* 0x048fe6000000185c */
[C---:B------:R-:W-:Y:S01]  /*7fa0*/  FMUL.FTZ R98, R3.reuse, R98 ;  /* 0x0000006203627220 */ /* 0x040fe20000410000 */
[----:B--2---:R-:W-:Y:S01]  /*7fb0*/  F2FP.PACK_AB R101, R170, R169 ;  /* 0x000000a9aa65723e */ /* 0x004fe200000000ff */
[----:B------:R-:W-:Y:S02]  /*7fc0*/  FMUL.FTZ R99, R3, R99 ;  /* 0x0000006303637220 */ /* 0x000fe40000410000 */
[--C-:B------:R-:W-:Y:S01]  /*7fd0*/  FFMA.FTZ R177, R178, c[0x0][0x2d0], -R145.reuse ;  /* 0x0000b400b2b17a23 */ /* 0x100fe20000010891 */
[----:B-1----:R-:W-:Y:S01]  /*7fe0*/  F2FP.PACK_AB R103, R172, R171 ;  /* 0x000000abac67723e */ /* 0x002fe200000000ff */
[--C-:B------:R-:W-:Y:S03]  /*7ff0*/  FFMA.FTZ R178, R153, c[0x0][0x2d0], -R152.reuse ;  /* 0x0000b40099b27a23 */ /* 0x100fe60000010898 */
[----:B------:R-:W-:Y:S01]  /*8000*/  HMMA.16816.F32 R96, R136, R106, R96 ;  /* 0x0000006a8860723c */ /* 0x000fe20000001860 */
[----:B------:R-:W1:Y:S01]  /*8010*/  LDSM.16.MT88.4 R104, [R156+0x2900] ;  /* 0x002900009c68783b */ /* 0x000e620000004200 */
[----:B------:R-:W-:Y:S01]  /*8020*/  MUFU.EX2 R177, R177 ;  /* 0x000000b100b17308 */ /* 0x000fe20000000800 */
[----:B------:R-:W-:Y:S02]  /*8030*/  FFMA.FTZ R152, R147, c[0x0][0x2d0], -R152 ;  /* 0x0000b40093987a23 */ /* 0x000fe40000010898 */
[--C-:B------:R-:W-:Y:S02]  /*8040*/  FFMA.FTZ R176, R176, c[0x0][0x2d0], -R145.reuse ;  /* 0x0000b400b0b07a23 */ /* 0x100fe40000010891 */
[--C-:B------:R-:W-:Y:S01]  /*8050*/  FFMA.FTZ R174, R174, c[0x0][0x2d0], -R145.reuse ;  /* 0x0000b400aeae7a23 */ /* 0x100fe20000010891 */
[C---:B------:R-:W-:Y:S01]  /*8060*/  HMMA.16816.F32 R4, R100.reuse, R112, R4 ;  /* 0x000000706404723c */ /* 0x040fe20000001804 */
[----:B------:R-:W-:Y:S03]  /*8070*/  LDSM.16.MT88.4 R136, [R134+UR4+0x3100] ;  /* 0x003100048688783b */ /* 0x000fe60008004200 */
[----:B------:R2:W-:Y:S01]  /*8080*/  MUFU.EX2 R230, R152 ;  /* 0x0000009800e67308 */ /* 0x0005e20000000800 */
[----:B------:R-:W-:Y:S02]  /*8090*/  FFMA.FTZ R145, R144, c[0x0][0x2d0], -R145 ;  /* 0x0000b40090917a23 */ /* 0x000fe40000010891 */
[----:B------:R-:W-:Y:S01]  /*80a0*/  FFMA.FTZ R164, R3, R216, R164 ;  /* 0x000000d803a47223 */ /* 0x000fe200000100a4 */
[C---:B------:R-:W-:Y:S01]  /*80b0*/  HMMA.16816.F32 R8, R100.reuse, R114, R8 ;  /* 0x000000726408723c */ /* 0x040fe20000001808 */
[----:B------:R-:W-:Y:S03]  /*80c0*/  LDSM.16.MT88.4 R112, [R133+0x4900] ;  /* 0x004900008570783b */ /* 0x000fe60000004200 */
[----:B------:R-:W-:Y:S01]  /*80d0*/  FFMA.FTZ R162, R132, R217, R162 ;  /* 0x000000d984a27223 */ /* 0x000fe200000100a2 */
[----:B------:R-:W-:Y:S01]  /*80e0*/  MOV R132, R2 ;  /* 0x0000000200847202 */ /* 0x000fe20000000f00 */
[----:B------:R3:W-:Y:S01]  /*80f0*/  MUFU.EX2 R234, R145 ;  /* 0x0000009100ea7308 */ /* 0x0007e20000000800 */
[----:B------:R-:W-:Y:S01]  /*8100*/  FADD.FTZ R163, R163, R164 ;  /* 0x000000a4a3a37221 */ /* 0x000fe20000010000 */
[C---:B------:R-:W-:Y:S04]  /*8110*/  HMMA.16816.F32 R12, R100.reuse, R116, R12 ;  /* 0x00000074640c723c */ /* 0x040fe8000000180c */
[----:B------:R-:W-:Y:S02]  /*8120*/  FADD.FTZ R159, R159, R162 ;  /* 0x000000a29f9f7221 */ /* 0x000fe40000010000 */
[----:B------:R-:W-:Y:S02]  /*8130*/  FADD.FTZ R158, R158, R163 ;  /* 0x000000a39e9e7221 */ /* 0x000fe40000010000 */
[C---:B------:R-:W-:Y:S01]  /*8140*/  HMMA.16816.F32 R16, R100.reuse, R118, R16 ;  /* 0x000000766410723c */ /* 0x040fe20000001810 */
[----:B------:R-:W-:Y:S01]  /*8150*/  LDSM.16.MT88.4 R116, [R134+UR4+0x4900] ;  /* 0x004900048674783b */ /* 0x000fe20008004200 */
[----:B------:R-:W5:Y:S02]  /*8160*/  MUFU.EX2 R176, R176 ;  /* 0x000000b000b07308 */ /* 0x000f640000000800 */
[----:B------:R-:W-:Y:S02]  /*8170*/  FADD.FTZ R160, R160, R159 ;  /* 0x0000009fa0a07221 */ /* 0x000fe40000010000 */
[----:B------:R-:W-:Y:S02]  /*8180*/  FADD.FTZ R158, R161, R158 ;  /* 0x0000009ea19e7221 */ /* 0x000fe40000010000 */
[C---:B------:R-:W-:Y:S01]  /*8190*/  HMMA.16816.F32 R20, R100.reuse, R120, R20 ;  /* 0x000000786414723c */ /* 0x040fe20000001814 */
[----:B--2---:R-:W-:Y:S03]  /*81a0*/  LDSM.16.MT88.4 R152, [R133+0x3900] ;  /* 0x003900008598783b */ /* 0x004fe60000004200 */
[----:B------:R-:W2:Y:S01]  /*81b0*/  MUFU.EX2 R174, R174 ;  /* 0x000000ae00ae7308 */ /* 0x000ea20000000800 */
[----:B------:R-:W-:Y:S02]  /*81c0*/  FADD.FTZ R160, R157, R160 ;  /* 0x000000a09da07221 */ /* 0x000fe40000010000 */
[----:B------:R-:W-:Y:S01]  /*81d0*/  FADD.FTZ R169, R169, R158 ;  /* 0x0000009ea9a97221 */ /* 0x000fe20000010000 */
[C---:B------:R-:W-:Y:S01]  /*81e0*/  HMMA.16816.F32 R24, R100.reuse, R122, R24 ;  /* 0x0000007a6418723c */ /* 0x040fe20000001818 */
[----:B------:R-:W-:Y:S03]  /*81f0*/  LDSM.16.MT88.4 R120, [R134+UR4+0x1100] ;  /* 0x001100048678783b */ /* 0x000fe60008004200 */
[----:B------:R-:W-:Y:S02]  /*8200*/  FADD.FTZ R165, R165, R160 ;  /* 0x000000a0a5a57221 */ /* 0x000fe40000010000 */
[----:B------:R-:W1:Y:S01]  /*8210*/  MUFU.EX2 R178, R178 ;  /* 0x000000b200b27308 */ /* 0x000e620000000800 */
[----:B------:R-:W-:Y:S01]  /*8220*/  FADD.FTZ R170, R170, R169 ;  /* 0x000000a9aaaa7221 */ /* 0x000fe20000010000 */
[C---:B----4-:R-:W-:Y:S01]  /*8230*/  HMMA.16816.F32 R28, R100.reuse, R108, R28 ;  /* 0x0000006c641c723c */ /* 0x050fe2000000181c */
[----:B---3--:R-:W-:Y:S03]  /*8240*/  LDSM.16.MT88.4 R144, [R156+0x1900] ;  /* 0x001900009c90783b */ /* 0x008fe60000004200 */
[----:B------:R-:W-:Y:S02]  /*8250*/  FADD.FTZ R166, R166, R165 ;  /* 0x000000a5a6a67221 */ /* 0x000fe40000010000 */
[----:B------:R-:W-:Y:S02]  /*8260*/  FADD.FTZ R171, R171, R170 ;  /* 0x000000aaabab7221 */ /* 0x000fe40000010000 */
[C---:B------:R-:W-:Y:S01]  /*8270*/  HMMA.16816.F32 R32, R100.reuse, R110, R32 ;  /* 0x0000006e6420723c */ /* 0x040fe20000001820 */
[----:B------:R-:W3:Y:S03]  /*8280*/  LDSM.16.MT88.4 R108, [R135+UR4+0x4900] ;  /* 0x00490004876c783b */ /* 0x000ee60008004200 */
[----:B------:R-:W-:Y:S02]  /*8290*/  FADD.FTZ R167, R167, R166 ;  /* 0x000000a6a7a77221 */ /* 0x000fe40000010000 */
[----:B------:R-:W-:Y:S02]  /*82a0*/  FADD.FTZ R172, R172, R171 ;  /* 0x000000abacac7221 */ /* 0x000fe40000010000 */
[C---:B------:R-:W-:Y:S04]  /*82b0*/  HMMA.16816.F32 R36, R100.reuse, R124, R36 ;  /* 0x0000007c6424723c */ /* 0x040fe80000001824 */
[----:B------:R-:W-:Y:S04]  /*82c0*/  FADD.FTZ R168, R168, R167 ;  /* 0x000000a7a8a87221 */ /* 0x000fe80000010000 */
[C---:B------:R-:W-:Y:S01]  /*82d0*/  HMMA.16816.F32 R40, R100.reuse, R126, R40 ;  /* 0x0000007e6428723c */ /* 0x040fe20000001828 */
[----:B------:R-:W-:Y:S07]  /*82e0*/  LDSM.16.MT88.4 R124, [R135+UR4+0x3100] ;  /* 0x00310004877c783b */ /* 0x000fee0008004200 */
        /* <DEDUP_REMOVED lines=9> */
[C---:B---3--:R-:W-:Y:S08]  /*8380*/  HMMA.16816.F32 R68, R100.reuse, R108, R68 ;  /* 0x0000006c6444723c */ /* 0x048ff00000001844 */
[C---:B------:R-:W-:Y:S01]  /*8390*/  HMMA.16816.F32 R72, R100.reuse, R110, R72 ;  /* 0x0000006e6448723c */ /* 0x040fe20000001848 */
[----:B------:R-:W3:Y:S07]  /*83a0*/  LDSM.16.MT88.4 R108, [R135+UR4+0x1100] ;  /* 0x00110004876c783b */ /* 0x000eee0008004200 */
[C---:B------:R-:W-:Y:S08]  /*83b0*/  HMMA.16816.F32 R76, R100.reuse, R112, R76 ;  /* 0x00000070644c723c */ /* 0x040ff0000000184c */
[C---:B------:R-:W-:Y:S01]  /*83c0*/  HMMA.16816.F32 R80, R100.reuse, R114, R80 ;  /* 0x000000726450723c */ /* 0x040fe20000001850 */
[----:B------:R-:W4:Y:S07]  /*83d0*/  LDSM.16.MT88.4 R112, [R133+0x1100] ;  /* 0x001100008570783b */ /* 0x000f2e0000004200 */
[C---:B------:R-:W-:Y:S08]  /*83e0*/  HMMA.16816.F32 R84, R100.reuse, R116, R84 ;  /* 0x000000746454723c */ /* 0x040ff00000001854 */
[C---:B------:R-:W-:Y:S01]  /*83f0*/  HMMA.16816.F32 R88, R100.reuse, R118, R88 ;  /* 0x000000766458723c */ /* 0x040fe20000001858 */
[----:B------:R-:W4:Y:S07]  /*8400*/  LDSM.16.MT88.4 R116, [R156+0x1100] ;  /* 0x001100009c74783b */ /* 0x000f2e0000004200 */
[C---:B-1----:R-:W-:Y:S08]  /*8410*/  HMMA.16816.F32 R92, R100.reuse, R104, R92 ;  /* 0x00000068645c723c */ /* 0x042ff0000000185c */
[----:B------:R-:W-:Y:S01]  /*8420*/  HMMA.16816.F32 R96, R100, R106, R96 ;  /* 0x0000006a6460723c */ /* 0x000fe20000001860 */
[----:B------:R-:W1:Y:S06]  /*8430*/  LDSM.16.MT88.4 R104, [R156+0x3100] ;  /* 0x003100009c68783b */ /* 0x000e6c0000004200 */
[----:B------:R-:W-:Y:S01]  /*8440*/  F2FP.PACK_AB R100, R180, R173 ;  /* 0x000000adb464723e */ /* 0x000fe200000000ff */
[----:B------:R-:W-:Y:S01]  /*8450*/  FADD.FTZ R173, R173, R168 ;  /* 0x000000a8adad7221 */ /* 0x000fe20000010000 */
[----:B------:R-:W-:Y:S03]  /*8460*/  F2FP.PACK_AB R102, R182, R175 ;  /* 0x000000afb666723e */ /* 0x000fe600000000ff */
[----:B-----5:R-:W-:Y:S01]  /*8470*/  F2FP.PACK_AB R101, R176, R177 ;  /* 0x000000b1b065723e */ /* 0x020fe200000000ff */
[----:B------:R-:W-:Y:S01]  /*8480*/  FADD.FTZ R177, R177, R172 ;  /* 0x000000acb1b17221 */ /* 0x000fe20000010000 */
[----:B--2---:R-:W-:Y:S01]  /*8490*/  F2FP.PACK_AB R103, R179, R174 ;  /* 0x000000aeb367723e */ /* 0x004fe200000000ff */
[----:B------:R-:W-:Y:S02]  /*84a0*/  FADD.FTZ R180, R180, R173 ;  /* 0x000000adb4b47221 */ /* 0x000fe40000010000 */
[----:B------:R-:W-:Y:S02]  /*84b0*/  FADD.FTZ R177, R176, R177 ;  /* 0x000000b1b0b17221 */ /* 0x000fe40000010000 */
[----:B------:R-:W-:Y:S02]  /*84c0*/  FADD.FTZ R175, R175, R180 ;  /* 0x000000b4afaf7221 */ /* 0x000fe40000010000 */
[C---:B---3--:R-:W-:Y:S03]  /*84d0*/  HMMA.16816.F32 R4, R100.reuse, R108, R4 ;  /* 0x0000006c6404723c */ /* 0x048fe60000001804 */
[----:B------:R-:W-:Y:S02]  /*84e0*/  FADD.FTZ R174, R174, R177 ;  /* 0x000000b1aeae7221 */ /* 0x000fe40000010000 */
[----:B------:R-:W-:Y:S02]  /*84f0*/  FADD.FTZ R175, R182, R175 ;  /* 0x000000afb6af7221 */ /* 0x000fe40000010000 */
[----:B------:R-:W-:Y:S01]  /*8500*/  FADD.FTZ R174, R179, R174 ;  /* 0x000000aeb3ae7221 */ /* 0x000fe20000010000 */
[C---:B------:R-:W-:Y:S01]  /*8510*/  HMMA.16816.F32 R8, R100.reuse, R110, R8 ;  /* 0x0000006e6408723c */ /* 0x040fe20000001808 */
[----:B------:R-:W2:Y:S07]  /*8520*/  LDSM.16.MT88.4 R108, [R135+UR4+0x5100] ;  /* 0x00510004876c783b */ /* 0x000eae0008004200 */
[C---:B----4-:R-:W-:Y:S08]  /*8530*/  HMMA.16816.F32 R12, R100.reuse, R112, R12 ;  /* 0x00000070640c723c */ /* 0x050ff0000000180c */
[C---:B------:R-:W-:Y:S01]  /*8540*/  HMMA.16816.F32 R16, R100.reuse, R114, R16 ;  /* 0x000000726410723c */ /* 0x040fe20000001810 */
[----:B------:R-:W3:Y:S07]  /*8550*/  LDSM.16.MT88.4 R112, [R133+0x5100] ;  /* 0x005100008570783b */ /* 0x000eee0000004200 */
[C---:B------:R-:W-:Y:S08]  /*8560*/  HMMA.16816.F32 R20, R100.reuse, R120, R20 ;  /* 0x000000786414723c */ /* 0x040ff00000001814 */
[C---:B------:R-:W-:Y:S08]  /*8570*/  HMMA.16816.F32 R24, R100.reuse, R122, R24 ;  /* 0x0000007a6418723c */ /* 0x040ff00000001818 */
        /* <DEDUP_REMOVED lines=14> */
[C---:B-1----:R-:W-:Y:S04]  /*8660*/  HMMA.16816.F32 R60, R100.reuse, R104, R60 ;  /* 0x00000068643c723c */ /* 0x042fe8000000183c */
[----:B------:R-:W-:Y:S01]  /*8670*/  F2FP.PACK_AB R139, R234, R233 ;  /* 0x000000e9ea8b723e */ /* 0x000fe200000000ff */
[----:B------:R-:W-:Y:S02]  /*8680*/  FADD.FTZ R191, R191, R174 ;  /* 0x000000aebfbf7221 */ /* 0x000fe40000010000 */
[----:B------:R-:W-:Y:S01]  /*8690*/  FADD.FTZ R178, R181, R178 ;  /* 0x000000b2b5b27221 */ /* 0x000fe20000010000 */
[C---:B------:R-:W-:Y:S01]  /*86a0*/  HMMA.16816.F32 R64, R100.reuse, R106, R64 ;  /* 0x0000006a6440723c */ /* 0x040fe20000001840 */
[----:B------:R-:W1:Y:S03]  /*86b0*/  LDSM.16.MT88.4 R104, [R156+0x5100] ;  /* 0x005100009c68783b */ /* 0x000e660000004200 */
        /* <DEDUP_REMOVED lines=8> */
[C---:B---3--:R-:W-:Y:S08]  /*8740*/  HMMA.16816.F32 R76, R100.reuse, R112, R76 ;  /* 0x00000070644c723c */ /* 0x048ff0000000184c */
[C---:B------:R-:W-:Y:S08]  /*8750*/  HMMA.16816.F32 R80, R100.reuse, R114, R80 ;  /* 0x000000726450723c */ /* 0x040ff00000001850 */
[C---:B----4-:R-:W-:Y:S08]  /*8760*/  HMMA.16816.F32 R84, R100.reuse, R116, R84 ;  /* 0x000000746454723c */ /* 0x050ff00000001854 */
[C---:B------:R-:W-:Y:S08]  /*8770*/  HMMA.16816.F32 R88, R100.reuse, R118, R88 ;  /* 0x000000766458723c */ /* 0x040ff00000001858 */
[C---:B-1----:R-:W-:Y:S08]  /*8780*/  HMMA.16816.F32 R92, R100.reuse, R104, R92 ;  /* 0x00000068645c723c */ /* 0x042ff0000000185c */
[----:B------:R-:W-:Y:S08]  /*8790*/  HMMA.16816.F32 R96, R100, R106, R96 ;  /* 0x0000006a6460723c */ /* 0x000ff00000001860 */
[C---:B------:R-:W-:Y:S01]  /*87a0*/  HMMA.16816.F32 R128, R136.reuse, R124, R4 ;  /* 0x0000007c8880723c */ /* 0x040fe20000001804 */
[----:B------:R-:W1:Y:S07]  /*87b0*/  LDSM.16.MT88.4 R4, [R134+UR4+0x3900] ;  /* 0x003900048604783b */ /* 0x000e6e0008004200 */
[C---:B------:R-:W-:Y:S01]  /*87c0*/  HMMA.16816.F32 R124, R136.reuse, R126, R8 ;  /* 0x0000007e887c723c */ /* 0x040fe20000001808 */
[----:B------:R-:W3:Y:S07]  /*87d0*/  LDSM.16.MT88.4 R8, [R156+0x3900] ;  /* 0x003900009c08783b */ /* 0x000eee0000004200 */
[C---:B--2---:R-:W-:Y:S07]  /*87e0*/  HMMA.16816.F32 R120, R136.reuse, R108, R12 ;  /* 0x0000006c8878723c */ /* 0x044fee000000180c */
[----:B------:R-:W-:Y:S01]  /*87f0*/  IADD3 R12, R220, -0x2, RZ ;  /* 0xfffffffedc0c7810 */ /* 0x000fe20007ffe0ff */
[C---:B------:R-:W-:Y:S03]  /*8800*/  HMMA.16816.F32 R116, R136.reuse, R110, R16 ;  /* 0x0000006e8874723c */ /* 0x040fe60000001810 */
[C---:B------:R-:W-:Y:S05]  /*8810*/  ISETP.GE.AND P0, PT, R12.reuse, R193, PT ;  /* 0x000000c10c00720c */ /* 0x040fea0003f06270 */
[C---:B------:R-:W-:Y:S08]  /*8820*/  HMMA.16816.F32 R112, R136.reuse, R140, R20 ;  /* 0x0000008c8870723c */ /* 0x040ff00000001814 */
[C---:B------:R-:W-:Y:S04]  /*8830*/  HMMA.16816.F32 R108, R136.reuse, R142, R24 ;  /* 0x0000008e886c723c */ /* 0x040fe80000001818 */
[----:B------:R-:W-:Y:S01]  /*8840*/  @P0 SHF.R.S32.HI R16, RZ, 0x1f, R12 ;  /* 0x0000001fff100819 */ /* 0x000fe2000001140c */
[----:B------:R-:W-:Y:S03]  /*8850*/  @P0 IMAD.WIDE.U32 R18, R12, c[0x0][0x1e0], RZ ;  /* 0x000078000c120a25 */ /* 0x000fe600078e00ff */
[C---:B------:R-:W-:Y:S04]  /*8860*/  HMMA.16816.F32 R104, R136.reuse, R144, R28 ;  /* 0x000000908868723c */ /* 0x040fe8000000181c */
[----:B------:R-:W-:Y:S01]  /*8870*/  @P0 SHF.L.U32 R24, R18, 0x6, RZ ;  /* 0x0000000612180819 */ /* 0x000fe200000006ff */
[----:B------:R-:W-:Y:S03]  /*8880*/  @P0 IMAD R16, R16, c[0x0][0x1e0], RZ ;  /* 0x0000780010100a24 */ /* 0x000fe600078e02ff */
[C---:B------:R-:W-:Y:S04]  /*8890*/  HMMA.16816.F32 R100, R136.reuse, R146, R32 ;  /* 0x000000928864723c */ /* 0x040fe80000001820 */
[----:B------:R-:W-:Y:S02]  /*88a0*/  @P0 IMAD R16, R12, c[0x0][0x1e4], R16 ;  /* 0x000079000c100a24 */ /* 0x000fe400078e0210 */
[----:B------:R-:W2:Y:S02]  /*88b0*/  LDSM.16.MT88.4 R12, [R135+UR4+0x5900] ;  /* 0x00590004870c783b */ /* 0x000ea40008004200 */
[C---:B------:R-:W-:Y:S04]  /*88c0*/  HMMA.16816.F32 R36, R136.reuse, R148, R36 ;  /* 0x000000948824723c */ /* 0x040fe80000001824 */
[----:B------:R-:W-:Y:S02]  /*88d0*/  @P0 IADD3 R25, R19, R16, RZ ;  /* 0x0000001013190210 */ /* 0x000fe40007ffe0ff */
[----:B------:R-:W-:Y:S02]  /*88e0*/  @P0 IADD3 R16, P1, R24, R206, RZ ;  /* 0x000000ce18100210 */ /* 0x000fe40007f3e0ff */
[C---:B------:R-:W-:Y:S04]  /*88f0*/  HMMA.16816.F32 R40, R136.reuse, R150, R40 ;  /* 0x000000968828723c */ /* 0x040fe80000001828 */
[----:B------:R-:W-:Y:S04]  /*8900*/  @P0 SHF.L.U64.HI R25, R18, 0x6, R25 ;  /* 0x0000000612190819 */ /* 0x000fe80000010219 */
[C---:B------:R-:W-:Y:S08]  /*8910*/  HMMA.16816.F32 R44, R136.reuse, R152, R44 ;  /* 0x00000098882c723c */ /* 0x040ff0000000182c */
[C---:B------:R-:W-:Y:S08]  /*8920*/  HMMA.16816.F32 R48, R136.reuse, R154, R48 ;  /* 0x0000009a8830723c */ /* 0x040ff00000001830 */
[C---:B-1----:R-:W-:Y:S07]  /*8930*/  HMMA.16816.F32 R52, R136.reuse, R4, R52 ;  /* 0x000000048834723c */ /* 0x042fee0000001834 */
[C---:B------:R-:W-:Y:S01]  /*8940*/  @P0 IADD3.X R5, R25.reuse, R213, RZ, P1, !PT ;  /* 0x000000d519050210 */ /* 0x040fe20000ffe4ff */
[C---:B------:R-:W-:Y:S04]  /*8950*/  HMMA.16816.F32 R56, R136.reuse, R6, R56 ;  /* 0x000000068838723c */ /* 0x040fe80000001838 */
[C---:B------:R-:W-:Y:S04]  /*8960*/  @P0 LEA R20, P1, R16.reuse, c[0x0][0x1c8], 0x1 ;  /* 0x0000720010140a11 */ /* 0x040fe800078208ff */
[C---:B---3--:R-:W-:Y:S04]  /*8970*/  HMMA.16816.F32 R60, R136.reuse, R8, R60 ;  /* 0x00000008883c723c */ /* 0x048fe8000000183c */
[----:B------:R-:W-:Y:S02]  /*8980*/  @P0 LEA.HI.X R21, R16, c[0x0][0x1cc], R5, 0x1, P1 ;  /* 0x0000730010150a11 */ /* 0x000fe400008f0c05 */
[----:B------:R-:W1:Y:S01]  /*8990*/  LDSM.16.MT88.4 R16, [R133+0x5900] ;  /* 0x005900008510783b */ /* 0x000e620000004200 */
[----:B------:R-:W-:Y:S01]  /*89a0*/  @P0 IADD3 R4, P1, R24, R225, RZ ;  /* 0x000000e118040210 */ /* 0x000fe20007f3e0ff */
[C---:B------:R-:W-:Y:S04]  /*89b0*/  HMMA.16816.F32 R64, R136.reuse, R10, R64 ;  /* 0x0000000a8840723c */ /* 0x040fe80000001840 */
[C---:B------:R-:W-:Y:S02]  /*89c0*/  @P0 IADD3.X R5, R25.reuse, R224, RZ, P1, !PT ;  /* 0x000000e019050210 */ /* 0x040fe40000ffe4ff */
[C---:B------:R-:W-:Y:S02]  /*89d0*/  @P0 LEA R22, P1, R4.reuse, c[0x0][0x1c8], 0x1 ;  /* 0x0000720004160a11 */ /* 0x040fe400078208ff */
[C---:B--2---:R-:W-:Y:S04]  /*89e0*/  HMMA.16816.F32 R68, R136.reuse, R12, R68 ;  /* 0x0000000c8844723c */ /* 0x044fe80000001844 */
[----:B------:R-:W-:Y:S02]  /*89f0*/  @P0 LEA.HI.X R23, R4, c[0x0][0x1cc], R5, 0x1, P1 ;  /* 0x0000730004170a11 */ /* 0x000fe400008f0c05 */
[----:B------:R-:W-:Y:S02]  /*8a00*/  @P0 IADD3 R5, P1, R24, R223, RZ ;  /* 0x000000df18050210 */ /* 0x000fe40007f3e0ff */
[C---:B------:R-:W-:Y:S04]  /*8a10*/  HMMA.16816.F32 R72, R136.reuse, R14, R72 ;  /* 0x0000000e8848723c */ /* 0x040fe80000001848 */
[----:B------:R-:W-:Y:S02]  /*8a20*/  @P0 IADD3.X R4, R25, R222, RZ, P1, !PT ;  /* 0x000000de19040210 */ /* 0x000fe40000ffe4ff */
[C---:B------:R-:W-:Y:S06]  /*8a30*/  @P0 LEA R26, P1, R5.reuse, c[0x0][0x1c8], 0x1 ;  /* 0x00007200051a0a11 */ /* 0x040fec00078208ff */
[----:B------:R-:W-:Y:S02]  /*8a40*/  @P0 LEA.HI.X R27, R5, c[0x0][0x1cc], R4, 0x1, P1 ;  /* 0x00007300051b0a11 */ /* 0x000fe400008f0c04 */
[----:B------:R-:W2:Y:S01]  /*8a50*/  LDSM.16.MT88.4 R4, [R134+UR4+0x5900] ;  /* 0x005900048604783b */ /* 0x000ea20008004200 */
[----:B------:R-:W-:Y:S04]  /*8a60*/  @P0 IADD3 R24, P1, R200, R24, RZ ;  /* 0x00000018c8180210 */ /* 0x000fe80007f3e0ff */
[----:B------:R-:W-:Y:S02]  /*8a70*/  @P0 IADD3.X R25, R199, R25, RZ, P1, !PT ;  /* 0x00000019c7190210 */ /* 0x000fe40000ffe4ff */
[----:B------:R-:W-:Y:S01]  /*8a80*/  @P0 IADD3 R8, P1, R24, R206, RZ ;  /* 0x000000ce18080210 */ /* 0x000fe20007f3e0ff */
[C---:B-1----:R-:W-:Y:S03]  /*8a90*/  HMMA.16816.F32 R76, R136.reuse, R16, R76 ;  /* 0x00000010884c723c */ /* 0x042fe6000000184c */
[----:B------:R-:W-:Y:S02]  /*8aa0*/  @P0 IADD3.X R9, R25, R213, RZ, P1, !PT ;  /* 0x000000d519090210 */ /* 0x000fe40000ffe4ff */
[C---:B------:R-:W-:Y:S03]  /*8ab0*/  @P0 LEA R12, P1, R8.reuse, c[0x0][0x1c8], 0x1 ;  /* 0x00007200080c0a11 */ /* 0x040fe600078208ff */
[C---:B------:R-:W-:Y:S04]  /*8ac0*/  HMMA.16816.F32 R80, R136.reuse, R18, R80 ;  /* 0x000000128850723c */ /* 0x040fe80000001850 */
[----:B------:R-:W-:Y:S02]  /*8ad0*/  @P0 LEA.HI.X R13, R8, c[0x0][0x1cc], R9, 0x1, P1 ;  /* 0x00007300080d0a11 */ /* 0x000fe400008f0c09 */
[----:B------:R-:W1:Y:S01]  /*8ae0*/  LDSM.16.MT88.4 R8, [R156+0x5900] ;  /* 0x005900009c08783b */ /* 0x000e620000004200 */
[----:B------:R-:W-:Y:S01]  /*8af0*/  @P0 IADD3 R3, P1, R24, R225, RZ ;  /* 0x000000e118030210 */ /* 0x000fe20007f3e0ff */
[----:B------:R-:W-:Y:S04]  /*8b00*/  @P0 IMAD R18, R215, 0x3000, R201 ;  /* 0x00003000d7120824 */ /* 0x000fe800078e02c9 */
[----:B------:R-:W-:Y:S02]  /*8b10*/  @P0 IADD3.X R16, R25, R224, RZ, P1, !PT ;  /* 0x000000e019100210 */ /* 0x000fe40000ffe4ff */
[C---:B------:R-:W-:Y:S04]  /*8b20*/  @P0 LEA R14, P1, R3.reuse, c[0x0][0x1c8], 0x1 ;  /* 0x00007200030e0a11 */ /* 0x040fe800078208ff */
[----:B------:R-:W-:Y:S02]  /*8b30*/  @P0 LEA.HI.X R15, R3, c[0x0][0x1cc], R16, 0x1, P1 ;  /* 0x00007300030f0a11 */ /* 0x000fe400008f0c10 */
[----:B------:R-:W-:Y:S02]  /*8b40*/  @P0 SHF.L.U32 R3, R18, 0x1, RZ ;  /* 0x0000000112030819 */ /* 0x000fe400000006ff */
[----:B------:R-:W-:Y:S01]  /*8b50*/  @P0 IADD3 R24, P1, R24, R223, RZ ;  /* 0x000000df18180210 */ /* 0x000fe20007f3e0ff */
[C---:B--2---:R-:W-:Y:S02]  /*8b60*/  HMMA.16816.F32 R84, R136.reuse, R4, R84 ;  /* 0x000000048854723c */ /* 0x044fe40000001854 */
[----:B------:R-:W-:Y:S01]  /*8b70*/  @!PT LDS RZ, [RZ] ;  /* 0x00000000fffff984 */ /* 0x000fe20000000800 */
[----:B------:R-:W-:Y:S01]  /*8b80*/  @!PT LDS RZ, [RZ] ;  /* 0x00000000fffff984 */ /* 0x000fe20000000800 */
[----:B------:R-:W-:Y:S01]  /*8b90*/  @!PT LDS RZ, [RZ] ;  /* 0x00000000fffff984 */ /* 0x000fe20000000800 */
[----:B------:R2:W-:Y:S01]  /*8ba0*/  @P0 LDGSTS.E.BYPASS.LTC128B.128 [R3+0xc100], [R20.64], !P5 ;  /* 0x0c10000014030fae */ /* 0x0005e2000e901d48 */
[----:B------:R-:W-:Y:S02]  /*8bb0*/  @P0 IADD3.X R25, R25, R222, RZ, P1, !PT ;  /* 0x000000de19190210 */ /* 0x000fe40000ffe4ff */
[C---:B------:R-:W-:Y:S03]  /*8bc0*/  @P0 LEA R16, P1, R24.reuse, c[0x0][0x1c8], 0x1 ;  /* 0x0000720018100a11 */ /* 0x040fe600078208ff */
[C---:B------:R-:W-:Y:S02]  /*8bd0*/  HMMA.16816.F32 R88, R136.reuse, R6, R88 ;  /* 0x000000068858723c */ /* 0x040fe40000001858 */
[----:B------:R2:W-:Y:S02]  /*8be0*/  @P0 LDGSTS.E.BYPASS.LTC128B.128 [R3+0xe100], [R22.64], !P4 ;  /* 0x0e10000016030fae */ /* 0x0005e4000e101d48 */
[----:B------:R-:W-:Y:S06]  /*8bf0*/  @P0 LEA.HI.X R17, R24, c[0x0][0x1cc], R25, 0x1, P1 ;  /* 0x0000730018110a11 */ /* 0x000fec00008f0c19 */
[----:B------:R2:W-:Y:S01]  /*8c00*/  @P0 LDGSTS.E.BYPASS.LTC128B.128 [R3+0x10100], [R26.64], !P6 ;  /* 0x101000001a030fae */ /* 0x0005e2000f101d48 */
[C---:B-1----:R-:W-:Y:S07]  /*8c10*/  HMMA.16816.F32 R92, R136.reuse, R8, R92 ;  /* 0x00000008885c723c */ /* 0x042fee000000185c */
[----:B------:R2:W-:Y:S01]  /*8c20*/  @P0 LDGSTS.E.BYPASS.LTC128B.128 [R3+0xd100], [R12.64], !P5 ;  /* 0x0d1000000c030fae */ /* 0x0005e2000e901d48 */
[----:B------:R-:W-:Y:S07]  /*8c30*/  HMMA.16816.F32 R96, R136, R10, R96 ;  /* 0x0000000a8860723c */ /* 0x000fee0000001860 */
[----:B------:R2:W-:Y:S08]  /*8c40*/  @P0 LDGSTS.E.BYPASS.LTC128B.128 [R3+0xf100], [R14.64], !P4 ;  /* 0x0f1000000e030fae */ /* 0x0005f0000e101d48 */
[----:B------:R2:W-:Y:S01]  /*8c50*/  @P0 LDGSTS.E.BYPASS.LTC128B.128 [R3+0x11100], [R16.64], !P6 ;  /* 0x1110000010030fae */ /* 0x0005e2000f101d48 */
[C---:B------:R-:W-:Y:S02]  /*8c60*/  ISETP.GT.AND P0, PT, R220.reuse, R231, PT ;  /* 0x000000e7dc00720c */ /* 0x040fe40003f04270 */
[----:B------:R-:W-:Y:S05]  /*8c70*/  IADD3 R220, R220, -0x1, RZ ;  /* 0xffffffffdcdc7810 */ /* 0x000fea0007ffe0ff */
[----:B------:R-:W0:Y:S01]  /*8c80*/  LDGDEPBAR ;  /* 0x00000000000079af */ /* 0x000e220000000000 */
[----:B--2---:R-:W-:Y:S05]  /*8c90*/  MOV R3, R0 ;  /* 0x0000000000037202 */ /* 0x004fea0000000f00 */
[----:B------:R-:W-:-:S05]  /*8ca0*/  @P0 BRA `(.L_x_890) ;  /* 0xffffc76000000947 */ /* 0x000fca000383ffff */
.L_x_881:
[----:B------:R-:W-:Y:S02]  /*8cb0*/  ISETP.NE.AND P1, PT, R196, 0x1, PT ;  /* 0x00000001c400780c */ /* 0x000fe40003f25270 */
[----:B------:R-:W-:-:S02]  /*8cc0*/  LEA R6, R219, 0x7f, 0x7 ;  /* 0x0000007fdb067811 */ /* 0x000fc400078e38ff */
[----:B------:R-:W-:Y:S02]  /*8cd0*/  ISETP.GE.AND P0, PT, R195, 0x1, PT ;  /* 0x00000001c300780c */ /* 0x000fe40003f06270 */
[----:B------:R-:W-:-:S07]  /*8ce0*/  IADD3 R3, R194, 0x1, -R203 ;  /* 0x00000001c2037810 */ /* 0x000fce0007ffe8cb */
[----:B------:R-:W-:-:S05]  /*8cf0*/  @P1 IMAD.HI.U32 R4, R6, c[0x0][0x2c8], RZ ;  /* 0x0000b20006041a27 */ /* 0x000fca00078e00ff */
[----:B------:R-:W-:-:S05]  /*8d00*/  @P1 SHF.R.U32.HI R6, RZ, c[0x0][0x2cc], R4 ;  /* 0x0000b300ff061a19 */ /* 0x000fca0000011604 */
[----:B------:R-:W-:-:S05]  /*8d10*/  IMAD.IADD R5, R3, 0x1, R6 ;  /* 0x0000000103057824 */ /* 0x000fca00078e0206 */
[----:B------:R-:W-:Y:S01]  /*8d20*/  IADD3 R4, R5, -c[0x0][0x324], RZ ;  /* 0x8000c90005047a10 */ /* 0x000fe20007ffe0ff */
[----:B------:R-:W-:Y:S05]  /*8d30*/  @!P0 BRA `(.L_x_891) ;  /* 0x000000f000008947 */ /* 0x000fea0003800000 */
        /* <DEDUP_REMOVED lines=9> */
.L_x_892:
[----:B------:R-:W-:-:S04]  /*8dd0*/  MOV R3, c[0x0][0x32c] ;  /* 0x0000cb0000037a02 */ /* 0x000fc80000000f00 */
[----:B------:R-:W-:-:S13]  /*8de0*/  ISETP.NE.AND P0, PT, R3, 0x1, PT ;  /* 0x000000010300780c */ /* 0x000fda0003f05270 */
[----:B------:R-:W-:-:S05]  /*8df0*/  @P0 IMAD.HI.U32 R3, R5, c[0x0][0x330], RZ ;  /* 0x0000cc0005030a27 */ /* 0x000fca00078e00ff */
[----:B------:R-:W-:-:S05]  /*8e00*/  @P0 SHF.R.U32.HI R5, RZ, c[0x0][0x334], R3 ;  /* 0x0000cd00ff050a19 */ /* 0x000fca0000011603 */
.L_x_893:
[----:B------:R-:W-:-:S05]  /*8e10*/  IMAD R5, R5, c[0x0][0x32c], RZ ;  /* 0x0000cb0005057a24 */ /* 0x000fca00078e02ff */
[----:B------:R-:W-:-:S04]  /*8e20*/  IMNMX R4, R4, R5, !PT ;  /* 0x0000000504047217 */ /* 0x000fc80007800200 */
.L_x_891:
[----:B------:R-:W-:-:S04]  /*8e30*/  IADD3 R4, R4, 0x3f, RZ ;  /* 0x0000003f04047810 */ /* 0x000fc80007ffe0ff */
[----:B------:R-:W-:-:S04]  /*8e40*/  SHF.R.S32.HI R3, RZ, 0x1f, R4 ;  /* 0x0000001fff037819 */ /* 0x000fc80000011404 */
[----:B------:R-:W-:-:S04]  /*8e50*/  LEA.HI R4, R3, R4, RZ, 0x6 ;  /* 0x0000000403047211 */ /* 0x000fc800078f30ff */
[----:B------:R-:W-:-:S04]  /*8e60*/  SHF.R.S32.HI R4, RZ, 0x6, R4 ;  /* 0x00000006ff047819 */ /* 0x000fc80000011404 */
[----:B------:R-:W-:-:S04]  /*8e70*/  IMNMX R229, R193, R4, !PT ;  /* 0x00000004c1e57217 */ /* 0x000fc80007800200 */
[----:B------:R-:W-:-:S13]  /*8e80*/  ISETP.GE.AND P0, PT, R220, R229, PT ;  /* 0x000000e5dc00720c */ /* 0x000fda0003f06270 */
[----:B------:R-:W-:Y:S05]  /*8e90*/  @!P0 BRA `(.L_x_894) ;  /* 0x00002f1000008947 */ /* 0x000fea0003800000 */
[----:B------:R-:W-:Y:S01]  /*8ea0*/  IMAD.MOV.U32 R189, RZ, RZ, 0x20 ;  /* 0x00000020ffbd7424 */ /* 0x000fe200078e00ff */
[----:B------:R-:W-:Y:S01]  /*8eb0*/  LOP3.LUT P0, RZ, R218, 0x2, RZ, 0xc0, !PT ;  /* 0x00000002daff7812 */ /* 0x000fe2000780c0ff */
[----:B------:R-:W-:Y:S01]  /*8ec0*/  IMAD.MOV.U32 R3, RZ, RZ, R0 ;  /* 0x000000ffff037224 */ /* 0x000fe200078e0000 */
[C---:B------:R-:W-:Y:S01]  /*8ed0*/  IADD3 R227, P1, R204.reuse, 0x40, RZ ;  /* 0x00000040cce37810 */ /* 0x040fe20007f3e0ff */
[----:B------:R-:W-:Y:S01]  /*8ee0*/  IMAD.MOV.U32 R228, RZ, RZ, R220 ;  /* 0x000000ffffe47224 */ /* 0x000fe200078e00dc */
[----:B------:R-:W-:Y:S02]  /*8ef0*/  SEL R189, R189, 0xffffffe0, !P0 ;  /* 0xffffffe0bdbd7807 */ /* 0x000fe40004000000 */
[----:B------:R-:W-:Y:S01]  /*8f00*/  IADD3 R225, P0, R204, 0x80, RZ ;  /* 0x00000080cce17810 */ /* 0x000fe20007f1e0ff */
[--C-:B------:R-:W-:Y:S01]  /*8f10*/  IMAD.X R226, RZ, RZ, R209.reuse, P1 ;  /* 0x000000ffffe27224 */ /* 0x100fe200008e06d1 */
[C---:B------:R-:W-:Y:S02]  /*8f20*/  IADD3 R223, P1, R206.reuse, 0x40, RZ ;  /* 0x00000040cedf7810 */ /* 0x040fe40007f3e0ff */
[----:B------:R-:W-:Y:S01]  /*8f30*/  MOV R133, R2 ;  /* 0x0000000200857202 */ /* 0x000fe20000000f00 */
[----:B------:R-:W-:Y:S01]  /*8f40*/  IMAD.X R224, RZ, RZ, R209, P0 ;  /* 0x000000ffffe07224 */ /* 0x000fe200000e06d1 */
[----:B------:R-:W-:Y:S01]  /*8f50*/  IADD3 R221, P0, R206, 0x80, RZ ;  /* 0x00000080cedd7810 */ /* 0x000fe20007f1e0ff */
[----:B------:R-:W-:-:S03]  /*8f60*/  IMAD.X R222, RZ, RZ, R213, P1 ;  /* 0x000000ffffde7224 */ /* 0x000fc600008e06d5 */
[----:B------:R-:W-:Y:S02]  /*8f70*/  IADD3.X R219, RZ, R213, RZ, P0, !PT ;  /* 0x000000d5ffdb7210 */ /* 0x000fe400007fe4ff */
.L_x_895:
[----:B------:R-:W-:Y:S04]  /*8f80*/  DEPBAR.LE SB0, 0x2 ;  /* 0x000080800000791a */ /* 0x000fe80000000000 */
[----:B------:R-:W-:Y:S01]  /*8f90*/  BAR.SYNC.DEFER_BLOCKING 0x0 ;  /* 0x0000000000007b1d */ /* 0x000fe20000010000 */
[----:B------:R-:W-:Y:S01]  /*8fa0*/  ISETP.GE.AND P0, PT, R193, R228, PT ;  /* 0x000000e4c100720c */ /* 0x000fe20003f06270 */
[----:B------:R-:W-:Y:S01]  /*8fb0*/  UIMAD UR4, UR5, 0x6000, URZ ;  /* 0x00006000050478a4 */ /* 0x000fe2000f8e023f */
[----:B------:R-:W-:Y:S01]  /*8fc0*/  IADD3 R220, R228, -0x1, RZ ;  /* 0xffffffffe4dc7810 */ /* 0x000fe20007ffe0ff */
[----:B------:R-:W-:Y:S02]  /*8fd0*/  UIADD3 UR7, UR5, 0x1, URZ ;  /* 0x0000000105077890 */ /* 0x000fe4000fffe03f */
[----:B------:R-:W-:Y:S02]  /*8fe0*/  UISETP.GE.AND UP0, UPT, UR5, 0x1, UPT ;  /* 0x000000010500788c */ /* 0x000fe4000bf06270 */
[----:B------:R-:W-:Y:S02]  /*8ff0*/  IADD3 R132, R188, UR4, RZ ;  /* 0x00000004bc847c10 */ /* 0x000fe4000fffe0ff */
[----:B------:R-:W-:Y:S02]  /*9000*/  USEL UR5, UR7, URZ, !UP0 ;  /* 0x0000003f07057287 */ /* 0x000fe4000c000000 */
[----:B------:R-:W-:Y:S02]  /*9010*/  IADD3 R191, R189, R132, RZ ;  /* 0x00000084bdbf7210 */ /* 0x000fe40007ffe0ff */
[----:B------:R-:W-:Y:S01]  /*9020*/  @!P0 SHF.R.S32.HI R29, RZ, 0x1f, R220 ;  /* 0x0000001fff1d8819 */ /* 0x000fe200000114dc */
[----:B------:R-:W-:Y:S04]  /*9030*/  @!P0 IMAD.WIDE.U32 R4, R220, c[0x0][0x208], RZ ;  /* 0x00008200dc048a25 */ /* 0x000fe800078e00ff */
[----:B------:R-:W-:Y:S01]  /*9040*/  @!P0 IMAD R29, R29, c[0x0][0x208], RZ ;  /* 0x000082001d1d8a24 */ /* 0x000fe200078e02ff */
[----:B------:R-:W-:Y:S01]  /*9050*/  @!P0 SHF.L.U32 R0, R4, 0x6, RZ ;  /* 0x0000000604008819 */ /* 0x000fe200000006ff */
[----:B------:R-:W-:Y:S02]  /*9060*/  @!P0 IMAD R171, R215, 0x6000, R214 ;  /* 0x00006000d7ab8824 */ /* 0x000fe400078e02d6 */
[----:B------:R-:W-:Y:S01]  /*9070*/  @!P0 IMAD R29, R220, c[0x0][0x20c], R29 ;  /* 0x00008300dc1d8a24 */ /* 0x000fe200078e021d */
[----:B------:R-:W-:Y:S04]  /*9080*/  LDSM.16.M88.4 R32, [R190] ;  /* 0x00000000be20783b */ /* 0x000fe80000000200 */
[----:B------:R-:W-:Y:S02]  /*9090*/  @!P0 IADD3 R29, R5, R29, RZ ;  /* 0x0000001d051d8210 */ /* 0x000fe40007ffe0ff */
[----:B------:R-:W-:Y:S02]  /*90a0*/  @!P0 IADD3 R5, P1, R0, R204, RZ ;  /* 0x000000cc00058210 */ /* 0x000fe40007f3e0ff */
[----:B------:R-:W1:Y:S01]  /*90b0*/  LDSM.16.M88.4 R8, [R188+UR4+0xc100] ;  /* 0x00c10004bc08783b */ /* 0x000e620008000200 */
[----:B------:R-:W-:Y:S04]  /*90c0*/  @!P0 SHF.L.U64.HI R29, R4, 0x6, R29 ;  /* 0x00000006041d8819 */ /* 0x000fe8000001021d */
[----:B------:R-:W-:Y:S02]  /*90d0*/  @!P0 IADD3.X R2, R29, R209, RZ, P1, !PT ;  /* 0x000000d11d028210 */ /* 0x000fe40000ffe4ff */
[C---:B------:R-:W-:Y:S01]  /*90e0*/  @!P0 LEA R168, P1, R5.reuse, c[0x0][0x1f8], 0x1 ;  /* 0x00007e0005a88a11 */ /* 0x040fe200078208ff */
[----:B------:R-:W2:Y:S03]  /*90f0*/  LDSM.16.M88.4 R16, [R188+UR4+0xc900] ;  /* 0x00c90004bc10783b */ /* 0x000ea60008000200 */
[----:B------:R-:W-:Y:S02]  /*9100*/  @!P0 LEA.HI.X R169, R5, c[0x0][0x1fc], R2, 0x1, P1 ;  /* 0x00007f0005a98a11 */ /* 0x000fe400008f0c02 */
[C---:B------:R-:W-:Y:S03]  /*9110*/  @!P0 IADD3 R5, P1, R0.reuse, R227, RZ ;  /* 0x000000e300058210 */ /* 0x040fe60007f3e0ff */
[----:B------:R-:W3:Y:S01]  /*9120*/  LDSM.16.M88.4 R24, [R188+UR4+0xd100] ;  /* 0x00d10004bc18783b */ /* 0x000ee20008000200 */
[----:B------:R-:W-:Y:S02]  /*9130*/  @!P0 IADD3.X R2, R29, R226, RZ, P1, !PT ;  /* 0x000000e21d028210 */ /* 0x000fe40000ffe4ff */
[C---:B------:R-:W-:Y:S04]  /*9140*/  @!P0 LEA R164, P1, R5.reuse, c[0x0][0x1f8], 0x1 ;  /* 0x00007e0005a48a11 */ /* 0x040fe800078208ff */
[----:B------:R-:W-:Y:S01]  /*9150*/  @!P0 LEA.HI.X R165, R5, c[0x0][0x1fc], R2, 0x1, P1 ;  /* 0x00007f0005a58a11 */ /* 0x000fe200008f0c02 */
[----:B------:R-:W4:Y:S01]  /*9160*/  LDSM.16.M88.4 R136, [R188+UR4+0xd900] ;  /* 0x00d90004bc88783b */ /* 0x000f220008000200 */
[----:B------:R-:W-:Y:S04]  /*9170*/  @!P0 IADD3 R2, P1, R0, R225, RZ ;  /* 0x000000e100028210 */ /* 0x000fe80007f3e0ff */
[----:B------:R-:W-:Y:S02]  /*9180*/  @!P0 IADD3.X R13, R29, R224, RZ, P1, !PT ;  /* 0x000000e01d0d8210 */ /* 0x000fe40000ffe4ff */
[C---:B------:R-:W-:Y:S01]  /*9190*/  @!P0 LEA R166, P1, R2.reuse, c[0x0][0x1f8], 0x1 ;  /* 0x00007e0002a68a11 */ /* 0x040fe200078208ff */
[----:B------:R-:W-:Y:S03]  /*91a0*/  LDSM.16.M88.4 R140, [R186] ;  /* 0x00000000ba8c783b */ /* 0x000fe60000000200 */
[----:B------:R-:W-:Y:S02]  /*91b0*/  @!P0 LEA.HI.X R167, R2, c[0x0][0x1fc], R13, 0x1, P1 ;  /* 0x00007f0002a78a11 */ /* 0x000fe400008f0c0d */
[----:B------:R-:W-:Y:S01]  /*91c0*/  @!P0 IADD3 R0, P1, R198, R0, RZ ;  /* 0x00000000c6008210 */ /* 0x000fe20007f3e0ff */
[C---:B-1----:R-:W-:Y:S02]  /*91d0*/  HMMA.16816.F32 R4, R32.reuse, R8, RZ ;  /* 0x000000082004723c */ /* 0x042fe400000018ff */
[----:B------:R-:W1:Y:S01]  /*91e0*/  LDSM.16.M88.4 R144, [R191+0xc100] ;  /* 0x00c10000bf90783b */ /* 0x000e620000000200 */
[----:B------:R-:W-:Y:S02]  /*91f0*/  @!P0 IADD3.X R29, R197, R29, RZ, P1, !PT ;  /* 0x0000001dc51d8210 */ /* 0x000fe40000ffe4ff */
[----:B------:R-:W-:Y:S03]  /*9200*/  @!P0 IADD3 R2, P1, R0, R204, RZ ;  /* 0x000000cc00028210 */ /* 0x000fe60007f3e0ff */
[C---:B------:R-:W-:Y:S01]  /*9210*/  HMMA.16816.F32 R8, R32.reuse, R10, RZ ;  /* 0x0000000a2008723c */ /* 0x040fe200000018ff */
[C---:B------:R-:W-:Y:S01]  /*9220*/  @!P0 IADD3.X R21, R29.reuse, R209, RZ, P1, !PT ;  /* 0x000000d11d158210 */ /* 0x040fe20000ffe4ff */
[----:B------:R-:W5:Y:S02]  /*9230*/  LDSM.16.M88.4 R148, [R191+0xc900] ;  /* 0x00c90000bf94783b */ /* 0x000f640000000200 */
[C---:B------:R-:W-:Y:S04]  /*9240*/  @!P0 LEA R172, P1, R2.reuse, c[0x0][0x1f8], 0x1 ;  /* 0x00007e0002ac8a11 */ /* 0x040fe800078208ff */
[C---:B--2---:R-:W-:Y:S01]  /*9250*/  HMMA.16816.F32 R12, R32.reuse, R16, RZ ;  /* 0x00000010200c723c */ /* 0x044fe200000018ff */
[----:B------:R-:W-:Y:S01]  /*9260*/  @!P0 LEA.HI.X R173, R2, c[0x0][0x1fc], R21, 0x1, P1 ;  /* 0x00007f0002ad8a11 */ /* 0x000fe200008f0c15 */
[----:B------:R-:W2:Y:S02]  /*9270*/  LDSM.16.M88.4 R152, [R191+0xd100] ;  /* 0x00d10000bf98783b */ /* 0x000ea40000000200 */
[----:B------:R-:W-:Y:S04]  /*9280*/  @!P0 IADD3 R2, P1, R0, R227, RZ ;  /* 0x000000e300028210 */ /* 0x000fe80007f3e0ff */
[C---:B------:R-:W-:Y:S01]  /*9290*/  HMMA.16816.F32 R16, R32.reuse, R18, RZ ;  /* 0x000000122010723c */ /* 0x040fe200000018ff */
[C---:B------:R-:W-:Y:S03]  /*92a0*/  @!P0 IADD3.X R31, R29.reuse, R226, RZ, P1, !PT ;  /* 0x000000e21d1f8210 */ /* 0x040fe60000ffe4ff */
[C---:B------:R-:W-:Y:S04]  /*92b0*/  @!P0 LEA R174, P1, R2.reuse, c[0x0][0x1f8], 0x1 ;  /* 0x00007e0002ae8a11 */ /* 0x040fe800078208ff */
[C---:B---3--:R-:W-:Y:S01]  /*92c0*/  HMMA.16816.F32 R20, R32.reuse, R24, RZ ;  /* 0x000000182014723c */ /* 0x048fe200000018ff */
[----:B------:R-:W-:Y:S03]  /*92d0*/  @!P0 LEA.HI.X R175, R2, c[0x0][0x1fc], R31, 0x1, P1 ;  /* 0x00007f0002af8a11 */ /* 0x000fe600008f0c1f */
[----:B------:R-:W-:Y:S02]  /*92e0*/  @!P0 IADD3 R157, P1, R0, R225, RZ ;  /* 0x000000e1009d8210 */ /* 0x000fe40007f3e0ff */
[C---:B------:R-:W-:Y:S02]  /*92f0*/  IADD3 R2, R192.reuse, R191, RZ ;  /* 0x000000bfc0027210 */ /* 0x040fe40007ffe0ff */
[C---:B------:R-:W-:Y:S01]  /*9300*/  HMMA.16816.F32 R24, R32.reuse, R26, RZ ;  /* 0x0000001a2018723c */ /* 0x040fe200000018ff */
[----:B------:R-:W-:Y:S03]  /*9310*/  @!P0 IADD3.X R0, R29, R224, RZ, P1, !PT ;  /* 0x000000e01d008210 */ /* 0x000fe60000ffe4ff */
[C---:B------:R-:W-:Y:S04]  /*9320*/  @!P0 LEA R176, P1, R157.reuse, c[0x0][0x1f8], 0x1 ;  /* 0x00007e009db08a11 */ /* 0x040fe800078208ff */
[C---:B----4-:R-:W-:Y:S01]  /*9330*/  HMMA.16816.F32 R28, R32.reuse, R136, RZ ;  /* 0x00000088201c723c */ /* 0x050fe200000018ff */
[----:B------:R-:W-:Y:S02]  /*9340*/  @!P0 LEA.HI.X R177, R157, c[0x0][0x1fc], R0, 0x1, P1 ;  /* 0x00007f009db18a11 */ /* 0x000fe400008f0c00 */
[----:B------:R-:W3:Y:S01]  /*9350*/  LDSM.16.M88.4 R156, [R191+0xd900] ;  /* 0x00d90000bf9c783b */ /* 0x000ee20000000200 */
[-C--:B------:R-:W-:Y:S02]  /*9360*/  IADD3 R0, R192, R132.reuse, RZ ;  /* 0x00000084c0007210 */ /* 0x080fe40007ffe0ff */
[----:B------:R-:W-:Y:S02]  /*9370*/  IADD3 R132, R189, R132, R192 ;  /* 0x00000084bd847210 */ /* 0x000fe40007ffe0c0 */
[----:B------:R-:W-:Y:S03]  /*9380*/  HMMA.16816.F32 R32, R32, R138, RZ ;  /* 0x0000008a2020723c */ /* 0x000fe600000018ff */
[----:B------:R-:W-:Y:S01]  /*9390*/  @!PT LDS RZ, [RZ] ;  /* 0x00000000fffff984 */ /* 0x000fe20000000800 */
[----:B------:R-:W-:Y:S01]  /*93a0*/  @!PT LDS RZ, [RZ] ;  /* 0x00000000fffff984 */ /* 0x000fe20000000800 */
[----:B------:R-:W-:Y:S01]  /*93b0*/  @!PT LDS RZ, [RZ] ;  /* 0x00000000fffff984 */ /* 0x000fe20000000800 */
[----:B------:R4:W-:Y:S05]  /*93c0*/  @!P0 LDGSTS.E.BYPASS.LTC128B.128 [R171], [R168.64], !P5 ;  /* 0x00000000a8ab8fae */ /* 0x0009ea000e901d48 */
[C---:B-1----:R-:W-:Y:S03]  /*93d0*/  HMMA.16816.F32 R4, R140.reuse, R144, R4 ;  /* 0x000000908c04723c */ /* 0x042fe60000001804 */
[----:B------:R1:W-:Y:S05]  /*93e0*/  @!P0 LDGSTS.E.BYPASS.LTC128B.128 [R171+0x2000], [R164.64], !P4 ;  /* 0x02000000a4ab8fae */ /* 0x0003ea000e101d48 */
[C---:B------:R-:W-:Y:S03]  /*93f0*/  HMMA.16816.F32 R8, R140.reuse, R146, R8 ;  /* 0x000000928c08723c */ /* 0x040fe60000001808 */
[----:B------:R1:W-:Y:S05]  /*9400*/  @!P0 LDGSTS.E.BYPASS.LTC128B.128 [R171+0x4000], [R166.64], !P6 ;  /* 0x04000000a6ab8fae */ /* 0x0003ea000f101d48 */
[C---:B-----5:R-:W-:Y:S03]  /*9410*/  HMMA.16816.F32 R12, R140.reuse, R148, R12 ;  /* 0x000000948c0c723c */ /* 0x060fe6000000180c */
[----:B------:R4:W-:Y:S05]  /*9420*/  @!P0 LDGSTS.E.BYPASS.LTC128B.128 [R171+0x1000], [R172.64], !P5 ;  /* 0x01000000acab8fae */ /* 0x0009ea000e901d48 */
[C---:B------:R-:W-:Y:S03]  /*9430*/  HMMA.16816.F32 R16, R140.reuse, R150, R16 ;  /* 0x000000968c10723c */ /* 0x040fe60000001810 */
[----:B------:R4:W-:Y:S05]  /*9440*/  @!P0 LDGSTS.E.BYPASS.LTC128B.128 [R171+0x3000], [R174.64], !P4 ;  /* 0x03000000aeab8fae */ /* 0x0009ea000e101d48 */
[C---:B--2---:R-:W-:Y:S03]  /*9450*/  HMMA.16816.F32 R20, R140.reuse, R152, R20 ;  /* 0x000000988c14723c */ /* 0x044fe60000001814 */
[----:B------:R4:W-:Y:S05]  /*9460*/  @!P0 LDGSTS.E.BYPASS.LTC128B.128 [R171+0x5000], [R176.64], !P6 ;  /* 0x05000000b0ab8fae */ /* 0x0009ea000f101d48 */
[C---:B------:R-:W-:Y:S03]  /*9470*/  HMMA.16816.F32 R24, R140.reuse, R154, R24 ;  /* 0x0000009a8c18723c */ /* 0x040fe60000001818 */
[----:B------:R-:W-:Y:S05]  /*9480*/  LDSM.16.M88.4 R136, [R185] ;  /* 0x00000000b988783b */ /* 0x000fea0000000200 */
[C---:B---3--:R-:W-:Y:S03]  /*9490*/  HMMA.16816.F32 R28, R140.reuse, R156, R28 ;  /* 0x0000009c8c1c723c */ /* 0x048fe6000000181c */
[----:B------:R-:W2:Y:S05]  /*94a0*/  LDSM.16.M88.4 R160, [R0+0xc100] ;  /* 0x00c1000000a0783b */ /* 0x000eaa0000000200 */
[----:B------:R-:W-:Y:S03]  /*94b0*/  HMMA.16816.F32 R32, R140, R158, R32 ;  /* 0x0000009e8c20723c */ /* 0x000fe60000001820 */
[----:B------:R-:W3:Y:S08]  /*94c0*/  LDSM.16.M88.4 R144, [R0+0xc900] ;  /* 0x00c900000090783b */ /* 0x000ef00000000200 */
[----:B------:R-:W5:Y:S08]  /*94d0*/  LDSM.16.M88.4 R148, [R0+0xd100] ;  /* 0x00d100000094783b */ /* 0x000f700000000200 */
[----:B------:R-:W0:Y:S08]  /*94e0*/  LDGDEPBAR ;  /* 0x00000000000079af */ /* 0x000e300000000000 */
[----:B------:R-:W5:Y:S01]  /*94f0*/  LDSM.16.M88.4 R152, [R0+0xd900] ;  /* 0x00d900000098783b */ /* 0x000f620000000200 */
[C---:B--2---:R-:W-:Y:S07]  /*9500*/  HMMA.16816.F32 R4, R136.reuse, R160, R4 ;  /* 0x000000a08804723c */ /* 0x044fee0000001804 */
[----:B-1----:R-:W-:Y:S01]  /*9510*/  LDSM.16.M88.4 R164, [R184] ;  /* 0x00000000b8a4783b */ /* 0x002fe20000000200 */
[C---:B------:R-:W-:Y:S07]  /*9520*/  HMMA.16816.F32 R8, R136.reuse, R162, R8 ;  /* 0x000000a28808723c */ /* 0x040fee0000001808 */
[----:B----4-:R-:W1:Y:S01]  /*9530*/  LDSM.16.M88.4 R168, [R2+0xc100] ;  /* 0x00c1000002a8783b */ /* 0x010e620000000200 */
[C---:B---3--:R-:W-:Y:S07]  /*9540*/  HMMA.16816.F32 R12, R136.reuse, R144, R12 ;  /* 0x00000090880c723c */ /* 0x048fee000000180c */
[----:B------:R-:W2:Y:S01]  /*9550*/  LDSM.16.M88.4 R140, [R2+0xc900] ;  /* 0x00c90000028c783b */ /* 0x000ea20000000200 */
[C---:B------:R-:W-:Y:S07]  /*9560*/  HMMA.16816.F32 R16, R136.reuse, R146, R16 ;  /* 0x000000928810723c */ /* 0x040fee0000001810 */
[----:B------:R-:W3:Y:S01]  /*9570*/  LDSM.16.M88.4 R156, [R2+0xd100] ;  /* 0x00d10000029c783b */ /* 0x000ee20000000200 */
[C---:B-----5:R-:W-:Y:S07]  /*9580*/  HMMA.16816.F32 R20, R136.reuse, R148, R20 ;  /* 0x000000948814723c */ /* 0x060fee0000001814 */
[----:B------:R-:W4:Y:S01]  /*9590*/  LDSM.16.M88.4 R144, [R2+0xd900] ;  /* 0x00d900000290783b */ /* 0x000f220000000200 */
[C---:B------:R-:W-:Y:S07]  /*95a0*/  HMMA.16816.F32 R24, R136.reuse, R150, R24 ;  /* 0x000000968818723c */ /* 0x040fee0000001818 */
[----:B------:R-:W-:Y:S01]  /*95b0*/  LDSM.16.M88.4 R148, [R188+UR4+0xe100] ;  /* 0x00e10004bc94783b */ /* 0x000fe20008000200 */
[C---:B------:R-:W-:Y:S07]  /*95c0*/  HMMA.16816.F32 R28, R136.reuse, R152, R28 ;  /* 0x00000098881c723c */ /* 0x040fee000000181c */
[----:B------:R-:W-:Y:S01]  /*95d0*/  LDSM.16.M88.4 R160, [R188+UR4+0xf900] ;  /* 0x00f90004bca0783b */ /* 0x000fe20008000200 */
[----:B------:R-:W-:Y:S07]  /*95e0*/  HMMA.16816.F32 R32, R136, R154, R32 ;  /* 0x0000009a8820723c */ /* 0x000fee0000001820 */
[----:B------:R-:W5:Y:S01]  /*95f0*/  LDSM.16.M88.4 R136, [R190+0x4000] ;  /* 0x00400000be88783b */ /* 0x000f620000000200 */
        /* <DEDUP_REMOVED lines=8> */
[C---:B---3--:R-:W-:Y:S07]  /*9680*/  HMMA.16816.F32 R20, R164.reuse, R156, R20 ;  /* 0x0000009ca414723c */ /* 0x048fee0000001814 */
[----:B------:R-:W-:Y:S01]  /*9690*/  LDSM.16.M88.4 R176, [R0+0xe100] ;  /* 0x00e1000000b0783b */ /* 0x000fe20000000200 */
[C---:B------:R-:W-:Y:S07]  /*96a0*/  HMMA.16816.F32 R24, R164.reuse, R158, R24 ;  /* 0x0000009ea418723c */ /* 0x040fee0000001818 */
[----:B------:R-:W3:Y:S01]  /*96b0*/  LDSM.16.M88.4 R156, [R186+0x4000] ;  /* 0x00400000ba9c783b */ /* 0x000ee20000000200 */
[C---:B----4-:R-:W-:Y:S07]  /*96c0*/  HMMA.16816.F32 R28, R164.reuse, R144, R28 ;  /* 0x00000090a41c723c */ /* 0x050fee000000181c */
[----:B------:R-:W-:Y:S01]  /*96d0*/  LDSM.16.M88.4 R180, [R188+UR4+0x10100] ;  /* 0x01010004bcb4783b */ /* 0x000fe20008000200 */
[----:B------:R-:W-:Y:S07]  /*96e0*/  HMMA.16816.F32 R32, R164, R146, R32 ;  /* 0x00000092a420723c */ /* 0x000fee0000001820 */
[----:B------:R-:W4:Y:S01]  /*96f0*/  LDSM.16.M88.4 R144, [R191+0xf100] ;  /* 0x00f10000bf90783b */ /* 0x000f220000000200 */
[C---:B-----5:R-:W-:Y:S07]  /*9700*/  HMMA.16816.F32 R4, R136.reuse, R148, R4 ;  /* 0x000000948804723c */ /* 0x060fee0000001804 */
[----:B------:R-:W-:Y:S01]  /*9710*/  LDSM.16.M88.4 R164, [R185+0x4000] ;  /* 0x00400000b9a4783b */ /* 0x000fe20000000200 */
[C---:B------:R-:W-:Y:S07]  /*9720*/  HMMA.16816.F32 R8, R136.reuse, R150, R8 ;  /* 0x000000968808723c */ /* 0x040fee0000001808 */
[----:B------:R-:W5:Y:S01]  /*9730*/  LDSM.16.M88.4 R148, [R191+0xf900] ;  /* 0x00f90000bf94783b */ /* 0x000f620000000200 */
        /* <DEDUP_REMOVED lines=121> */
[----:B------:R-:W-:Y:S01]  /*9ed0*/  MUFU.TANH R163, R13 ;  /* 0x0000000d00a37308 */ /* 0x000fe20000002400 */
[----:B------:R-:W-:Y:S02]  /*9ee0*/  FMUL.FTZ R26, R26, c[0x0][0x320] ;  /* 0x0000c8001a1a7a20 */ /* 0x000fe40000410000 */
[----:B------:R-:W-:Y:S01]  /*9ef0*/  FMUL.FTZ R27, R27, c[0x0][0x320] ;  /* 0x0000c8001b1b7a20 */ /* 0x000fe20000410000 */
[C---:B-1----:R-:W-:Y:S06]  /*9f00*/  HMMA.16816.F32 R28, R172.reuse, R8, R28 ;  /* 0x00000008ac1c723c */ /* 0x042fec000000181c */
[----:B------:R-:W1:Y:S02]  /*9f10*/  MUFU.TANH R150, R150 ;  /* 0x0000009600967308 */ /* 0x000e640000002400 */
[----:B------:R-:W-:Y:S08]  /*9f20*/  HMMA.16816.F32 R32, R172, R10, R32 ;  /* 0x0000000aac20723c */ /* 0x000ff00000001820 */
[----:B------:R-:W2:Y:S10]  /*9f30*/  MUFU.TANH R148, R148 ;  /* 0x0000009400947308 */ /* 0x000eb40000002400 */
[----:B------:R-:W3:Y:S01]  /*9f40*/  MUFU.TANH R153, R153 ;  /* 0x0000009900997308 */ /* 0x000ee20000002400 */
        /* <DEDUP_REMOVED lines=8> */
[----:B--2---:R-:W-:Y:S01]  /*9fd0*/  FMNMX.FTZ R13, R148, R13, !PT ;  /* 0x0000000d940d7209 */ /* 0x004fe20007810000 */
[----:B------:R-:W-:Y:S02]  /*9fe0*/  FMUL.FTZ R34, R34, c[0x0][0x320] ;  /* 0x0000c80022227a20 */ /* 0x000fe40000410000 */
[----:B------:R-:W-:Y:S01]  /*9ff0*/  FMUL.FTZ R35, R35, c[0x0][0x320] ;  /* 0x0000c80023237a20 */ /* 0x000fe20000410000 */
[----:B------:R-:W-:Y:S02]  /*a000*/  FMNMX.FTZ R13, R160, R13, !PT ;  /* 0x0000000da00d7209 */ /* 0x000fe40007810000 */
[----:B------:R-:W2:Y:S02]  /*a010*/  MUFU.TANH R159, R16 ;  /* 0x00000010009f7308 */ /* 0x000ea40000002400 */
[----:B------:R-:W-:Y:S02]  /*a020*/  FMNMX.FTZ R13, R158, R13, !PT ;  /* 0x0000000d9e0d7209 */ /* 0x000fe40007810000 */
[----:B---3--:R-:W-:Y:S02]  /*a030*/  FMNMX.FTZ R0, R153, R0, !PT ;  /* 0x0000000099007209 */ /* 0x008fe40007810000 */
[----:B------:R-:W-:Y:S02]  /*a040*/  FMNMX.FTZ R13, R178, R13, !PT ;  /* 0x0000000db20d7209 */ /* 0x000fe40007810000 */
[----:B------:R-:W-:Y:S02]  /*a050*/  FMNMX.FTZ R0, R137, R0, !PT ;  /* 0x0000000089007209 */ /* 0x000fe40007810000 */
[----:B------:R-:W3:Y:S01]  /*a060*/  MUFU.TANH R161, R17 ;  /* 0x0000001100a17308 */ /* 0x000ee20000002400 */
[----:B------:R-:W-:Y:S02]  /*a070*/  FMNMX.FTZ R13, R162, R13, !PT ;  /* 0x0000000da20d7209 */ /* 0x000fe40007810000 */
[----:B-1----:R-:W-:Y:S04]  /*a080*/  FMNMX.FTZ R0, R157, R0, !PT ;  /* 0x000000009d007209 */ /* 0x002fe80007810000 */
[----:B------:R-:W-:Y:S03]  /*a090*/  FMNMX.FTZ R0, R163, R0, !PT ;  /* 0x00000000a3007209 */ /* 0x000fe60007810000 */
[----:B------:R-:W1:Y:S01]  /*a0a0*/  MUFU.TANH R176, R18 ;  /* 0x0000001200b07308 */ /* 0x000e620000002400 */
[----:B--2---:R-:W-:Y:S02]  /*a0b0*/  FMNMX.FTZ R0, R159, R0, !PT ;  /* 0x000000009f007209 */ /* 0x004fe40007810000 */
[----:B------:R-:W-:Y:S07]  /*a0c0*/  IADD3 R16, R134, UR4, RZ ;  /* 0x0000000486107c10 */ /* 0x000fee000fffe0ff */
        /* <DEDUP_REMOVED lines=29> */
[----:B--2---:R-:W-:Y:S01]  /*a2a0*/  FMNMX.FTZ R13, R140, R13, !PT ;  /* 0x0000000d8c0d7209 */ /* 0x004fe20007810000 */
[----:B------:R-:W-:Y:S08]  /*a2b0*/  LDSM.16.MT88.4 R28, [R134+UR4+0x100] ;  /* 0x00010004861c783b */ /* 0x000ff00008004200 */
[----:B------:R-:W2:Y:S01]  /*a2c0*/  MUFU.TANH R138, R34 ;  /* 0x00000022008a7308 */ /* 0x000ea20000002400 */
[----:B---3--:R-:W-:Y:S09]  /*a2d0*/  FMNMX.FTZ R0, R141, R0, !PT ;  /* 0x000000008d007209 */ /* 0x008ff20007810000 */
[----:B------:R-:W3:Y:S01]  /*a2e0*/  MUFU.TANH R136, R35 ;  /* 0x0000002300887308 */ /* 0x000ee20000002400 */
[----:B-1----:R-:W-:Y:S05]  /*a2f0*/  FMNMX.FTZ R11, R139, R0, !PT ;  /* 0x000000008b0b7209 */ /* 0x002fea0007810000 */
[----:B------:R-:W1:Y:S01]  /*a300*/  SHFL.BFLY PT, R2, R11, 0x2, 0x1f ;  /* 0x0c401f000b027f89 */ /* 0x000e6200000e0000 */
[----:B--2---:R-:W-:Y:S04]  /*a310*/  FMNMX.FTZ R13, R138, R13, !PT ;  /* 0x0000000d8a0d7209 */ /* 0x004fe80007810000 */
[----:B---3--:R-:W-:Y:S03]  /*a320*/  FMNMX.FTZ R9, R136, R13, !PT ;  /* 0x0000000d88097209 */ /* 0x008fe60007810000 */
        /* <DEDUP_REMOVED lines=22> */
[--C-:B------:R-:W-:Y:S01]  /*a490*/  FFMA.FTZ R152, R148, c[0x0][0x2d0], -R137.reuse ;  /* 0x0000b40094987a23 */ /* 0x100fe20000010889 */
[----:B------:R-:W-:Y:S01]  /*a4a0*/  IADD3 R148, R187, R16, RZ ;  /* 0x00000010bb947210 */ /* 0x000fe20007ffe0ff */
[----:B------:R-:W-:Y:S01]  /*a4b0*/  FMUL.FTZ R3, R4, c[0x0][0x2d0] ;  /* 0x0000b40004037a20 */ /* 0x000fe20000410000 */
[----:B------:R-:W-:Y:S01]  /*a4c0*/  IADD3 R4, R135, UR4, RZ ;  /* 0x0000000487047c10 */ /* 0x000fe2000fffe0ff */
[--C-:B------:R-:W-:Y:S02]  /*a4d0*/  FFMA.FTZ R153, R150, c[0x0][0x2d0], -R137.reuse ;  /* 0x0000b40096997a23 */ /* 0x100fe40000010889 */
[--C-:B------:R-:W-:Y:S01]  /*a4e0*/  FFMA.FTZ R150, R160, c[0x0][0x2d0], -R137.reuse ;  /* 0x0000b400a0967a23 */ /* 0x100fe20000010889 */
[----:B------:R-:W1:Y:S01]  /*a4f0*/  MUFU.EX2 R155, R155 ;  /* 0x0000009b009b7308 */ /* 0x000e620000000800 */
[--C-:B------:R-:W-:Y:S01]  /*a500*/  FFMA.FTZ R149, R158, c[0x0][0x2d0], -R137.reuse ;  /* 0x0000b4009e957a23 */ /* 0x100fe20000010889 */
[----:B------:R-:W-:Y:S01]  /*a510*/  IADD3 R133, R187, R4, RZ ;  /* 0x00000004bb857210 */ /* 0x000fe20007ffe0ff */
[C---:B--2---:R-:W-:Y:S02]  /*a520*/  FMUL.FTZ R4, R132.reuse, R128 ;  /* 0x0000008084047220 */ /* 0x044fe40000410000 */
[C---:B------:R-:W-:Y:S02]  /*a530*/  FMUL.FTZ R5, R132.reuse, R129 ;  /* 0x0000008184057220 */ /* 0x040fe40000410000 */
[----:B------:R-:W2:Y:S01]  /*a540*/  LDSM.16.MT88.4 R20, [R133+0x100] ;  /* 0x000100008514783b */ /* 0x000ea20000004200 */
[C---:B------:R-:W-:Y:S02]  /*a550*/  FMUL.FTZ R8, R132.reuse, R124 ;  /* 0x0000007c84087220 */ /* 0x040fe40000410000 */
[----:B------:R-:W3:Y:S01]  /*a560*/  MUFU.EX2 R3, R3 ;  /* 0x0000000300037308 */ /* 0x000ee20000000800 */
[C---:B------:R-:W-:Y:S02]  /*a570*/  FMUL.FTZ R9, R132.reuse, R125 ;  /* 0x0000007d84097220 */ /* 0x040fe40000410000 */
[C---:B------:R-:W-:Y:S02]  /*a580*/  FMUL.FTZ R16, R132.reuse, R116 ;  /* 0x0000007484107220 */ /* 0x040fe40000410000 */
[C---:B------:R-:W-:Y:S02]  /*a590*/  FMUL.FTZ R17, R132.reuse, R117 ;  /* 0x0000007584117220 */ /* 0x040fe40000410000 */
[C---:B------:R-:W-:Y:S02]  /*a5a0*/  FMUL.FTZ R24, R132.reuse, R108 ;  /* 0x0000006c84187220 */ /* 0x040fe40000410000 */
[C---:B------:R-:W-:Y:S01]  /*a5b0*/  FMUL.FTZ R25, R132.reuse, R109 ;  /* 0x0000006d84197220 */ /* 0x040fe20000410000 */
[----:B------:R-:W-:Y:S01]  /*a5c0*/  MUFU.EX2 R154, R154 ;  /* 0x0000009a009a7308 */ /* 0x000fe20000000800 */
[C---:B------:R-:W-:Y:S02]  /*a5d0*/  FMUL.FTZ R32, R132.reuse, R100 ;  /* 0x0000006484207220 */ /* 0x040fe40000410000 */
[----:B------:R-:W-:Y:S01]  /*a5e0*/  FMUL.FTZ R33, R132, R101 ;  /* 0x0000006584217220 */ /* 0x000fe20000410000 */
[----:B-1----:R-:W-:Y:S01]  /*a5f0*/  F2FP.PACK_AB R128, R155, R156 ;  /* 0x0000009c9b80723e */ /* 0x002fe200000000ff */
[--C-:B------:R-:W-:Y:S02]  /*a600*/  FFMA.FTZ R171, R146, c[0x0][0x2d0], -R137.reuse ;  /* 0x0000b40092ab7a23 */ /* 0x100fe40000010889 */
[--C-:B------:R-:W-:Y:S02]  /*a610*/  FFMA.FTZ R177, R142, c[0x0][0x2d0], -R137.reuse ;  /* 0x0000b4008eb17a23 */ /* 0x100fe40000010889 */
[C---:B------:R-:W-:Y:S01]  /*a620*/  FMUL.FTZ R36, R132.reuse, R36 ;  /* 0x0000002484247220 */ /* 0x040fe20000410000 */
[----:B------:R-:W1:Y:S01]  /*a630*/  MUFU.EX2 R151, R151 ;  /* 0x0000009700977308 */ /* 0x000e620000000800 */
[C---:B------:R-:W-:Y:S02]  /*a640*/  FMUL.FTZ R37, R132.reuse, R37 ;  /* 0x0000002584257220 */ /* 0x040fe40000410000 */
[C---:B------:R-:W-:Y:S02]  /*a650*/  FMUL.FTZ R40, R132.reuse, R40 ;  /* 0x0000002884287220 */ /* 0x040fe40000410000 */
[C---:B---3--:R-:W-:Y:S02]  /*a660*/  FMUL.FTZ R6, R3.reuse, R130 ;  /* 0x0000008203067220 */ /* 0x048fe40000410000 */
        /* <DEDUP_REMOVED lines=9> */
[----:B------:R-:W3:Y:S01]  /*a700*/  MUFU.EX2 R152, R152 ;  /* 0x0000009800987308 */ /* 0x000ee20000000800 */
[C---:B------:R-:W-:Y:S01]  /*a710*/  FMUL.FTZ R34, R3.reuse, R102 ;  /* 0x0000006603227220 */ /* 0x040fe20000410000 */
[----:B------:R-:W-:Y:S01]  /*a720*/  LDSM.16.MT88.4 R108, [R148+0x2100] ;  /* 0x00210000946c783b */ /* 0x000fe20000004200 */
[----:B------:R-:W-:Y:S01]  /*a730*/  FMUL.FTZ R35, R3, R103 ;  /* 0x0000006703237220 */ /* 0x000fe20000410000 */
[----:B-1----:R-:W-:Y:S01]  /*a740*/  F2FP.PACK_AB R130, R151, R154 ;  /* 0x0000009a9782723e */ /* 0x002fe200000000ff */
[C---:B------:R-:W-:Y:S02]  /*a750*/  FMUL.FTZ R38, R3.reuse, R38 ;  /* 0x0000002603267220 */ /* 0x040fe40000410000 */
[C---:B------:R-:W-:Y:S02]  /*a760*/  FMUL.FTZ R41, R132.reuse, R41 ;  /* 0x0000002984297220 */ /* 0x040fe40000410000 */
[C---:B------:R-:W-:Y:S01]  /*a770*/  FMUL.FTZ R39, R3.reuse, R39 ;  /* 0x0000002703277220 */ /* 0x040fe20000410000 */
[----:B------:R-:W-:Y:S01]  /*a780*/  MUFU.EX2 R150, R150 ;  /* 0x0000009600967308 */ /* 0x000fe20000000800 */
[----:B------:R-:W-:Y:S01]  /*a790*/  LDSM.16.MT88.4 R100, [R134+UR4+0x2100] ;  /* 0x002100048664783b */ /* 0x000fe20008004200 */
[C---:B------:R-:W-:Y:S02]  /*a7a0*/  FMUL.FTZ R44, R132.reuse, R44 ;  /* 0x0000002c842c7220 */ /* 0x040fe40000410000 */
[C---:B------:R-:W-:Y:S02]  /*a7b0*/  FMUL.FTZ R42, R3.reuse, R42 ;  /* 0x0000002a032a7220 */ /* 0x040fe40000410000 */
[C---:B------:R-:W-:Y:S02]  /*a7c0*/  FMUL.FTZ R45, R132.reuse, R45 ;  /* 0x0000002d842d7220 */ /* 0x040fe40000410000 */
[C---:B------:R-:W-:Y:S01]  /*a7d0*/  FMUL.FTZ R43, R3.reuse, R43 ;  /* 0x0000002b032b7220 */ /* 0x040fe20000410000 */
[----:B------:R-:W-:Y:S01]  /*a7e0*/  LDSM.16.MT88.4 R116, [R134+UR4+0x900] ;  /* 0x000900048674783b */ /* 0x000fe20008004200 */
[----:B------:R-:W1:Y:S01]  /*a7f0*/  MUFU.EX2 R149, R149 ;  /* 0x0000009500957308 */ /* 0x000e620000000800 */
[----:B------:R-:W-:Y:S02]  /*a800*/  FMUL.FTZ R48, R132, R48 ;  /* 0x0000003084307220 */ /* 0x000fe40000410000 */
[C---:B------:R-:W-:Y:S01]  /*a810*/  FMUL.FTZ R46, R3.reuse, R46 ;  /* 0x0000002e032e7220 */ /* 0x040fe20000410000 */
[----:B---3--:R-:W-:Y:S01]  /*a820*/  F2FP.PACK_AB R129, R152, R153 ;  /* 0x000000999881723e */ /* 0x008fe200000000ff */
[C---:B------:R-:W-:Y:S02]  /*a830*/  FMUL.FTZ R49, R132.reuse, R49 ;  /* 0x0000003184317220 */ /* 0x040fe40000410000 */
        /* <DEDUP_REMOVED lines=12> */
[C---:B------:R-:W-:Y:S02]  /*a900*/  FMUL.FTZ R60, R132.reuse, R60 ;  /* 0x0000003c843c7220 */ /* 0x040fe40000410000 */
[C---:B------:R-:W-:Y:S02]  /*a910*/  FMUL.FTZ R58, R3.reuse, R58 ;  /* 0x0000003a033a7220 */ /* 0x040fe40000410000 */
[C---:B------:R-:W-:Y:S01]  /*a920*/  FMUL.FTZ R61, R132.reuse, R61 ;  /* 0x0000003d843d7220 */ /* 0x040fe20000410000 */
[----:B------:R-:W-:Y:S01]  /*a930*/  MUFU.EX2 R173, R173 ;  /* 0x000000ad00ad7308 */ /* 0x000fe20000000800 */
[C---:B------:R-:W-:Y:S05]  /*a940*/  HMMA.16816.F32 R4, R128.reuse, R12, R4 ;  /* 0x0000000c8004723c */ /* 0x040fea0000001804 */
        /* <DEDUP_REMOVED lines=9> */
[----:B------:R-:W1:Y:S01]  /*a9e0*/  LDSM.16.MT88.4 R120, [R148+0x100] ;  /* 0x000100009478783b */ /* 0x000e620000004200 */
[C---:B------:R-:W-:Y:S02]  /*a9f0*/  FMUL.FTZ R63, R3.reuse, R63 ;  /* 0x0000003f033f7220 */ /* 0x040fe40000410000 */
[C---:B------:R-:W-:Y:S02]  /*aa00*/  FMUL.FTZ R64, R132.reuse, R64 ;  /* 0x0000004084407220 */ /* 0x040fe40000410000 */
[C---:B--2---:R-:W-:Y:S03]  /*aa10*/  HMMA.16816.F32 R12, R128.reuse, R20, R12 ;  /* 0x00000014800c723c */ /* 0x044fe6000000180c */
[C---:B------:R-:W-:Y:S02]  /*aa20*/  FMUL.FTZ R66, R3.reuse, R66 ;  /* 0x0000004203427220 */ /* 0x040fe40000410000 */
[C---:B------:R-:W-:Y:S02]  /*aa30*/  FMUL.FTZ R65, R132.reuse, R65 ;  /* 0x0000004184417220 */ /* 0x040fe40000410000 */
[C---:B------:R-:W-:Y:S01]  /*aa40*/  FMUL.FTZ R20, R132.reuse, R112 ;  /* 0x0000007084147220 */ /* 0x040fe20000410000 */
[C---:B------:R-:W-:Y:S04]  /*aa50*/  HMMA.16816.F32 R16, R128.reuse, R22, R16 ;  /* 0x000000168010723c */ /* 0x040fe80000001810 */
[C---:B------:R-:W-:Y:S02]  /*aa60*/  FMUL.FTZ R21, R132.reuse, R113 ;  /* 0x0000007184157220 */ /* 0x040fe40000410000 */
[C---:B------:R-:W-:Y:S02]  /*aa70*/  FMUL.FTZ R67, R3.reuse, R67 ;  /* 0x0000004303437220 */ /* 0x040fe40000410000 */
[C---:B------:R-:W-:Y:S04]  /*aa80*/  FMUL.FTZ R22, R3.reuse, R114 ;  /* 0x0000007203167220 */ /* 0x040fe80000410000 */
[C---:B------:R-:W-:Y:S02]  /*aa90*/  FMUL.FTZ R23, R3.reuse, R115 ;  /* 0x0000007303177220 */ /* 0x040fe40000410000 */
[----:B------:R-:W2:Y:S01]  /*aaa0*/  LDSM.16.MT88.4 R112, [R135+UR4+0x2100] ;  /* 0x002100048770783b */ /* 0x000ea20008004200 */
[C---:B------:R-:W-:Y:S02]  /*aab0*/  FMUL.FTZ R70, R3.reuse, R70 ;  /* 0x0000004603467220 */ /* 0x040fe40000410000 */
[C---:B------:R-:W-:Y:S02]  /*aac0*/  FMUL.FTZ R68, R132.reuse, R68 ;  /* 0x0000004484447220 */ /* 0x040fe40000410000 */
[C---:B------:R-:W-:Y:S03]  /*aad0*/  HMMA.16816.F32 R20, R128.reuse, R28, R20 ;  /* 0x0000001c8014723c */ /* 0x040fe60000001814 */
        /* <DEDUP_REMOVED lines=8> */
[----:B------:R-:W3:Y:S01]  /*ab60*/  LDSM.16.MT88.4 R104, [R133+0x2100] ;  /* 0x002100008568783b */ /* 0x000ee20000004200 */
[C---:B------:R-:W-:Y:S02]  /*ab70*/  FMUL.FTZ R75, R3.reuse, R75 ;  /* 0x0000004b034b7220 */ /* 0x040fe40000410000 */
[C---:B------:R-:W-:Y:S02]  /*ab80*/  FMUL.FTZ R72, R132.reuse, R72 ;  /* 0x0000004884487220 */ /* 0x040fe40000410000 */
[C---:B-1----:R-:W-:Y:S03]  /*ab90*/  HMMA.16816.F32 R28, R128.reuse, R120, R28 ;  /* 0x00000078801c723c */ /* 0x042fe6000000181c */
[C---:B------:R-:W-:Y:S02]  /*aba0*/  FMUL.FTZ R78, R3.reuse, R78 ;  /* 0x0000004e034e7220 */ /* 0x040fe40000410000 */
[C---:B------:R-:W-:Y:S02]  /*abb0*/  FMUL.FTZ R73, R132.reuse, R73 ;  /* 0x0000004984497220 */ /* 0x040fe40000410000 */
[C---:B------:R-:W-:Y:S01]  /*abc0*/  FMUL.FTZ R79, R3.reuse, R79 ;  /* 0x0000004f034f7220 */ /* 0x040fe20000410000 */
[C---:B------:R-:W-:Y:S01]  /*abd0*/  HMMA.16816.F32 R32, R128.reuse, R122, R32 ;  /* 0x0000007a8020723c */ /* 0x040fe20000001820 */
[----:B------:R-:W-:Y:S03]  /*abe0*/  LDSM.16.MT88.4 R120, [R148+0x900] ;  /* 0x000900009478783b */ /* 0x000fe60000004200 */
[C---:B------:R-:W-:Y:S02]  /*abf0*/  FMUL.FTZ R76, R132.reuse, R76 ;  /* 0x0000004c844c7220 */ /* 0x040fe40000410000 */
[C---:B------:R-:W-:Y:S02]  /*ac00*/  FMUL.FTZ R82, R3.reuse, R82 ;  /* 0x0000005203527220 */ /* 0x040fe40000410000 */
[C---:B--2---:R-:W-:Y:S04]  /*ac10*/  HMMA.16816.F32 R36, R128.reuse, R112, R36 ;  /* 0x000000708024723c */ /* 0x044fe80000001824 */
[C---:B------:R-:W-:Y:S02]  /*ac20*/  FMUL.FTZ R77, R132.reuse, R77 ;  /* 0x0000004d844d7220 */ /* 0x040fe40000410000 */
[C---:B------:R-:W-:Y:S02]  /*ac30*/  FMUL.FTZ R83, R3.reuse, R83 ;  /* 0x0000005303537220 */ /* 0x040fe40000410000 */
[C---:B------:R-:W-:Y:S01]  /*ac40*/  HMMA.16816.F32 R40, R128.reuse, R114, R40 ;  /* 0x000000728028723c */ /* 0x040fe20000001828 */
[----:B------:R-:W-:Y:S03]  /*ac50*/  LDSM.16.MT88.4 R112, [R135+UR4+0x900] ;  /* 0x000900048770783b */ /* 0x000fe60008004200 */
[C---:B------:R-:W-:Y:S02]  /*ac60*/  FMUL.FTZ R80, R132.reuse, R80 ;  /* 0x0000005084507220 */ /* 0x040fe40000410000 */
[C---:B------:R-:W-:Y:S02]  /*ac70*/  FMUL.FTZ R86, R3.reuse, R86 ;  /* 0x0000005603567220 */ /* 0x040fe40000410000 */
[C---:B------:R-:W-:Y:S01]  /*ac80*/  FMUL.FTZ R81, R132.reuse, R81 ;  /* 0x0000005184517220 */ /* 0x040fe20000410000 */
[C---:B---3--:R-:W-:Y:S03]  /*ac90*/  HMMA.16816.F32 R44, R128.reuse, R104, R44 ;  /* 0x00000068802c723c */ /* 0x048fe6000000182c */
[C---:B------:R-:W-:Y:S02]  /*aca0*/  FMUL.FTZ R87, R3.reuse, R87 ;  /* 0x0000005703577220 */ /* 0x040fe40000410000 */
[C---:B------:R-:W-:Y:S02]  /*acb0*/  FMUL.FTZ R84, R132.reuse, R84 ;  /* 0x0000005484547220 */ /* 0x040fe40000410000 */
[C---:B------:R-:W-:Y:S01]  /*acc0*/  FMUL.FTZ R90, R3.reuse, R90 ;  /* 0x0000005a035a7220 */ /* 0x040fe20000410000 */
[C---:B------:R-:W-:Y:S01]  /*acd0*/  HMMA.16816.F32 R48, R128.reuse, R106, R48 ;  /* 0x0000006a8030723c */ /* 0x040fe20000001830 */
[----:B------:R-:W1:Y:S03]  /*ace0*/  LDSM.16.MT88.4 R104, [R135+UR4+0x4100] ;  /* 0x004100048768783b */ /* 0x000e660008004200 */
[----:B------:R-:W-:Y:S02]  /*acf0*/  FMUL.FTZ R85, R132, R85 ;  /* 0x0000005584557220 */ /* 0x000fe40000410000 */
[----:B------:R-:W-:Y:S02]  /*ad00*/  FMUL.FTZ R91, R3, R91 ;  /* 0x0000005b035b7220 */ /* 0x000fe40000410000 */
[C---:B------:R-:W-:Y:S04]  /*ad10*/  HMMA.16816.F32 R52, R128.reuse, R100, R52 ;  /* 0x000000648034723c */ /* 0x040fe80000001834 */
[--C-:B------:R-:W-:Y:S02]  /*ad20*/  FFMA.FTZ R157, R157, c[0x0][0x2d0], -R144.reuse ;  /* 0x0000b4009d9d7a23 */ /* 0x100fe40000010890 */
[----:B------:R-:W-:Y:S02]  /*ad30*/  FMUL.FTZ R94, R3, R94 ;  /* 0x0000005e035e7220 */ /* 0x000fe40000410000 */
[C---:B------:R-:W-:Y:S01]  /*ad40*/  HMMA.16816.F32 R56, R128.reuse, R102, R56 ;  /* 0x000000668038723c */ /* 0x040fe20000001838 */
[----:B------:R-:W2:Y:S01]  /*ad50*/  LDSM.16.MT88.4 R100, [R133+0x4100] ;  /* 0x004100008564783b */ /* 0x000ea20000004200 */
[----:B------:R-:W-:Y:S02]  /*ad60*/  MUFU.EX2 R157, R157 ;  /* 0x0000009d009d7308 */ /* 0x000fe40000000800 */
[--C-:B------:R-:W-:Y:S02]  /*ad70*/  FFMA.FTZ R158, R163, c[0x0][0x2d0], -R144.reuse ;  /* 0x0000b400a39e7a23 */ /* 0x100fe40000010890 */
[----:B------:R-:W-:Y:S02]  /*ad80*/  FMUL.FTZ R95, R3, R95 ;  /* 0x0000005f035f7220 */ /* 0x000fe40000410000 */
[C---:B------:R-:W-:Y:S04]  /*ad90*/  HMMA.16816.F32 R60, R128.reuse, R108, R60 ;  /* 0x0000006c803c723c */ /* 0x040fe8000000183c */
[--C-:B------:R-:W-:Y:S01]  /*ada0*/  FFMA.FTZ R159, R159, c[0x0][0x2d0], -R144.reuse ;  /* 0x0000b4009f9f7a23 */ /* 0x100fe20000010890 */
[----:B------:R-:W3:Y:S01]  /*adb0*/  MUFU.EX2 R158, R158 ;  /* 0x0000009e009e7308 */ /* 0x000ee20000000800 */
[----:B------:R-:W-:Y:S02]  /*adc0*/  FMUL.FTZ R98, R3, R98 ;  /* 0x0000006203627220 */ /* 0x000fe40000410000 */
[C---:B------:R-:W-:Y:S01]  /*add0*/  HMMA.16816.F32 R64, R128.reuse, R110, R64 ;  /* 0x0000006e8040723c */ /* 0x040fe20000001840 */
[----:B------:R-:W4:Y:S03]  /*ade0*/  LDSM.16.MT88.4 R108, [R134+UR4+0x4100] ;  /* 0x00410004866c783b */ /* 0x000f260008004200 */
[--C-:B------:R-:W-:Y:S02]  /*adf0*/  FFMA.FTZ R160, R161, c[0x0][0x2d0], -R144.reuse ;  /* 0x0000b400a1a07a23 */ /* 0x100fe40000010890 */
[----:B------:R-:W-:Y:S01]  /*ae00*/  FMUL.FTZ R99, R3, R99 ;  /* 0x0000006303637220 */ /* 0x000fe20000410000 */
[----:B------:R-:W-:Y:S01]  /*ae10*/  MUFU.EX2 R159, R159 ;  /* 0x0000009f009f7308 */ /* 0x000fe20000000800 */
[--C-:B------:R-:W-:Y:S01]  /*ae20*/  FFMA.FTZ R161, R178, c[0x0][0x2d0], -R137.reuse ;  /* 0x0000b400b2a17a23 */ /* 0x100fe20000010889 */
[C---:B-1----:R-:W-:Y:S03]  /*ae30*/  HMMA.16816.F32 R68, R128.reuse, R104, R68 ;  /* 0x000000688044723c */ /* 0x042fe60000001844 */
[--C-:B------:R-:W-:Y:S02]  /*ae40*/  FFMA.FTZ R178, R140, c[0x0][0x2d0], -R137.reuse ;  /* 0x0000b4008cb27a23 */ /* 0x100fe40000010889 */
[----:B------:R-:W-:Y:S01]  /*ae50*/  LDSM.16.MT88.4 R140, [R134+UR4+0x1900] ;  /* 0x00190004868c783b */ /* 0x000fe20008004200 */
[--C-:B------:R-:W-:Y:S02]  /*ae60*/  FFMA.FTZ R163, R176, c[0x0][0x2d0], -R137.reuse ;  /* 0x0000b400b0a37a23 */ /* 0x100fe40000010889 */
[C---:B------:R-:W-:Y:S01]  /*ae70*/  HMMA.16816.F32 R72, R128.reuse, R106, R72 ;  /* 0x0000006a8048723c */ /* 0x040fe20000001848 */
[----:B------:R-:W1:Y:S03]  /*ae80*/  MUFU.EX2 R160, R160 ;  /* 0x000000a000a07308 */ /* 0x000e660000000800 */
[C---:B------:R-:W-:Y:S01]  /*ae90*/  FMUL.FTZ R88, R132.reuse, R88 ;  /* 0x0000005884587220 */ /* 0x040fe20000410000 */
[----:B------:R-:W5:Y:S01]  /*aea0*/  LDSM.16.MT88.4 R104, [R148+0x4100] ;  /* 0x004100009468783b */ /* 0x000f620000004200 */
[C---:B------:R-:W-:Y:S02]  /*aeb0*/  FMUL.FTZ R89, R132.reuse, R89 ;  /* 0x0000005984597220 */ /* 0x040fe40000410000 */
[C---:B--2---:R-:W-:Y:S03]  /*aec0*/  HMMA.16816.F32 R76, R128.reuse, R100, R76 ;  /* 0x00000064804c723c */ /* 0x044fe6000000184c */
[----:B------:R-:W-:Y:S01]  /*aed0*/  MUFU.EX2 R161, R161 ;  /* 0x000000a100a17308 */ /* 0x000fe20000000800 */
[C---:B------:R-:W-:Y:S02]  /*aee0*/  FMUL.FTZ R92, R132.reuse, R92 ;  /* 0x0000005c845c7220 */ /* 0x040fe40000410000 */
[----:B------:R-:W-:Y:S01]  /*aef0*/  FMUL.FTZ R93, R132, R93 ;  /* 0x0000005d845d7220 */ /* 0x000fe20000410000 */
[----:B---3--:R-:W-:Y:S01]  /*af00*/  F2FP.PACK_AB R100, R158, R157 ;  /* 0x0000009d9e64723e */ /* 0x008fe200000000ff */
[C---:B------:R-:W-:Y:S04]  /*af10*/  HMMA.16816.F32 R80, R128.reuse, R102, R80 ;  /* 0x000000668050723c */ /* 0x040fe80000001850 */
[--C-:B------:R-:W-:Y:S01]  /*af20*/  FFMA.FTZ R162, R162, c[0x0][0x2d0], -R137.reuse ;  /* 0x0000b400a2a27a23 */ /* 0x100fe20000010889 */
[----:B------:R-:W-:Y:S01]  /*af30*/  MUFU.EX2 R163, R163 ;  /* 0x000000a300a37308 */ /* 0x000fe20000000800 */
[--C-:B------:R-:W-:Y:S02]  /*af40*/  FFMA.FTZ R164, R164, c[0x0][0x2d0], -R137.reuse ;  /* 0x0000b400a4a47a23 */ /* 0x100fe40000010889 */
[C---:B----4-:R-:W-:Y:S04]  /*af50*/  HMMA.16816.F32 R84, R128.reuse, R108, R84 ;  /* 0x0000006c8054723c */ /* 0x050fe80000001854 */
[----:B------:R-:W-:Y:S01]  /*af60*/  FMUL.FTZ R96, R132, R96 ;  /* 0x0000006084607220 */ /* 0x000fe20000410000 */
[----:B-1----:R-:W-:Y:S01]  /*af70*/  F2FP.PACK_AB R102, R160, R159 ;  /* 0x0000009fa066723e */ /* 0x002fe200000000ff */
[----:B------:R-:W-:Y:S01]  /*af80*/  FMUL.FTZ R97, R132, R97 ;  /* 0x0000006184617220 */ /* 0x000fe20000410000 */
[----:B------:R-:W1:Y:S01]  /*af90*/  MUFU.EX2 R162, R162 ;  /* 0x000000a200a27308 */ /* 0x000e620000000800 */
[C---:B------:R-:W-:Y:S01]  /*afa0*/  HMMA.16816.F32 R88, R128.reuse, R110, R88 ;  /* 0x0000006e8058723c */ /* 0x040fe20000001858 */
[----:B------:R-:W2:Y:S03]  /*afb0*/  LDSM.16.MT88.4 R108, [R133+0x900] ;  /* 0x00090000856c783b */ /* 0x000ea60000004200 */
[--C-:B------:R-:W-:Y:S02]  /*afc0*/  FFMA.FTZ R165, R165, c[0x0][0x2d0], -R144.reuse ;  /* 0x0000b400a5a57a23 */ /* 0x100fe40000010890 */
[--C-:B------:R-:W-:Y:S02]  /*afd0*/  FFMA.FTZ R172, R167, c[0x0][0x2d0], -R144.reuse ;  /* 0x0000b400a7ac7a23 */ /* 0x100fe40000010890 */
[--C-:B------:R-:W-:Y:S01]  /*afe0*/  FFMA.FTZ R167, R169, c[0x0][0x2d0], -R144.reuse ;  /* 0x0000b400a9a77a23 */ /* 0x100fe20000010890 */
[----:B------:R-:W3:Y:S03]  /*aff0*/  MUFU.EX2 R164, R164 ;  /* 0x000000a400a47308 */ /* 0x000ee60000000800 */
[----:B------:R-:W-:Y:S01]  /*b000*/  FFMA.FTZ R169, R170, c[0x0][0x2d0], -R137 ;  /* 0x0000b400aaa97a23 */ /* 0x000fe20000010889 */
[C---:B-----5:R-:W-:Y:S03]  /*b010*/  HMMA.16816.F32 R92, R128.reuse, R104, R92 ;  /* 0x00000068805c723c */ /* 0x060fe6000000185c */
[--C-:B------:R-:W-:Y:S02]  /*b020*/  FFMA.FTZ R170, R145, c[0x0][0x2d0], -R144.reuse ;  /* 0x0000b40091aa7a23 */ /* 0x100fe40000010890 */
[----:B------:R-:W-:Y:S01]  /*b030*/  FFMA.FTZ R144, R139, c[0x0][0x2d0], -R144 ;  /* 0x0000b4008b907a23 */ /* 0x000fe20000010890 */
[----:B------:R-:W-:Y:S01]  /*b040*/  MUFU.EX2 R165, R165 ;  /* 0x000000a500a57308 */ /* 0x000fe20000000800 */
[----:B------:R-:W-:Y:S01]  /*b050*/  FFMA.FTZ R153, R3, R216, R153 ;  /* 0x000000d803997223 */ /* 0x000fe20000010099 */
[----:B------:R-:W-:Y:S01]  /*b060*/  HMMA.16816.F32 R96, R128, R106, R96 ;  /* 0x0000006a8060723c */ /* 0x000fe20000001860 */
[----:B------:R-:W4:Y:S03]  /*b070*/  LDSM.16.MT88.4 R104, [R133+0x2900] ;  /* 0x002900008568783b */ /* 0x000f260000004200 */
[----:B-1----:R-:W-:Y:S01]  /*b080*/  F2FP.PACK_AB R101, R162, R161 ;  /* 0x000000a1a265723e */ /* 0x002fe200000000ff */
[--C-:B------:R-:W-:Y:S02]  /*b090*/  FFMA.FTZ R179, R138, c[0x0][0x2d0], -R137.reuse ;  /* 0x0000b4008ab37a23 */ /* 0x100fe40000010889 */
[--C-:B------:R-:W-:Y:S01]  /*b0a0*/  FFMA.FTZ R166, R166, c[0x0][0x2d0], -R137.reuse ;  /* 0x0000b400a6a67a23 */ /* 0x100fe20000010889 */
[----:B------:R-:W1:Y:S01]  /*b0b0*/  MUFU.EX2 R176, R144 ;  /* 0x0000009000b07308 */ /* 0x000e620000000800 */
[----:B------:R-:W-:Y:S03]  /*b0c0*/  LDSM.16.MT88.4 R128, [R134+UR4+0x1100] ;  /* 0x001100048680783b */ /* 0x000fe60008004200 */
[----:B---3--:R-:W-:Y:S01]  /*b0d0*/  F2FP.PACK_AB R103, R164, R163 ;  /* 0x000000a3a467723e */ /* 0x008fe200000000ff */
[--C-:B------:R-:W-:Y:S02]  /*b0e0*/  FFMA.FTZ R168, R168, c[0x0][0x2d0], -R137.reuse ;  /* 0x0000b400a8a87a23 */ /* 0x100fe40000010889 */
[----:B------:R-:W-:Y:S02]  /*b0f0*/  FFMA.FTZ R137, R136, c[0x0][0x2d0], -R137 ;  /* 0x0000b40088897a23 */ /* 0x000fe40000010889 */
[----:B------:R-:W-:Y:S01]  /*b100*/  FFMA.FTZ R156, R132, R217, R156 ;  /* 0x000000d9849c7223 */ /* 0x000fe2000001009c */
[----:B------:R-:W-:Y:S01]  /*b110*/  MUFU.EX2 R172, R172 ;  /* 0x000000ac00ac7308 */ /* 0x000fe20000000800 */
[C---:B------:R-:W-:Y:S05]  /*b120*/  HMMA.16816.F32 R4, R100.reuse, R112, R4 ;  /* 0x000000706404723c */ /* 0x040fea0000001804 */
[----:B------:R-:W-:Y:S02]  /*b130*/  FADD.FTZ R155, R155, R156 ;  /* 0x0000009c9b9b7221 */ /* 0x000fe40000010000 */
[----:B------:R-:W-:Y:S01]  /*b140*/  FADD.FTZ R153, R152, R153 ;  /* 0x0000009998997221 */ /* 0x000fe20000010000 */
[C---:B------:R-:W-:Y:S01]  /*b150*/  HMMA.16816.F32 R8, R100.reuse, R114, R8 ;  /* 0x000000726408723c */ /* 0x040fe20000001808 */
[----:B------:R-:W3:Y:S01]  /*b160*/  LDSM.16.MT88.4 R112, [R134+UR4+0x2900] ;  /* 0x002900048670783b */ /* 0x000ee20008004200 */
[----:B------:R-:W-:Y:S02]  /*b170*/  MUFU.EX2 R167, R167 ;  /* 0x000000a700a77308 */ /* 0x000fe40000000800 */
[----:B------:R-:W-:Y:S01]  /*b180*/  FADD.FTZ R154, R154, R155 ;  /* 0x0000009b9a9a7221 */ /* 0x000fe20000010000 */
[----:B-1----:R-:W-:Y:S03]  /*b190*/  F2FP.PACK_AB R138, R176, R175 ;  /* 0x000000afb08a723e */ /* 0x002fe600000000ff */
[C---:B--2---:R-:W-:Y:S01]  /*b1a0*/  HMMA.16816.F32 R12, R100.reuse, R108, R12 ;  /* 0x0000006c640c723c */ /* 0x044fe2000000180c */
[----:B------:R-:W-:Y:S03]  /*b1b0*/  LDSM.16.MT88.4 R144, [R148+0x1900] ;  /* 0x001900009490783b */ /* 0x000fe60000004200 */
[----:B------:R-:W-:Y:S01]  /*b1c0*/  MUFU.EX2 R169, R169 ;  /* 0x000000a900a97308 */ /* 0x000fe20000000800 */
[----:B------:R-:W-:Y:S03]  /*b1d0*/  FADD.FTZ R154, R151, R154 ;  /* 0x0000009a979a7221 */ /* 0x000fe60000010000 */
[C---:B------:R-:W-:Y:S01]  /*b1e0*/  HMMA.16816.F32 R16, R100.reuse, R110, R16 ;  /* 0x0000006e6410723c */ /* 0x040fe20000001810 */
[----:B------:R-:W1:Y:S03]  /*b1f0*/  LDSM.16.MT88.4 R108, [R148+0x2900] ;  /* 0x00290000946c783b */ /* 0x000e660000004200 */
[----:B------:R-:W-:Y:S02]  /*b200*/  FADD.FTZ R157, R157, R154 ;  /* 0x0000009a9d9d7221 */ /* 0x000fe40000010000 */
[----:B------:R-:W-:Y:S02]  /*b210*/  MUFU.EX2 R166, R166 ;  /* 0x000000a600a67308 */ /* 0x000fe40000000800 */
[C---:B------:R-:W-:Y:S04]  /*b220*/  HMMA.16816.F32 R20, R100.reuse, R116, R20 ;  /* 0x000000746414723c */ /* 0x040fe80000001814 */
[----:B------:R-:W-:Y:S04]  /*b230*/  FADD.FTZ R158, R158, R157 ;  /* 0x0000009d9e9e7221 */ /* 0x000fe80000010000 */
[C---:B------:R-:W-:Y:S01]  /*b240*/  HMMA.16816.F32 R24, R100.reuse, R118, R24 ;  /* 0x000000766418723c */ /* 0x040fe20000001818 */
[----:B------:R-:W2:Y:S01]  /*b250*/  LDSM.16.MT88.4 R116, [R135+UR4+0x4900] ;  /* 0x004900048774783b */ /* 0x000ea20008004200 */
[----:B------:R-:W-:Y:S02]  /*b260*/  MUFU.EX2 R168, R168 ;  /* 0x000000a800a87308 */ /* 0x000fe40000000800 */
[----:B------:R-:W-:Y:S04]  /*b270*/  FADD.FTZ R159, R159, R158 ;  /* 0x0000009e9f9f7221 */ /* 0x000fe80000010000 */
[C---:B------:R-:W-:Y:S04]  /*b280*/  HMMA.16816.F32 R28, R100.reuse, R120, R28 ;  /* 0x00000078641c723c */ /* 0x040fe8000000181c */
[----:B------:R-:W5:Y:S01]  /*b290*/  MUFU.EX2 R170, R170 ;  /* 0x000000aa00aa7308 */ /* 0x000f620000000800 */
[----:B------:R-:W-:Y:S03]  /*b2a0*/  FADD.FTZ R160, R160, R159 ;  /* 0x0000009fa0a07221 */ /* 0x000fe60000010000 */
[C---:B------:R-:W-:Y:S01]  /*b2b0*/  HMMA.16816.F32 R32, R100.reuse, R122, R32 ;  /* 0x0000007a6420723c */ /* 0x040fe20000001820 */
[----:B------:R-:W-:Y:S05]  /*b2c0*/  LDSM.16.MT88.4 R120, [R148+0x4900] ;  /* 0x004900009478783b */ /* 0x000fea0000004200 */
[----:B------:R-:W1:Y:S02]  /*b2d0*/  MUFU.EX2 R178, R178 ;  /* 0x000000b200b27308 */ /* 0x000e640000000800 */
[C---:B------:R-:W-:Y:S08]  /*b2e0*/  HMMA.16816.F32 R36, R100.reuse, R124, R36 ;  /* 0x0000007c6424723c */ /* 0x040ff00000001824 */
[C---:B------:R-:W-:Y:S01]  /*b2f0*/  HMMA.16816.F32 R40, R100.reuse, R126, R40 ;  /* 0x0000007e6428723c */ /* 0x040fe20000001828 */
[----:B------:R-:W-:Y:S01]  /*b300*/  LDSM.16.MT88.4 R124, [R133+0x1100] ;  /* 0x00110000857c783b */ /* 0x000fe20000004200 */
[----:B------:R-:W-:Y:S02]  /*b310*/  MUFU.EX2 R179, R179 ;  /* 0x000000b300b37308 */ /* 0x000fe40000000800 */
[----:B-----5:R-:W-:Y:S04]  /*b320*/  F2FP.PACK_AB R136, R173, R170 ;  /* 0x000000aaad88723e */ /* 0x020fe800000000ff */
[C---:B----4-:R-:W-:Y:S04]  /*b330*/  HMMA.16816.F32 R44, R100.reuse, R104, R44 ;  /* 0x00000068642c723c */ /* 0x050fe8000000182c */
[----:B------:R1:W4:Y:S04]  /*b340*/  MUFU.EX2 R180, R137 ;  /* 0x0000008900b47308 */ /* 0x0003280000000800 */
[C---:B------:R-:W-:Y:S01]  /*b350*/  HMMA.16816.F32 R48, R100.reuse, R106, R48 ;  /* 0x0000006a6430723c */ /* 0x040fe20000001830 */
[----:B------:R-:W5:Y:S07]  /*b360*/  LDSM.16.MT88.4 R104, [R133+0x4900] ;  /* 0x004900008568783b */ /* 0x000f6e0000004200 */
[C---:B---3--:R-:W-:Y:S08]  /*b370*/  HMMA.16816.F32 R52, R100.reuse, R112, R52 ;  /* 0x000000706434723c */ /* 0x048ff00000001834 */
[C---:B------:R-:W-:Y:S01]  /*b380*/  HMMA.16816.F32 R56, R100.reuse, R114, R56 ;  /* 0x000000726438723c */ /* 0x040fe20000001838 */
[----:B------:R-:W3:Y:S03]  /*b390*/  LDSM.16.MT88.4 R112, [R134+UR4+0x4900] ;  /* 0x004900048670783b */ /* 0x000ee60008004200 */
[----:B-1----:R-:W-:Y:S02]  /*b3a0*/  F2FP.PACK_AB R137, R178, R177 ;  /* 0x000000b1b289723e */ /* 0x002fe400000000ff */
[----:B----4-:R-:W-:Y:S02]  /*b3b0*/  F2FP.PACK_AB R139, R180, R179 ;  /* 0x000000b3b48b723e */ /* 0x010fe400000000ff */
[C---:B------:R-:W-:Y:S08]  /*b3c0*/  HMMA.16816.F32 R60, R100.reuse, R108, R60 ;  /* 0x0000006c643c723c */ /* 0x040ff0000000183c */
[C---:B------:R-:W-:Y:S01]  /*b3d0*/  HMMA.16816.F32 R64, R100.reuse, R110, R64 ;  /* 0x0000006e6440723c */ /* 0x040fe20000001840 */
[----:B------:R-:W1:Y:S07]  /*b3e0*/  LDSM.16.MT88.4 R108, [R135+UR4+0x1100] ;  /* 0x00110004876c783b */ /* 0x000e6e0008004200 */
[C---:B--2---:R-:W-:Y:S08]  /*b3f0*/  HMMA.16816.F32 R68, R100.reuse, R116, R68 ;  /* 0x000000746444723c */ /* 0x044ff00000001844 */
[C---:B------:R-:W-:Y:S01]  /*b400*/  HMMA.16816.F32 R72, R100.reuse, R118, R72 ;  /* 0x000000766448723c */ /* 0x040fe20000001848 */
[----:B------:R-:W2:Y:S07]  /*b410*/  LDSM.16.MT88.4 R116, [R148+0x1100] ;  /* 0x001100009474783b */ /* 0x000eae0000004200 */
[C---:B-----5:R-:W-:Y:S08]  /*b420*/  HMMA.16816.F32 R76, R100.reuse, R104, R76 ;  /* 0x00000068644c723c */ /* 0x060ff0000000184c */
[C---:B------:R-:W-:Y:S01]  /*b430*/  HMMA.16816.F32 R80, R100.reuse, R106, R80 ;  /* 0x0000006a6450723c */ /* 0x040fe20000001850 */
[----:B------:R-:W4:Y:S07]  /*b440*/  LDSM.16.MT88.4 R104, [R135+UR4+0x3100] ;  /* 0x003100048768783b */ /* 0x000f2e0008004200 */
[C---:B---3--:R-:W-:Y:S08]  /*b450*/  HMMA.16816.F32 R84, R100.reuse, R112, R84 ;  /* 0x000000706454723c */ /* 0x048ff00000001854 */
[C---:B------:R-:W-:Y:S01]  /*b460*/  HMMA.16816.F32 R88, R100.reuse, R114, R88 ;  /* 0x000000726458723c */ /* 0x040fe20000001858 */
[----:B------:R-:W-:Y:S07]  /*b470*/  LDSM.16.MT88.4 R112, [R134+UR4+0x3100] ;  /* 0x003100048670783b */ /* 0x000fee0008004200 */
[C---:B------:R-:W-:Y:S08]  /*b480*/  HMMA.16816.F32 R92, R100.reuse, R120, R92 ;  /* 0x00000078645c723c */ /* 0x040ff0000000185c */
[----:B------:R-:W-:Y:S01]  /*b490*/  HMMA.16816.F32 R96, R100, R122, R96 ;  /* 0x0000007a6460723c */ /* 0x000fe20000001860 */
[----:B------:R-:W-:Y:S06]  /*b4a0*/  LDSM.16.MT88.4 R120, [R133+0x5100] ;  /* 0x005100008578783b */ /* 0x000fec0000004200 */
[----:B------:R-:W-:Y:S01]  /*b4b0*/  F2FP.PACK_AB R100, R172, R165 ;  /* 0x000000a5ac64723e */ /* 0x000fe200000000ff */
[----:B------:R-:W-:Y:S01]  /*b4c0*/  FADD.FTZ R165, R165, R160 ;  /* 0x000000a0a5a57221 */ /* 0x000fe20000010000 */
[----:B------:R-:W-:Y:S03]  /*b4d0*/  F2FP.PACK_AB R102, R174, R167 ;  /* 0x000000a7ae66723e */ /* 0x000fe600000000ff */
[----:B------:R-:W-:Y:S01]  /*b4e0*/  F2FP.PACK_AB R101, R166, R169 ;  /* 0x000000a9a665723e */ /* 0x000fe200000000ff */
[----:B------:R-:W-:Y:S01]  /*b4f0*/  FADD.FTZ R172, R172, R165 ;  /* 0x000000a5acac7221 */ /* 0x000fe20000010000 */
[----:B------:R-:W-:Y:S03]  /*b500*/  F2FP.PACK_AB R103, R171, R168 ;  /* 0x000000a8ab67723e */ /* 0x000fe600000000ff */
[----:B------:R-:W-:Y:S04]  /*b510*/  FADD.FTZ R167, R167, R172 ;  /* 0x000000aca7a77221 */ /* 0x000fe80000010000 */
[C---:B-1----:R-:W-:Y:S03]  /*b520*/  HMMA.16816.F32 R4, R100.reuse, R108, R4 ;  /* 0x0000006c6404723c */ /* 0x042fe60000001804 */
[----:B------:R-:W-:Y:S04]  /*b530*/  FADD.FTZ R167, R174, R167 ;  /* 0x000000a7aea77221 */ /* 0x000fe80000010000 */
[----:B------:R-:W-:Y:S01]  /*b540*/  FADD.FTZ R170, R170, R167 ;  /* 0x000000a7aaaa7221 */ /* 0x000fe20000010000 */
[C---:B------:R-:W-:Y:S01]  /*b550*/  HMMA.16816.F32 R8, R100.reuse, R110, R8 ;  /* 0x0000006e6408723c */ /* 0x040fe20000001808 */
[----:B------:R-:W1:Y:S03]  /*b560*/  LDSM.16.MT88.4 R108, [R133+0x3100] ;  /* 0x00310000856c783b */ /* 0x000e660000004200 */
[----:B------:R-:W-:Y:S04]  /*b570*/  FADD.FTZ R170, R173, R170 ;  /* 0x000000aaadaa7221 */ /* 0x000fe80000010000 */
[C---:B------:R-:W-:Y:S04]  /*b580*/  HMMA.16816.F32 R12, R100.reuse, R124, R12 ;  /* 0x0000007c640c723c */ /* 0x040fe8000000180c */
[----:B------:R-:W-:Y:S04]  /*b590*/  FADD.FTZ R175, R175, R170 ;  /* 0x000000aaafaf7221 */ /* 0x000fe80000010000 */
[C---:B------:R-:W-:Y:S01]  /*b5a0*/  HMMA.16816.F32 R16, R100.reuse, R126, R16 ;  /* 0x0000007e6410723c */ /* 0x040fe20000001810 */
[----:B------:R-:W-:Y:S03]  /*b5b0*/  LDSM.16.MT88.4 R124, [R134+UR4+0x5100] ;  /* 0x00510004867c783b */ /* 0x000fe60008004200 */
[----:B------:R-:W-:Y:S04]  /*b5c0*/  FADD.FTZ R217, R176, R175 ;  /* 0x000000afb0d97221 */ /* 0x000fe80000010000 */
[C---:B------:R-:W-:Y:S08]  /*b5d0*/  HMMA.16816.F32 R20, R100.reuse, R128, R20 ;  /* 0x000000806414723c */ /* 0x040ff00000001814 */
[C---:B------:R-:W-:Y:S01]  /*b5e0*/  HMMA.16816.F32 R24, R100.reuse, R130, R24 ;  /* 0x000000826418723c */ /* 0x040fe20000001818 */
[----:B------:R-:W-:Y:S07]  /*b5f0*/  LDSM.16.MT88.4 R128, [R148+0x5100] ;  /* 0x005100009480783b */ /* 0x000fee0000004200 */
[C---:B--2---:R-:W-:Y:S08]  /*b600*/  HMMA.16816.F32 R28, R100.reuse, R116, R28 ;  /* 0x00000074641c723c */ /* 0x044ff0000000181c */
[C---:B------:R-:W-:Y:S01]  /*b610*/  HMMA.16816.F32 R32, R100.reuse, R118, R32 ;  /* 0x000000766420723c */ /* 0x040fe20000001820 */
[----:B------:R-:W2:Y:S07]  /*b620*/  LDSM.16.MT88.4 R116, [R148+0x3100] ;  /* 0x003100009474783b */ /* 0x000eae0000004200 */
[C---:B----4-:R-:W-:Y:S08]  /*b630*/  HMMA.16816.F32 R36, R100.reuse, R104, R36 ;  /* 0x000000686424723c */ /* 0x050ff00000001824 */
[C---:B------:R-:W-:Y:S01]  /*b640*/  HMMA.16816.F32 R40, R100.reuse, R106, R40 ;  /* 0x0000006a6428723c */ /* 0x040fe20000001828 */
[----:B------:R-:W3:Y:S07]  /*b650*/  LDSM.16.MT88.4 R104, [R135+UR4+0x5100] ;  /* 0x005100048768783b */ /* 0x000eee0008004200 */
[C---:B-1----:R-:W-:Y:S08]  /*b660*/  HMMA.16816.F32 R44, R100.reuse, R108, R44 ;  /* 0x0000006c642c723c */ /* 0x042ff0000000182c */
[C---:B------:R-:W-:Y:S01]  /*b670*/  HMMA.16816.F32 R48, R100.reuse, R110, R48 ;  /* 0x0000006e6430723c */ /* 0x040fe20000001830 */
[----:B------:R-:W1:Y:S07]  /*b680*/  LDSM.16.MT88.4 R108, [R135+UR4+0x1900] ;  /* 0x00190004876c783b */ /* 0x000e6e0008004200 */
[C---:B------:R-:W-:Y:S08]  /*b690*/  HMMA.16816.F32 R52, R100.reuse, R112, R52 ;  /* 0x000000706434723c */ /* 0x040ff00000001834 */
[C---:B------:R-:W-:Y:S01]  /*b6a0*/  HMMA.16816.F32 R56, R100.reuse, R114, R56 ;  /* 0x000000726438723c */ /* 0x040fe20000001838 */
[----:B------:R-:W4:Y:S07]  /*b6b0*/  LDSM.16.MT88.4 R112, [R133+0x1900] ;  /* 0x001900008570783b */ /* 0x000f2e0000004200 */
        /* <DEDUP_REMOVED lines=10> */
[C---:B-1----:R-:W-:Y:S01]  /*b760*/  HMMA.16816.F32 R128, R136.reuse, R108, R4 ;  /* 0x0000006c8880723c */ /* 0x042fe20000001804 */
[----:B------:R-:W1:Y:S07]  /*b770*/  LDSM.16.MT88.4 R4, [R135+UR4+0x3900] ;  /* 0x003900048704783b */ /* 0x000e6e0008004200 */
[C---:B------:R-:W-:Y:S01]  /*b780*/  HMMA.16816.F32 R124, R136.reuse, R110, R8 ;  /* 0x0000006e887c723c */ /* 0x040fe20000001808 */
[----:B------:R-:W2:Y:S07]  /*b790*/  LDSM.16.MT88.4 R8, [R133+0x3900] ;  /* 0x003900008508783b */ /* 0x000eae0000004200 */
[C---:B----4-:R-:W-:Y:S01]  /*b7a0*/  HMMA.16816.F32 R120, R136.reuse, R112, R12 ;  /* 0x000000708878723c */ /* 0x050fe2000000180c */
[----:B------:R-:W3:Y:S07]  /*b7b0*/  LDSM.16.MT88.4 R12, [R134+UR4+0x3900] ;  /* 0x00390004860c783b */ /* 0x000eee0008004200 */
[C---:B------:R-:W-:Y:S08]  /*b7c0*/  HMMA.16816.F32 R116, R136.reuse, R114, R16 ;  /* 0x000000728874723c */ /* 0x040ff00000001810 */
[C---:B------:R-:W-:Y:S07]  /*b7d0*/  HMMA.16816.F32 R112, R136.reuse, R140, R20 ;  /* 0x0000008c8870723c */ /* 0x040fee0000001814 */
[----:B------:R-:W-:Y:S01]  /*b7e0*/  IADD3 R20, R228, -0x2, RZ ;  /* 0xfffffffee4147810 */ /* 0x000fe20007ffe0ff */
[C---:B------:R-:W-:Y:S03]  /*b7f0*/  HMMA.16816.F32 R108, R136.reuse, R142, R24 ;  /* 0x0000008e886c723c */ /* 0x040fe60000001818 */
[----:B------:R-:W-:Y:S05]  /*b800*/  ISETP.GE.AND P0, PT, R20, R193, PT ;  /* 0x000000c11400720c */ /* 0x000fea0003f06270 */
[C---:B------:R-:W-:Y:S08]  /*b810*/  HMMA.16816.F32 R104, R136.reuse, R144, R28 ;  /* 0x000000908868723c */ /* 0x040ff0000000181c */
[C---:B------:R-:W-:Y:S04]  /*b820*/  HMMA.16816.F32 R100, R136.reuse, R146, R32 ;  /* 0x000000928864723c */ /* 0x040fe80000001820 */
[----:B------:R-:W-:Y:S04]  /*b830*/  @P0 SHF.R.S32.HI R16, RZ, 0x1f, R20 ;  /* 0x0000001fff100819 */ /* 0x000fe80000011414 */
[C---:B-1----:R-:W-:Y:S07]  /*b840*/  HMMA.16816.F32 R36, R136.reuse, R4, R36 ;  /* 0x000000048824723c */ /* 0x042fee0000001824 */
[----:B------:R-:W-:Y:S01]  /*b850*/  @P0 IMAD R5, R16, c[0x0][0x1e0], RZ ;  /* 0x0000780010050a24 */ /* 0x000fe200078e02ff */
[C---:B------:R-:W-:Y:S01]  /*b860*/  HMMA.16816.F32 R40, R136.reuse, R6, R40 ;  /* 0x000000068828723c */ /* 0x040fe20000001828 */
[----:B------:R-:W1:Y:S03]  /*b870*/  LDSM.16.MT88.4 R16, [R148+0x3900] ;  /* 0x003900009410783b */ /* 0x000e660000004200 */
[C---:B------:R-:W-:Y:S02]  /*b880*/  @P0 IMAD R5, R20.reuse, c[0x0][0x1e4], R5 ;  /* 0x0000790014050a24 */ /* 0x040fe400078e0205 */
[----:B------:R-:W-:Y:S02]  /*b890*/  @P0 IMAD.WIDE.U32 R20, R20, c[0x0][0x1e0], RZ ;  /* 0x0000780014140a25 */ /* 0x000fe400078e00ff */
[C---:B--2---:R-:W-:Y:S04]  /*b8a0*/  HMMA.16816.F32 R44, R136.reuse, R8, R44 ;  /* 0x00000008882c723c */ /* 0x044fe8000000182c */
[----:B------:R-:W-:Y:S02]  /*b8b0*/  @P0 IADD3 R5, R21, R5, RZ ;  /* 0x0000000515050210 */ /* 0x000fe40007ffe0ff */
[C---:B------:R-:W-:Y:S02]  /*b8c0*/  @P0 SHF.L.U32 R25, R20.reuse, 0x6, RZ ;  /* 0x0000000614190819 */ /* 0x040fe400000006ff */
[C---:B------:R-:W-:Y:S04]  /*b8d0*/  HMMA.16816.F32 R48, R136.reuse, R10, R48 ;  /* 0x0000000a8830723c */ /* 0x040fe80000001830 */
[----:B------:R-:W-:Y:S02]  /*b8e0*/  @P0 SHF.L.U64.HI R24, R20, 0x6, R5 ;  /* 0x0000000614180819 */ /* 0x000fe40000010205 */
[----:B------:R-:W2:Y:S01]  /*b8f0*/  LDSM.16.MT88.4 R4, [R135+UR4+0x5900] ;  /* 0x005900048704783b */ /* 0x000ea20008004200 */
[C---:B------:R-:W-:Y:S01]  /*b900*/  @P0 IADD3 R8, P1, R25.reuse, R206, RZ ;  /* 0x000000ce19080210 */ /* 0x040fe20007f3e0ff */
[C---:B---3--:R-:W-:Y:S04]  /*b910*/  HMMA.16816.F32 R52, R136.reuse, R12, R52 ;  /* 0x0000000c8834723c */ /* 0x048fe80000001834 */
[----:B------:R-:W-:Y:S02]  /*b920*/  @P0 IADD3.X R9, R24, R213, RZ, P1, !PT ;  /* 0x000000d518090210 */ /* 0x000fe40000ffe4ff */
[C---:B------:R-:W-:Y:S02]  /*b930*/  @P0 LEA R20, P1, R8.reuse, c[0x0][0x1c8], 0x1 ;  /* 0x0000720008140a11 */ /* 0x040fe400078208ff */
[C---:B------:R-:W-:Y:S04]  /*b940*/  HMMA.16816.F32 R56, R136.reuse, R14, R56 ;  /* 0x0000000e8838723c */ /* 0x040fe80000001838 */
[----:B------:R-:W-:Y:S02]  /*b950*/  @P0 LEA.HI.X R21, R8, c[0x0][0x1cc], R9, 0x1, P1 ;  /* 0x0000730008150a11 */ /* 0x000fe400008f0c09 */
[----:B------:R-:W-:Y:S02]  /*b960*/  @P0 IADD3 R9, P1, R25, R223, RZ ;  /* 0x000000df19090210 */ /* 0x000fe40007f3e0ff */
[C---:B-1----:R-:W-:Y:S04]  /*b970*/  HMMA.16816.F32 R60, R136.reuse, R16, R60 ;  /* 0x00000010883c723c */ /* 0x042fe8000000183c */
[C---:B------:R-:W-:Y:S02]  /*b980*/  @P0 IADD3.X R8, R24.reuse, R222, RZ, P1, !PT ;  /* 0x000000de18080210 */ /* 0x040fe40000ffe4ff */
[C---:B------:R-:W-:Y:S02]  /*b990*/  @P0 LEA R22, P1, R9.reuse, c[0x0][0x1c8], 0x1 ;  /* 0x0000720009160a11 */ /* 0x040fe400078208ff */
[C---:B------:R-:W-:Y:S04]  /*b9a0*/  HMMA.16816.F32 R64, R136.reuse, R18, R64 ;  /* 0x000000128840723c */ /* 0x040fe80000001840 */
[----:B------:R-:W-:Y:S02]  /*b9b0*/  @P0 LEA.HI.X R23, R9, c[0x0][0x1cc], R8, 0x1, P1 ;  /* 0x0000730009170a11 */ /* 0x000fe400008f0c08 */
[----:B------:R1:W3:Y:S01]  /*b9c0*/  LDSM.16.MT88.4 R8, [R133+0x5900] ;  /* 0x005900008508783b */ /* 0x0002e20000004200 */
[----:B------:R-:W-:Y:S05]  /*b9d0*/  @P0 IADD3 R12, P1, R25, R221, RZ ;  /* 0x000000dd190c0210 */ /* 0x000fea0007f3e0ff */
[----:B------:R-:W-:Y:S01]  /*b9e0*/  @P0 IADD3.X R13, R24, R219, RZ, P1, !PT ;  /* 0x000000db180d0210 */ /* 0x000fe20000ffe4ff */
[C---:B--2---:R-:W-:Y:S03]  /*b9f0*/  HMMA.16816.F32 R68, R136.reuse, R4, R68 ;  /* 0x000000048844723c */ /* 0x044fe60000001844 */
[C---:B------:R-:W-:Y:S04]  /*ba00*/  @P0 LEA R16, P1, R12.reuse, c[0x0][0x1c8], 0x1 ;  /* 0x000072000c100a11 */ /* 0x040fe800078208ff */
[----:B------:R-:W-:Y:S01]  /*ba10*/  @P0 LEA.HI.X R17, R12, c[0x0][0x1cc], R13, 0x1, P1 ;  /* 0x000073000c110a11 */ /* 0x000fe200008f0c0d */
[C---:B------:R-:W-:Y:S01]  /*ba20*/  HMMA.16816.F32 R72, R136.reuse, R6, R72 ;  /* 0x000000068848723c */ /* 0x040fe20000001848 */
[----:B------:R-:W2:Y:S03]  /*ba30*/  LDSM.16.MT88.4 R12, [R134+UR4+0x5900] ;  /* 0x00590004860c783b */ /* 0x000ea60008004200 */
[----:B------:R-:W-:Y:S04]  /*ba40*/  @P0 IADD3 R18, P1, R200, R25, RZ ;  /* 0x00000019c8120210 */ /* 0x000fe80007f3e0ff */
[----:B------:R-:W-:Y:S04]  /*ba50*/  @P0 IADD3.X R19, R199, R24, RZ, P1, !PT ;  /* 0x00000018c7130210 */ /* 0x000fe80000ffe4ff */
[C---:B------:R-:W-:Y:S02]  /*ba60*/  @P0 IADD3 R25, P1, R18.reuse, R206, RZ ;  /* 0x000000ce12190210 */ /* 0x040fe40007f3e0ff */
[----:B-1----:R-:W-:Y:S02]  /*ba70*/  MOV R133, R2 ;  /* 0x0000000200857202 */ /* 0x002fe40000000f00 */
[----:B------:R-:W-:Y:S02]  /*ba80*/  @P0 IADD3.X R4, R19, R213, RZ, P1, !PT ;  /* 0x000000d513040210 */ /* 0x000fe40000ffe4ff */
[C---:B------:R-:W-:Y:S04]  /*ba90*/  @P0 LEA R24, P1, R25.reuse, c[0x0][0x1c8], 0x1 ;  /* 0x0000720019180a11 */ /* 0x040fe800078208ff */
[----:B------:R-:W-:Y:S02]  /*baa0*/  @P0 LEA.HI.X R25, R25, c[0x0][0x1cc], R4, 0x1, P1 ;  /* 0x0000730019190a11 */ /* 0x000fe400008f0c04 */
[----:B------:R-:W-:Y:S01]  /*bab0*/  @P0 IADD3 R4, P1, R18, R223, RZ ;  /* 0x000000df12040210 */ /* 0x000fe20007f3e0ff */
[C---:B---3--:R-:W-:Y:S03]  /*bac0*/  HMMA.16816.F32 R76, R136.reuse, R8, R76 ;  /* 0x00000008884c723c */ /* 0x048fe6000000184c */
[----:B------:R-:W-:Y:S02]  /*bad0*/  @P0 IADD3.X R5, R19, R222, RZ, P1, !PT ;  /* 0x000000de13050210 */ /* 0x000fe40000ffe4ff */
[----:B------:R-:W-:Y:S02]  /*bae0*/  @P0 LEA R26, P1, R4, c[0x0][0x1c8], 0x1 ;  /* 0x00007200041a0a11 */ /* 0x000fe400078208ff */
[----:B------:R-:W-:Y:S01]  /*baf0*/  FADD.FTZ R8, R150, R153 ;  /* 0x0000009996087221 */ /* 0x000fe20000010000 */
[C---:B------:R-:W-:Y:S04]  /*bb00*/  HMMA.16816.F32 R80, R136.reuse, R10, R80 ;  /* 0x0000000a8850723c */ /* 0x040fe80000001850 */
[----:B------:R-:W-:Y:S01]  /*bb10*/  @P0 LEA.HI.X R27, R4, c[0x0][0x1cc], R5, 0x1, P1 ;  /* 0x00007300041b0a11 */ /* 0x000fe200008f0c05 */
[----:B------:R-:W-:Y:S01]  /*bb20*/  FADD.FTZ R8, R149, R8 ;  /* 0x0000000895087221 */ /* 0x000fe20000010000 */
[----:B------:R-:W1:Y:S01]  /*bb30*/  LDSM.16.MT88.4 R4, [R148+0x5900] ;  /* 0x005900009404783b */ /* 0x000e620000004200 */
[C---:B------:R-:W-:Y:S01]  /*bb40*/  ISETP.GE.AND P1, PT, R215.reuse, 0x1, PT ;  /* 0x00000001d700780c */ /* 0x040fe20003f26270 */
[C---:B--2---:R-:W-:Y:S04]  /*bb50*/  HMMA.16816.F32 R84, R136.reuse, R12, R84 ;  /* 0x0000000c8854723c */ /* 0x044fe80000001854 */
[----:B------:R-:W-:Y:S01]  /*bb60*/  IADD3 R215, R215, 0x1, RZ ;  /* 0x00000001d7d77810 */ /* 0x000fe20007ffe0ff */
[----:B------:R-:W-:Y:S03]  /*bb70*/  FADD.FTZ R161, R161, R8 ;  /* 0x00000008a1a17221 */ /* 0x000fe60000010000 */
[----:B------:R-:W-:Y:S01]  /*bb80*/  SEL R215, R215, RZ, !P1 ;  /* 0x000000ffd7d77207 */ /* 0x000fe20004800000 */
[----:B------:R-:W-:Y:S01]  /*bb90*/  FADD.FTZ R162, R162, R161 ;  /* 0x000000a1a2a27221 */ /* 0x000fe20000010000 */
[C---:B------:R-:W-:Y:S03]  /*bba0*/  HMMA.16816.F32 R88, R136.reuse, R14, R88 ;  /* 0x0000000e8858723c */ /* 0x040fe60000001858 */
[----:B------:R-:W-:Y:S01]  /*bbb0*/  @P0 IMAD R9, R215, 0x3000, R201 ;  /* 0x00003000d7090824 */ /* 0x000fe200078e02c9 */
[----:B------:R-:W-:Y:S01]  /*bbc0*/  @P0 IADD3 R18, P1, R18, R221, RZ ;  /* 0x000000dd12120210 */ /* 0x000fe20007f3e0ff */
[----:B------:R-:W-:Y:S03]  /*bbd0*/  FADD.FTZ R163, R163, R162 ;  /* 0x000000a2a3a37221 */ /* 0x000fe60000010000 */
[----:B------:R-:W-:Y:S01]  /*bbe0*/  @P0 SHF.L.U32 R3, R9, 0x1, RZ ;  /* 0x0000000109030819 */ /* 0x000fe200000006ff */
[----:B------:R-:W-:Y:S03]  /*bbf0*/  FADD.FTZ R164, R164, R163 ;  /* 0x000000a3a4a47221 */ /* 0x000fe60000010000 */
[----:B------:R-:W-:Y:S01]  /*bc00*/  @P0 IADD3.X R19, R19, R219, RZ, P1, !PT ;  /* 0x000000db13130210 */ /* 0x000fe20000ffe4ff */
[----:B------:R-:W-:Y:S01]  /*bc10*/  @!PT LDS RZ, [RZ] ;  /* 0x00000000fffff984 */ /* 0x000fe20000000800 */
[----:B------:R-:W-:Y:S01]  /*bc20*/  @!PT LDS RZ, [RZ] ;  /* 0x00000000fffff984 */ /* 0x000fe20000000800 */
[----:B------:R-:W-:Y:S01]  /*bc30*/  @!PT LDS RZ, [RZ] ;  /* 0x00000000fffff984 */ /* 0x000fe20000000800 */
[----:B------:R2:W-:Y:S01]  /*bc40*/  @P0 LDGSTS.E.BYPASS.LTC128B.128 [R3+0xc100], [R20.64], !P5 ;  /* 0x0c10000014030fae */ /* 0x0005e2000e901d48 */
[C---:B------:R-:W-:Y:S01]  /*bc50*/  @P0 LEA R10, P1, R18.reuse, c[0x0][0x1c8], 0x1 ;  /* 0x00007200120a0a11 */ /* 0x040fe200078208ff */
[----:B------:R-:W-:Y:S03]  /*bc60*/  FADD.FTZ R169, R169, R164 ;  /* 0x000000a4a9a97221 */ /* 0x000fe60000010000 */
[----:B------:R-:W-:Y:S01]  /*bc70*/  @P0 LEA.HI.X R11, R18, c[0x0][0x1cc], R19, 0x1, P1 ;  /* 0x00007300120b0a11 */ /* 0x000fe200008f0c13 */
[----:B------:R-:W-:Y:S02]  /*bc80*/  FADD.FTZ R169, R166, R169 ;  /* 0x000000a9a6a97221 */ /* 0x000fe40000010000 */
[----:B------:R2:W-:Y:S02]  /*bc90*/  @P0 LDGSTS.E.BYPASS.LTC128B.128 [R3+0xe100], [R22.64], !P4 ;  /* 0x0e10000016030fae */ /* 0x0005e4000e101d48 */
[----:B------:R-:W-:Y:S04]  /*bca0*/  FADD.FTZ R168, R168, R169 ;  /* 0x000000a9a8a87221 */ /* 0x000fe80000010000 */
[----:B------:R-:W-:Y:S01]  /*bcb0*/  FADD.FTZ R168, R171, R168 ;  /* 0x000000a8aba87221 */ /* 0x000fe20000010000 */
[C---:B-1----:R-:W-:Y:S01]  /*bcc0*/  HMMA.16816.F32 R92, R136.reuse, R4, R92 ;  /* 0x00000004885c723c */ /* 0x042fe2000000185c */
[----:B------:R2:W-:Y:S02]  /*bcd0*/  @P0 LDGSTS.E.BYPASS.LTC128B.128 [R3+0x10100], [R16.64], !P6 ;  /* 0x1010000010030fae */ /* 0x0005e4000f101d48 */
[----:B------:R-:W-:Y:S04]  /*bce0*/  FADD.FTZ R177, R177, R168 ;  /* 0x000000a8b1b17221 */ /* 0x000fe80000010000 */
[----:B------:R-:W-:Y:S01]  /*bcf0*/  FADD.FTZ R178, R178, R177 ;  /* 0x000000b1b2b27221 */ /* 0x000fe20000010000 */
[----:B------:R-:W-:Y:S01]  /*bd00*/  HMMA.16816.F32 R96, R136, R6, R96 ;  /* 0x000000068860723c */ /* 0x000fe20000001860 */
[----:B------:R2:W-:Y:S03]  /*bd10*/  @P0 LDGSTS.E.BYPASS.LTC128B.128 [R3+0xd100], [R24.64], !P5 ;  /* 0x0d10000018030fae */ /* 0x0005e6000e901d48 */
[----:B------:R-:W-:Y:S04]  /*bd20*/  FADD.FTZ R179, R179, R178 ;  /* 0x000000b2b3b37221 */ /* 0x000fe80000010000 */
[----:B------:R-:W-:Y:S01]  /*bd30*/  FADD.FTZ R216, R180, R179 ;  /* 0x000000b3b4d87221 */ /* 0x000fe20000010000 */
[----:B------:R2:W-:Y:S08]  /*bd40*/  @P0 LDGSTS.E.BYPASS.LTC128B.128 [R3+0xf100], [R26.64], !P4 ;  /* 0x0f1000001a030fae */ /* 0x0005f0000e101d48 */
[----:B------:R2:W-:Y:S01]  /*bd50*/  @P0 LDGSTS.E.BYPASS.LTC128B.128 [R3+0x11100], [R10.64], !P6 ;  /* 0x111000000a030fae */ /* 0x0005e2000f101d48 */
[----:B------:R-:W-:Y:S02]  /*bd60*/  ISETP.GT.AND P0, PT, R228, R229, PT ;  /* 0x000000e5e400720c */ /* 0x000fe40003f04270 */
[----:B------:R-:W-:Y:S05]  /*bd70*/  MOV R228, R220 ;  /* 0x000000dc00e47202 */ /* 0x000fea0000000f00 */
[----:B------:R-:W0:Y:S01]  /*bd80*/  LDGDEPBAR ;  /* 0x00000000000079af */ /* 0x000e220000000000 */
[----:B--2---:R-:W-:Y:S05]  /*bd90*/  MOV R3, R0 ;  /* 0x0000000000037202 */ /* 0x004fea0000000f00 */
[----:B------:R-:W-:-:S05]  /*bda0*/  @P0 BRA `(.L_x_895) ;  /* 0xffffd1d000000947 */ /* 0x000fca000383ffff */
.L_x_894:
[----:B------:R-:W-:-:S13]  /*bdb0*/  ISETP.GE.AND P0, PT, R220, R193, PT ;  /* 0x000000c1dc00720c */ /* 0x000fda0003f06270 */
[----:B------:R-:W-:Y:S05]  /*bdc0*/  @!P0 BRA `(.L_x_896) ;  /* 0x000039b000008947 */ /* 0x000fea0003800000 */
[----:B------:R-:W-:Y:S01]  /*bdd0*/  ISETP.NE.AND P2, PT, R196, 0x1, PT ;  /* 0x00000001c400780c */ /* 0x000fe20003f45270 */
[----:B------:R-:W-:Y:S01]  /*bde0*/  IMAD.MOV.U32 R133, RZ, RZ, 0x40 ;  /* 0x00000040ff857424 */ /* 0x000fe200078e00ff */
[----:B------:R-:W-:Y:S01]  /*bdf0*/  LOP3.LUT P0, RZ, R218, 0x4, RZ, 0xc0, !PT ;  /* 0x00000004daff7812 */ /* 0x000fe2000780c0ff */
[----:B------:R-:W-:Y:S01]  /*be00*/  IMAD.MOV.U32 R3, RZ, RZ, R0 ;  /* 0x000000ffff037224 */ /* 0x000fe200078e0000 */
[C---:B------:R-:W-:Y:S01]  /*be10*/  IADD3 R218, P1, R204.reuse, 0x40, RZ ;  /* 0x00000040ccda7810 */ /* 0x040fe20007f3e0ff */
[----:B------:R-:W-:Y:S01]  /*be20*/  IMAD.MOV.U32 R132, RZ, RZ, R2 ;  /* 0x000000ffff847224 */ /* 0x000fe200078e0002 */
[----:B------:R-:W-:Y:S02]  /*be30*/  SEL R133, R133, 0xffffffc0, !P0 ;  /* 0xffffffc085857807 */ /* 0x000fe40004000000 */
[----:B------:R-:W-:Y:S01]  /*be40*/  IADD3 R226, P0, R204, 0x80, RZ ;  /* 0x00000080cce27810 */ /* 0x000fe20007f1e0ff */
[----:B------:R-:W-:Y:S01]  /*be50*/  IMAD.X R227, RZ, RZ, R209, P1 ;  /* 0x000000ffffe37224 */ /* 0x000fe200008e06d1 */
[----:B------:R-:W-:-:S03]  /*be60*/  IADD3 R224, P1, R206, 0x40, RZ ;  /* 0x00000040cee07810 */ /* 0x000fc60007f3e0ff */
[----:B------:R-:W-:Y:S01]  /*be70*/  IMAD.X R225, RZ, RZ, R209, P0 ;  /* 0x000000ffffe17224 */ /* 0x000fe200000e06d1 */
[----:B------:R-:W-:Y:S01]  /*be80*/  IADD3 R222, P0, R206, 0x80, RZ ;  /* 0x00000080cede7810 */ /* 0x000fe20007f1e0ff */
[----:B------:R-:W-:-:S04]  /*be90*/  @P2 IMAD.HI.U32 R219, R210, c[0x0][0x2c8], RZ ;  /* 0x0000b200d2db2a27 */ /* 0x000fc800078e00ff */
[----:B------:R-:W-:Y:S01]  /*bea0*/  IMAD.X R223, RZ, RZ, R213, P1 ;  /* 0x000000ffffdf7224 */ /* 0x000fe200008e06d5 */
[----:B------:R-:W-:Y:S01]  /*beb0*/  @P2 SHF.R.U32.HI R219, RZ, c[0x0][0x2cc], R219 ;  /* 0x0000b300ffdb2a19 */ /* 0x000fe200000116db */
[----:B------:R-:W-:Y:S02]  /*bec0*/  IMAD.X R221, RZ, RZ, R213, P0 ;  /* 0x000000ffffdd7224 */ /* 0x000fe400000e06d5 */
.L_x_905:
[----:B------:R-:W-:Y:S04]  /*bed0*/  DEPBAR.LE SB0, 0x2 ;  /* 0x000080800000791a */ /* 0x000fe80000000000 */
[----:B------:R-:W-:Y:S01]  /*bee0*/  BAR.SYNC.DEFER_BLOCKING 0x0 ;  /* 0x0000000000007b1d */ /* 0x000fe20000010000 */
[----:B------:R-:W-:Y:S01]  /*bef0*/  UIMAD UR4, UR5, 0x6000, URZ ;  /* 0x00006000050478a4 */ /* 0x000fe2000f8e023f */
[----:B------:R-:W-:Y:S02]  /*bf00*/  ISETP.GE.AND P0, PT, R193, R220, PT ;  /* 0x000000dcc100720c */ /* 0x000fe40003f06270 */
[----:B------:R-:W-:Y:S02]  /*bf10*/  ISETP.NE.AND P2, PT, R196, 0x1, PT ;  /* 0x00000001c400780c */ /* 0x000fe40003f45270 */
[----:B------:R-:W-:Y:S09]  /*bf20*/  ISETP.GE.AND P3, PT, R195, 0x1, PT ;  /* 0x00000001c300780c */ /* 0x000ff20003f66270 */
[----:B------:R-:W-:Y:S01]  /*bf30*/  @!P0 IADD3 R5, R220, -0x1, RZ ;  /* 0xffffffffdc058810 */ /* 0x000fe20007ffe0ff */
[----:B------:R-:W-:Y:S03]  /*bf40*/  @!P0 IMAD R179, R215, 0x6000, R214 ;  /* 0x00006000d7b38824 */ /* 0x000fe600078e02d6 */
[----:B------:R-:W-:Y:S01]  /*bf50*/  @!P0 SHF.R.S32.HI R2, RZ, 0x1f, R5 ;  /* 0x0000001fff028819 */ /* 0x000fe20000011405 */
[----:B------:R-:W-:Y:S04]  /*bf60*/  LDSM.16.M88.4 R32, [R190] ;  /* 0x00000000be20783b */ /* 0x000fe80000000200 */
[----:B------:R-:W-:Y:S04]  /*bf70*/  @!P0 IMAD R2, R2, c[0x0][0x208], RZ ;  /* 0x0000820002028a24 */ /* 0x000fe800078e02ff */
[C---:B------:R-:W-:Y:S01]  /*bf80*/  @!P0 IMAD R2, R5.reuse, c[0x0][0x20c], R2 ;  /* 0x0000830005028a24 */ /* 0x040fe200078e0202 */
[----:B------:R-:W1:Y:S01]  /*bf90*/  LDSM.16.M88.4 R8, [R188+UR4+0xc100] ;  /* 0x00c10004bc08783b */ /* 0x000e620008000200 */
[----:B------:R-:W-:Y:S04]  /*bfa0*/  @!P0 IMAD.WIDE.U32 R4, R5, c[0x0][0x208], RZ ;  /* 0x0000820005048a25 */ /* 0x000fe800078e00ff */
[C---:B------:R-:W-:Y:S01]  /*bfb0*/  @!P0 IMAD.SHL.U32 R149, R4.reuse, 0x40, RZ ;  /* 0x0000004004958824 */ /* 0x040fe200078e00ff */
[----:B------:R-:W-:Y:S01]  /*bfc0*/  @!P0 IADD3 R2, R5, R2, RZ ;  /* 0x0000000205028210 */ /* 0x000fe20007ffe0ff */
[----:B------:R-:W2:Y:S03]  /*bfd0*/  LDSM.16.M88.4 R16, [R188+UR4+0xc900] ;  /* 0x00c90004bc10783b */ /* 0x000ea60008000200 */
[----:B------:R-:W-:Y:S02]  /*bfe0*/  @!P0 IADD3 R5, P1, R149, R204, RZ ;  /* 0x000000cc95058210 */ /* 0x000fe40007f3e0ff */
[----:B------:R-:W-:Y:S02]  /*bff0*/  @!P0 SHF.L.U64.HI R2, R4, 0x6, R2 ;  /* 0x0000000604028819 */ /* 0x000fe40000010202 */
[----:B------:R-:W3:Y:S02]  /*c000*/  LDSM.16.M88.4 R24, [R188+UR4+0xd100] ;  /* 0x00d10004bc18783b */ /* 0x000ee40008000200 */
[----:B------:R-:W-:Y:S02]  /*c010*/  @!P0 IADD3.X R0, R2, R209, RZ, P1, !PT ;  /* 0x000000d102008210 */ /* 0x000fe40000ffe4ff */
[C---:B------:R-:W-:Y:S03]  /*c020*/  @!P0 LEA R172, P1, R5.reuse, c[0x0][0x1f8], 0x1 ;  /* 0x00007e0005ac8a11 */ /* 0x040fe600078208ff */
[----:B------:R-:W4:Y:S01]  /*c030*/  LDSM.16.M88.4 R136, [R188+UR4+0xd900] ;  /* 0x00d90004bc88783b */ /* 0x000f220008000200 */
[----:B------:R-:W-:Y:S02]  /*c040*/  @!P0 LEA.HI.X R173, R5, c[0x0][0x1fc], R0, 0x1, P1 ;  /* 0x00007f0005ad8a11 */ /* 0x000fe400008f0c00 */
[----:B------:R-:W-:Y:S02]  /*c050*/  IADD3 R0, R188, UR4, RZ ;  /* 0x00000004bc007c10 */ /* 0x000fe4000fffe0ff */
[----:B------:R-:W-:Y:S02]  /*c060*/  @!P0 IADD3 R12, P1, R149, R218, RZ ;  /* 0x000000da950c8210 */ /* 0x000fe40007f3e0ff */
[----:B------:R-:W-:Y:S01]  /*c070*/  LDSM.16.M88.4 R140, [R186] ;  /* 0x00000000ba8c783b */ /* 0x000fe20000000200 */
[-C--:B------:R-:W-:Y:S02]  /*c080*/  IADD3 R192, R189, R0.reuse, RZ ;  /* 0x00000000bdc07210 */ /* 0x080fe40007ffe0ff */
[----:B------:R-:W-:Y:S04]  /*c090*/  IADD3 R0, R133, R0, RZ ;  /* 0x0000000085007210 */ /* 0x000fe80007ffe0ff */
[----:B------:R-:W5:Y:S01]  /*c0a0*/  LDSM.16.M88.4 R144, [R192+0xc100] ;  /* 0x00c10000c090783b */ /* 0x000f620000000200 */
[C---:B-1----:R-:W-:Y:S07]  /*c0b0*/  HMMA.16816.F32 R4, R32.reuse, R8, RZ ;  /* 0x000000082004723c */ /* 0x042fee00000018ff */
[----:B------:R-:W-:Y:S01]  /*c0c0*/  @!P0 IMAD.X R9, R2, 0x1, R227, P1 ;  /* 0x0000000102098824 */ /* 0x000fe200008e06e3 */
[C---:B------:R-:W-:Y:S04]  /*c0d0*/  @!P0 LEA R168, P1, R12.reuse, c[0x0][0x1f8], 0x1 ;  /* 0x00007e000ca88a11 */ /* 0x040fe800078208ff */
[----:B------:R-:W-:Y:S02]  /*c0e0*/  @!P0 LEA.HI.X R169, R12, c[0x0][0x1fc], R9, 0x1, P1 ;  /* 0x00007f000ca98a11 */ /* 0x000fe400008f0c09 */
[C---:B------:R-:W-:Y:S01]  /*c0f0*/  HMMA.16816.F32 R8, R32.reuse, R10, RZ ;  /* 0x0000000a2008723c */ /* 0x040fe200000018ff */
[----:B------:R-:W-:Y:S05]  /*c100*/  @!P0 IADD3 R12, P1, R149, R226, RZ ;  /* 0x000000e2950c8210 */ /* 0x000fea0007f3e0ff */
[----:B------:R-:W-:Y:S01]  /*c110*/  @!P0 IMAD.X R13, R2, 0x1, R225, P1 ;  /* 0x00000001020d8824 */ /* 0x000fe200008e06e1 */
[C---:B------:R-:W-:Y:S05]  /*c120*/  @!P0 LEA R170, P1, R12.reuse, c[0x0][0x1f8], 0x1 ;  /* 0x00007e000caa8a11 */ /* 0x040fea00078208ff */
[----:B------:R-:W-:Y:S02]  /*c130*/  @!P0 LEA.HI.X R171, R12, c[0x0][0x1fc], R13, 0x1, P1 ;  /* 0x00007f000cab8a11 */ /* 0x000fe400008f0c0d */
[C---:B--2---:R-:W-:Y:S01]  /*c140*/  HMMA.16816.F32 R12, R32.reuse, R16, RZ ;  /* 0x00000010200c723c */ /* 0x044fe200000018ff */
[----:B------:R-:W-:Y:S04]  /*c150*/  @!P0 IADD3 R149, P1, R198, R149, RZ ;  /* 0x00000095c6958210 */ /* 0x000fe80007f3e0ff */
[----:B------:R-:W-:Y:S02]  /*c160*/  @!P0 IADD3.X R2, R197, R2, RZ, P1, !PT ;  /* 0x00000002c5028210 */ /* 0x000fe40000ffe4ff */
[C---:B------:R-:W-:Y:S01]  /*c170*/  @!P0 IADD3 R28, P1, R149.reuse, R204, RZ ;  /* 0x000000cc951c8210 */ /* 0x040fe20007f3e0ff */
[C---:B------:R-:W-:Y:S04]  /*c180*/  HMMA.16816.F32 R16, R32.reuse, R18, RZ ;  /* 0x000000122010723c */ /* 0x040fe800000018ff */
[----:B------:R-:W-:Y:S01]  /*c190*/  @!P0 IMAD.X R29, R2, 0x1, R209, P1 ;  /* 0x00000001021d8824 */ /* 0x000fe200008e06d1 */
[C---:B------:R-:W-:Y:S03]  /*c1a0*/  @!P0 LEA R174, P1, R28.reuse, c[0x0][0x1f8], 0x1 ;  /* 0x00007e001cae8a11 */ /* 0x040fe600078208ff */
[C---:B---3--:R-:W-:Y:S01]  /*c1b0*/  HMMA.16816.F32 R20, R32.reuse, R24, RZ ;  /* 0x000000182014723c */ /* 0x048fe200000018ff */
[----:B------:R-:W-:Y:S03]  /*c1c0*/  @!P0 LEA.HI.X R175, R28, c[0x0][0x1fc], R29, 0x1, P1 ;  /* 0x00007f001caf8a11 */ /* 0x000fe600008f0c1d */
[C---:B------:R-:W-:Y:S04]  /*c1d0*/  @!P0 IADD3 R148, P1, R149.reuse, R218, RZ ;  /* 0x000000da95948210 */ /* 0x040fe80007f3e0ff */
[C---:B------:R-:W-:Y:S01]  /*c1e0*/  HMMA.16816.F32 R24, R32.reuse, R26, RZ ;  /* 0x0000001a2018723c */ /* 0x040fe200000018ff */
[----:B------:R-:W-:Y:S03]  /*c1f0*/  @!P0 IADD3.X R151, R2, R227, RZ, P1, !PT ;  /* 0x000000e302978210 */ /* 0x000fe60000ffe4ff */
[C---:B------:R-:W-:Y:S04]  /*c200*/  @!P0 LEA R176, P1, R148.reuse, c[0x0][0x1f8], 0x1 ;  /* 0x00007e0094b08a11 */ /* 0x040fe800078208ff */
[C---:B----4-:R-:W-:Y:S01]  /*c210*/  HMMA.16816.F32 R28, R32.reuse, R136, RZ ;  /* 0x00000088201c723c */ /* 0x050fe200000018ff */
[----:B------:R-:W-:Y:S03]  /*c220*/  @!P0 LEA.HI.X R177, R148, c[0x0][0x1fc], R151, 0x1, P1 ;  /* 0x00007f0094b18a11 */ /* 0x000fe600008f0c97 */
[----:B------:R-:W-:Y:S02]  /*c230*/  @!P0 IADD3 R152, P1, R149, R226, RZ ;  /* 0x000000e295988210 */ /* 0x000fe40007f3e0ff */
[----:B------:R-:W1:Y:S02]  /*c240*/  LDSM.16.M88.4 R148, [R192+0xc900] ;  /* 0x00c90000c094783b */ /* 0x000e640000000200 */
[----:B------:R-:W-:Y:S01]  /*c250*/  HMMA.16816.F32 R32, R32, R138, RZ ;  /* 0x0000008a2020723c */ /* 0x000fe200000018ff */
[----:B------:R-:W-:Y:S03]  /*c260*/  @!P0 IMAD.X R153, R2, 0x1, R225, P1 ;  /* 0x0000000102998824 */ /* 0x000fe600008e06e1 */
[C---:B------:R-:W-:Y:S01]  /*c270*/  @!P0 LEA R180, P1, R152.reuse, c[0x0][0x1f8], 0x1 ;  /* 0x00007e0098b48a11 */ /* 0x040fe200078208ff */
[----:B------:R-:W2:Y:S01]  /*c280*/  LDSM.16.M88.4 R136, [R192+0xd100] ;  /* 0x00d10000c088783b */ /* 0x000ea20000000200 */
[----:B------:R-:W-:Y:S02]  /*c290*/  IMAD.IADD R2, R133, 0x1, R192 ;  /* 0x0000000185027824 */ /* 0x000fe400078e02c0 */
[C---:B-----5:R-:W-:Y:S05]  /*c2a0*/  HMMA.16816.F32 R4, R140.reuse, R144, R4 ;  /* 0x000000908c04723c */ /* 0x060fea0000001804 */
[----:B------:R-:W-:Y:S02]  /*c2b0*/  @!P0 LEA.HI.X R181, R152, c[0x0][0x1fc], R153, 0x1, P1 ;  /* 0x00007f0098b58a11 */ /* 0x000fe400008f0c99 */
[----:B------:R-:W3:Y:S01]  /*c2c0*/  LDSM.16.M88.4 R152, [R192+0xd900] ;  /* 0x00d90000c098783b */ /* 0x000ee20000000200 */
[C---:B------:R-:W-:Y:S06]  /*c2d0*/  HMMA.16816.F32 R8, R140.reuse, R146, R8 ;  /* 0x000000928c08723c */ /* 0x040fec0000001808 */
[----:B------:R-:W-:Y:S01]  /*c2e0*/  @!PT LDS RZ, [RZ] ;  /* 0x00000000fffff984 */ /* 0x000fe20000000800 */
[----:B------:R-:W-:Y:S01]  /*c2f0*/  @!PT LDS RZ, [RZ] ;  /* 0x00000000fffff984 */ /* 0x000fe20000000800 */
[----:B------:R-:W-:Y:S01]  /*c300*/  @!PT LDS RZ, [RZ] ;  /* 0x00000000fffff984 */ /* 0x000fe20000000800 */
[----:B------:R4:W-:Y:S07]  /*c310*/  @!P0 LDGSTS.E.BYPASS.LTC128B.128 [R179], [R172.64], !P5 ;  /* 0x00000000acb38fae */ /* 0x0009ee000e901d48 */
[----:B------:R5:W-:Y:S07]  /*c320*/  @!P0 LDGSTS.E.BYPASS.LTC128B.128 [R179+0x2000], [R168.64], !P4 ;  /* 0x02000000a8b38fae */ /* 0x000bee000e101d48 */
[----:B------:R5:W-:Y:S01]  /*c330*/  @!P0 LDGSTS.E.BYPASS.LTC128B.128 [R179+0x4000], [R170.64], !P6 ;  /* 0x04000000aab38fae */ /* 0x000be2000f101d48 */
[C---:B-1----:R-:W-:Y:S06]  /*c340*/  HMMA.16816.F32 R12, R140.reuse, R148, R12 ;  /* 0x000000948c0c723c */ /* 0x042fec000000180c */
[----:B------:R4:W-:Y:S02]  /*c350*/  @!P0 LDGSTS.E.BYPASS.LTC128B.128 [R179+0x1000], [R174.64], !P5 ;  /* 0x01000000aeb38fae */ /* 0x0009e4000e901d48 */
[C---:B------:R-:W-:Y:S05]  /*c360*/  HMMA.16816.F32 R16, R140.reuse, R150, R16 ;  /* 0x000000968c10723c */ /* 0x040fea0000001810 */
[----:B------:R1:W-:Y:S03]  /*c370*/  @!P0 LDGSTS.E.BYPASS.LTC128B.128 [R179+0x3000], [R176.64], !P4 ;  /* 0x03000000b0b38fae */ /* 0x0003e6000e101d48 */
[C---:B--2---:R-:W-:Y:S04]  /*c380*/  HMMA.16816.F32 R20, R140.reuse, R136, R20 ;  /* 0x000000888c14723c */ /* 0x044fe80000001814 */
[----:B------:R1:W-:Y:S01]  /*c390*/  @!P0 LDGSTS.E.BYPASS.LTC128B.128 [R179+0x5000], [R180.64], !P6 ;  /* 0x05000000b4b38fae */ /* 0x0003e2000f101d48 */
[C---:B------:R-:W-:Y:S02]  /*c3a0*/  ISETP.GE.AND P0, PT, R215.reuse, 0x1, PT ;  /* 0x00000001d700780c */ /* 0x040fe40003f06270 */
[----:B------:R-:W-:Y:S01]  /*c3b0*/  IADD3 R215, R215, 0x1, RZ ;  /* 0x00000001d7d77810 */ /* 0x000fe20007ffe0ff */
[C---:B------:R-:W-:Y:S03]  /*c3c0*/  HMMA.16816.F32 R24, R140.reuse, R138, R24 ;  /* 0x0000008a8c18723c */ /* 0x040fe60000001818 */
[----:B------:R-:W-:Y:S01]  /*c3d0*/  LDSM.16.M88.4 R156, [R185] ;  /* 0x00000000b99c783b */ /* 0x000fe20000000200 */
[----:B------:R-:W-:Y:S04]  /*c3e0*/  SEL R215, R215, RZ, !P0 ;  /* 0x000000ffd7d77207 */ /* 0x000fe80004000000 */
[C---:B---3--:R-:W-:Y:S02]  /*c3f0*/  HMMA.16816.F32 R28, R140.reuse, R152, R28 ;  /* 0x000000988c1c723c */ /* 0x048fe4000000181c */
[----:B------:R-:W2:Y:S06]  /*c400*/  LDSM.16.M88.4 R160, [R0+0xc100] ;  /* 0x00c1000000a0783b */ /* 0x000eac0000000200 */
[----:B------:R-:W-:Y:S01]  /*c410*/  HMMA.16816.F32 R32, R140, R154, R32 ;  /* 0x0000009a8c20723c */ /* 0x000fe20000001820 */
[----:B------:R-:W3:Y:S07]  /*c420*/  LDSM.16.M88.4 R164, [R0+0xc900] ;  /* 0x00c9000000a4783b */ /* 0x000eee0000000200 */
[----:B------:R-:W1:Y:S07]  /*c430*/  LDSM.16.M88.4 R144, [R0+0xd100] ;  /* 0x00d100000090783b */ /* 0x000e6e0000000200 */
[----:B------:R-:W1:Y:S07]  /*c440*/  LDSM.16.M88.4 R148, [R0+0xd900] ;  /* 0x00d900000094783b */ /* 0x000e6e0000000200 */
[----:B------:R-:W-:Y:S07]  /*c450*/  LDSM.16.M88.4 R136, [R184] ;  /* 0x00000000b888783b */ /* 0x000fee0000000200 */
[----:B-----5:R-:W5:Y:S01]  /*c460*/  LDSM.16.M88.4 R168, [R2+0xc100] ;  /* 0x00c1000002a8783b */ /* 0x020f620000000200 */
[C---:B--2---:R-:W-:Y:S06]  /*c470*/  HMMA.16816.F32 R4, R156.reuse, R160, R4 ;  /* 0x000000a09c04723c */ /* 0x044fec0000001804 */
[----:B------:R-:W2:Y:S02]  /*c480*/  LDSM.16.M88.4 R140, [R2+0xc900] ;  /* 0x00c90000028c783b */ /* 0x000ea40000000200 */
[C---:B------:R-:W-:Y:S05]  /*c490*/  HMMA.16816.F32 R8, R156.reuse, R162, R8 ;  /* 0x000000a29c08723c */ /* 0x040fea0000001808 */
[----:B------:R-:W2:Y:S03]  /*c4a0*/  LDSM.16.M88.4 R152, [R2+0xd100] ;  /* 0x00d100000298783b */ /* 0x000ea60000000200 */
[C---:B---3--:R-:W-:Y:S04]  /*c4b0*/  HMMA.16816.F32 R12, R156.reuse, R164, R12 ;  /* 0x000000a49c0c723c */ /* 0x048fe8000000180c */
[----:B------:R-:W3:Y:S04]  /*c4c0*/  LDSM.16.M88.4 R160, [R2+0xd900] ;  /* 0x00d9000002a0783b */ /* 0x000ee80000000200 */
[C---:B------:R-:W-:Y:S03]  /*c4d0*/  HMMA.16816.F32 R16, R156.reuse, R166, R16 ;  /* 0x000000a69c10723c */ /* 0x040fe60000001810 */
[----:B------:R-:W-:Y:S05]  /*c4e0*/  LDSM.16.M88.4 R164, [R188+UR4+0xe100] ;  /* 0x00e10004bca4783b */ /* 0x000fea0008000200 */
[C---:B-1----:R-:W-:Y:S02]  /*c4f0*/  HMMA.16816.F32 R20, R156.reuse, R144, R20 ;  /* 0x000000909c14723c */ /* 0x042fe40000001814 */
[----:B----4-:R-:W-:Y:S06]  /*c500*/  LDSM.16.M88.4 R172, [R192+0xf900] ;  /* 0x00f90000c0ac783b */ /* 0x010fec0000000200 */
[C---:B------:R-:W-:Y:S01]  /*c510*/  HMMA.16816.F32 R24, R156.reuse, R146, R24 ;  /* 0x000000929c18723c */ /* 0x040fe20000001818 */
[----:B------:R-:W1:Y:S07]  /*c520*/  LDSM.16.M88.4 R144, [R190+0x4000] ;  /* 0x00400000be90783b */ /* 0x000e6e0000000200 */
[C---:B------:R-:W-:Y:S01]  /*c530*/  HMMA.16816.F32 R28, R156.reuse, R148, R28 ;  /* 0x000000949c1c723c */ /* 0x040fe2000000181c */
[----:B------:R-:W-:Y:S07]  /*c540*/  LDSM.16.M88.4 R176, [R190+0x8000] ;  /* 0x00800000beb0783b */ /* 0x000fee0000000200 */
[----:B------:R-:W-:Y:S01]  /*c550*/  HMMA.16816.F32 R32, R156, R150, R32 ;  /* 0x000000969c20723c */ /* 0x000fe20000001820 */
[----:B------:R-:W4:Y:S07]  /*c560*/  LDSM.16.M88.4 R148, [R188+UR4+0xe900] ;  /* 0x00e90004bc94783b */ /* 0x000f2e0008000200 */
[C---:B-----5:R-:W-:Y:S01]  /*c570*/  HMMA.16816.F32 R4, R136.reuse, R168, R4 ;  /* 0x000000a88804723c */ /* 0x060fe20000001804 */
[----:B------:R-:W5:Y:S07]  /*c580*/  LDSM.16.M88.4 R156, [R188+UR4+0xf100] ;  /* 0x00f10004bc9c783b */ /* 0x000f6e0008000200 */
[C---:B------:R-:W-:Y:S01]  /*c590*/  HMMA.16816.F32 R8, R136.reuse, R170, R8 ;  /* 0x000000aa8808723c */ /* 0x040fe20000001808 */
[----:B------:R-:W1:Y:S07]  /*c5a0*/  LDSM.16.M88.4 R168, [R188+UR4+0xf900] ;  /* 0x00f90004bca8783b */ /* 0x000e6e0008000200 */
[C---:B--2---:R-:W-:Y:S01]  /*c5b0*/  HMMA.16816.F32 R12, R136.reuse, R140, R12 ;  /* 0x0000008c880c723c */ /* 0x044fe2000000180c */
[----:B------:R-:W-:Y:S07]  /*c5c0*/  LDSM.16.M88.4 R180, [R188+UR4+0x10100] ;  /* 0x01010004bcb4783b */ /* 0x000fee0008000200 */
[C---:B------:R-:W-:Y:S01]  /*c5d0*/  HMMA.16816.F32 R16, R136.reuse, R142, R16 ;  /* 0x0000008e8810723c */ /* 0x040fe20000001810 */
[----:B------:R-:W-:Y:S07]  /*c5e0*/  LDSM.16.M88.4 R140, [R192+0xe100] ;  /* 0x00e10000c08c783b */ /* 0x000fee0000000200 */
[C---:B------:R-:W-:Y:S01]  /*c5f0*/  HMMA.16816.F32 R20, R136.reuse, R152, R20 ;  /* 0x000000988814723c */ /* 0x040fe20000001814 */
[----:B------:R-:W0:Y:S07]  /*c600*/  LDGDEPBAR ;  /* 0x00000000000079af */ /* 0x000e2e0000000000 */
[C---:B------:R-:W-:Y:S01]  /*c610*/  HMMA.16816.F32 R24, R136.reuse, R154, R24 ;  /* 0x0000009a8818723c */ /* 0x040fe20000001818 */
[----:B------:R-:W-:Y:S07]  /*c620*/  LDSM.16.M88.4 R152, [R192+0xe900] ;  /* 0x00e90000c098783b */ /* 0x000fee0000000200 */
[C---:B---3--:R-:W-:Y:S08]  /*c630*/  HMMA.16816.F32 R28, R136.reuse, R160, R28 ;  /* 0x000000a0881c723c */ /* 0x048ff0000000181c */
[----:B------:R-:W-:Y:S01]  /*c640*/  HMMA.16816.F32 R32, R136, R162, R32 ;  /* 0x000000a28820723c */ /* 0x000fe20000001820 */
[----:B------:R-:W2:Y:S07]  /*c650*/  LDSM.16.M88.4 R136, [R186+0x4000] ;  /* 0x00400000ba88783b */ /* 0x000eae0000000200 */
[C---:B-1----:R-:W-:Y:S01]  /*c660*/  HMMA.16816.F32 R4, R144.reuse, R164, R4 ;  /* 0x000000a49004723c */ /* 0x042fe20000001804 */
[----:B------:R-:W1:Y:S07]  /*c670*/  LDSM.16.M88.4 R160, [R192+0xf100] ;  /* 0x00f10000c0a0783b */ /* 0x000e6e0000000200 */
[C---:B------:R-:W-:Y:S01]  /*c680*/  HMMA.16816.F32 R8, R144.reuse, R166, R8 ;  /* 0x000000a69008723c */ /* 0x040fe20000001808 */
[----:B------:R-:W-:Y:S07]  /*c690*/  LDSM.16.M88.4 R164, [R2+0xe100] ;  /* 0x00e1000002a4783b */ /* 0x000fee0000000200 */
[C---:B----4-:R-:W-:Y:S08]  /*c6a0*/  HMMA.16816.F32 R12, R144.reuse, R148, R12 ;  /* 0x00000094900c723c */ /* 0x050ff0000000180c */
[C---:B------:R-:W-:Y:S01]  /*c6b0*/  HMMA.16816.F32 R16, R144.reuse, R150, R16 ;  /* 0x000000969010723c */ /* 0x040fe20000001810 */
[----:B------:R-:W-:Y:S07]  /*c6c0*/  LDSM.16.M88.4 R148, [R185+0x4000] ;  /* 0x00400000b994783b */ /* 0x000fee0000000200 */
[C---:B-----5:R-:W-:Y:S08]  /*c6d0*/  HMMA.16816.F32 R20, R144.reuse, R156, R20 ;  /* 0x0000009c9014723c */ /* 0x060ff00000001814 */
[C---:B------:R-:W-:Y:S01]  /*c6e0*/  HMMA.16816.F32 R24, R144.reuse, R158, R24 ;  /* 0x0000009e9018723c */ /* 0x040fe20000001818 */
[----:B------:R-:W3:Y:S07]  /*c6f0*/  LDSM.16.M88.4 R156, [R0+0xe100] ;  /* 0x00e10000009c783b */ /* 0x000eee0000000200 */
[C---:B------:R-:W-:Y:S08]  /*c700*/  HMMA.16816.F32 R28, R144.reuse, R168, R28 ;  /* 0x000000a8901c723c */ /* 0x040ff0000000181c */
[----:B------:R-:W-:Y:S01]  /*c710*/  HMMA.16816.F32 R32, R144, R170, R32 ;  /* 0x000000aa9020723c */ /* 0x000fe20000001820 */
[----:B------:R-:W-:Y:S07]  /*c720*/  LDSM.16.M88.4 R144, [R0+0xf100] ;  /* 0x00f100000090783b */ /* 0x000fee0000000200 */
[C---:B--2---:R-:W-:Y:S08]  /*c730*/  HMMA.16816.F32 R4, R136.reuse, R140, R4 ;  /* 0x0000008c8804723c */ /* 0x044ff00000001804 */
[C---:B------:R-:W-:Y:S01]  /*c740*/  HMMA.16816.F32 R8, R136.reuse, R142, R8 ;  /* 0x0000008e8808723c */ /* 0x040fe20000001808 */
[----:B------:R-:W2:Y:S07]  /*c750*/  LDSM.16.M88.4 R140, [R0+0xe900] ;  /* 0x00e90000008c783b */ /* 0x000eae0000000200 */
[C---:B------:R-:W-:Y:S08]  /*c760*/  HMMA.16816.F32 R12, R136.reuse, R152, R12 ;  /* 0x00000098880c723c */ /* 0x040ff0000000180c */
[C---:B------:R-:W-:Y:S01]  /*c770*/  HMMA.16816.F32 R16, R136.reuse, R154, R16 ;  /* 0x0000009a8810723c */ /* 0x040fe20000001810 */
[----:B------:R-:W4:Y:S07]  /*c780*/  LDSM.16.M88.4 R152, [R0+0xf900] ;  /* 0x00f900000098783b */ /* 0x000f2e0000000200 */
[C---:B-1----:R-:W-:Y:S08]  /*c790*/  HMMA.16816.F32 R20, R136.reuse, R160, R20 ;  /* 0x000000a08814723c */ /* 0x042ff00000001814 */
[C---:B------:R-:W-:Y:S01]  /*c7a0*/  HMMA.16816.F32 R24, R136.reuse, R162, R24 ;  /* 0x000000a28818723c */ /* 0x040fe20000001818 */
[----:B------:R-:W1:Y:S07]  /*c7b0*/  LDSM.16.M88.4 R160, [R184+0x4000] ;  /* 0x00400000b8a0783b */ /* 0x000e6e0000000200 */
[C---:B------:R-:W-:Y:S08]  /*c7c0*/  HMMA.16816.F32 R28, R136.reuse, R172, R28 ;  /* 0x000000ac881c723c */ /* 0x040ff0000000181c */
[----:B------:R-:W-:Y:S07]  /*c7d0*/  HMMA.16816.F32 R32, R136, R174, R32 ;  /* 0x000000ae8820723c */ /* 0x000fee0000001820 */
[----:B------:R-:W-:Y:S01]  /*c7e0*/  IADD3 R136, R133, UR4, R188 ;  /* 0x0000000485887c10 */ /* 0x000fe2000fffe0bc */
[C---:B---3--:R-:W-:Y:S05]  /*c7f0*/  HMMA.16816.F32 R4, R148.reuse, R156, R4 ;  /* 0x0000009c9404723c */ /* 0x048fea0000001804 */
[----:B------:R-:W-:Y:S03]  /*c800*/  IADD3 R191, R189, R136, RZ ;  /* 0x00000088bdbf7210 */ /* 0x000fe60007ffe0ff */
[C---:B------:R-:W-:Y:S01]  /*c810*/  HMMA.16816.F32 R8, R148.reuse, R158, R8 ;  /* 0x0000009e9408723c */ /* 0x040fe20000001808 */
[----:B------:R-:W-:Y:S07]  /*c820*/  LDSM.16.M88.4 R156, [R192+0x10100] ;  /* 0x01010000c09c783b */ /* 0x000fee0000000200 */
[C---:B--2---:R-:W-:Y:S01]  /*c830*/  HMMA.16816.F32 R12, R148.reuse, R140, R12 ;  /* 0x0000008c940c723c */ /* 0x044fe2000000180c */
[----:B------:R-:W2:Y:S07]  /*c840*/  LDSM.16.M88.4 R136, [R191+0xe900] ;  /* 0x00e90000bf88783b */ /* 0x000eae0000000200 */
        /* <DEDUP_REMOVED lines=10> */
[C---:B-1----:R-:W-:Y:S01]  /*c8f0*/  HMMA.16816.F32 R4, R160.reuse, R164, R4 ;  /* 0x000000a4a004723c */ /* 0x042fe20000001804 */
[----:B------:R-:W1:Y:S07]  /*c900*/  LDSM.16.M88.4 R152, [R186+0x8000] ;  /* 0x00800000ba98783b */ /* 0x000e6e0000000200 */
[C---:B------:R-:W-:Y:S01]  /*c910*/  HMMA.16816.F32 R8, R160.reuse, R166, R8 ;  /* 0x000000a6a008723c */ /* 0x040fe20000001808 */
[----:B------:R-:W-:Y:S07]  /*c920*/  LDSM.16.M88.4 R164, [R192+0x11900] ;  /* 0x01190000c0a4783b */ /* 0x000fee0000000200 */
[C---:B--2---:R-:W-:Y:S08]  /*c930*/  HMMA.16816.F32 R12, R160.reuse, R136, R12 ;  /* 0x00000088a00c723c */ /* 0x044ff0000000180c */
[C---:B------:R-:W-:Y:S01]  /*c940*/  HMMA.16816.F32 R16, R160.reuse, R138, R16 ;  /* 0x0000008aa010723c */ /* 0x040fe20000001810 */
[----:B------:R-:W2:Y:S07]  /*c950*/  LDSM.16.M88.4 R136, [R192+0x10900] ;  /* 0x01090000c088783b */ /* 0x000eae0000000200 */
        /* <DEDUP_REMOVED lines=20> */
[C---:B-1----:R-:W-:Y:S08]  /*caa0*/  HMMA.16816.F32 R4, R152.reuse, R156, R4 ;  /* 0x0000009c9804723c */ /* 0x042ff00000001804 */
[C---:B------:R-:W-:Y:S08]  /*cab0*/  HMMA.16816.F32 R8, R152.reuse, R158, R8 ;  /* 0x0000009e9808723c */ /* 0x040ff00000001808 */
[C---:B--2---:R-:W-:Y:S08]  /*cac0*/  HMMA.16816.F32 R12, R152.reuse, R136, R12 ;  /* 0x00000088980c723c */ /* 0x044ff0000000180c */
        /* <DEDUP_REMOVED lines=37> */
[----:B------:R1:W1:Y:S10]  /*cd20*/  MUFU.TANH R170, R14 ;  /* 0x0000000e00aa7308 */ /* 0x0002740000002400 */
[----:B------:R1:W1:Y:S01]  /*cd30*/  MUFU.TANH R172, R15 ;  /* 0x0000000f00ac7308 */ /* 0x0002620000002400 */
[C---:B---3--:R-:W-:Y:S01]  /*cd40*/  HMMA.16816.F32 R20, R176.reuse, R4, R20 ;  /* 0x00000004b014723c */ /* 0x048fe20000001814 */
[----:B-----5:R-:W3:Y:S08]  /*cd50*/  LDSM.16.M88.4 R8, [R191+0x11900] ;  /* 0x01190000bf08783b */ /* 0x020ef00000000200 */
[----:B------:R-:W2:Y:S01]  /*cd60*/  MUFU.TANH R141, R141 ;  /* 0x0000008d008d7308 */ /* 0x000ea20000002400 */
[C---:B------:R-:W-:Y:S03]  /*cd70*/  HMMA.16816.F32 R24, R176.reuse, R6, R24 ;  /* 0x00000006b018723c */ /* 0x040fe60000001818 */
[----:B------:R-:W-:Y:S02]  /*cd80*/  FMUL.FTZ R5, R18, c[0x0][0x320] ;  /* 0x0000c80012057a20 */ /* 0x000fe40000410000 */
[----:B------:R-:W-:Y:S04]  /*cd90*/  FMUL.FTZ R4, R19, c[0x0][0x320] ;  /* 0x0000c80013047a20 */ /* 0x000fe80000410000 */
[----:B------:R-:W2:Y:S05]  /*cda0*/  MUFU.TANH R0, R0 ;  /* 0x0000000000007308 */ /* 0x000eaa0000002400 */
[----:B-1----:R-:W-:Y:S02]  /*cdb0*/  FMUL.FTZ R14, R21, c[0x0][0x320] ;  /* 0x0000c800150e7a20 */ /* 0x002fe40000410000 */
[----:B------:R-:W-:Y:S03]  /*cdc0*/  IMAD.MOV.U32 R21, RZ, RZ, R210 ;  /* 0x000000ffff157224 */ /* 0x000fe600078e00d2 */
[----:B------:R-:W1:Y:S01]  /*cdd0*/  MUFU.TANH R2, R2 ;  /* 0x0000000200027308 */ /* 0x000e620000002400 */
[----:B------:R-:W-:Y:S01]  /*cde0*/  @P2 MOV R21, R219 ;  /* 0x000000db00152202 */ /* 0x000fe20000000f00 */
[----:B------:R-:W-:Y:S02]  /*cdf0*/  FMUL.FTZ R175, R20, c[0x0][0x320] ;  /* 0x0000c80014af7a20 */ /* 0x000fe40000410000 */
[----:B------:R-:W-:Y:S02]  /*ce00*/  FMUL.FTZ R7, R22, c[0x0][0x320] ;  /* 0x0000c80016077a20 */ /* 0x000fe40000410000 */
[----:B------:R-:W-:Y:S02]  /*ce10*/  FMUL.FTZ R6, R23, c[0x0][0x320] ;  /* 0x0000c80017067a20 */ /* 0x000fe40000410000 */
[----:B------:R-:W-:Y:S02]  /*ce20*/  FMUL.FTZ R15, R24, c[0x0][0x320] ;  /* 0x0000c800180f7a20 */ /* 0x000fe40000410000 */
[----:B------:R-:W1:Y:S01]  /*ce30*/  MUFU.TANH R142, R142 ;  /* 0x0000008e008e7308 */ /* 0x000e620000002400 */
[----:B------:R-:W-:Y:S02]  /*ce40*/  FMUL.FTZ R25, R25, c[0x0][0x320] ;  /* 0x0000c80019197a20 */ /* 0x000fe40000410000 */
[----:B------:R-:W-:Y:S01]  /*ce50*/  FMUL.FTZ R26, R26, c[0x0][0x320] ;  /* 0x0000c8001a1a7a20 */ /* 0x000fe20000410000 */
[C---:B---3--:R-:W-:Y:S03]  /*ce60*/  HMMA.16816.F32 R28, R176.reuse, R8, R28 ;  /* 0x00000008b01c723c */ /* 0x048fe6000000181c */
[----:B------:R-:W-:Y:S03]  /*ce70*/  FMUL.FTZ R27, R27, c[0x0][0x320] ;  /* 0x0000c8001b1b7a20 */ /* 0x000fe60000410000 */
[----:B------:R-:W3:Y:S01]  /*ce80*/  MUFU.TANH R169, R169 ;  /* 0x000000a900a97308 */ /* 0x000ee20000002400 */
[----:B------:R-:W-:Y:S01]  /*ce90*/  IMAD.SHL.U32 R8, R220, 0x40, RZ ;  /* 0x00000040dc087824 */ /* 0x000fe200078e00ff */
[----:B------:R-:W-:Y:S01]  /*cea0*/  HMMA.16816.F32 R32, R176, R10, R32 ;  /* 0x0000000ab020723c */ /* 0x000fe20000001820 */
[----:B------:R-:W5:Y:S06]  /*ceb0*/  SHFL.IDX PT, R11, R21, RZ, 0x1c1f ;  /* 0x001c1fff150b7589 */ /* 0x000f6c00000e0000 */
[----:B------:R-:W-:Y:S01]  /*cec0*/  IADD3 R10, -R211, 0x1, -R8 ;  /* 0x00000001d30a7810 */ /* 0x000fe20007ffe908 */
[----:B------:R-:W1:Y:S04]  /*ced0*/  MUFU.TANH R167, R167 ;  /* 0x000000a700a77308 */ /* 0x000e680000002400 */
[----:B------:R-:W-:Y:S04]  /*cee0*/  IADD3 R10, -R203, R10, R194 ;  /* 0x0000000acb0a7210 */ /* 0x000fe80007ffe1c2 */
[----:B------:R-:W-:Y:S01]  /*cef0*/  FMUL.FTZ R153, R28, c[0x0][0x320] ;  /* 0x0000c8001c997a20 */ /* 0x000fe20000410000 */
[C---:B------:R-:W-:Y:S01]  /*cf00*/  IADD3 R16, R10.reuse, c[0x0][0x328], RZ ;  /* 0x0000ca000a107a10 */ /* 0x040fe20007ffe0ff */
[----:B------:R-:W1:Y:S01]  /*cf10*/  MUFU.TANH R12, R12 ;  /* 0x0000000c000c7308 */ /* 0x000e620000002400 */
[----:B------:R-:W-:Y:S01]  /*cf20*/  FMUL.FTZ R29, R29, c[0x0][0x320] ;  /* 0x0000c8001d1d7a20 */ /* 0x000fe20000410000 */
[----:B------:R-:W-:Y:S01]  /*cf30*/  IADD3 R10, R10, UR6, RZ ;  /* 0x000000060a0a7c10 */ /* 0x000fe2000fffe0ff */
[----:B------:R-:W-:Y:S02]  /*cf40*/  FMUL.FTZ R30, R30, c[0x0][0x320] ;  /* 0x0000c8001e1e7a20 */ /* 0x000fe40000410000 */
[----:B------:R-:W-:Y:S02]  /*cf50*/  FMUL.FTZ R31, R31, c[0x0][0x320] ;  /* 0x0000c8001f1f7a20 */ /* 0x000fe40000410000 */
[----:B------:R-:W-:Y:S01]  /*cf60*/  FMUL.FTZ R149, R32, c[0x0][0x320] ;  /* 0x0000c80020957a20 */ /* 0x000fe20000410000 */
[-C--:B-----5:R-:W-:Y:S01]  /*cf70*/  IADD3 R20, R16, R11.reuse, RZ ;  /* 0x0000000b10147210 */ /* 0x0a0fe20007ffe0ff */
[----:B------:R-:W-:Y:S01]  /*cf80*/  FMUL.FTZ R33, R33, c[0x0][0x320] ;  /* 0x0000c80021217a20 */ /* 0x000fe20000410000 */
[----:B------:R-:W1:Y:S01]  /*cf90*/  MUFU.TANH R13, R13 ;  /* 0x0000000d000d7308 */ /* 0x000e620000002400 */
[----:B------:R-:W-:Y:S01]  /*cfa0*/  FMUL.FTZ R34, R34, c[0x0][0x320] ;  /* 0x0000c80022227a20 */ /* 0x000fe20000410000 */
[----:B------:R-:W-:Y:S01]  /*cfb0*/  IADD3 R18, R10, R11, RZ ;  /* 0x0000000b0a127210 */ /* 0x000fe20007ffe0ff */
[----:B------:R-:W-:Y:S07]  /*cfc0*/  FMUL.FTZ R35, R35, c[0x0][0x320] ;  /* 0x0000c80023237a20 */ /* 0x000fee0000410000 */
        /* <DEDUP_REMOVED lines=32> */
.L_x_899:
[----:B------:R-:W-:Y:S04]  /*d1d0*/  MOV R9, c[0x0][0x32c] ;  /* 0x0000cb0000097a02 */ /* 0x000fe80000000f00 */
[----:B------:R-:W-:Y:S11]  /*d1e0*/  ISETP.NE.AND P0, PT, R9, 0x1, PT ;  /* 0x000000010900780c */ /* 0x000ff60003f05270 */
[----:B------:R-:W-:Y:S02]  /*d1f0*/  @!UPT UIADD3 URZ, URZ, URZ, URZ ;  /* 0x0000003f3f3ff290 */ /* 0x000fe4000fffe03f */
[----:B------:R-:W-:Y:S05]  /*d200*/  @P0 IMAD.HI.U32 R9, R11, c[0x0][0x330], RZ ;  /* 0x0000cc000b090a27 */ /* 0x000fea00078e00ff */
[----:B------:R-:W-:Y:S02]  /*d210*/  @P0 SHF.R.U32.HI R11, RZ, c[0x0][0x334], R9 ;  /* 0x0000cd00ff0b0a19 */ /* 0x000fe40000011609 */
.L_x_900:
[----:B------:R-:W-:Y:S05]  /*d220*/  BSYNC B0 ;  /* 0x0000000000007941 */ /* 0x000fea0003800000 */
.L_x_898:
[----:B------:R-:W-:Y:S04]  /*d230*/  IMAD R22, R11, c[0x0][0x32c], -R8 ;  /* 0x0000cb000b167a24 */ /* 0x000fe800078e0a08 */
[----:B------:R-:W-:Y:S05]  /*d240*/  IMAD.IADD R11, R22, 0x1, -R211 ;  /* 0x00000001160b7824 */ /* 0x000fea00078e0ad3 */
[----:B------:R-:W-:Y:S02]  /*d250*/  IADD3 R9, R11, c[0x0][0x32c], RZ ;  /* 0x0000cb000b097a10 */ /* 0x000fe40007ffe0ff */
[----:B------:R-:W-:Y:S02]  /*d260*/  IMNMX R18, R18, R11, !PT ;  /* 0x0000000b12127217 */ /* 0x000fe40007800200 */
[----:B------:R-:W-:Y:S02]  /*d270*/  IMNMX R20, R20, R9, PT ;  /* 0x0000000914147217 */ /* 0x000fe40003800200 */
.L_x_897:
[----:B--234-:R-:W-:Y:S04]  /*d280*/  ISETP.GT.AND P2, PT, R220, -0x1, PT ;  /* 0xffffffffdc00780c */ /* 0x01cfe80003f44270 */
[----:B------:R-:W-:Y:S04]  /*d290*/  ISETP.GT.AND P0, PT, R18, RZ, P2 ;  /* 0x000000ff1200720c */ /* 0x000fe80001704270 */
[----:B------:R-:W-:Y:S04]  /*d2a0*/  ISETP.LT.OR P0, PT, R20, 0x1, P0 ;  /* 0x000000011400780c */ /* 0x000fe80000701670 */
[----:B------:R-:W-:Y:S02]  /*d2b0*/  FSEL R19, R140, -INF , !P0 ;  /* 0xff8000008c137808 */ /* 0x000fe40004000000 */
[----:B------:R-:W-:Y:S04]  /*d2c0*/  ISETP.GT.AND P0, PT, R18, 0x1, P2 ;  /* 0x000000011200780c */ /* 0x000fe80001704270 */
[----:B------:R-:W-:Y:S04]  /*d2d0*/  ISETP.LT.OR P0, PT, R20, 0x2, P0 ;  /* 0x000000021400780c */ /* 0x000fe80000701670 */
[----:B------:R-:W-:Y:S02]  /*d2e0*/  FSEL R17, R141, -INF , !P0 ;  /* 0xff8000008d117808 */ /* 0x000fe40004000000 */
[----:B------:R-:W-:Y:S04]  /*d2f0*/  ISETP.GT.AND P0, PT, R18, 0x8, P2 ;  /* 0x000000081200780c */ /* 0x000fe80001704270 */
[----:B------:R-:W-:Y:S04]  /*d300*/  ISETP.LT.OR P0, PT, R20, 0x9, P0 ;  /* 0x000000091400780c */ /* 0x000fe80000701670 */
[----:B-1----:R-:W-:Y:S02]  /*d310*/  FSEL R11, R142, -INF , !P0 ;  /* 0xff8000008e0b7808 */ /* 0x002fe40004000000 */
[----:B------:R-:W-:Y:S04]  /*d320*/  ISETP.GT.AND P0, PT, R18, 0x9, P2 ;  /* 0x000000091200780c */ /* 0x000fe80001704270 */
[----:B------:R-:W-:Y:S04]  /*d330*/  ISETP.LT.OR P0, PT, R20, 0xa, P0 ;  /* 0x0000000a1400780c */ /* 0x000fe80000701670 */
[----:B------:R-:W-:Y:S02]  /*d340*/  FSEL R9, R143, -INF , !P0 ;  /* 0xff8000008f097808 */ /* 0x000fe40004000000 */
        /* <DEDUP_REMOVED lines=21> */
[----:B------:R-:W-:Y:S01]  /*d4a0*/  ISETP.GT.AND P0, PT, R18, 0x29, P2 ;  /* 0x000000291200780c */ /* 0x000fe20001704270 */
[----:B------:R-:W1:Y:S03]  /*d4b0*/  SHFL.IDX PT, R15, R21, 0x1, 0x1c1f ;  /* 0x003c1f00150f7f89 */ /* 0x000e6600000e0000 */
[----:B------:R-:W-:Y:S04]  /*d4c0*/  ISETP.LT.OR P0, PT, R20, 0x2a, P0 ;  /* 0x0000002a1400780c */ /* 0x000fe80000701670 */
[----:B------:R-:W-:Y:S02]  /*d4d0*/  FSEL R155, R155, -INF , !P0 ;  /* 0xff8000009b9b7808 */ /* 0x000fe40004000000 */
[----:B------:R-:W-:Y:S04]  /*d4e0*/  ISETP.GT.AND P0, PT, R18, 0x30, P2 ;  /* 0x000000301200780c */ /* 0x000fe80001704270 */
[----:B------:R-:W-:Y:S04]  /*d4f0*/  ISETP.LT.OR P0, PT, R20, 0x31, P0 ;  /* 0x000000311400780c */ /* 0x000fe80000701670 */
[----:B------:R-:W-:Y:S02]  /*d500*/  FSEL R153, R153, -INF , !P0 ;  /* 0xff80000099997808 */ /* 0x000fe40004000000 */
[----:B------:R-:W-:Y:S04]  /*d510*/  ISETP.GT.AND P0, PT, R18, 0x31, P2 ;  /* 0x000000311200780c */ /* 0x000fe80001704270 */
[----:B------:R-:W-:Y:S01]  /*d520*/  ISETP.LT.OR P0, PT, R20, 0x32, P0 ;  /* 0x000000321400780c */ /* 0x000fe20000701670 */
[--C-:B-1----:R-:W-:Y:S02]  /*d530*/  IMAD.IADD R16, R16, 0x1, R15.reuse ;  /* 0x0000000110107824 */ /* 0x102fe400078e020f */
[----:B------:R-:W-:Y:S01]  /*d540*/  IMAD.IADD R13, R10, 0x1, R15 ;  /* 0x000000010a0d7824 */ /* 0x000fe200078e020f */
[----:B------:R-:W-:Y:S02]  /*d550*/  FSEL R151, R151, -INF , !P0 ;  /* 0xff80000097977808 */ /* 0x000fe40004000000 */
[----:B------:R-:W-:Y:S04]  /*d560*/  ISETP.GT.AND P0, PT, R18, 0x38, P2 ;  /* 0x000000381200780c */ /* 0x000fe80001704270 */
[----:B------:R-:W-:Y:S04]  /*d570*/  ISETP.LT.OR P0, PT, R20, 0x39, P0 ;  /* 0x000000391400780c */ /* 0x000fe80000701670 */
        /* <DEDUP_REMOVED lines=18> */
.L_x_903:
[----:B------:R-:W-:Y:S04]  /*d6a0*/  MOV R10, c[0x0][0x32c] ;  /* 0x0000cb00000a7a02 */ /* 0x000fe80000000f00 */
[----:B------:R-:W-:Y:S11]  /*d6b0*/  ISETP.NE.AND P0, PT, R10, 0x1, PT ;  /* 0x000000010a00780c */ /* 0x000ff60003f05270 */
[----:B------:R-:W-:Y:S02]  /*d6c0*/  @!UPT UIADD3 URZ, URZ, URZ, URZ ;  /* 0x0000003f3f3ff290 */ /* 0x000fe4000fffe03f */
[----:B------:R-:W-:Y:S05]  /*d6d0*/  @P0 IMAD.HI.U32 R10, R15, c[0x0][0x330], RZ ;  /* 0x0000cc000f0a0a27 */ /* 0x000fea00078e00ff */
[----:B------:R-:W-:Y:S02]  /*d6e0*/  @P0 SHF.R.U32.HI R15, RZ, c[0x0][0x334], R10 ;  /* 0x0000cd00ff0f0a19 */ /* 0x000fe4000001160a */
.L_x_904:
[----:B------:R-:W-:Y:S05]  /*d6f0*/  BSYNC B0 ;  /* 0x0000000000007941 */ /* 0x000fea0003800000 */
.L_x_902:
[----:B------:R-:W-:Y:S04]  /*d700*/  IMAD R8, R15, c[0x0][0x32c], -R8 ;  /* 0x0000cb000f087a24 */ /* 0x000fe800078e0a08 */
[----:B------:R-:W-:Y:S05]  /*d710*/  IMAD.IADD R8, R8, 0x1, -R211 ;  /* 0x0000000108087824 */ /* 0x000fea00078e0ad3 */
[----:B------:R-:W-:Y:S02]  /*d720*/  IADD3 R15, R8, c[0x0][0x32c], RZ ;  /* 0x0000cb00080f7a10 */ /* 0x000fe40007ffe0ff */
[----:B------:R-:W-:Y:S02]  /*d730*/  IMNMX R13, R13, R8, !PT ;  /* 0x000000080d0d7217 */ /* 0x000fe40007800200 */
[----:B------:R-:W-:Y:S02]  /*d740*/  IMNMX R16, R16, R15, PT ;  /* 0x0000000f10107217 */ /* 0x000fe40003800200 */
.L_x_901:
[C---:B------:R-:W-:Y:S01]  /*d750*/  ISETP.GT.AND P0, PT, R13.reuse, RZ, P2 ;  /* 0x000000ff0d00720c */ /* 0x040fe20001704270 */
[----:B------:R-:W-:Y:S04]  /*d760*/  DEPBAR.LE SB0, 0x2 ;  /* 0x000080800000791a */ /* 0x000fe80000000000 */
[----:B------:R-:W-:Y:S01]  /*d770*/  BAR.SYNC.DEFER_BLOCKING 0x0 ;  /* 0x0000000000007b1d */ /* 0x000fe20000010000 */
[----:B------:R-:W-:Y:S01]  /*d780*/  ISETP.LT.OR P0, PT, R16, 0x1, P0 ;  /* 0x000000011000780c */ /* 0x000fe20000701670 */
[----:B------:R-:W-:Y:S01]  /*d790*/  UIADD3 UR7, UR5, 0x1, URZ ;  /* 0x0000000105077890 */ /* 0x000fe2000fffe03f */
[C---:B------:R-:W-:Y:S01]  /*d7a0*/  ISETP.GT.AND P1, PT, R13.reuse, 0x38, P2 ;  /* 0x000000380d00780c */ /* 0x040fe20001724270 */
        /* <DEDUP_REMOVED lines=16> */
[C---:B------:R-:W-:Y:S02]  /*d8b0*/  ISETP.LT.OR P0, PT, R16.reuse, 0xa, P0 ;  /* 0x0000000a1000780c */ /* 0x040fe40000701670 */
        /* <DEDUP_REMOVED lines=27> */
[----:B------:R-:W-:Y:S01]  /*da70*/  FMNMX.FTZ R7, R12, R3, !PT ;  /* 0x000000030c077209 */ /* 0x000fe20007810000 */
[----:B------:R-:W1:Y:S01]  /*da80*/  SHFL.BFLY PT, R5, R0, 0x2, 0x1f ;  /* 0x0c401f0000057f89 */ /* 0x000e6200000e0000 */
[C---:B------:R-:W-:Y:S02]  /*da90*/  ISETP.GT.AND P0, PT, R13.reuse, 0x21, P2 ;  /* 0x000000210d00780c */ /* 0x040fe40001704270 */
[----:B------:R-:W-:Y:S02]  /*daa0*/  FMNMX.FTZ R7, R10, R7, !PT ;  /* 0x000000070a077209 */ /* 0x000fe40007810000 */
[----:B------:R-:W-:Y:S02]  /*dab0*/  ISETP.LT.OR P0, PT, R16, 0x22, P0 ;  /* 0x000000221000780c */ /* 0x000fe40000701670 */
[----:B------:R-:W-:Y:S02]  /*dac0*/  FMNMX.FTZ R7, R136, R7, !PT ;  /* 0x0000000788077209 */ /* 0x000fe40007810000 */
[----:B------:R-:W-:Y:S02]  /*dad0*/  FSEL R176, R6, -INF , !P0 ;  /* 0xff80000006b07808 */ /* 0x000fe40004000000 */
[----:B------:R-:W-:Y:S02]  /*dae0*/  FMNMX.FTZ R7, R8, R7, !PT ;  /* 0x0000000708077209 */ /* 0x000fe40007810000 */
        /* <DEDUP_REMOVED lines=59> */
[----:B------:R-:W-:Y:S01]  /*dea0*/  MUFU.EX2 R158, R158 ;  /* 0x0000009e009e7308 */ /* 0x000fe20000000800 */
[----:B------:R-:W-:Y:S01]  /*deb0*/  FSEL R4, R0, RZ, P0 ;  /* 0x000000ff00047208 */ /* 0x000fe20000000000 */
[--C-:B------:R-:W-:Y:S01]  /*dec0*/  FFMA.FTZ R175, R175, c[0x0][0x2d0], -R152.reuse ;  /* 0x0000b400afaf7a23 */ /* 0x100fe20000010898 */
[----:B------:R-:W-:Y:S01]  /*ded0*/  FSEL R145, R145, RZ, P0 ;  /* 0x000000ff91917208 */ /* 0x000fe20000000000 */
[--C-:B------:R-:W-:Y:S02]  /*dee0*/  FFMA.FTZ R180, R179, c[0x0][0x2d0], -R152.reuse ;  /* 0x0000b400b3b47a23 */ /* 0x100fe40000010898 */
[----:B------:R-:W-:Y:S02]  /*def0*/  FADD.FTZ R4, -R4, R3 ;  /* 0x0000000304047221 */ /* 0x000fe40000010100 */
[--C-:B------:R-:W-:Y:S02]  /*df00*/  FFMA.FTZ R165, R12, c[0x0][0x2d0], -R145.reuse ;  /* 0x0000b4000ca57a23 */ /* 0x100fe40000010891 */
[----:B------:R-:W1:Y:S01]  /*df10*/  LDSM.16.MT88.4 R12, [R135+UR4+0x100] ;  /* 0x00010004870c783b */ /* 0x000e620008004200 */
[--C-:B------:R-:W-:Y:S01]  /*df20*/  FFMA.FTZ R164, R10, c[0x0][0x2d0], -R145.reuse ;  /* 0x0000b4000aa47a23 */ /* 0x100fe20000010891 */
[----:B------:R-:W3:Y:S01]  /*df30*/  MUFU.EX2 R159, R159 ;  /* 0x0000009f009f7308 */ /* 0x000ee20000000800 */
[--C-:B------:R-:W-:Y:S01]  /*df40*/  FFMA.FTZ R160, R136, c[0x0][0x2d0], -R145.reuse ;  /* 0x0000b40088a07a23 */ /* 0x100fe20000010891 */
[----:B--2---:R-:W-:Y:S01]  /*df50*/  F2FP.PACK_AB R136, R161, R162 ;  /* 0x000000a2a188723e */ /* 0x004fe200000000ff */
[--C-:B------:R-:W-:Y:S02]  /*df60*/  FFMA.FTZ R163, R8, c[0x0][0x2d0], -R145.reuse ;  /* 0x0000b40008a37a23 */ /* 0x100fe40000010891 */
[----:B------:R-:W-:Y:S01]  /*df70*/  FMUL.FTZ R3, R4, c[0x0][0x2d0] ;  /* 0x0000b40004037a20 */ /* 0x000fe20000410000 */
[----:B------:R-:W-:Y:S01]  /*df80*/  IADD3 R4, R135, UR4, RZ ;  /* 0x0000000487047c10 */ /* 0x000fe2000fffe0ff */
[--C-:B------:R-:W-:Y:S02]  /*df90*/  FFMA.FTZ R173, R140, c[0x0][0x2d0], -R145.reuse ;  /* 0x0000b4008cad7a23 */ /* 0x100fe40000010891 */
[--C-:B------:R-:W-:Y:S01]  /*dfa0*/  FFMA.FTZ R181, R154, c[0x0][0x2d0], -R145.reuse ;  /* 0x0000b4009ab57a23 */ /* 0x100fe20000010891 */
[----:B------:R-:W2:Y:S01]  /*dfb0*/  MUFU.EX2 R132, R132 ;  /* 0x0000008400847308 */ /* 0x000ea20000000800 */
[----:B------:R-:W-:Y:S01]  /*dfc0*/  IADD3 R156, R187, R4, RZ ;  /* 0x00000004bb9c7210 */ /* 0x000fe20007ffe0ff */
[--C-:B------:R-:W-:Y:S02]  /*dfd0*/  FFMA.FTZ R228, R150, c[0x0][0x2d0], -R145.reuse ;  /* 0x0000b40096e47a23 */ /* 0x100fe40000010891 */
[--C-:B------:R-:W-:Y:S02]  /*dfe0*/  FFMA.FTZ R229, R148, c[0x0][0x2d0], -R145.reuse ;  /* 0x0000b40094e57a23 */ /* 0x100fe40000010891 */
[----:B------:R-:W4:Y:S01]  /*dff0*/  LDSM.16.MT88.4 R20, [R156+0x100] ;  /* 0x000100009c14783b */ /* 0x000f220000004200 */
[--C-:B------:R-:W-:Y:S02]  /*e000*/  FFMA.FTZ R230, R146, c[0x0][0x2d0], -R145.reuse ;  /* 0x0000b40092e67a23 */ /* 0x100fe40000010891 */
[--C-:B------:R-:W-:Y:S01]  /*e010*/  FFMA.FTZ R170, R170, c[0x0][0x2d0], -R145.reuse ;  /* 0x0000b400aaaa7a23 */ /* 0x100fe20000010891 */
[----:B------:R-:W-:Y:S01]  /*e020*/  MUFU.EX2 R165, R165 ;  /* 0x000000a500a57308 */ /* 0x000fe20000000800 */
[--C-:B------:R-:W-:Y:S02]  /*e030*/  FFMA.FTZ R171, R172, c[0x0][0x2d0], -R145.reuse ;  /* 0x0000b400acab7a23 */ /* 0x100fe40000010891 */
[--C-:B------:R-:W-:Y:S01]  /*e040*/  FFMA.FTZ R172, R142, c[0x0][0x2d0], -R145.reuse ;  /* 0x0000b4008eac7a23 */ /* 0x100fe20000010891 */
[----:B---3--:R-:W-:Y:S01]  /*e050*/  F2FP.PACK_AB R138, R159, R158 ;  /* 0x0000009e9f8a723e */ /* 0x008fe200000000ff */
[----:B------:R-:W-:Y:S01]  /*e060*/  LDSM.16.MT88.4 R140, [R134+UR4+0x2900] ;  /* 0x00290004868c783b */ /* 0x000fe20008004200 */
[--C-:B------:R-:W-:Y:S02]  /*e070*/  FFMA.FTZ R177, R177, c[0x0][0x2d0], -R152.reuse ;  /* 0x0000b400b1b17a23 */ /* 0x100fe40000010898 */
[--C-:B------:R-:W-:Y:S02]  /*e080*/  FFMA.FTZ R178, R178, c[0x0][0x2d0], -R145.reuse ;  /* 0x0000b400b2b27a23 */ /* 0x100fe40000010891 */
[----:B------:R-:W3:Y:S01]  /*e090*/  MUFU.EX2 R164, R164 ;  /* 0x000000a400a47308 */ /* 0x000ee20000000800 */
[--C-:B------:R-:W-:Y:S02]  /*e0a0*/  FFMA.FTZ R179, R176, c[0x0][0x2d0], -R145.reuse ;  /* 0x0000b400b0b37a23 */ /* 0x100fe40000010891 */
[----:B------:R-:W-:Y:S01]  /*e0b0*/  LDSM.16.MT88.4 R148, [R135+UR4+0x3900] ;  /* 0x003900048794783b */ /* 0x000fe20008004200 */
        /* <DEDUP_REMOVED lines=12> */
[----:B---3--:R-:W-:Y:S01]  /*e180*/  F2FP.PACK_AB R137, R164, R165 ;  /* 0x000000a5a489723e */ /* 0x008fe200000000ff */
[C---:B------:R-:W-:Y:S02]  /*e190*/  FMUL.FTZ R36, R132.reuse, R36 ;  /* 0x0000002484247220 */ /* 0x040fe40000410000 */
[C---:B------:R-:W-:Y:S02]  /*e1a0*/  FMUL.FTZ R37, R132.reuse, R37 ;  /* 0x0000002584257220 */ /* 0x040fe40000410000 */
[--C-:B------:R-:W-:Y:S01]  /*e1b0*/  FFMA.FTZ R176, R153, c[0x0][0x2d0], -R152.reuse ;  /* 0x0000b40099b07a23 */ /* 0x100fe20000010898 */
[----:B------:R-:W3:Y:S01]  /*e1c0*/  MUFU.EX2 R3, R3 ;  /* 0x0000000300037308 */ /* 0x000ee20000000800 */
[----:B------:R-:W-:Y:S02]  /*e1d0*/  FFMA.FTZ R152, R147, c[0x0][0x2d0], -R152 ;  /* 0x0000b40093987a23 */ /* 0x000fe40000010898 */
[C---:B------:R-:W-:Y:S02]  /*e1e0*/  FMUL.FTZ R40, R132.reuse, R40 ;  /* 0x0000002884287220 */ /* 0x040fe40000410000 */
[C---:B------:R-:W-:Y:S02]  /*e1f0*/  FMUL.FTZ R41, R132.reuse, R41 ;  /* 0x0000002984297220 */ /* 0x040fe40000410000 */
[C---:B------:R-:W-:Y:S02]  /*e200*/  FMUL.FTZ R44, R132.reuse, R44 ;  /* 0x0000002c842c7220 */ /* 0x040fe40000410000 */
[C---:B------:R-:W-:Y:S01]  /*e210*/  FMUL.FTZ R45, R132.reuse, R45 ;  /* 0x0000002d842d7220 */ /* 0x040fe20000410000 */
[----:B------:R5:W-:Y:S01]  /*e220*/  MUFU.EX2 R192, R152 ;  /* 0x0000009800c07308 */ /* 0x000be20000000800 */
[C---:B------:R-:W-:Y:S02]  /*e230*/  FMUL.FTZ R48, R132.reuse, R48 ;  /* 0x0000003084307220 */ /* 0x040fe40000410000 */
[C---:B------:R-:W-:Y:S01]  /*e240*/  FMUL.FTZ R49, R132.reuse, R49 ;  /* 0x0000003184317220 */ /* 0x040fe20000410000 */
[----:B--2---:R-:W-:Y:S01]  /*e250*/  F2FP.PACK_AB R139, R163, R160 ;  /* 0x000000a0a38b723e */ /* 0x004fe200000000ff */
[C---:B------:R-:W-:Y:S02]  /*e260*/  FMUL.FTZ R52, R132.reuse, R52 ;  /* 0x0000003484347220 */ /* 0x040fe40000410000 */
[C---:B------:R-:W-:Y:S02]  /*e270*/  FMUL.FTZ R53, R132.reuse, R53 ;  /* 0x0000003584357220 */ /* 0x040fe40000410000 */
[C---:B------:R-:W-:Y:S01]  /*e280*/  FMUL.FTZ R56, R132.reuse, R56 ;  /* 0x0000003884387220 */ /* 0x040fe20000410000 */
[----:B------:R-:W-:Y:S01]  /*e290*/  MUFU.EX2 R166, R166 ;  /* 0x000000a600a67308 */ /* 0x000fe20000000800 */
[C---:B------:R-:W-:Y:S02]  /*e2a0*/  FMUL.FTZ R57, R132.reuse, R57 ;  /* 0x0000003984397220 */ /* 0x040fe40000410000 */
[C---:B------:R-:W-:Y:S02]  /*e2b0*/  FMUL.FTZ R60, R132.reuse, R60 ;  /* 0x0000003c843c7220 */ /* 0x040fe40000410000 */
[C---:B---3--:R-:W-:Y:S02]  /*e2c0*/  FMUL.FTZ R6, R3.reuse, R130 ;  /* 0x0000008203067220 */ /* 0x048fe40000410000 */
[C---:B------:R-:W-:Y:S02]  /*e2d0*/  FMUL.FTZ R7, R3.reuse, R131 ;  /* 0x0000008303077220 */ /* 0x040fe40000410000 */
[----:B------:R-:W-:Y:S01]  /*e2e0*/  LDSM.16.MT88.4 R128, [R156+0x2900] ;  /* 0x002900009c80783b */ /* 0x000fe20000004200 */
[C---:B------:R-:W-:Y:S01]  /*e2f0*/  FMUL.FTZ R10, R3.reuse, R126 ;  /* 0x0000007e030a7220 */ /* 0x040fe20000410000 */
[----:B------:R-:W2:Y:S01]  /*e300*/  MUFU.EX2 R167, R167 ;  /* 0x000000a700a77308 */ /* 0x000ea20000000800 */
[C---:B------:R-:W-:Y:S02]  /*e310*/  FMUL.FTZ R11, R3.reuse, R127 ;  /* 0x0000007f030b7220 */ /* 0x040fe40000410000 */
[C---:B-1----:R-:W-:Y:S03]  /*e320*/  HMMA.16816.F32 R4, R136.reuse, R12, R4 ;  /* 0x0000000c8804723c */ /* 0x042fe60000001804 */
[----:B------:R-:W-:Y:S02]  /*e330*/  LDSM.16.MT88.4 R124, [R135+UR4+0x2900] ;  /* 0x00290004877c783b */ /* 0x000fe40008004200 */
[C---:B------:R-:W-:Y:S02]  /*e340*/  FMUL.FTZ R18, R3.reuse, R118 ;  /* 0x0000007603127220 */ /* 0x040fe40000410000 */
[C---:B------:R-:W-:Y:S01]  /*e350*/  FMUL.FTZ R12, R132.reuse, R120 ;  /* 0x00000078840c7220 */ /* 0x040fe20000410000 */
[C---:B------:R-:W-:Y:S01]  /*e360*/  HMMA.16816.F32 R8, R136.reuse, R14, R8 ;  /* 0x0000000e8808723c */ /* 0x040fe20000001808 */
[----:B------:R-:W-:Y:S02]  /*e370*/  MUFU.EX2 R168, R168 ;  /* 0x000000a800a87308 */ /* 0x000fe40000000800 */
[----:B-----5:R-:W-:Y:S01]  /*e380*/  LDSM.16.MT88.4 R152, [R156+0x3900] ;  /* 0x003900009c98783b */ /* 0x020fe20000004200 */
        /* <DEDUP_REMOVED lines=9> */
[C---:B----4-:R-:W-:Y:S01]  /*e420*/  HMMA.16816.F32 R12, R136.reuse, R20, R12 ;  /* 0x00000014880c723c */ /* 0x050fe2000000180c */
[----:B------:R-:W1:Y:S02]  /*e430*/  LDSM.16.MT88.4 R120, [R157+0x100] ;  /* 0x000100009d78783b */ /* 0x000e640000004200 */
[C---:B------:R-:W-:Y:S01]  /*e440*/  FMUL.FTZ R35, R3.reuse, R103 ;  /* 0x0000006703237220 */ /* 0x040fe20000410000 */
[----:B------:R-:W-:Y:S01]  /*e450*/  MUFU.EX2 R170, R170 ;  /* 0x000000aa00aa7308 */ /* 0x000fe20000000800 */
[C---:B------:R-:W-:Y:S02]  /*e460*/  FMUL.FTZ R38, R3.reuse, R38 ;  /* 0x0000002603267220 */ /* 0x040fe40000410000 */
[C---:B------:R-:W-:Y:S01]  /*e470*/  FMUL.FTZ R20, R132.reuse, R112 ;  /* 0x0000007084147220 */ /* 0x040fe20000410000 */
[C---:B------:R-:W-:Y:S01]  /*e480*/  HMMA.16816.F32 R16, R136.reuse, R22, R16 ;  /* 0x000000168810723c */ /* 0x040fe20000001810 */
[----:B------:R-:W-:Y:S03]  /*e490*/  LDSM.16.MT88.4 R100, [R134+UR4+0x2100] ;  /* 0x002100048664783b */ /* 0x000fe60008004200 */
[C---:B------:R-:W-:Y:S02]  /*e4a0*/  FMUL.FTZ R21, R132.reuse, R113 ;  /* 0x0000007184157220 */ /* 0x040fe40000410000 */
[C---:B------:R-:W-:Y:S01]  /*e4b0*/  FMUL.FTZ R39, R3.reuse, R39 ;  /* 0x0000002703277220 */ /* 0x040fe20000410000 */
[----:B------:R-:W3:Y:S01]  /*e4c0*/  MUFU.EX2 R171, R171 ;  /* 0x000000ab00ab7308 */ /* 0x000ee20000000800 */
[C---:B------:R-:W-:Y:S01]  /*e4d0*/  FMUL.FTZ R22, R3.reuse, R114 ;  /* 0x0000007203167220 */ /* 0x040fe20000410000 */
[----:B------:R-:W-:Y:S03]  /*e4e0*/  LDSM.16.MT88.4 R108, [R157+0x2100] ;  /* 0x002100009d6c783b */ /* 0x000fe60000004200 */
[C---:B------:R-:W-:Y:S02]  /*e4f0*/  FMUL.FTZ R23, R3.reuse, R115 ;  /* 0x0000007303177220 */ /* 0x040fe40000410000 */
[C---:B------:R-:W-:Y:S02]  /*e500*/  FMUL.FTZ R42, R3.reuse, R42 ;  /* 0x0000002a032a7220 */ /* 0x040fe40000410000 */
[C---:B------:R-:W-:Y:S01]  /*e510*/  FMUL.FTZ R43, R3.reuse, R43 ;  /* 0x0000002b032b7220 */ /* 0x040fe20000410000 */
[----:B------:R-:W4:Y:S01]  /*e520*/  LDSM.16.MT88.4 R112, [R135+UR4+0x2100] ;  /* 0x002100048770783b */ /* 0x000f220008004200 */
[C---:B------:R-:W-:Y:S01]  /*e530*/  FMUL.FTZ R46, R3.reuse, R46 ;  /* 0x0000002e032e7220 */ /* 0x040fe20000410000 */
[C---:B------:R-:W-:Y:S01]  /*e540*/  HMMA.16816.F32 R20, R136.reuse, R28, R20 ;  /* 0x0000001c8814723c */ /* 0x040fe20000001814 */
[----:B------:R-:W-:Y:S02]  /*e550*/  MUFU.EX2 R172, R172 ;  /* 0x000000ac00ac7308 */ /* 0x000fe40000000800 */
[C---:B------:R-:W-:Y:S02]  /*e560*/  FMUL.FTZ R47, R3.reuse, R47 ;  /* 0x0000002f032f7220 */ /* 0x040fe40000410000 */
[C---:B------:R-:W-:Y:S02]  /*e570*/  FMUL.FTZ R50, R3.reuse, R50 ;  /* 0x0000003203327220 */ /* 0x040fe40000410000 */
[C---:B------:R-:W-:Y:S01]  /*e580*/  FMUL.FTZ R28, R132.reuse, R104 ;  /* 0x00000068841c7220 */ /* 0x040fe20000410000 */
[C---:B------:R-:W-:Y:S03]  /*e590*/  HMMA.16816.F32 R24, R136.reuse, R30, R24 ;  /* 0x0000001e8818723c */ /* 0x040fe60000001818 */
[----:B------:R-:W5:Y:S01]  /*e5a0*/  MUFU.EX2 R173, R173 ;  /* 0x000000ad00ad7308 */ /* 0x000f620000000800 */
        /* <DEDUP_REMOVED lines=10> */
[----:B------:R-:W1:Y:S01]  /*e650*/  MUFU.EX2 R180, R180 ;  /* 0x000000b400b47308 */ /* 0x000e620000000800 */
[C---:B------:R-:W-:Y:S02]  /*e660*/  FMUL.FTZ R59, R3.reuse, R59 ;  /* 0x0000003b033b7220 */ /* 0x040fe40000410000 */
[C---:B------:R-:W-:Y:S01]  /*e670*/  FMUL.FTZ R61, R132.reuse, R61 ;  /* 0x0000003d843d7220 */ /* 0x040fe20000410000 */
[C---:B------:R-:W-:Y:S01]  /*e680*/  HMMA.16816.F32 R32, R136.reuse, R122, R32 ;  /* 0x0000007a8820723c */ /* 0x040fe20000001820 */
[----:B------:R-:W-:Y:S03]  /*e690*/  LDSM.16.MT88.4 R120, [R134+UR4+0x900] ;  /* 0x000900048678783b */ /* 0x000fe60008004200 */
[C---:B------:R-:W-:Y:S02]  /*e6a0*/  FMUL.FTZ R62, R3.reuse, R62 ;  /* 0x0000003e033e7220 */ /* 0x040fe40000410000 */
[C---:B------:R-:W-:Y:S01]  /*e6b0*/  FMUL.FTZ R63, R3.reuse, R63 ;  /* 0x0000003f033f7220 */ /* 0x040fe20000410000 */
[----:B------:R-:W-:Y:S01]  /*e6c0*/  MUFU.EX2 R177, R177 ;  /* 0x000000b100b17308 */ /* 0x000fe20000000800 */
[C---:B----4-:R-:W-:Y:S04]  /*e6d0*/  HMMA.16816.F32 R36, R136.reuse, R112, R36 ;  /* 0x000000708824723c */ /* 0x050fe80000001824 */
[C---:B------:R-:W-:Y:S02]  /*e6e0*/  FMUL.FTZ R64, R132.reuse, R64 ;  /* 0x0000004084407220 */ /* 0x040fe40000410000 */
[C---:B------:R-:W-:Y:S02]  /*e6f0*/  FMUL.FTZ R65, R132.reuse, R65 ;  /* 0x0000004184417220 */ /* 0x040fe40000410000 */
[C---:B------:R-:W-:Y:S01]  /*e700*/  HMMA.16816.F32 R40, R136.reuse, R114, R40 ;  /* 0x000000728828723c */ /* 0x040fe20000001828 */
[----:B------:R-:W-:Y:S01]  /*e710*/  LDSM.16.MT88.4 R112, [R135+UR4+0x900] ;  /* 0x000900048770783b */ /* 0x000fe20008004200 */
[----:B------:R-:W4:Y:S02]  /*e720*/  MUFU.EX2 R182, R182 ;  /* 0x000000b600b67308 */ /* 0x000f240000000800 */
[C---:B------:R-:W-:Y:S02]  /*e730*/  FMUL.FTZ R66, R3.reuse, R66 ;  /* 0x0000004203427220 */ /* 0x040fe40000410000 */
[C---:B------:R-:W-:Y:S02]  /*e740*/  FMUL.FTZ R67, R3.reuse, R67 ;  /* 0x0000004303437220 */ /* 0x040fe40000410000 */
[C---:B------:R-:W-:Y:S01]  /*e750*/  FMUL.FTZ R68, R132.reuse, R68 ;  /* 0x0000004484447220 */ /* 0x040fe20000410000 */
[C---:B--2---:R-:W-:Y:S03]  /*e760*/  HMMA.16816.F32 R44, R136.reuse, R104, R44 ;  /* 0x00000068882c723c */ /* 0x044fe6000000182c */
[----:B------:R-:W-:Y:S01]  /*e770*/  MUFU.EX2 R178, R178 ;  /* 0x000000b200b27308 */ /* 0x000fe20000000800 */
[C---:B------:R-:W-:Y:S02]  /*e780*/  FMUL.FTZ R69, R132.reuse, R69 ;  /* 0x0000004584457220 */ /* 0x040fe40000410000 */
[C---:B------:R-:W-:Y:S02]  /*e790*/  FMUL.FTZ R70, R3.reuse, R70 ;  /* 0x0000004603467220 */ /* 0x040fe40000410000 */
[C---:B------:R-:W-:Y:S01]  /*e7a0*/  FMUL.FTZ R71, R3.reuse, R71 ;  /* 0x0000004703477220 */ /* 0x040fe20000410000 */
[C---:B------:R-:W-:Y:S01]  /*e7b0*/  HMMA.16816.F32 R48, R136.reuse, R106, R48 ;  /* 0x0000006a8830723c */ /* 0x040fe20000001830 */
[----:B------:R-:W2:Y:S03]  /*e7c0*/  LDSM.16.MT88.4 R104, [R135+UR4+0x4100] ;  /* 0x004100048768783b */ /* 0x000ea60008004200 */
[----:B------:R-:W1:Y:S01]  /*e7d0*/  MUFU.EX2 R179, R179 ;  /* 0x000000b300b37308 */ /* 0x000e620000000800 */
[C---:B------:R-:W-:Y:S02]  /*e7e0*/  FMUL.FTZ R72, R132.reuse, R72 ;  /* 0x0000004884487220 */ /* 0x040fe40000410000 */
[C---:B------:R-:W-:Y:S01]  /*e7f0*/  FMUL.FTZ R73, R132.reuse, R73 ;  /* 0x0000004984497220 */ /* 0x040fe20000410000 */
[C---:B------:R-:W-:Y:S04]  /*e800*/  HMMA.16816.F32 R52, R136.reuse, R100, R52 ;  /* 0x000000648834723c */ /* 0x040fe80000001834 */
[C---:B------:R-:W-:Y:S02]  /*e810*/  FMUL.FTZ R74, R3.reuse, R74 ;  /* 0x0000004a034a7220 */ /* 0x040fe40000410000 */
[----:B------:R-:W-:Y:S01]  /*e820*/  MUFU.EX2 R181, R181 ;  /* 0x000000b500b57308 */ /* 0x000fe20000000800 */
        /* <DEDUP_REMOVED lines=18> */
[C---:B------:R-:W-:Y:S02]  /*e950*/  FMUL.FTZ R84, R132.reuse, R84 ;  /* 0x0000005484547220 */ /* 0x040fe40000410000 */
[C---:B------:R-:W-:Y:S01]  /*e960*/  FMUL.FTZ R85, R132.reuse, R85 ;  /* 0x0000005584557220 */ /* 0x040fe20000410000 */
[C---:B------:R-:W-:Y:S01]  /*e970*/  HMMA.16816.F32 R72, R136.reuse, R106, R72 ;  /* 0x0000006a8848723c */ /* 0x040fe20000001848 */
[----:B------:R-:W2:Y:S03]  /*e980*/  LDSM.16.MT88.4 R104, [R157+0x4100] ;  /* 0x004100009d68783b */ /* 0x000ea60000004200 */
[C---:B------:R-:W-:Y:S02]  /*e990*/  FMUL.FTZ R86, R3.reuse, R86 ;  /* 0x0000005603567220 */ /* 0x040fe40000410000 */
[----:B------:R-:W-:Y:S01]  /*e9a0*/  FMUL.FTZ R87, R3, R87 ;  /* 0x0000005703577220 */ /* 0x000fe20000410000 */
[----:B------:R-:W-:Y:S01]  /*e9b0*/  MUFU.EX2 R228, R228 ;  /* 0x000000e400e47308 */ /* 0x000fe20000000800 */
[C---:B-1----:R-:W-:Y:S04]  /*e9c0*/  HMMA.16816.F32 R76, R136.reuse, R100, R76 ;  /* 0x00000064884c723c */ /* 0x042fe8000000184c */
[C---:B------:R-:W-:Y:S02]  /*e9d0*/  FMUL.FTZ R88, R132.reuse, R88 ;  /* 0x0000005884587220 */ /* 0x040fe40000410000 */
[C---:B------:R-:W-:Y:S01]  /*e9e0*/  FMUL.FTZ R89, R132.reuse, R89 ;  /* 0x0000005984597220 */ /* 0x040fe20000410000 */
[----:B------:R-:W-:Y:S01]  /*e9f0*/  F2FP.PACK_AB R100, R167, R166 ;  /* 0x000000a6a764723e */ /* 0x000fe200000000ff */
[C---:B------:R-:W-:Y:S01]  /*ea00*/  HMMA.16816.F32 R80, R136.reuse, R102, R80 ;  /* 0x000000668850723c */ /* 0x040fe20000001850 */
[----:B------:R-:W-:Y:S03]  /*ea10*/  MUFU.EX2 R229, R229 ;  /* 0x000000e500e57308 */ /* 0x000fe60000000800 */
[----:B------:R-:W-:Y:S01]  /*ea20*/  FMUL.FTZ R90, R3, R90 ;  /* 0x0000005a035a7220 */ /* 0x000fe20000410000 */
[----:B---3--:R-:W-:Y:S01]  /*ea30*/  F2FP.PACK_AB R101, R171, R170 ;  /* 0x000000aaab65723e */ /* 0x008fe200000000ff */
[----:B------:R-:W-:Y:S01]  /*ea40*/  FMUL.FTZ R91, R3, R91 ;  /* 0x0000005b035b7220 */ /* 0x000fe20000410000 */
[----:B------:R-:W-:Y:S01]  /*ea50*/  F2FP.PACK_AB R102, R169, R168 ;  /* 0x000000a8a966723e */ /* 0x000fe200000000ff */
[C---:B----4-:R-:W-:Y:S03]  /*ea60*/  HMMA.16816.F32 R84, R136.reuse, R108, R84 ;  /* 0x0000006c8854723c */ /* 0x050fe60000001854 */
[----:B------:R-:W-:Y:S01]  /*ea70*/  MUFU.EX2 R230, R230 ;  /* 0x000000e600e67308 */ /* 0x000fe20000000800 */
[C---:B------:R-:W-:Y:S01]  /*ea80*/  FMUL.FTZ R92, R132.reuse, R92 ;  /* 0x0000005c845c7220 */ /* 0x040fe20000410000 */
[----:B-----5:R-:W-:Y:S01]  /*ea90*/  F2FP.PACK_AB R103, R173, R172 ;  /* 0x000000acad67723e */ /* 0x020fe200000000ff */
[C---:B------:R-:W-:Y:S02]  /*eaa0*/  FMUL.FTZ R93, R132.reuse, R93 ;  /* 0x0000005d845d7220 */ /* 0x040fe40000410000 */
[C---:B------:R-:W-:Y:S01]  /*eab0*/  HMMA.16816.F32 R88, R136.reuse, R110, R88 ;  /* 0x0000006e8858723c */ /* 0x040fe20000001858 */
[----:B------:R-:W1:Y:S03]  /*eac0*/  LDSM.16.MT88.4 R108, [R157+0x900] ;  /* 0x000900009d6c783b */ /* 0x000e660000004200 */
[C---:B------:R-:W-:Y:S02]  /*ead0*/  FMUL.FTZ R94, R3.reuse, R94 ;  /* 0x0000005e035e7220 */ /* 0x040fe40000410000 */
[C---:B------:R-:W-:Y:S02]  /*eae0*/  FMUL.FTZ R95, R3.reuse, R95 ;  /* 0x0000005f035f7220 */ /* 0x040fe40000410000 */
[C---:B------:R-:W-:Y:S04]  /*eaf0*/  FMUL.FTZ R96, R132.reuse, R96 ;  /* 0x0000006084607220 */ /* 0x040fe80000410000 */
[----:B------:R-:W-:Y:S01]  /*eb00*/  FMUL.FTZ R97, R132, R97 ;  /* 0x0000006184617220 */ /* 0x000fe20000410000 */
[C---:B--2---:R-:W-:Y:S03]  /*eb10*/  HMMA.16816.F32 R92, R136.reuse, R104, R92 ;  /* 0x00000068885c723c */ /* 0x044fe6000000185c */
[C---:B------:R-:W-:Y:S02]  /*eb20*/  FMUL.FTZ R98, R3.reuse, R98 ;  /* 0x0000006203627220 */ /* 0x040fe40000410000 */
[C---:B------:R-:W-:Y:S02]  /*eb30*/  FMUL.FTZ R99, R3.reuse, R99 ;  /* 0x0000006303637220 */ /* 0x040fe40000410000 */
[--C-:B------:R-:W-:Y:S02]  /*eb40*/  FFMA.FTZ R174, R174, c[0x0][0x2d0], -R145.reuse ;  /* 0x0000b400aeae7a23 */ /* 0x100fe40000010891 */
[----:B------:R-:W-:Y:S03]  /*eb50*/  FFMA.FTZ R145, R144, c[0x0][0x2d0], -R145 ;  /* 0x0000b40090917a23 */ /* 0x000fe60000010891 */
[----:B------:R-:W-:Y:S01]  /*eb60*/  HMMA.16816.F32 R96, R136, R106, R96 ;  /* 0x0000006a8860723c */ /* 0x000fe20000001860 */
[----:B------:R-:W2:Y:S01]  /*eb70*/  LDSM.16.MT88.4 R104, [R157+0x2900] ;  /* 0x002900009d68783b */ /* 0x000ea20000004200 */
[----:B------:R3:W-:Y:S01]  /*eb80*/  MUFU.EX2 R231, R145 ;  /* 0x0000009100e77308 */ /* 0x0007e20000000800 */
[----:B------:R-:W-:Y:S02]  /*eb90*/  FFMA.FTZ R165, R3, R216, R165 ;  /* 0x000000d803a57223 */ /* 0x000fe400000100a5 */
[----:B------:R-:W-:Y:S01]  /*eba0*/  FFMA.FTZ R162, R132, R217, R162 ;  /* 0x000000d984a27223 */ /* 0x000fe200000100a2 */
[----:B------:R-:W-:Y:S01]  /*ebb0*/  MOV R132, R2 ;  /* 0x0000000200847202 */ /* 0x000fe20000000f00 */
[----:B------:R-:W-:Y:S01]  /*ebc0*/  FADD.FTZ R165, R164, R165 ;  /* 0x000000a5a4a57221 */ /* 0x000fe20000010000 */
[C---:B------:R-:W-:Y:S01]  /*ebd0*/  HMMA.16816.F32 R4, R100.reuse, R112, R4 ;  /* 0x000000706404723c */ /* 0x040fe20000001804 */
[----:B------:R-:W-:Y:S03]  /*ebe0*/  LDSM.16.MT88.4 R136, [R134+UR4+0x3100] ;  /* 0x003100048688783b */ /* 0x000fe60008004200 */
[----:B------:R-:W4:Y:S01]  /*ebf0*/  MUFU.EX2 R174, R174 ;  /* 0x000000ae00ae7308 */ /* 0x000f220000000800 */
[----:B------:R-:W-:Y:S02]  /*ec00*/  FADD.FTZ R161, R161, R162 ;  /* 0x000000a2a1a17221 */ /* 0x000fe40000010000 */
[----:B------:R-:W-:Y:S01]  /*ec10*/  FADD.FTZ R160, R160, R165 ;  /* 0x000000a5a0a07221 */ /* 0x000fe20000010000 */
[C---:B------:R-:W-:Y:S01]  /*ec20*/  HMMA.16816.F32 R8, R100.reuse, R114, R8 ;  /* 0x000000726408723c */ /* 0x040fe20000001808 */
[----:B------:R-:W-:Y:S03]  /*ec30*/  LDSM.16.MT88.4 R112, [R156+0x4900] ;  /* 0x004900009c70783b */ /* 0x000fe60000004200 */
[----:B------:R-:W-:Y:S02]  /*ec40*/  FADD.FTZ R158, R158, R161 ;  /* 0x000000a19e9e7221 */ /* 0x000fe40000010000 */
[----:B------:R-:W-:Y:S02]  /*ec50*/  FADD.FTZ R163, R163, R160 ;  /* 0x000000a0a3a37221 */ /* 0x000fe40000010000 */
[C---:B------:R-:W-:Y:S01]  /*ec60*/  HMMA.16816.F32 R12, R100.reuse, R116, R12 ;  /* 0x00000074640c723c */ /* 0x040fe2000000180c */
[----:B---3--:R-:W-:Y:S03]  /*ec70*/  LDSM.16.MT88.4 R144, [R157+0x1900] ;  /* 0x001900009d90783b */ /* 0x008fe60000004200 */
[----:B------:R-:W-:Y:S02]  /*ec80*/  FADD.FTZ R159, R159, R158 ;  /* 0x0000009e9f9f7221 */ /* 0x000fe40000010000 */
[----:B------:R-:W-:Y:S02]  /*ec90*/  FADD.FTZ R170, R170, R163 ;  /* 0x000000a3aaaa7221 */ /* 0x000fe40000010000 */
[C---:B------:R-:W-:Y:S01]  /*eca0*/  HMMA.16816.F32 R16, R100.reuse, R118, R16 ;  /* 0x000000766410723c */ /* 0x040fe20000001810 */
[----:B------:R-:W-:Y:S03]  /*ecb0*/  LDSM.16.MT88.4 R116, [R134+UR4+0x4900] ;  /* 0x004900048674783b */ /* 0x000fe60008004200 */
[----:B------:R-:W-:Y:S02]  /*ecc0*/  FADD.FTZ R166, R166, R159 ;  /* 0x0000009fa6a67221 */ /* 0x000fe40000010000 */
[----:B------:R-:W-:Y:S02]  /*ecd0*/  FADD.FTZ R171, R171, R170 ;  /* 0x000000aaabab7221 */ /* 0x000fe40000010000 */
[C---:B------:R-:W-:Y:S04]  /*ece0*/  HMMA.16816.F32 R20, R100.reuse, R120, R20 ;  /* 0x000000786414723c */ /* 0x040fe80000001814 */
[----:B------:R-:W-:Y:S02]  /*ecf0*/  FADD.FTZ R167, R167, R166 ;  /* 0x000000a6a7a77221 */ /* 0x000fe40000010000 */
[----:B------:R-:W-:Y:S02]  /*ed00*/  FADD.FTZ R172, R172, R171 ;  /* 0x000000abacac7221 */ /* 0x000fe40000010000 */
[C---:B------:R-:W-:Y:S01]  /*ed10*/  HMMA.16816.F32 R24, R100.reuse, R122, R24 ;  /* 0x0000007a6418723c */ /* 0x040fe20000001818 */
[----:B------:R-:W-:Y:S03]  /*ed20*/  LDSM.16.MT88.4 R120, [R134+UR4+0x1100] ;  /* 0x001100048678783b */ /* 0x000fe60008004200 */
[----:B------:R-:W-:Y:S02]  /*ed30*/  FADD.FTZ R168, R168, R167 ;  /* 0x000000a7a8a87221 */ /* 0x000fe40000010000 */
[----:B------:R-:W-:Y:S02]  /*ed40*/  FADD.FTZ R173, R173, R172 ;  /* 0x000000acadad7221 */ /* 0x000fe40000010000 */
[C---:B-1----:R-:W-:Y:S04]  /*ed50*/  HMMA.16816.F32 R28, R100.reuse, R108, R28 ;  /* 0x0000006c641c723c */ /* 0x042fe8000000181c */
[----:B------:R-:W-:Y:S04]  /*ed60*/  FADD.FTZ R168, R169, R168 ;  /* 0x000000a8a9a87221 */ /* 0x000fe80000010000 */
[C---:B------:R-:W-:Y:S01]  /*ed70*/  HMMA.16816.F32 R32, R100.reuse, R110, R32 ;  /* 0x0000006e6420723c */ /* 0x040fe20000001820 */
[----:B------:R-:W1:Y:S07]  /*ed80*/  LDSM.16.MT88.4 R108, [R135+UR4+0x4900] ;  /* 0x00490004876c783b */ /* 0x000e6e0008004200 */
[C---:B------:R-:W-:Y:S08]  /*ed90*/  HMMA.16816.F32 R36, R100.reuse, R124, R36 ;  /* 0x0000007c6424723c */ /* 0x040ff00000001824 */
        /* <DEDUP_REMOVED lines=8> */
[C---:B--2---:R-:W-:Y:S08]  /*ee20*/  HMMA.16816.F32 R60, R100.reuse, R104, R60 ;  /* 0x00000068643c723c */ /* 0x044ff0000000183c */
[C---:B------:R-:W-:Y:S01]  /*ee30*/  HMMA.16816.F32 R64, R100.reuse, R106, R64 ;  /* 0x0000006a6440723c */ /* 0x040fe20000001840 */
[----:B------:R-:W2:Y:S07]  /*ee40*/  LDSM.16.MT88.4 R104, [R157+0x4900] ;  /* 0x004900009d68783b */ /* 0x000eae0000004200 */
        /* <DEDUP_REMOVED lines=8> */
[----:B------:R-:W5:Y:S07]  /*eed0*/  LDSM.16.MT88.4 R116, [R157+0x1100] ;  /* 0x001100009d74783b */ /* 0x000f6e0000004200 */
        /* <DEDUP_REMOVED lines=8> */
[----:B----4-:R-:W-:Y:S01]  /*ef60*/  F2FP.PACK_AB R103, R181, R174 ;  /* 0x000000aeb567723e */ /* 0x010fe200000000ff */
        /* <DEDUP_REMOVED lines=8> */
[----:B------:R-:W1:Y:S07]  /*eff0*/  LDSM.16.MT88.4 R108, [R135+UR4+0x5100] ;  /* 0x00510004876c783b */ /* 0x000e6e0008004200 */
[C---:B---3--:R-:W-:Y:S08]  /*f000*/  HMMA.16816.F32 R12, R100.reuse, R112, R12 ;  /* 0x00000070640c723c */ /* 0x048ff0000000180c */
[C---:B------:R-:W-:Y:S01]  /*f010*/  HMMA.16816.F32 R16, R100.reuse, R114, R16 ;  /* 0x000000726410723c */ /* 0x040fe20000001810 */
[----:B------:R-:W3:Y:S07]  /*f020*/  LDSM.16.MT88.4 R112, [R156+0x5100] ;  /* 0x005100009c70783b */ /* 0x000eee0000004200 */
[C---:B------:R-:W-:Y:S08]  /*f030*/  HMMA.16816.F32 R20, R100.reuse, R120, R20 ;  /* 0x000000786414723c */ /* 0x040ff00000001814 */
[C---:B------:R-:W-:Y:S08]  /*f040*/  HMMA.16816.F32 R24, R100.reuse, R122, R24 ;  /* 0x0000007a6418723c */ /* 0x040ff00000001818 */
[C---:B-----5:R-:W-:Y:S08]  /*f050*/  HMMA.16816.F32 R28, R100.reuse, R116, R28 ;  /* 0x00000074641c723c */ /* 0x060ff0000000181c */
        /* <DEDUP_REMOVED lines=14> */
[----:B------:R-:W-:Y:S01]  /*f140*/  F2FP.PACK_AB R139, R231, R230 ;  /* 0x000000e6e78b723e */ /* 0x000fe200000000ff */
        /* <DEDUP_REMOVED lines=19> */
[----:B------:R-:W2:Y:S07]  /*f280*/  LDSM.16.MT88.4 R4, [R134+UR4+0x3900] ;  /* 0x003900048604783b */ /* 0x000eae0008004200 */
[C---:B------:R-:W-:Y:S01]  /*f290*/  HMMA.16816.F32 R124, R136.reuse, R126, R8 ;  /* 0x0000007e887c723c */ /* 0x040fe20000001808 */
[----:B------:R-:W3:Y:S07]  /*f2a0*/  LDSM.16.MT88.4 R8, [R157+0x3900] ;  /* 0x003900009d08783b */ /* 0x000eee0000004200 */
[C---:B-1----:R-:W-:Y:S07]  /*f2b0*/  HMMA.16816.F32 R120, R136.reuse, R108, R12 ;  /* 0x0000006c8878723c */ /* 0x042fee000000180c */
[----:B------:R-:W-:Y:S01]  /*f2c0*/  IADD3 R12, R220, -0x2, RZ ;  /* 0xfffffffedc0c7810 */ /* 0x000fe20007ffe0ff */
[C---:B------:R-:W-:Y:S03]  /*f2d0*/  HMMA.16816.F32 R116, R136.reuse, R110, R16 ;  /* 0x0000006e8874723c */ /* 0x040fe60000001810 */
[C---:B------:R-:W-:Y:S05]  /*f2e0*/  ISETP.GE.AND P0, PT, R12.reuse, R193, PT ;  /* 0x000000c10c00720c */ /* 0x040fea0003f06270 */
[C---:B------:R-:W-:Y:S08]  /*f2f0*/  HMMA.16816.F32 R112, R136.reuse, R140, R20 ;  /* 0x0000008c8870723c */ /* 0x040ff00000001814 */
[C---:B------:R-:W-:Y:S04]  /*f300*/  HMMA.16816.F32 R108, R136.reuse, R142, R24 ;  /* 0x0000008e886c723c */ /* 0x040fe80000001818 */
[----:B------:R-:W-:Y:S03]  /*f310*/  @P0 SHF.R.S32.HI R16, RZ, 0x1f, R12 ;  /* 0x0000001fff100819 */ /* 0x000fe6000001140c */
[----:B------:R-:W-:Y:S01]  /*f320*/  @P0 IMAD.WIDE.U32 R24, R12, c[0x0][0x1e0], RZ ;  /* 0x000078000c180a25 */ /* 0x000fe200078e00ff */
[C---:B------:R-:W-:Y:S04]  /*f330*/  HMMA.16816.F32 R104, R136.reuse, R144, R28 ;  /* 0x000000908868723c */ /* 0x040fe8000000181c */
[----:B------:R-:W-:Y:S04]  /*f340*/  @P0 IMAD R16, R16, c[0x0][0x1e0], RZ ;  /* 0x0000780010100a24 */ /* 0x000fe800078e02ff */
[C---:B------:R-:W-:Y:S04]  /*f350*/  HMMA.16816.F32 R100, R136.reuse, R146, R32 ;  /* 0x000000928864723c */ /* 0x040fe80000001820 */
[----:B------:R-:W-:Y:S02]  /*f360*/  @P0 IMAD R16, R12, c[0x0][0x1e4], R16 ;  /* 0x000079000c100a24 */ /* 0x000fe400078e0210 */
[----:B------:R-:W1:Y:S02]  /*f370*/  LDSM.16.MT88.4 R12, [R135+UR4+0x5900] ;  /* 0x00590004870c783b */ /* 0x000e640008004200 */
[C---:B------:R-:W-:Y:S04]  /*f380*/  HMMA.16816.F32 R36, R136.reuse, R148, R36 ;  /* 0x000000948824723c */ /* 0x040fe80000001824 */
[----:B------:R-:W-:Y:S02]  /*f390*/  @P0 IADD3 R17, R25, R16, RZ ;  /* 0x0000001019110210 */ /* 0x000fe40007ffe0ff */
[C---:B------:R-:W-:Y:S02]  /*f3a0*/  @P0 SHF.L.U32 R25, R24.reuse, 0x6, RZ ;  /* 0x0000000618190819 */ /* 0x040fe400000006ff */
[C---:B------:R-:W-:Y:S04]  /*f3b0*/  HMMA.16816.F32 R40, R136.reuse, R150, R40 ;  /* 0x000000968828723c */ /* 0x040fe80000001828 */
[----:B------:R-:W-:Y:S02]  /*f3c0*/  @P0 SHF.L.U64.HI R24, R24, 0x6, R17 ;  /* 0x0000000618180819 */ /* 0x000fe40000010211 */
[C---:B------:R-:W-:Y:S02]  /*f3d0*/  @P0 IADD3 R16, P1, R25.reuse, R206, RZ ;  /* 0x000000ce19100210 */ /* 0x040fe40007f3e0ff */
[C---:B------:R-:W-:Y:S08]  /*f3e0*/  HMMA.16816.F32 R44, R136.reuse, R152, R44 ;  /* 0x00000098882c723c */ /* 0x040ff0000000182c */
[C---:B------:R-:W-:Y:S08]  /*f3f0*/  HMMA.16816.F32 R48, R136.reuse, R154, R48 ;  /* 0x0000009a8830723c */ /* 0x040ff00000001830 */
[C---:B--2---:R-:W-:Y:S07]  /*f400*/  HMMA.16816.F32 R52, R136.reuse, R4, R52 ;  /* 0x000000048834723c */ /* 0x044fee0000001834 */
[----:B------:R-:W-:Y:S01]  /*f410*/  @P0 IADD3.X R5, R24, R213, RZ, P1, !PT ;  /* 0x000000d518050210 */ /* 0x000fe20000ffe4ff */
[C---:B------:R-:W-:Y:S04]  /*f420*/  HMMA.16816.F32 R56, R136.reuse, R6, R56 ;  /* 0x000000068838723c */ /* 0x040fe80000001838 */
[C---:B------:R-:W-:Y:S04]  /*f430*/  @P0 LEA R20, P1, R16.reuse, c[0x0][0x1c8], 0x1 ;  /* 0x0000720010140a11 */ /* 0x040fe800078208ff */
[C---:B---3--:R-:W-:Y:S04]  /*f440*/  HMMA.16816.F32 R60, R136.reuse, R8, R60 ;  /* 0x00000008883c723c */ /* 0x048fe8000000183c */
[----:B------:R-:W-:Y:S02]  /*f450*/  @P0 LEA.HI.X R21, R16, c[0x0][0x1cc], R5, 0x1, P1 ;  /* 0x0000730010150a11 */ /* 0x000fe400008f0c05 */
[----:B------:R-:W2:Y:S01]  /*f460*/  LDSM.16.MT88.4 R16, [R156+0x5900] ;  /* 0x005900009c10783b */ /* 0x000ea20000004200 */
[C---:B------:R-:W-:Y:S01]  /*f470*/  @P0 IADD3 R4, P1, R25.reuse, R224, RZ ;  /* 0x000000e019040210 */ /* 0x040fe20007f3e0ff */
[C---:B------:R-:W-:Y:S04]  /*f480*/  HMMA.16816.F32 R64, R136.reuse, R10, R64 ;  /* 0x0000000a8840723c */ /* 0x040fe80000001840 */
[----:B------:R-:W-:Y:S02]  /*f490*/  @P0 IADD3.X R5, R24, R223, RZ, P1, !PT ;  /* 0x000000df18050210 */ /* 0x000fe40000ffe4ff */
[C---:B------:R-:W-:Y:S02]  /*f4a0*/  @P0 LEA R22, P1, R4.reuse, c[0x0][0x1c8], 0x1 ;  /* 0x0000720004160a11 */ /* 0x040fe400078208ff */
[C---:B-1----:R-:W-:Y:S04]  /*f4b0*/  HMMA.16816.F32 R68, R136.reuse, R12, R68 ;  /* 0x0000000c8844723c */ /* 0x042fe80000001844 */
[----:B------:R-:W-:Y:S02]  /*f4c0*/  @P0 LEA.HI.X R23, R4, c[0x0][0x1cc], R5, 0x1, P1 ;  /* 0x0000730004170a11 */ /* 0x000fe400008f0c05 */
[----:B------:R-:W-:Y:S02]  /*f4d0*/  @P0 IADD3 R5, P1, R25, R222, RZ ;  /* 0x000000de19050210 */ /* 0x000fe40007f3e0ff */
[C---:B------:R-:W-:Y:S04]  /*f4e0*/  HMMA.16816.F32 R72, R136.reuse, R14, R72 ;  /* 0x0000000e8848723c */ /* 0x040fe80000001848 */
[----:B------:R-:W-:Y:S02]  /*f4f0*/  @P0 IADD3.X R4, R24, R221, RZ, P1, !PT ;  /* 0x000000dd18040210 */ /* 0x000fe40000ffe4ff */
[C---:B------:R-:W-:Y:S06]  /*f500*/  @P0 LEA R26, P1, R5.reuse, c[0x0][0x1c8], 0x1 ;  /* 0x00007200051a0a11 */ /* 0x040fec00078208ff */
[----:B------:R-:W-:Y:S02]  /*f510*/  @P0 LEA.HI.X R27, R5, c[0x0][0x1cc], R4, 0x1, P1 ;  /* 0x00007300051b0a11 */ /* 0x000fe400008f0c04 */
[----:B------:R-:W1:Y:S01]  /*f520*/  LDSM.16.MT88.4 R4, [R134+UR4+0x5900] ;  /* 0x005900048604783b */ /* 0x000e620008004200 */
[----:B------:R-:W-:Y:S04]  /*f530*/  @P0 IADD3 R25, P1, R200, R25, RZ ;  /* 0x00000019c8190210 */ /* 0x000fe80007f3e0ff */
[----:B------:R-:W-:Y:S02]  /*f540*/  @P0 IADD3.X R24, R199, R24, RZ, P1, !PT ;  /* 0x00000018c7180210 */ /* 0x000fe40000ffe4ff */
[----:B------:R-:W-:Y:S01]  /*f550*/  @P0 IADD3 R9, P1, R25, R206, RZ ;  /* 0x000000ce19090210 */ /* 0x000fe20007f3e0ff */
[C---:B--2---:R-:W-:Y:S03]  /*f560*/  HMMA.16816.F32 R76, R136.reuse, R16, R76 ;  /* 0x00000010884c723c */ /* 0x044fe6000000184c */
[C---:B------:R-:W-:Y:S02]  /*f570*/  @P0 IADD3.X R8, R24.reuse, R213, RZ, P1, !PT ;  /* 0x000000d518080210 */ /* 0x040fe40000ffe4ff */
[C---:B------:R-:W-:Y:S03]  /*f580*/  @P0 LEA R12, P1, R9.reuse, c[0x0][0x1c8], 0x1 ;  /* 0x00007200090c0a11 */ /* 0x040fe600078208ff */
[C---:B------:R-:W-:Y:S04]  /*f590*/  HMMA.16816.F32 R80, R136.reuse, R18, R80 ;  /* 0x000000128850723c */ /* 0x040fe80000001850 */
[----:B------:R-:W-:Y:S02]  /*f5a0*/  @P0 LEA.HI.X R13, R9, c[0x0][0x1cc], R8, 0x1, P1 ;  /* 0x00007300090d0a11 */ /* 0x000fe400008f0c08 */
[----:B------:R-:W2:Y:S01]  /*f5b0*/  LDSM.16.MT88.4 R8, [R157+0x5900] ;  /* 0x005900009d08783b */ /* 0x000ea20000004200 */
[----:B------:R-:W-:Y:S01]  /*f5c0*/  @P0 IADD3 R3, P1, R25, R224, RZ ;  /* 0x000000e019030210 */ /* 0x000fe20007f3e0ff */
[----:B------:R-:W-:Y:S04]  /*f5d0*/  @P0 IMAD R18, R215, 0x3000, R201 ;  /* 0x00003000d7120824 */ /* 0x000fe800078e02c9 */
[----:B------:R-:W-:Y:S02]  /*f5e0*/  @P0 IADD3.X R16, R24, R223, RZ, P1, !PT ;  /* 0x000000df18100210 */ /* 0x000fe40000ffe4ff */
[C---:B------:R-:W-:Y:S04]  /*f5f0*/  @P0 LEA R14, P1, R3.reuse, c[0x0][0x1c8], 0x1 ;  /* 0x00007200030e0a11 */ /* 0x040fe800078208ff */
[----:B------:R-:W-:Y:S02]  /*f600*/  @P0 LEA.HI.X R15, R3, c[0x0][0x1cc], R16, 0x1, P1 ;  /* 0x00007300030f0a11 */ /* 0x000fe400008f0c10 */
[----:B------:R-:W-:Y:S02]  /*f610*/  @P0 SHF.L.U32 R3, R18, 0x1, RZ ;  /* 0x0000000112030819 */ /* 0x000fe400000006ff */
[----:B------:R-:W-:Y:S01]  /*f620*/  @P0 IADD3 R25, P1, R25, R222, RZ ;  /* 0x000000de19190210 */ /* 0x000fe20007f3e0ff */
[C---:B-1----:R-:W-:Y:S02]  /*f630*/  HMMA.16816.F32 R84, R136.reuse, R4, R84 ;  /* 0x000000048854723c */ /* 0x042fe40000001854 */
        /* <DEDUP_REMOVED lines=10> */
[C---:B--2---:R-:W-:Y:S07]  /*f6e0*/  HMMA.16816.F32 R92, R136.reuse, R8, R92 ;  /* 0x00000008885c723c */ /* 0x044fee000000185c */
[----:B------:R1:W-:Y:S01]  /*f6f0*/  @P0 LDGSTS.E.BYPASS.LTC128B.128 [R3+0xd100], [R12.64], !P5 ;  /* 0x0d1000000c030fae */ /* 0x0003e2000e901d48 */
[----:B------:R-:W-:Y:S07]  /*f700*/  HMMA.16816.F32 R96, R136, R10, R96 ;  /* 0x0000000a8860723c */ /* 0x000fee0000001860 */
[----:B------:R1:W-:Y:S08]  /*f710*/  @P0 LDGSTS.E.BYPASS.LTC128B.128 [R3+0xf100], [R14.64], !P4 ;  /* 0x0f1000000e030fae */ /* 0x0003f0000e101d48 */
[----:B------:R1:W-:Y:S01]  /*f720*/  @P0 LDGSTS.E.BYPASS.LTC128B.128 [R3+0x11100], [R16.64], !P6 ;  /* 0x1110000010030fae */ /* 0x0003e2000f101d48 */
[----:B------:R-:W-:Y:S02]  /*f730*/  ISETP.GE.AND P0, PT, R193, R220, PT ;  /* 0x000000dcc100720c */ /* 0x000fe40003f06270 */
[----:B------:R-:W-:Y:S05]  /*f740*/  IADD3 R220, R220, -0x1, RZ ;  /* 0xffffffffdcdc7810 */ /* 0x000fea0007ffe0ff */
[----:B------:R-:W0:Y:S01]  /*f750*/  LDGDEPBAR ;  /* 0x00000000000079af */ /* 0x000e220000000000 */
[----:B-1----:R-:W-:Y:S05]  /*f760*/  MOV R3, R0 ;  /* 0x0000000000037202 */ /* 0x002fea0000000f00 */
[----:B------:R-:W-:-:S05]  /*f770*/  @!P0 BRA `(.L_x_905) ;  /* 0xffffc75000008947 */ /* 0x000fca000383ffff */
.L_x_896:
[----:B------:R-:W1:Y:S01]  /*f780*/  SHFL.BFLY PT, R4, R217, 0x2, 0x1f ;  /* 0x0c401f00d9047f89 */ /* 0x000e6200000e0000 */
[----:B------:R-:W-:-:S02]  /*f790*/  MOV R9, 0xff800000 ;  /* 0xff80000000097802 */ /* 0x000fc40000000f00 */
[----:B------:R-:W-:Y:S01]  /*f7a0*/  PLOP3.LUT P2, PT, PT, PT, PT, 0x8, 0x0 ;  /* 0x000000000000781c */ /* 0x000fe20003f4e170 */
[----:B------:R-:W2:Y:S01]  /*f7b0*/  SHFL.BFLY PT, R3, R216, 0x2, 0x1f ;  /* 0x0c401f00d8037f89 */ /* 0x000ea200000e0000 */
[----:B-1----:R-:W-:Y:S02]  /*f7c0*/  FADD.FTZ R7, R4, R217 ;  /* 0x000000d904077221 */ /* 0x002fe40000010000 */
[----:B------:R-:W-:Y:S01]  /*f7d0*/  CS2R R4, SRZ ;  /* 0x0000000000047805 */ /* 0x000fe2000001ff00 */
[----:B--2---:R-:W-:Y:S02]  /*f7e0*/  FADD.FTZ R8, R3, R216 ;  /* 0x000000d803087221 */ /* 0x004fe40000010000 */
[----:B------:R-:W1:Y:S04]  /*f7f0*/  SHFL.BFLY PT, R6, R7, 0x1, 0x1f ;  /* 0x0c201f0007067f89 */ /* 0x000e6800000e0000 */
[----:B------:R-:W2:Y:S01]  /*f800*/  SHFL.BFLY PT, R3, R8, 0x1, 0x1f ;  /* 0x0c201f0008037f89 */ /* 0x000ea200000e0000 */
[----:B-1----:R-:W-:-:S02]  /*f810*/  FADD.FTZ R6, R7, R6 ;  /* 0x0000000607067221 */ /* 0x002fc40000010000 */
[----:B--2---:R-:W-:-:S03]  /*f820*/  FADD.FTZ R3, R3, R8 ;  /* 0x0000000803037221 */ /* 0x004fc60000010000 */
[----:B------:R-:W-:Y:S02]  /*f830*/  FSETP.NE.FTZ.AND P1, PT, R6, RZ, PT ;  /* 0x000000ff0600720b */ /* 0x000fe40003f35000 */
[----:B------:R-:W-:-:S11]  /*f840*/  FSETP.NE.FTZ.AND P0, PT, R3, RZ, PT ;  /* 0x000000ff0300720b */ /* 0x000fd60003f15000 */
[----:B------:R-:W1:Y:S01]  /*f850*/  @P1 MUFU.RCP R5, R6 ;  /* 0x0000000600051308 */ /* 0x000e620000001000 */
[----:B------:R-:W-:Y:S02]  /*f860*/  @P1 MOV R12, 0x3f317218 ;  /* 0x3f317218000c1802 */ /* 0x000fe40000000f00 */
[----:B------:R-:W-:-:S05]  /*f870*/  @P0 MOV R13, 0x3f317218 ;  /* 0x3f317218000d0802 */ /* 0x000fca0000000f00 */
[----:B------:R-:W2:Y:S01]  /*f880*/  @P1 MUFU.LG2 R6, R6 ;  /* 0x0000000600061308 */ /* 0x000ea20000000c00 */
[----:B------:R-:W-:-:S07]  /*f890*/  @P0 FMUL.FTZ R13, R13, c[0x0][0x2d0] ;  /* 0x0000b4000d0d0a20 */ /* 0x000fce0000410000 */
[----:B------:R-:W3:Y:S01]  /*f8a0*/  @P0 MUFU.LG2 R10, R3 ;  /* 0x00000003000a0308 */ /* 0x000ee20000000c00 */
[C---:B-1----:R-:W-:Y:S02]  /*f8b0*/  FMUL.FTZ R128, R5.reuse, R128 ;  /* 0x0000008005807220 */ /* 0x042fe40000410000 */
[C---:B------:R-:W-:Y:S02]  /*f8c0*/  FMUL.FTZ R129, R5.reuse, R129 ;  /* 0x0000008105817220 */ /* 0x040fe40000410000 */
[C---:B------:R-:W-:Y:S02]  /*f8d0*/  FMUL.FTZ R124, R5.reuse, R124 ;  /* 0x0000007c057c7220 */ /* 0x040fe40000410000 */
[----:B------:R-:W-:Y:S01]  /*f8e0*/  FMUL.FTZ R125, R5, R125 ;  /* 0x0000007d057d7220 */ /* 0x000fe20000410000 */
[----:B------:R1:W4:Y:S01]  /*f8f0*/  @P0 MUFU.RCP R4, R3 ;  /* 0x0000000300040308 */ /* 0x0003220000001000 */
[----:B--2---:R-:W-:Y:S02]  /*f900*/  @P1 FMUL.FTZ R11, R6, 0.69314718246459960938 ;  /* 0x3f317218060b1820 */ /* 0x004fe40000410000 */
[----:B------:R-:W-:-:S02]  /*f910*/  @P1 FMUL.FTZ R6, R12, c[0x0][0x2d0] ;  /* 0x0000b4000c061a20 */ /* 0x000fc40000410000 */
        /* <DEDUP_REMOVED lines=46> */
[C---:B----4-:R-:W-:Y:S02]  /*fc00*/  FMUL.FTZ R130, R4.reuse, R130 ;  /* 0x0000008204827220 */ /* 0x050fe40000410000 */
        /* <DEDUP_REMOVED lines=49> */
.L_x_863:
[----:B------:R-:W-:Y:S05]  /*ff20*/  @P2 BRA `(.L_x_906) ;  /* 0x000016a000002947 */ /* 0x000fea0003800000 */
[----:B------:R-:W1:Y:S01]  /*ff30*/  S2R R0, SR_TID.X ;  /* 0x0000000000007919 */ /* 0x000e620000002100 */
[----:B------:R-:W-:Y:S01]  /*ff40*/  F2FP.PACK_AB R7, R8, R7 ;  /* 0x000000070807723e */ /* 0x000fe200000000ff */
[----:B------:R-:W-:Y:S01]  /*ff50*/  IMAD.MOV.U32 R8, RZ, RZ, 0x20 ;  /* 0x00000020ff087424 */ /* 0x000fe200078e00ff */
        /* <DEDUP_REMOVED lines=51> */
[--C-:B------:R-:W-:Y:S01]  /*10290*/  IMAD.IADD R19, R8, 0x1, R5.reuse ;  /* 0x0000000108137824 */ /* 0x100fe200078e0205 */
[----:B------:R-:W-:Y:S01]  /*102a0*/  SEL R6, R6, 0xffffffc0, !P2 ;  /* 0xffffffc006067807 */ /* 0x000fe20005000000 */
[----:B------:R-:W-:Y:S01]  /*102b0*/  STS [R5], R124 ;  /* 0x0000007c05007388 */ /* 0x000fe20000000800 */
[----:B------:R-:W-:Y:S02]  /*102c0*/  F2FP.PACK_AB R46, R47, R46 ;  /* 0x0000002e2f2e723e */ /* 0x000fe400000000ff */
[----:B------:R-:W-:Y:S01]  /*102d0*/  F2FP.PACK_AB R48, R49, R48 ;  /* 0x000000303130723e */ /* 0x000fe200000000ff */
[--C-:B------:R-:W-:Y:S01]  /*102e0*/  IMAD.IADD R21, R17, 0x1, R6.reuse ;  /* 0x0000000111157824 */ /* 0x100fe200078e0206 */
[----:B------:R-:W-:Y:S01]  /*102f0*/  STS [R5+0x400], R126 ;  /* 0x0004007e05007388 */ /* 0x000fe20000000800 */
[C---:B------:R-:W-:Y:S01]  /*10300*/  IMAD.IADD R23, R6.reuse, 0x1, R5 ;  /* 0x0000000106177824 */ /* 0x040fe200078e0205 */
[----:B------:R-:W-:Y:S01]  /*10310*/  F2FP.PACK_AB R50, R51, R50 ;  /* 0x000000323332723e */ /* 0x000fe200000000ff */
[----:B------:R-:W-:Y:S01]  /*10320*/  IMAD.IADD R25, R6, 0x1, R13 ;  /* 0x0000000106197824 */ /* 0x000fe200078e020d */
[----:B------:R-:W-:Y:S01]  /*10330*/  STS [R13+0x80], R120 ;  /* 0x000080780d007388 */ /* 0x000fe20000000800 */
[----:B------:R-:W-:Y:S01]  /*10340*/  IMAD.IADD R27, R19, 0x1, R6 ;  /* 0x00000001131b7824 */ /* 0x000fe200078e0206 */
[----:B------:R-:W-:-:S02]  /*10350*/  F2FP.PACK_AB R52, R53, R52 ;  /* 0x000000343534723e */ /* 0x000fc400000000ff */
[----:B------:R-:W-:Y:S01]  /*10360*/  STS [R13+0x480], R122 ;  /* 0x0004807a0d007388 */ /* 0x000fe20000000800 */
[----:B------:R-:W-:Y:S02]  /*10370*/  F2FP.PACK_AB R54, R55, R54 ;  /* 0x000000363736723e */ /* 0x000fe400000000ff */
        /* <DEDUP_REMOVED lines=55> */
[----:B------:R2:W-:Y:S04]  /*106f0*/  STS [R13+0x8480], R78 ;  /* 0x0084804e0d007388 */ /* 0x0005e80000000800 */
[----:B------:R-:W-:Y:S04]  /*10700*/  STS [R19+0x8000], R80 ;  /* 0x0080005013007388 */ /* 0x000fe80000000800 */
[----:B------:R-:W-:Y:S01]  /*10710*/  STS [R19+0x8400], R82 ;  /* 0x0084005213007388 */ /* 0x000fe20000000800 */
[----:B-1----:R-:W-:-:S03]  /*10720*/  IMAD.MOV.U32 R17, RZ, RZ, 0x4 ;  /* 0x00000004ff117424 */ /* 0x002fc600078e00ff */
[----:B------:R1:W-:Y:S04]  /*10730*/  STS [R21+0x8080], R7 ;  /* 0x0080800715007388 */ /* 0x0003e80000000800 */
[----:B------:R3:W-:Y:S04]  /*10740*/  STS [R21+0x8480], R86 ;  /* 0x0084805615007388 */ /* 0x0007e80000000800 */
[----:B------:R4:W-:Y:S04]  /*10750*/  STS [R23+0x8000], R88 ;  /* 0x0080005817007388 */ /* 0x0009e80000000800 */
[----:B------:R4:W-:Y:S01]  /*10760*/  STS [R23+0x8400], R90 ;  /* 0x0084005a17007388 */ /* 0x0009e20000000800 */
[----:B--2---:R-:W-:-:S03]  /*10770*/  IMAD.WIDE R12, R202, R17, c[0x0][0x500] ;  /* 0x00014000ca0c7625 */ /* 0x004fc600078e0211 */
[----:B------:R4:W-:Y:S04]  /*10780*/  STS [R25+0x8080], R92 ;  /* 0x0080805c19007388 */ /* 0x0009e80000000800 */
[----:B------:R4:W-:Y:S04]  /*10790*/  STS [R25+0x8480], R94 ;  /* 0x0084805e19007388 */ /* 0x0009e80000000800 */
[----:B------:R4:W-:Y:S04]  /*107a0*/  STS [R27+0x8000], R96 ;  /* 0x008000601b007388 */ /* 0x0009e80000000800 */
[----:B------:R4:W-:Y:S04]  /*107b0*/  STS [R27+0x8400], R98 ;  /* 0x008400621b007388 */ /* 0x0009e80000000800 */
[----:B------:R-:W-:Y:S01]  /*107c0*/  BAR.SYNC.DEFER_BLOCKING 0x1, 0x100 ;  /* 0x0044000000007b1d */ /* 0x000fe20000010000 */
[----:B------:R-:W-:-:S02]  /*107d0*/  IMAD.MOV.U32 R5, RZ, RZ, c[0x0][0x388] ;  /* 0x0000e200ff057624 */ /* 0x000fc400078e00ff */
[----:B------:R-:W-:-:S03]  /*107e0*/  @P1 IMAD.WIDE R16, R202, R17, c[0x0][0x508] ;  /* 0x00014200ca101625 */ /* 0x000fc600078e0211 */
[----:B-1----:R-:W2:Y:S04]  /*107f0*/  @P0 LDG.E R7, [R12.64] ;  /* 0x000000080c070981 */ /* 0x002ea8000c1e1900 */
[----:B------:R4:W5:Y:S01]  /*10800*/  @P1 LDG.E R5, [R16.64] ;  /* 0x0000000810051981 */ /* 0x000962000c1e1900 */
[----:B---3--:R-:W-:Y:S02]  /*10810*/  CS2R R20, SRZ ;  /* 0x0000000000147805 */ /* 0x008fe4000001ff00 */
[--C-:B--2---:R-:W-:Y:S01]  /*10820*/  @P0 SHF.R.S32.HI R21, RZ, 0x1f, R7.reuse ;  /* 0x0000001fff150819 */ /* 0x104fe20000011407 */
[----:B------:R-:W-:Y:S01]  /*10830*/  @P0 IMAD.MOV.U32 R20, RZ, RZ, R7 ;  /* 0x000000ffff140224 */ /* 0x000fe200078e0007 */
[----:B------:R-:W-:Y:S05]  /*10840*/  @P1 BRA `(.L_x_907) ;  /* 0x0000004000001947 */ /* 0x000fea0003800000 */
[----:B----4-:R-:W-:Y:S05]  /*10850*/  @!P0 BRA `(.L_x_907) ;  /* 0x0000003000008947 */ /* 0x010fea0003800000 */
[----:B-----5:R-:W2:Y:S04]  /*10860*/  LDG.E R5, [R12.64] ;  /* 0x000000080c057981 */ /* 0x020ea8000c1e1900 */
[----:B------:R-:W2:Y:S02]  /*10870*/  LDG.E R6, [R12.64+0x4] ;  /* 0x000004080c067981 */ /* 0x000ea4000c1e1900 */
[----:B--2---:R-:W-:-:S02]  /*10880*/  IADD3 R5, -R5, R6, RZ ;  /* 0x0000000605057210 */ /* 0x004fc40007ffe1ff */
.L_x_907:
[----:B----4-:R-:W-:Y:S01]  /*10890*/  LOP3.LUT R13, R4, 0xffffffe0, RZ, 0xc0, !PT ;  /* 0xffffffe0040d7812 */ /* 0x010fe200078ec0ff */
        /* <DEDUP_REMOVED lines=14> */
[----:B------:R-:W-:Y:S02]  /*10980*/  IADD3 R2, R2, -R7, RZ ;  /* 0x8000000702027210 */ /* 0x000fe40007ffe0ff */
[----:B------:R-:W-:Y:S02]  /*10990*/  LOP3.LUT R6, R6, 0x1ffffffe, RZ, 0xc0, !PT ;  /* 0x1ffffffe06067812 */ /* 0x000fe400078ec0ff */
[-C--:B------:R-:W-:Y:S02]  /*109a0*/  LEA.HI R8, R11, R0.reuse, RZ, 0x3 ;  /* 0x000000000b087211 */ /* 0x080fe400078f18ff */
[----:B------:R-:W-:Y:S01]  /*109b0*/  SHF.R.S32.HI R17, RZ, 0x2, R17 ;  /* 0x00000002ff117819 */ /* 0x000fe20000011411 */
[----:B------:R-:W-:Y:S01]  /*109c0*/  IMAD.IADD R13, R15, 0x1, -R6 ;  /* 0x000000010f0d7824 */ /* 0x000fe200078e0a06 */
[----:B------:R-:W-:Y:S01]  /*109d0*/  LOP3.LUT R7, R8, 0xfffffff8, RZ, 0xc0, !PT ;  /* 0xfffffff808077812 */ /* 0x000fe200078ec0ff */
[----:B------:R-:W-:Y:S01]  /*109e0*/  IMAD R15, R21, c[0x0][0x3a0], RZ ;  /* 0x0000e800150f7a24 */ /* 0x000fe200078e02ff */
[-C--:B------:R-:W-:Y:S01]  /*109f0*/  LEA.HI R11, R11, R0.reuse, RZ, 0x6 ;  /* 0x000000000b0b7211 */ /* 0x080fe200078f30ff */
[----:B------:R-:W-:Y:S01]  /*10a00*/  IMAD R2, R2, 0x10, R17 ;  /* 0x0000001002027824 */ /* 0x000fe200078e0211 */
[----:B------:R-:W-:Y:S01]  /*10a10*/  IADD3 R7, -R7, R0, RZ ;  /* 0x0000000007077210 */ /* 0x000fe20007ffe1ff */
[----:B------:R-:W-:Y:S01]  /*10a20*/  IMAD R15, R20, c[0x0][0x3a4], R15 ;  /* 0x0000e900140f7a24 */ /* 0x000fe200078e020f */
[----:B--2---:R-:W-:Y:S01]  /*10a30*/  SHF.R.S32.HI R17, RZ, 0x1f, R14 ;  /* 0x0000001fff117819 */ /* 0x004fe2000001140e */
[----:B------:R-:W-:Y:S01]  /*10a40*/  IMAD R0, R13, 0x8, R2 ;  /* 0x000000080d007824 */ /* 0x000fe200078e0202 */
[----:B------:R-:W-:Y:S01]  /*10a50*/  MOV R22, R20 ;  /* 0x0000001400167202 */ /* 0x000fe20000000f00 */
[----:B------:R-:W-:Y:S01]  /*10a60*/  IMAD.IADD R19, R19, 0x1, R15 ;  /* 0x0000000113137824 */ /* 0x000fe200078e020f */
[----:B------:R-:W-:Y:S01]  /*10a70*/  LOP3.LUT P2, RZ, R4, 0x3, RZ, 0xc0, !PT ;  /* 0x0000000304ff7812 */ /* 0x000fe2000784c0ff */
[----:B-1----:R-:W-:Y:S01]  /*10a80*/  IMAD R13, R57, 0x80, R0 ;  /* 0x00000080390d7824 */ /* 0x002fe200078e0200 */
[----:B------:R-:W-:Y:S01]  /*10a90*/  SHF.R.S32.HI R4, RZ, 0x1f, R202 ;  /* 0x0000001fff047819 */ /* 0x000fe200000114ca */
[----:B------:R-:W-:Y:S01]  /*10aa0*/  IMAD R15, R17, c[0x0][0x490], RZ ;  /* 0x00012400110f7a24 */ /* 0x000fe200078e02ff */
[----:B------:R-:W-:Y:S01]  /*10ab0*/  SEL R202, R202, RZ, !P0 ;  /* 0x000000ffcaca7207 */ /* 0x000fe20004000000 */
[----:B------:R-:W-:Y:S01]  /*10ac0*/  @P1 IMAD.HI.U32 R0, R13, c[0x0][0x4ec], RZ ;  /* 0x00013b000d001a27 */ /* 0x000fe200078e00ff */
[----:B------:R-:W-:-:S02]  /*10ad0*/  MOV R20, R13 ;  /* 0x0000000d00147202 */ /* 0x000fc40000000f00 */
[----:B------:R-:W-:Y:S01]  /*10ae0*/  SEL R4, R4, RZ, !P0 ;  /* 0x000000ff04047207 */ /* 0x000fe20004000000 */
[C---:B------:R-:W-:Y:S01]  /*10af0*/  IMAD.WIDE.U32 R22, R14.reuse, c[0x0][0x490], R22 ;  /* 0x000124000e167a25 */ /* 0x040fe200078e0016 */
[----:B------:R-:W-:Y:S02]  /*10b00*/  @P1 SHF.R.U32.HI R20, RZ, c[0x0][0x4f0], R0 ;  /* 0x00013c00ff141a19 */ /* 0x000fe40000011600 */
[----:B------:R-:W-:Y:S01]  /*10b10*/  SHF.R.S32.HI R8, RZ, 0x3, R8 ;  /* 0x00000003ff087819 */ /* 0x000fe20000011408 */
[----:B------:R-:W-:Y:S01]  /*10b20*/  IMAD R15, R14, c[0x0][0x494], R15 ;  /* 0x000125000e0f7a24 */ /* 0x000fe200078e020f */
[--C-:B------:R-:W-:Y:S01]  /*10b30*/  SHF.R.S32.HI R16, RZ, 0x1f, R20.reuse ;  /* 0x0000001fff107819 */ /* 0x100fe20000011414 */
[----:B------:R-:W-:Y:S01]  /*10b40*/  IMAD R17, R17, c[0x0][0x3e8], RZ ;  /* 0x0000fa0011117a24 */ /* 0x000fe200078e02ff */
[----:B------:R-:W-:Y:S01]  /*10b50*/  LEA R10, R7, R8, 0x5 ;  /* 0x00000008070a7211 */ /* 0x000fe200078e28ff */
[----:B------:R-:W-:Y:S02]  /*10b60*/  IMAD.MOV R12, RZ, RZ, -R20 ;  /* 0x000000ffff0c7224 */ /* 0x000fe400078e0a14 */
[----:B------:R-:W-:-:S02]  /*10b70*/  IMAD.IADD R23, R23, 0x1, R15 ;  /* 0x0000000117177824 */ /* 0x000fc400078e020f */
[C---:B------:R-:W-:Y:S02]  /*10b80*/  IMAD R17, R14.reuse, c[0x0][0x3ec], R17 ;  /* 0x0000fb000e117a24 */ /* 0x040fe400078e0211 */
        /* <DEDUP_REMOVED lines=9> */
[----:B------:R-:W-:Y:S01]  /*10c20*/  IMAD.SHL.U32 R0, R8, 0x40, RZ ;  /* 0x0000004008007824 */ /* 0x000fe200078e00ff */
[----:B------:R-:W-:Y:S01]  /*10c30*/  IADD3.X R21, R16, R23, R13, P0, !PT ;  /* 0x0000001710157210 */ /* 0x000fe200007fe40d */
[----:B------:R-:W-:Y:S02]  /*10c40*/  IMAD R17, R12, c[0x0][0x48c], R17 ;  /* 0x000123000c117a24 */ /* 0x000fe400078e0211 */
[----:B------:R-:W-:Y:S01]  /*10c50*/  IMAD R10, R57, 0x80, R10 ;  /* 0x00000080390a7824 */ /* 0x000fe200078e020a */
[----:B------:R-:W-:Y:S01]  /*10c60*/  LOP3.LUT R13, R0, 0x1c0, RZ, 0xc0, !PT ;  /* 0x000001c0000d7812 */ /* 0x000fe200078ec0ff */
[----:B------:R-:W-:-:S04]  /*10c70*/  IMAD.WIDE.U32 R20, R12, c[0x0][0x488], R20 ;  /* 0x000122000c147a25 */ /* 0x000fc800078e0014 */
[----:B------:R-:W-:Y:S01]  /*10c80*/  IMAD.SHL.U32 R0, R7, 0x8, RZ ;  /* 0x0000000807007824 */ /* 0x000fe200078e00ff */
[----:B------:R-:W-:Y:S01]  /*10c90*/  LEA R12, P0, R20, c[0x0][0x450], 0x2 ;  /* 0x00011400140c7a11 */ /* 0x000fe200078010ff */
[----:B------:R-:W-:Y:S01]  /*10ca0*/  IMAD R7, R4, c[0x0][0x3f0], RZ ;  /* 0x0000fc0004077a24 */ /* 0x000fe200078e02ff */
[----:B------:R-:W-:Y:S01]  /*10cb0*/  IADD3 R17, R21, R17, RZ ;  /* 0x0000001115117210 */ /* 0x000fe20007ffe0ff */
[----:B------:R-:W-:Y:S01]  /*10cc0*/  @P1 IMAD.HI.U32 R18, R10, c[0x0][0x4ec], RZ ;  /* 0x00013b000a121a27 */ /* 0x000fe200078e00ff */
[----:B------:R-:W-:Y:S01]  /*10cd0*/  SHF.R.U32.HI R4, RZ, 0x3, R13 ;  /* 0x00000003ff047819 */ /* 0x000fe2000001160d */
[----:B------:R-:W-:Y:S01]  /*10ce0*/  SHFL.IDX PT, R34, R12, RZ, 0x1c1f ;  /* 0x001c1fff0c227589 */ /* 0x000fe200000e0000 */
[----:B------:R-:W-:Y:S01]  /*10cf0*/  LEA.HI.X R17, R20, c[0x0][0x454], R17, 0x2, P0 ;  /* 0x0001150014117a11 */ /* 0x000fe200000f1411 */
[C---:B------:R-:W-:Y:S01]  /*10d00*/  IMAD R7, R202.reuse, c[0x0][0x3f4], R7 ;  /* 0x0000fd00ca077a24 */ /* 0x040fe200078e0207 */
[----:B------:R-:W-:Y:S01]  /*10d10*/  LOP3.LUT R13, R13, 0x38, R0, 0xf8, !PT ;  /* 0x000000380d0d7812 */ /* 0x000fe200078ef800 */
[----:B------:R-:W-:Y:S01]  /*10d20*/  IMAD.WIDE.U32 R14, R202, c[0x0][0x3f0], R14 ;  /* 0x0000fc00ca0e7a25 */ /* 0x000fe200078e000e */
[----:B------:R-:W-:Y:S02]  /*10d30*/  SHFL.IDX PT, R48, R12, 0x1, 0x1c1f ;  /* 0x003c1f000c307f89 */ /* 0x000fe400000e0000 */
[----:B------:R-:W-:Y:S01]  /*10d40*/  LOP3.LUT R4, R13, R4, RZ, 0x3c, !PT ;  /* 0x000000040d047212 */ /* 0x000fe200078e3cff */
[----:B------:R-:W-:Y:S01]  /*10d50*/  IMAD.MOV.U32 R6, RZ, RZ, R10 ;  /* 0x000000ffff067224 */ /* 0x000fe200078e000a */
[----:B------:R-:W1:Y:S01]  /*10d60*/  SHFL.IDX PT, R35, R17, RZ, 0x1c1f ;  /* 0x001c1fff11237589 */ /* 0x000e6200000e0000 */
[----:B------:R-:W-:Y:S01]  /*10d70*/  @P1 SHF.R.U32.HI R6, RZ, c[0x0][0x4f0], R18 ;  /* 0x00013c00ff061a19 */ /* 0x000fe20000011612 */
[----:B------:R-:W-:Y:S01]  /*10d80*/  IMAD.IADD R15, R15, 0x1, R7 ;  /* 0x000000010f0f7824 */ /* 0x000fe200078e0207 */
[C---:B------:R-:W-:Y:S01]  /*10d90*/  LEA R7, R57.reuse, R2, 0x7 ;  /* 0x0000000239077211 */ /* 0x040fe200078e38ff */
[----:B------:R-:W2:Y:S01]  /*10da0*/  SHFL.IDX PT, R49, R17, 0x1, 0x1c1f ;  /* 0x003c1f0011317f89 */ /* 0x000ea200000e0000 */
[--C-:B------:R-:W-:Y:S01]  /*10db0*/  SHF.R.S32.HI R16, RZ, 0x1f, R6.reuse ;  /* 0x0000001fff107819 */ /* 0x100fe20000011406 */
[----:B------:R-:W-:Y:S01]  /*10dc0*/  IMAD.MOV R13, RZ, RZ, -R6 ;  /* 0x000000ffff0d7224 */ /* 0x000fe200078e0a06 */
[----:B------:R-:W-:Y:S01]  /*10dd0*/  LEA R57, R57, R8, 0x7 ;  /* 0x0000000839397211 */ /* 0x000fe200078e38ff */
[----:B-----5:R-:W-:Y:S01]  /*10de0*/  IMAD R2, R5, c[0x0][0x4e8], RZ ;  /* 0x00013a0005027a24 */ /* 0x020fe200078e02ff */
[----:B------:R-:W-:Y:S01]  /*10df0*/  IADD3 R5, R7, 0x8, RZ ;  /* 0x0000000807057810 */ /* 0x000fe20007ffe0ff */
[----:B------:R-:W-:-:S02]  /*10e00*/  IMAD R13, R13, c[0x0][0x4e8], R10 ;  /* 0x00013a000d0d7a24 */ /* 0x000fc400078e020a */
[----:B------:R-:W-:Y:S01]  /*10e10*/  IMAD R19, R16, c[0x0][0x3e0], RZ ;  /* 0x0000f80010137a24 */ /* 0x000fe200078e02ff */
[-C--:B------:R-:W-:Y:S01]  /*10e20*/  ISETP.GE.OR P1, PT, R7, R2.reuse, P2 ;  /* 0x000000020700720c */ /* 0x080fe20001726670 */
[----:B------:R-:W-:Y:S01]  /*10e30*/  IMAD.SHL.U32 R11, R11, 0x8, RZ ;  /* 0x000000080b0b7824 */ /* 0x000fe200078e00ff */
[----:B------:R-:W-:Y:S01]  /*10e40*/  ISETP.GE.OR P0, PT, R5, R2, P2 ;  /* 0x000000020500720c */ /* 0x000fe20001706670 */
[C---:B------:R-:W-:Y:S02]  /*10e50*/  IMAD R19, R6.reuse, c[0x0][0x3e4], R19 ;  /* 0x0000f90006137a24 */ /* 0x040fe400078e0213 */
[----:B------:R-:W-:Y:S01]  /*10e60*/  IMAD.WIDE.U32 R14, R6, c[0x0][0x3e0], R14 ;  /* 0x0000f800060e7a25 */ /* 0x000fe200078e000e */
[----:B------:R-:W-:Y:S02]  /*10e70*/  SHF.R.S32.HI R6, RZ, 0x1f, R13 ;  /* 0x0000001fff067819 */ /* 0x000fe4000001140d */
[----:B------:R-:W-:Y:S01]  /*10e80*/  LOP3.LUT R4, R4, 0x7ffffe00, R11, 0xf8, !PT ;  /* 0x7ffffe0004047812 */ /* 0x000fe200078ef80b */
[----:B------:R-:W-:-:S02]  /*10e90*/  IMAD.IADD R15, R15, 0x1, R19 ;  /* 0x000000010f0f7824 */ /* 0x000fc400078e0213 */
[----:B------:R-:W-:Y:S01]  /*10ea0*/  IMAD R6, R6, c[0x0][0x3d8], RZ ;  /* 0x0000f60006067a24 */ /* 0x000fe200078e02ff */
[----:B------:R-:W-:Y:S01]  /*10eb0*/  SHF.L.U32 R58, R4, 0x1, RZ ;  /* 0x00000001043a7819 */ /* 0x000fe200000006ff */
[----:B-1----:R1:W-:Y:S01]  /*10ec0*/  @!P1 ST.E [R34.64], R3 ;  /* 0x0000000322009985 */ /* 0x0023e2000c101908 */
[----:B------:R-:W-:-:S03]  /*10ed0*/  IMAD.WIDE.U32 R32, R13, c[0x0][0x3d8], R14 ;  /* 0x0000f6000d207a25 */ /* 0x000fc600078e000e */
[----:B--2---:R1:W-:Y:S01]  /*10ee0*/  @!P0 ST.E [R48.64], R9 ;  /* 0x0000000930008985 */ /* 0x0043e2000c101908 */
[----:B------:R-:W-:Y:S01]  /*10ef0*/  IMAD R10, R13, c[0x0][0x3dc], R6 ;  /* 0x0000f7000d0a7a24 */ /* 0x000fe200078e0206 */
[----:B------:R-:W-:Y:S02]  /*10f00*/  LEA R56, P0, R32, c[0x0][0x380], 0x1 ;  /* 0x0000e00020387a11 */ /* 0x000fe400078008ff */
[----:B------:R1:W2:Y:S01]  /*10f10*/  LDS.128 R44, [R58+0x1080] ;  /* 0x001080003a2c7984 */ /* 0x0002a20000000c00 */
[----:B------:R-:W-:-:S03]  /*10f20*/  IMAD.IADD R10, R33, 0x1, R10 ;  /* 0x00000001210a7824 */ /* 0x000fc600078e020a */
[----:B------:R1:W3:Y:S02]  /*10f30*/  LDS.128 R40, [R58+0x2080] ;  /* 0x002080003a287984 */ /* 0x0002e40000000c00 */
[----:B------:R-:W-:Y:S02]  /*10f40*/  LEA.HI.X R55, R32, c[0x0][0x384], R10, 0x1, P0 ;  /* 0x0000e10020377a11 */ /* 0x000fe400000f0c0a */
[----:B------:R1:W4:Y:S01]  /*10f50*/  LDS.128 R36, [R58+0x3080] ;  /* 0x003080003a247984 */ /* 0x0003220000000c00 */
[----:B------:R-:W-:-:S03]  /*10f60*/  ISETP.GE.AND P0, PT, R57, R2, PT ;  /* 0x000000023900720c */ /* 0x000fc60003f06270 */
        /* <DEDUP_REMOVED lines=29> */
.L_x_909:
[----:B--2---:R-:W-:Y:S05]  /*11140*/  BSYNC B0 ;  /* 0x0000000000007941 */ /* 0x004fea0003800000 */
.L_x_908:
[----:B-1----:R-:W-:Y:S01]  /*11150*/  IADD3 R3, R57, 0x20, RZ ;  /* 0x0000002039037810 */ /* 0x002fe20007ffe0ff */
[----:B------:R1:W2:Y:S01]  /*11160*/  SHFL.IDX PT, R33, R55, 0x1, 0x181f ;  /* 0x00381f0037217f89 */ /* 0x0002a200000e0000 */
        /* <DEDUP_REMOVED lines=21> */
.L_x_911:
[----:B------:R-:W-:Y:S05]  /*112c0*/  BSYNC B0 ;  /* 0x0000000000007941 */ /* 0x000fea0003800000 */
.L_x_910:
        /* <DEDUP_REMOVED lines=23> */
.L_x_913:
[----:B------:R-:W-:Y:S05]  /*11440*/  BSYNC B0 ;  /* 0x0000000000007941 */ /* 0x000fea0003800000 */
.L_x_912:
        /* <DEDUP_REMOVED lines=24> */
.L_x_906:
        /* <DEDUP_REMOVED lines=18> */
.L_x_914:
        /* <DEDUP_REMOVED lines=42> */
.L_x_916:
[----:B------:R-:W-:Y:S05]  /*11990*/  BSYNC B0 ;  /* 0x0000000000007941 */ /* 0x000fea0003800000 */
.L_x_915:
        /* <DEDUP_REMOVED lines=66> */
.L_x_918:
[----:B------:R-:W-:Y:S05]  /*11dc0*/  BSYNC B0 ;  /* 0x0000000000007941 */ /* 0x000fea0003800000 */
.L_x_917:
        /* <DEDUP_REMOVED lines=21> */
.L_x_920:
[----:B------:R-:W-:Y:S05]  /*11f20*/  BSYNC B0 ;  /* 0x0000000000007941 */ /* 0x000fea0003800000 */
.L_x_919:
        /* <DEDUP_REMOVED lines=21> */
.L_x_922:
[----:B------:R-:W-:Y:S05]  /*12080*/  BSYNC B0 ;  /* 0x0000000000007941 */ /* 0x000fea0003800000 */
.L_x_921:
        /* <DEDUP_REMOVED lines=22> */
.L_x_923:
        /* <DEDUP_REMOVED lines=9> */
.L_x_1298:


//--------------------- .text._ZN7cutlass13device_kernelIN5flash19enable_sm80_to_sm89INS1_16FlashAttnFwdSm80INS1_25CollectiveMainloopFwdSm80ILi8ELi2ELb0EN4cute5tupleIJNS5_1CILi128EEENS7_ILi64EEENS7_ILi192EEEEEELi192ENS_6half_tEfNS_4arch4Sm80ELb0ELb1ELb1ELb1ELb0ELb1ELb1ELb0EEENS1_21CollectiveEpilogueFwdINS6_IJS8_SA_S9_EEENS6_IJNS7_ILi1EEESI_SI_EEESC_SE_Li256ELb1ELb1ELb0ELb0EEENS1_19SingleTileSchedulerILb1ELb0ELb1ELi128EEEEEEEEEvNT_6ParamsE --------------------------
	.section	.text._ZN7cutlass13device_kernelIN5flash19enable_sm80_to_sm89INS1_16FlashAttnFwdSm80INS1_25CollectiveMainloopFwdSm80ILi8ELi2ELb0EN4cute5tupleIJNS5_1CILi128EEENS7_ILi64EEENS7_ILi192EEEEEELi192ENS_6half_tEfNS_4arch4Sm80ELb0ELb1ELb1ELb1ELb0ELb1ELb1ELb0EEENS1_21CollectiveEpilogueFwdINS6_IJS8_SA_S9_EEENS6_IJNS7_ILi1EEESI_SI_EEESC_SE_Li256ELb1ELb1ELb0ELb0EEENS1_19SingleTileSchedulerILb1ELb0ELb1ELi128EEEEEEEEEvNT_6ParamsE,"ax",@progbits
	.sectioninfo	@"SHI_REGISTERS=239"
	.align	128
.text._ZN7cutlass13device_kernelIN5flash19enable_sm80_to_sm89INS1_16FlashAttnFwdSm80INS1_25CollectiveMainloopFwdSm80ILi8ELi2ELb0EN4cute5tupleIJNS5_1CILi128EEENS7_ILi64EEENS7_ILi192EEEEEELi192ENS_6half_tEfNS_4arch4Sm80ELb0ELb1ELb1ELb1ELb0ELb1ELb1ELb0EEENS1_21CollectiveEpilogueFwdINS6_IJS8_SA_S9_EEENS6_IJNS7_ILi1EEESI_SI_EEESC_SE_Li256ELb1ELb1ELb0ELb0EEENS1_19SingleTileSchedulerILb1ELb0ELb1ELi128EEEEEEEEEvNT_6ParamsE:
        .type           _ZN7cutlass13device_kernelIN5flash19enable_sm80_to_sm89INS1_16FlashAttnFwdSm80INS1_25CollectiveMainloopFwdSm80ILi8ELi2ELb0EN4cute5tupleIJNS5_1CILi128EEENS7_ILi64EEENS7_ILi192EEEEEELi192ENS_6half_tEfNS_4arch4Sm80ELb0ELb1ELb1ELb1ELb0ELb1ELb1ELb0EEENS1_21CollectiveEpilogueFwdINS6_IJS8_SA_S9_EEENS6_IJNS7_ILi1EEESI_SI_EEESC_SE_Li256ELb1ELb1ELb0ELb0EEENS1_19SingleTileSchedulerILb1ELb0ELb1ELi128EEEEEEEEEvNT_6ParamsE,@function
        .size           _ZN7cutlass13device_kernelIN5flash19enable_sm80_to_sm89INS1_16FlashAttnFwdSm80INS1_25CollectiveMainloopFwdSm80ILi8ELi2ELb0EN4cute5tupleIJNS5_1CILi128EEENS7_ILi64EEENS7_ILi192EEEEEELi192ENS_6half_tEfNS_4arch4Sm80ELb0ELb1ELb1ELb1ELb0ELb1ELb1ELb0EEENS1_21CollectiveEpilogueFwdINS6_IJS8_SA_S9_EEENS6_IJNS7_ILi1EEESI_SI_EEESC_SE_Li256ELb1ELb1ELb0ELb0EEENS1_19SingleTileSchedulerILb1ELb0ELb1ELi128EEEEEEEEEvNT_6ParamsE,(.L_x_1299 - _ZN7cutlass13device_kernelIN5flash19enable_sm80_to_sm89INS1_16FlashAttnFwdSm80INS1_25CollectiveMainloopFwdSm80ILi8ELi2ELb0EN4cute5tupleIJNS5_1CILi128EEENS7_ILi64EEENS7_ILi192EEEEEELi192ENS_6half_tEfNS_4arch4Sm80ELb0ELb1ELb1ELb1ELb0ELb1ELb1ELb0EEENS1_21CollectiveEpilogueFwdINS6_IJS8_SA_S9_EEENS6_IJNS7_ILi1EEESI_SI_EEESC_SE_Li256ELb1ELb1ELb0ELb0EEENS1_19SingleTileSchedulerILb1ELb0ELb1ELi128EEEEEEEEEvNT_6ParamsE)
        .other          _ZN7cutlass13device_kernelIN5flash19enable_sm80_to_sm89INS1_16FlashAttnFwdSm80INS1_25CollectiveMainloopFwdSm80ILi8ELi2ELb0EN4cute5tupleIJNS5_1CILi128EEENS7_ILi64EEENS7_ILi192EEEEEELi192ENS_6half_tEfNS_4arch4Sm80ELb0ELb1ELb1ELb1ELb0ELb1ELb1ELb0EEENS1_21CollectiveEpilogueFwdINS6_IJS8_SA_S9_EEENS6_IJNS7_ILi1EEESI_SI_EEESC_SE_Li256ELb1ELb1ELb0ELb0EEENS1_19SingleTileSchedulerILb1ELb0ELb1ELi128EEEEEEEEEvNT_6ParamsE,@"STO_CUDA_ENTRY STV_DEFAULT"
_ZN7cutlass13device_kernelIN5flash19enable_sm80_to_sm89INS1_16FlashAttnFwdSm80INS1_25CollectiveMainloopFwdSm80ILi8ELi2ELb0EN4cute5tupleIJNS5_1CILi128EEENS7_ILi64EEENS7_ILi192EEEEEELi192ENS_6half_tEfNS_4arch4Sm80ELb0ELb1ELb1ELb1ELb0ELb1ELb1ELb0EEENS1_21CollectiveEpilogueFwdINS6_IJS8_SA_S9_EEENS6_IJNS7_ILi1EEESI_SI_EEESC_SE_Li256ELb1ELb1ELb0ELb0EEENS1_19SingleTileSchedulerILb1ELb0ELb1ELi128EEEEEEEEEvNT_6ParamsE:
[----:B------:R-:W-:Y:S02]  /*0000*/  MOV R1, c[0x0][0x28] ;  /* 0x00000a0000017a02 */ /* 0x000fe40000000f00 */
[----:B------:R-:W1:Y:S01]  /*0010*/  S2R R84, SR_TID.X ;  /* 0x0000000000547919 */ /* 0x000e620000002100 */
[----:B------:R-:W-:-:S03]  /*0020*/  ULDC.64 UR6, c[0x0][0x118] ;  /* 0x0000460000067ab9 */ /* 0x000fc60000000a00 */
[----:B------:R-:W2:Y:S04]  /*0030*/  S2R R197, SR_CTAID.Z ;  /* 0x0000000000c57919 */ /* 0x000ea80000002700 */
[----:B------:R-:W3:Y:S01]  /*0040*/  S2R R219, SR_CTAID.X ;  /* 0x0000000000db7919 */ /* 0x000ee20000002500 */
[----:B-1----:R-:W-:-:S05]  /*0050*/  SHF.R.U32.HI R4, RZ, 0x5, R84 ;  /* 0x00000005ff047819 */ /* 0x002fca0000011654 */
[----:B------:R-:W1:Y:S02]  /*0060*/  SHFL.IDX PT, R0, R4, RZ, 0x1f ;  /* 0x00001fff04007589 */ /* 0x000e6400000e0000 */
[----:B-1----:R-:W-:Y:S02]  /*0070*/  ISETP.NE.AND P0, PT, R0, RZ, PT ;  /* 0x000000ff0000720c */ /* 0x002fe40003f05270 */
[----:B------:R-:W-:-:S05]  /*0080*/  MOV R0, 0x4 ;  /* 0x0000000400007802 */ /* 0x000fca0000000f00 */
[----:B--2---:R-:W-:-:S06]  /*0090*/  IMAD.WIDE R2, R197, R0, c[0x0][0x568] ;  /* 0x00015a00c5027625 */ /* 0x004fcc00078e0200 */
[----:B------:R-:W-:Y:S05]  /*00a0*/  @!P0 BRA `(.L_x_924) ;  /* 0x0000013000008947 */ /* 0x000fea0003800000 */
[----:B---3--:R-:W-:-:S04]  /*00b0*/  ISETP.NE.U32.AND P0, PT, RZ, c[0x0][0x568], PT ;  /* 0x00015a00ff007a0c */ /* 0x008fc80003f05070 */
[----:B------:R-:W-:-:S13]  /*00c0*/  ISETP.NE.AND.EX P0, PT, RZ, c[0x0][0x56c], PT, P0 ;  /* 0x00015b00ff007a0c */ /* 0x000fda0003f05300 */
[----:B------:R-:W-:Y:S05]  /*00d0*/  @!P0 BRA `(.L_x_925) ;  /* 0x0000002000008947 */ /* 0x000fea0003800000 */
[----:B------:R1:W5:Y:S01]  /*00e0*/  LDG.E R2, [R2.64] ;  /* 0x0000000602027981 */ /* 0x000362000c1e1900 */
[----:B------:R-:W-:Y:S05]  /*00f0*/  BRA `(.L_x_926) ;  /* 0x0000009000007947 */ /* 0x000fea0003800000 */
.L_x_925:
        /* <DEDUP_REMOVED lines=8> */
.L_x_927:
[----:B------:R-:W-:-:S05]  /*0180*/  MOV R2, c[0x0][0x54c] ;  /* 0x0001530000027a02 */ /* 0x000fca0000000f00 */
.L_x_926:
[----:B-----5:R-:W-:Y:S01]  /*0190*/  IMAD R2, R2, c[0x0][0x548], RZ ;  /* 0x0001520002027a24 */ /* 0x020fe200078e02ff */
[----:B------:R-:W-:-:S04]  /*01a0*/  SHF.L.U32 R133, R219, 0x7, RZ ;  /* 0x00000007db857819 */ /* 0x000fc800000006ff */
[----:B------:R-:W-:-:S04]  /*01b0*/  ISETP.GE.AND P0, PT, R133, R2, PT ;  /* 0x000000028500720c */ /* 0x000fc80003f06270 */
[----:B------:R-:W-:Y:S01]  /*01c0*/  SEL R197, R197, 0xffffffff, !P0 ;  /* 0xffffffffc5c57807 */ /* 0x000fe20004000000 */
[----:B------:R-:W-:Y:S05]  /*01d0*/  BRA `(.L_x_928) ;  /* 0x0000012000007947 */ /* 0x000fea0003800000 */
.L_x_924:
[----:B---3--:R-:W-:-:S04]  /*01e0*/  ISETP.NE.U32.AND P0, PT, RZ, c[0x0][0x568], PT ;  /* 0x00015a00ff007a0c */ /* 0x008fc80003f05070 */
[----:B------:R-:W-:-:S13]  /*01f0*/  ISETP.NE.AND.EX P0, PT, RZ, c[0x0][0x56c], PT, P0 ;  /* 0x00015b00ff007a0c */ /* 0x000fda0003f05300 */
[----:B------:R-:W-:Y:S05]  /*0200*/  @!P0 BRA `(.L_x_929) ;  /* 0x0000002000008947 */ /* 0x000fea0003800000 */
[----:B------:R1:W5:Y:S01]  /*0210*/  LDG.E R2, [R2.64] ;  /* 0x0000000602027981 */ /* 0x000362000c1e1900 */
[----:B------:R-:W-:Y:S05]  /*0220*/  BRA `(.L_x_930) ;  /* 0x0000009000007947 */ /* 0x000fea0003800000 */
.L_x_929:
        /* <DEDUP_REMOVED lines=8> */
.L_x_931:
[----:B------:R-:W-:-:S05]  /*02b0*/  MOV R2, c[0x0][0x54c] ;  /* 0x0001530000027a02 */ /* 0x000fca0000000f00 */
.L_x_930:
[----:B-----5:R-:W-:Y:S01]  /*02c0*/  IMAD R2, R2, c[0x0][0x548], RZ ;  /* 0x0001520002027a24 */ /* 0x020fe200078e02ff */
[----:B------:R-:W-:-:S04]  /*02d0*/  SHF.L.U32 R133, R219, 0x7, RZ ;  /* 0x00000007db857819 */ /* 0x000fc800000006ff */
[----:B------:R-:W-:-:S04]  /*02e0*/  ISETP.GE.AND P0, PT, R133, R2, PT ;  /* 0x000000028500720c */ /* 0x000fc80003f06270 */
[----:B------:R-:W-:-:S04]  /*02f0*/  SEL R197, R197, 0xffffffff, !P0 ;  /* 0xffffffffc5c57807 */ /* 0x000fc80004000000 */
.L_x_928:
[----:B------:R-:W-:-:S13]  /*0300*/  ISETP.GE.AND P0, PT, R197, RZ, PT ;  /* 0x000000ffc500720c */ /* 0x000fda0003f06270 */
[----:B------:R-:W-:Y:S05]  /*0310*/  @!P0 EXIT ;  /* 0x000000000000894d */ /* 0x000fea0003800000 */
[----:B------:R-:W-:Y:S01]  /*0320*/  ISETP.NE.U32.AND P0, PT, RZ, c[0x0][0x370], PT ;  /* 0x0000dc00ff007a0c */ /* 0x000fe20003f05070 */
[----:B------:R-:W-:Y:S01]  /*0330*/  IMAD.MOV.U32 R92, RZ, RZ, RZ ;  /* 0x000000ffff5c7224 */ /* 0x000fe200078e00ff */
        /* <DEDUP_REMOVED lines=13> */
[CC--:B------:R-:W-:Y:S01]  /*0410*/  @P2 IMAD.WIDE R12, R197.reuse, R0.reuse, c[0x0][0x370] ;  /* 0x0000dc00c50c2625 */ /* 0x0c0fe200078e0200 */
[----:B------:R-:W-:Y:S02]  /*0420*/  ISETP.NE.AND.EX P4, PT, RZ, c[0x0][0x35c], PT, P4 ;  /* 0x0000d700ff007a0c */ /* 0x000fe40003f85340 */
[----:B------:R-:W-:Y:S01]  /*0430*/  MOV R91, RZ ;  /* 0x000000ff005b7202 */ /* 0x000fe20000000f00 */
        /* <DEDUP_REMOVED lines=8> */
[----:B------:R-:W-:Y:S01]  /*04c0*/  IMAD.MOV.U32 R6, RZ, RZ, c[0x0][0x1d0] ;  /* 0x00007400ff067624 */ /* 0x000fe200078e00ff */
[----:B------:R-:W-:-:S02]  /*04d0*/  MOV R93, c[0x0][0x228] ;  /* 0x00008a00005d7a02 */ /* 0x000fc40000000f00 */
[----:B--2---:R-:W-:Y:S01]  /*04e0*/  SHF.R.S32.HI R86, RZ, 0x1f, R195 ;  /* 0x0000001fff567819 */ /* 0x004fe200000114c3 */
[----:B------:R-:W-:Y:S05]  /*04f0*/  @P0 BRA `(.L_x_932) ;  /* 0x0000004000000947 */ /* 0x000fea0003800000 */
[----:B-1----:R-:W-:Y:S05]  /*0500*/  @!P1 BRA `(.L_x_932) ;  /* 0x0000003000009947 */ /* 0x002fea0003800000 */
[----:B-----5:R-:W2:Y:S04]  /*0510*/  LDG.E R196, [R8.64] ;  /* 0x0000000608c47981 */ /* 0x020ea8000c1e1900 */
[----:B------:R-:W2:Y:S02]  /*0520*/  LDG.E R3, [R8.64+0x4] ;  /* 0x0000040608037981 */ /* 0x000ea4000c1e1900 */
[----:B--2---:R-:W-:Y:S02]  /*0530*/  IADD3 R196, -R196, R3, RZ ;  /* 0x00000003c4c47210 */ /* 0x004fe40007ffe1ff */
.L_x_932:
[----:B-1----:R-:W-:-:S04]  /*0540*/  ISETP.NE.U32.AND P0, PT, RZ, c[0x0][0x368], PT ;  /* 0x0000da00ff007a0c */ /* 0x002fc80003f05070 */
[----:B------:R-:W-:-:S13]  /*0550*/  ISETP.NE.AND.EX P0, PT, RZ, c[0x0][0x36c], PT, P0 ;  /* 0x0000db00ff007a0c */ /* 0x000fda0003f05300 */
[----:B------:R-:W-:Y:S05]  /*0560*/  @!P0 BRA `(.L_x_933) ;  /* 0x0000003000008947 */ /* 0x000fea0003800000 */
[----:B------:R-:W-:-:S06]  /*0570*/  IMAD.WIDE R6, R197, R0, c[0x0][0x368] ;  /* 0x0000da00c5067625 */ /* 0x000fcc00078e0200 */
[----:B------:R1:W5:Y:S01]  /*0580*/  LDG.E R6, [R6.64] ;  /* 0x0000000606067981 */ /* 0x000362000c1e1900 */
[----:B------:R-:W-:Y:S05]  /*0590*/  BRA `(.L_x_934) ;  /* 0x0000004000007947 */ /* 0x000fea0003800000 */
.L_x_933:
[----:B------:R-:W-:Y:S05]  /*05a0*/  @!P5 BRA `(.L_x_934) ;  /* 0x000000300000d947 */ /* 0x000fea0003800000 */
[----:B------:R-:W2:Y:S04]  /*05b0*/  LDG.E R6, [R4.64] ;  /* 0x0000000604067981 */ /* 0x000ea8000c1e1900 */
[----:B------:R-:W2:Y:S02]  /*05c0*/  LDG.E R3, [R4.64+0x4] ;  /* 0x0000040604037981 */ /* 0x000ea4000c1e1900 */
[----:B--2---:R-:W-:Y:S02]  /*05d0*/  IADD3 R6, -R6, R3, RZ ;  /* 0x0000000306067210 */ /* 0x004fe40007ffe1ff */
.L_x_934:
[----:B------:R-:W2:Y:S01]  /*05e0*/  @P4 LDG.E R2, [R10.64] ;  /* 0x000000060a024981 */ /* 0x000ea2000c1e1900 */
[----:B------:R-:W-:-:S03]  /*05f0*/  ISETP.NE.U32.AND P0, PT, RZ, c[0x0][0x378], PT ;  /* 0x0000de00ff007a0c */ /* 0x000fc60003f05070 */
[----:B------:R-:W2:Y:S01]  /*0600*/  @P4 LDG.E R3, [R10.64+0x4] ;  /* 0x000004060a034981 */ /* 0x000ea2000c1e1900 */
[----:B------:R-:W-:Y:S01]  /*0610*/  ISETP.NE.AND.EX P0, PT, RZ, c[0x0][0x37c], PT, P0 ;  /* 0x0000df00ff007a0c */ /* 0x000fe20003f05300 */
[----:B-----5:R-:W-:-:S12]  /*0620*/  IMAD.MOV.U32 R85, RZ, RZ, R6 ;  /* 0x000000ffff557224 */ /* 0x020fd800078e0006 */
[----:B------:R-:W-:-:S05]  /*0630*/  @P0 IMAD.WIDE R8, R197, R0, c[0x0][0x378] ;  /* 0x0000de00c5080625 */ /* 0x000fca00078e0200 */
[----:B------:R3:W5:Y:S01]  /*0640*/  @P0 LDG.E R85, [R8.64] ;  /* 0x0000000608550981 */ /* 0x000762000c1e1900 */
[----:B------:R-:W-:Y:S01]  /*0650*/  IMAD.MOV.U32 R218, RZ, RZ, c[0x0][0x2c4] ;  /* 0x0000b100ffda7624 */ /* 0x000fe200078e00ff */
[----:B------:R-:W-:Y:S01]  /*0660*/  LOP3.LUT R88, R88, 0xfffffffb, RZ, 0xc0, !PT ;  /* 0xfffffffb58587812 */ /* 0x000fe200078ec0ff */
[----:B------:R-:W-:-:S03]  /*0670*/  IMAD.MOV.U32 R194, RZ, RZ, c[0x0][0x32c] ;  /* 0x0000cb00ffc27624 */ /* 0x000fc600078e00ff */
[----:B------:R-:W-:Y:S02]  /*0680*/  ISETP.NE.AND P1, PT, R218, 0x1, PT ;  /* 0x00000001da00780c */ /* 0x000fe40003f25270 */
[----:B------:R-:W-:-:S11]  /*0690*/  ISETP.GE.AND P2, PT, R194, 0x1, PT ;  /* 0x00000001c200780c */ /* 0x000fd60003f46270 */
[----:B------:R-:W-:Y:S02]  /*06a0*/  @P1 IADD3 R4, R133, 0x7f, RZ ;  /* 0x0000007f85041810 */ /* 0x000fe40007ffe0ff */
[----:B------:R-:W-:-:S03]  /*06b0*/  @P2 LOP3.LUT R88, R88, 0x4, RZ, 0xfc, !PT ;  /* 0x0000000458582812 */ /* 0x000fc600078efcff */
[----:B------:R-:W-:-:S04]  /*06c0*/  @P1 IMAD.HI.U32 R4, R4, c[0x0][0x2c8], RZ ;  /* 0x0000b20004041a27 */ /* 0x000fc800078e00ff */
[----:B--2---:R-:W-:Y:S01]  /*06d0*/  @P4 IMAD.IADD R93, R3, 0x1, -R2 ;  /* 0x00000001035d4824 */ /* 0x004fe200078e0a02 */
[----:B------:R-:W-:Y:S01]  /*06e0*/  IADD3 R3, R133, 0x7f, RZ ;  /* 0x0000007f85037810 */ /* 0x000fe20007ffe0ff */
[----:B------:R-:W-:Y:S01]  /*06f0*/  IMAD.IADD R2, R6, 0x1, -R92 ;  /* 0x0000000106027824 */ /* 0x000fe200078e0a5c */
[----:B------:R-:W-:-:S03]  /*0700*/  @P1 SHF.R.U32.HI R3, RZ, c[0x0][0x2cc], R4 ;  /* 0x0000b300ff031a19 */ /* 0x000fc60000011604 */
[----:B------:R-:W-:-:S05]  /*0710*/  IMAD.IADD R193, R2, 0x1, R93 ;  /* 0x0000000102c17824 */ /* 0x000fca00078e025d */
[----:B------:R-:W-:-:S05]  /*0720*/  IADD3 R90, R193, 0x1, -R196 ;  /* 0x00000001c15a7810 */ /* 0x000fca0007ffe8c4 */
[----:B------:R-:W-:-:S05]  /*0730*/  IMAD.IADD R4, R90, 0x1, R3 ;  /* 0x000000015a047824 */ /* 0x000fca00078e0203 */
[----:B------:R-:W-:Y:S01]  /*0740*/  IADD3 R5, R4, c[0x0][0x328], RZ ;  /* 0x0000ca0004057a10 */ /* 0x000fe20007ffe0ff */
[----:B------:R-:W-:Y:S05]  /*0750*/  @!P2 BRA `(.L_x_935) ;  /* 0x000000e00000a947 */ /* 0x000fea0003800000 */
[C---:B---3--:R-:W-:Y:S02]  /*0760*/  ISETP.GT.AND P0, PT, R4.reuse, RZ, PT ;  /* 0x000000ff0400720c */ /* 0x048fe40003f04270 */
        /* <DEDUP_REMOVED lines=8> */
.L_x_936:
[----:B------:R-:W-:-:S13]  /*07f0*/  ISETP.NE.AND P0, PT, R194, 0x1, PT ;  /* 0x00000001c200780c */ /* 0x000fda0003f05270 */
[----:B------:R-:W-:-:S05]  /*0800*/  @P0 IMAD.HI.U32 R4, R3, c[0x0][0x330], RZ ;  /* 0x0000cc0003040a27 */ /* 0x000fca00078e00ff */
[----:B------:R-:W-:-:S05]  /*0810*/  @P0 SHF.R.U32.HI R3, RZ, c[0x0][0x334], R4 ;  /* 0x0000cd00ff030a19 */ /* 0x000fca0000011604 */
.L_x_937:
[----:B------:R-:W-:-:S05]  /*0820*/  IMAD R4, R3, R194, c[0x0][0x32c] ;  /* 0x0000cb0003047624 */ /* 0x000fca00078e02c2 */
[----:B------:R-:W-:Y:S02]  /*0830*/  IMNMX R5, R5, R4, PT ;  /* 0x0000000405057217 */ /* 0x000fe40003800200 */
.L_x_935:
[----:B-1-3--:R-:W-:Y:S01]  /*0840*/  @P1 IMAD.HI.U32 R7, R133, c[0x0][0x2c8], RZ ;  /* 0x0000b20085071a27 */ /* 0x00afe200078e00ff */
[----:B------:R-:W-:-:S03]  /*0850*/  IADD3 R4, R193, 0x3f, RZ ;  /* 0x0000003fc1047810 */ /* 0x000fc60007ffe0ff */
[----:B------:R-:W-:Y:S01]  /*0860*/  IMAD.MOV.U32 R9, RZ, RZ, R133 ;  /* 0x000000ffff097224 */ /* 0x000fe200078e0085 */
[----:B------:R-:W-:Y:S01]  /*0870*/  SHF.R.S32.HI R3, RZ, 0x1f, R4 ;  /* 0x0000001fff037819 */ /* 0x000fe20000011404 */
[----:B------:R-:W-:Y:S01]  /*0880*/  IMAD.IADD R132, R193, 0x1, -R196 ;  /* 0x00000001c1847824 */ /* 0x000fe200078e0ac4 */
[----:B------:R-:W-:Y:S02]  /*0890*/  @P1 SHF.R.U32.HI R9, RZ, c[0x0][0x2cc], R7 ;  /* 0x0000b300ff091a19 */ /* 0x000fe40000011607 */
[----:B------:R-:W-:-:S03]  /*08a0*/  LEA.HI R3, R3, R4, RZ, 0x6 ;  /* 0x0000000403037211 */ /* 0x000fc600078f30ff */
[----:B------:R-:W-:Y:S01]  /*08b0*/  IMAD.IADD R4, R132, 0x1, R9 ;  /* 0x0000000184047824 */ /* 0x000fe200078e0209 */
[----:B------:R-:W-:-:S04]  /*08c0*/  SHF.R.S32.HI R89, RZ, 0x6, R3 ;  /* 0x00000006ff597819 */ /* 0x000fc80000011403 */
[----:B------:R-:W-:Y:S01]  /*08d0*/  IADD3 R8, R4, -c[0x0][0x324], RZ ;  /* 0x8000c90004087a10 */ /* 0x000fe20007ffe0ff */
        /* <DEDUP_REMOVED lines=9> */
.L_x_939:
[----:B------:R-:W-:-:S13]  /*0970*/  ISETP.NE.AND P0, PT, R194, 0x1, PT ;  /* 0x00000001c200780c */ /* 0x000fda0003f05270 */
[----:B------:R-:W-:-:S05]  /*0980*/  @P0 IMAD.HI.U32 R3, R4, c[0x0][0x330], RZ ;  /* 0x0000cc0004030a27 */ /* 0x000fca00078e00ff */
[----:B------:R-:W-:-:S05]  /*0990*/  @P0 SHF.R.U32.HI R4, RZ, c[0x0][0x334], R3 ;  /* 0x0000cd00ff040a19 */ /* 0x000fca0000011603 */
.L_x_940:
[----:B------:R-:W-:-:S05]  /*09a0*/  IMAD R3, R4, c[0x0][0x32c], RZ ;  /* 0x0000cb0004037a24 */ /* 0x000fca00078e02ff */
[----:B------:R-:W-:Y:S02]  /*09b0*/  IMNMX R8, R8, R3, !PT ;  /* 0x0000000308087217 */ /* 0x000fe40007800200 */
.L_x_938:
[----:B------:R-:W-:Y:S02]  /*09c0*/  IADD3 R5, R5, 0x3f, RZ ;  /* 0x0000003f05057810 */ /* 0x000fe40007ffe0ff */
[----:B------:R-:W-:Y:S02]  /*09d0*/  SHF.R.S32.HI R3, RZ, 0x1f, R8 ;  /* 0x0000001fff037819 */ /* 0x000fe40000011408 */
[----:B------:R-:W-:Y:S02]  /*09e0*/  SHF.R.S32.HI R4, RZ, 0x1f, R5 ;  /* 0x0000001fff047819 */ /* 0x000fe40000011405 */
[----:B------:R-:W-:Y:S02]  /*09f0*/  LEA.HI R3, R3, R8, RZ, 0x6 ;  /* 0x0000000803037211 */ /* 0x000fe400078f30ff */
[----:B------:R-:W-:Y:S02]  /*0a00*/  LEA.HI R4, R4, R5, RZ, 0x6 ;  /* 0x0000000504047211 */ /* 0x000fe400078f30ff */
[----:B------:R-:W-:-:S02]  /*0a10*/  SHF.R.S32.HI R3, RZ, 0x6, R3 ;  /* 0x00000006ff037819 */ /* 0x000fc40000011403 */
[----:B------:R-:W-:Y:S02]  /*0a20*/  SHF.R.S32.HI R4, RZ, 0x6, R4 ;  /* 0x00000006ff047819 */ /* 0x000fe40000011404 */
[----:B------:R-:W-:Y:S02]  /*0a30*/  IMNMX R3, RZ, R3, !PT ;  /* 0x00000003ff037217 */ /* 0x000fe40007800200 */
[----:B------:R-:W-:-:S03]  /*0a40*/  IMNMX R5, R4, R89, PT ;  /* 0x0000005904057217 */ /* 0x000fc60003800200 */
[--C-:B------:R-:W-:Y:S02]  /*0a50*/  IMAD R3, R3, 0x40, -R2.reuse ;  /* 0x0000004003037824 */ /* 0x100fe400078e0a02 */
[----:B------:R-:W-:-:S03]  /*0a60*/  IMAD R2, R5, 0x40, -R2 ;  /* 0x0000004005027824 */ /* 0x000fc600078e0a02 */
[----:B------:R-:W-:Y:S02]  /*0a70*/  IMNMX R11, RZ, R3, !PT ;  /* 0x00000003ff0b7217 */ /* 0x000fe40007800200 */
[----:B------:R-:W-:-:S04]  /*0a80*/  IMNMX R2, R2, R93, PT ;  /* 0x0000005d02027217 */ /* 0x000fc80003800200 */
[----:B------:R-:W-:Y:S02]  /*0a90*/  ISETP.GT.AND P0, PT, R2, R11, PT ;  /* 0x0000000b0200720c */ /* 0x000fe40003f04270 */
[----:B------:R-:W-:-:S11]  /*0aa0*/  SHF.R.U32.HI R11, RZ, 0x6, R11 ;  /* 0x00000006ff0b7819 */ /* 0x000fd6000001160b */
[----:B------:R-:W-:Y:S01]  /*0ab0*/  @P0 IADD3 R3, R2, 0x3f, RZ ;  /* 0x0000003f02030810 */ /* 0x000fe20007ffe0ff */
[----:B------:R-:W-:-:S03]  /*0ac0*/  IMAD.MOV.U32 R2, RZ, RZ, R11 ;  /* 0x000000ffff027224 */ /* 0x000fc600078e000b */
[----:B------:R-:W-:-:S04]  /*0ad0*/  @P0 SHF.R.S32.HI R4, RZ, 0x1f, R3 ;  /* 0x0000001fff040819 */ /* 0x000fc80000011403 */
[----:B------:R-:W-:-:S04]  /*0ae0*/  @P0 LEA.HI R4, R4, R3, RZ, 0x6 ;  /* 0x0000000304040211 */ /* 0x000fc800078f30ff */
[----:B------:R-:W-:-:S04]  /*0af0*/  @P0 SHF.R.S32.HI R2, RZ, 0x6, R4 ;  /* 0x00000006ff020819 */ /* 0x000fc80000011404 */
[----:B------:R-:W-:-:S13]  /*0b00*/  ISETP.GT.AND P0, PT, R2, R11, PT ;  /* 0x0000000b0200720c */ /* 0x000fda0003f04270 */
[----:B------:R-:W-:Y:S05]  /*0b10*/  @!P0 BRA `(.L_x_941) ;  /* 0x0000561000008947 */ /* 0x000fea0003800000 */
[----:B------:R-:W-:-:S04]  /*0b20*/  ISETP.NE.U32.AND P3, PT, RZ, c[0x0][0x340], PT ;  /* 0x0000d000ff007a0c */ /* 0x000fc80003f65070 */
[----:B------:R-:W-:-:S13]  /*0b30*/  ISETP.NE.AND.EX P3, PT, RZ, c[0x0][0x344], PT, P3 ;  /* 0x0000d100ff007a0c */ /* 0x000fda0003f65330 */
[----:B------:R-:W-:-:S05]  /*0b40*/  @P3 IMAD.WIDE R14, R197, R0, c[0x0][0x340] ;  /* 0x0000d000c50e3625 */ /* 0x000fca00078e0200 */
[----:B------:R1:W2:Y:S01]  /*0b50*/  @P3 LDG.E R10, [R14.64] ;  /* 0x000000060e0a3981 */ /* 0x0002a2000c1e1900 */
[----:B------:R-:W-:Y:S01]  /*0b60*/  SHF.R.S32.HI R5, RZ, 0x1f, R84 ;  /* 0x0000001fff057819 */ /* 0x000fe20000011454 */
[----:B------:R-:W-:Y:S01]  /*0b70*/  IMAD.MOV.U32 R94, RZ, RZ, c[0x0][0x238] ;  /* 0x00008e00ff5e7624 */ /* 0x000fe200078e00ff */
[----:B------:R-:W-:Y:S01]  /*0b80*/  SHF.R.S32.HI R3, RZ, 0x1f, R23 ;  /* 0x0000001fff037819 */ /* 0x000fe20000011417 */
[----:B------:R-:W-:Y:S01]  /*0b90*/  IMAD.MOV.U32 R131, RZ, RZ, 0x6 ;  /* 0x00000006ff837424 */ /* 0x000fe200078e00ff */
[----:B------:R-:W-:Y:S01]  /*0ba0*/  LEA.HI R7, R5, R84, RZ, 0x3 ;  /* 0x0000005405077211 */ /* 0x000fe200078f18ff */
[----:B------:R-:W-:Y:S01]  /*0bb0*/  IMAD.MOV.U32 R0, RZ, RZ, c[0x0][0x258] ;  /* 0x00009600ff007624 */ /* 0x000fe200078e00ff */
[----:B------:R-:W-:Y:S01]  /*0bc0*/  IADD3 R18, R2, -0x1, RZ ;  /* 0xffffffff02127810 */ /* 0x000fe20007ffe0ff */
[----:B------:R-:W-:Y:S01]  /*0bd0*/  IMAD R148, R86, c[0x0][0x240], RZ ;  /* 0x0000900056947a24 */ /* 0x000fe200078e02ff */
[----:B------:R-:W-:Y:S01]  /*0be0*/  SHF.R.S32.HI R12, RZ, 0x3, R7 ;  /* 0x00000003ff0c7819 */ /* 0x000fe20000011407 */
[----:B------:R-:W-:Y:S01]  /*0bf0*/  IMAD.SHL.U32 R97, R94, 0x40, RZ ;  /* 0x000000405e617824 */ /* 0x000fe200078e00ff */
[----:B------:R-:W-:Y:S01]  /*0c00*/  LOP3.LUT R7, R7, 0x1ffffff8, RZ, 0xc0, !PT ;  /* 0x1ffffff807077812 */ /* 0x000fe200078ec0ff */
[----:B------:R-:W-:Y:S01]  /*0c10*/  IMAD.SHL.U32 R98, R0, 0x40, RZ ;  /* 0x0000004000627824 */ /* 0x000fe200078e00ff */
[----:B------:R-:W-:Y:S01]  /*0c20*/  IADD3 R23, P0, R12, R23, RZ ;  /* 0x000000170c177210 */ /* 0x000fe20007f1e0ff */
[----:B------:R-:W-:Y:S01]  /*0c30*/  IMAD R148, R195, c[0x0][0x244], R148 ;  /* 0x00009100c3947a24 */ /* 0x000fe200078e0294 */
[----:B------:R-:W-:Y:S01]  /*0c40*/  SHF.L.U64.HI R95, R94, R131, c[0x0][0x23c] ;  /* 0x00008f005e5f7619 */ /* 0x000fe20000010283 */
[----:B------:R-:W-:Y:S01]  /*0c50*/  IMAD.IADD R8, R84, 0x1, -R7 ;  /* 0x0000000154087824 */ /* 0x000fe200078e0a07 */
[----:B------:R-:W-:Y:S01]  /*0c60*/  LEA.HI.X.SX32 R16, R12, R3, 0x1, P0 ;  /* 0x000000030c107211 */ /* 0x000fe200000f0eff */
[----:B------:R-:W-:Y:S01]  /*0c70*/  IMAD.IADD R13, R93, 0x1, -R12 ;  /* 0x000000015d0d7824 */ /* 0x000fe200078e0a0c */
[----:B------:R-:W-:Y:S01]  /*0c80*/  SHF.L.U64.HI R96, R0, R131, c[0x0][0x25c] ;  /* 0x0000970000607619 */ /* 0x000fe20000010283 */
[----:B------:R-:W-:Y:S01]  /*0c90*/  IMAD.SHL.U32 R8, R8, 0x8, RZ ;  /* 0x0000000808087824 */ /* 0x000fe200078e00ff */
[----:B------:R-:W-:Y:S01]  /*0ca0*/  SHF.R.S32.HI R7, RZ, 0x1f, R18 ;  /* 0x0000001fff077819 */ /* 0x000fe20000011412 */
[C---:B------:R-:W-:Y:S01]  /*0cb0*/  IMAD R20, R16.reuse, c[0x0][0x238], RZ ;  /* 0x00008e0010147a24 */ /* 0x040fe200078e02ff */
[----:B------:R-:W-:Y:S01]  /*0cc0*/  SHF.R.S32.HI R4, RZ, 0x1f, R197 ;  /* 0x0000001fff047819 */ /* 0x000fe200000114c5 */
[----:B------:R-:W-:Y:S01]  /*0cd0*/  IMAD R16, R16, c[0x0][0x258], RZ ;  /* 0x0000960010107a24 */ /* 0x000fe200078e02ff */
[----:B------:R-:W-:Y:S01]  /*0ce0*/  SHF.R.S32.HI R9, RZ, 0x1f, R8 ;  /* 0x0000001fff097819 */ /* 0x000fe20000011408 */
[----:B------:R-:W-:Y:S01]  /*0cf0*/  IMAD R20, R23, c[0x0][0x23c], R20 ;  /* 0x00008f0017147a24 */ /* 0x000fe200078e0214 */
[----:B------:R-:W-:Y:S01]  /*0d00*/  SEL R151, R4, RZ, !P4 ;  /* 0x000000ff04977207 */ /* 0x000fe20006000000 */
[----:B------:R-:W-:Y:S01]  /*0d10*/  IMAD R3, R96, R18, RZ ;  /* 0x0000001260037224 */ /* 0x000fe200078e02ff */
[----:B------:R-:W-:Y:S01]  /*0d20*/  SEL R146, R197, RZ, !P4 ;  /* 0x000000ffc5927207 */ /* 0x000fe20006000000 */
[----:B-1----:R-:W-:Y:S01]  /*0d30*/  IMAD.WIDE.U32 R14, R23, c[0x0][0x238], R8 ;  /* 0x00008e00170e7a25 */ /* 0x002fe200078e0008 */
[----:B------:R-:W-:-:S03]  /*0d40*/  ULDC.U8 UR4, c[0x0][0x298] ;  /* 0x0000a60000047ab9 */ /* 0x000fc60000000000 */
[----:B------:R-:W-:Y:S02]  /*0d50*/  IMAD.IADD R21, R15, 0x1, R20 ;  /* 0x000000010f157824 */ /* 0x000fe400078e0214 */
[----:B------:R-:W-:Y:S02]  /*0d60*/  IMAD.MOV.U32 R20, RZ, RZ, R14 ;  /* 0x000000ffff147224 */ /* 0x000fe400078e000e */
[----:B------:R-:W-:Y:S02]  /*0d70*/  IMAD R14, R95, R18, RZ ;  /* 0x000000125f0e7224 */ /* 0x000fe400078e02ff */
[C---:B------:R-:W-:Y:S02]  /*0d80*/  IMAD R16, R23.reuse, c[0x0][0x25c], R16 ;  /* 0x0000970017107a24 */ /* 0x040fe400078e0210 */
[----:B------:R-:W-:-:S04]  /*0d90*/  IMAD.WIDE.U32 R22, R23, c[0x0][0x258], R8 ;  /* 0x0000960017167a25 */ /* 0x000fc800078e0008 */
[----:B------:R-:W-:-:S04]  /*0da0*/  IMAD.WIDE.U32 R20, R195, c[0x0][0x240], R20 ;  /* 0x00009000c3147a25 */ /* 0x000fc800078e0014 */
[C---:B------:R-:W-:Y:S02]  /*0db0*/  IMAD R9, R7.reuse, R97, R14 ;  /* 0x0000006107097224 */ /* 0x040fe400078e020e */
[----:B------:R-:W-:Y:S02]  /*0dc0*/  IMAD R7, R7, R98, R3 ;  /* 0x0000006207077224 */ /* 0x000fe400078e0203 */
[----:B------:R-:W-:Y:S02]  /*0dd0*/  IMAD.SHL.U32 R3, R12, 0x40, RZ ;  /* 0x000000400c037824 */ /* 0x000fe400078e00ff */
[----:B------:R-:W-:Y:S02]  /*0de0*/  IMAD.IADD R149, R21, 0x1, R148 ;  /* 0x0000000115957824 */ /* 0x000fe400078e0294 */
[----:B------:R-:W-:Y:S01]  /*0df0*/  IMAD.MOV.U32 R148, RZ, RZ, R20 ;  /* 0x000000ffff947224 */ /* 0x000fe200078e0014 */
[----:B------:R-:W-:Y:S01]  /*0e00*/  LOP3.LUT R3, R3, 0x1c0, RZ, 0xc0, !PT ;  /* 0x000001c003037812 */ /* 0x000fe200078ec0ff */
[----:B------:R-:W-:-:S02]  /*0e10*/  IMAD R153, R151, c[0x0][0x248], RZ ;  /* 0x0000920097997a24 */ /* 0x000fc400078e02ff */
[----:B------:R-:W-:Y:S02]  /*0e20*/  IMAD R14, R86, c[0x0][0x260], RZ ;  /* 0x00009800560e7a24 */ /* 0x000fe400078e02ff */
[----:B------:R-:W-:Y:S02]  /*0e30*/  IMAD.IADD R17, R23, 0x1, R16 ;  /* 0x0000000117117824 */ /* 0x000fe400078e0210 */
[----:B------:R-:W-:Y:S02]  /*0e40*/  IMAD.MOV.U32 R16, RZ, RZ, R22 ;  /* 0x000000ffff107224 */ /* 0x000fe400078e0016 */
[----:B------:R-:W-:Y:S02]  /*0e50*/  IMAD R12, R18, -0x40, R13 ;  /* 0xffffffc0120c7824 */ /* 0x000fe400078e020d */
[C---:B------:R-:W-:Y:S02]  /*0e60*/  IMAD R153, R146.reuse, c[0x0][0x24c], R153 ;  /* 0x0000930092997a24 */ /* 0x040fe400078e0299 */
[----:B------:R-:W-:Y:S01]  /*0e70*/  IMAD.WIDE.U32 R148, R146, c[0x0][0x248], R148 ;  /* 0x0000920092947a25 */ /* 0x000fe200078e0094 */
[----:B------:R-:W-:-:S02]  /*0e80*/  ISETP.GE.AND P1, PT, R12, 0x21, PT ;  /* 0x000000210c00780c */ /* 0x000fc40003f26270 */
[----:B------:R-:W-:Y:S01]  /*0e90*/  ISETP.GE.AND P2, PT, R12, 0x1, PT ;  /* 0x000000010c00780c */ /* 0x000fe20003f46270 */
[----:B------:R-:W-:Y:S01]  /*0ea0*/  IMAD R15, R195, c[0x0][0x264], R14 ;  /* 0x00009900c30f7a24 */ /* 0x000fe200078e020e */
[----:B------:R-:W-:Y:S01]  /*0eb0*/  LOP3.LUT R14, R3, 0x38, R8, 0xf8, !PT ;  /* 0x00000038030e7812 */ /* 0x000fe200078ef808 */
[----:B------:R-:W-:Y:S01]  /*0ec0*/  IMAD.WIDE.U32 R16, R195, c[0x0][0x260], R16 ;  /* 0x00009800c3107a25 */ /* 0x000fe200078e0010 */
[----:B------:R-:W-:-:S03]  /*0ed0*/  SHF.R.U32.HI R3, RZ, 0x3, R3 ;  /* 0x00000003ff037819 */ /* 0x000fc60000011603 */
[----:B------:R-:W-:Y:S01]  /*0ee0*/  IMAD.IADD R153, R149, 0x1, R153 ;  /* 0x0000000195997824 */ /* 0x000fe200078e0299 */
[----:B------:R-:W-:Y:S01]  /*0ef0*/  LOP3.LUT R3, R14, R3, RZ, 0x3c, !PT ;  /* 0x000000030e037212 */ /* 0x000fe200078e3cff */
[----:B------:R-:W-:Y:S02]  /*0f00*/  IMAD.MOV.U32 R152, RZ, RZ, R148 ;  /* 0x000000ffff987224 */ /* 0x000fe400078e0094 */
[----:B------:R-:W-:Y:S02]  /*0f10*/  IMAD.MOV.U32 R14, RZ, RZ, R16 ;  /* 0x000000ffff0e7224 */ /* 0x000fe400078e0010 */
[----:B------:R-:W-:-:S04]  /*0f20*/  IMAD.WIDE.U32 R12, R18, R97, R152 ;  /* 0x00000061120c7225 */ /* 0x000fc800078e0098 */
[----:B------:R-:W-:Y:S01]  /*0f30*/  IMAD R151, R151, c[0x0][0x268], RZ ;  /* 0x00009a0097977a24 */ /* 0x000fe200078e02ff */
[----:B------:R-:W-:Y:S01]  /*0f40*/  @P2 LEA R22, P0, R12, c[0x0][0x220], 0x1 ;  /* 0x000088000c162a11 */ /* 0x000fe200078008ff */
[----:B------:R-:W-:Y:S02]  /*0f50*/  IMAD.IADD R13, R13, 0x1, R9 ;  /* 0x000000010d0d7824 */ /* 0x000fe400078e0209 */
[----:B------:R-:W-:Y:S02]  /*0f60*/  IMAD.IADD R15, R17, 0x1, R15 ;  /* 0x00000001110f7824 */ /* 0x000fe400078e020f */
[----:B------:R-:W-:Y:S01]  /*0f70*/  IMAD.SHL.U32 R99, R94, 0x20, RZ ;  /* 0x000000205e637824 */ /* 0x000fe200078e00ff */
[----:B------:R-:W-:Y:S01]  /*0f80*/  @P2 LEA.HI.X R23, R12, c[0x0][0x224], R13, 0x1, P0 ;  /* 0x000089000c172a11 */ /* 0x000fe200000f0c0d */
[----:B------:R-:W-:Y:S02]  /*0f90*/  IMAD.MOV.U32 R9, RZ, RZ, 0x5 ;  /* 0x00000005ff097424 */ /* 0x000fe400078e00ff */
[----:B------:R-:W-:-:S02]  /*0fa0*/  IMAD R151, R146, c[0x0][0x26c], R151 ;  /* 0x00009b0092977a24 */ /* 0x000fc400078e0297 */
[----:B------:R-:W-:Y:S01]  /*0fb0*/  IMAD.WIDE.U32 R146, R146, c[0x0][0x268], R14 ;  /* 0x00009a0092927a25 */ /* 0x000fe200078e000e */
[----:B------:R-:W-:Y:S02]  /*0fc0*/  @P1 IADD3 R15, P4, R99, R12, RZ ;  /* 0x0000000c630f1210 */ /* 0x000fe40007f9e0ff */
[-C--:B------:R-:W-:Y:S01]  /*0fd0*/  SHF.L.U64.HI R94, R94, R9.reuse, c[0x0][0x23c] ;  /* 0x00008f005e5e7619 */ /* 0x080fe20000010209 */
[----:B------:R-:W-:Y:S01]  /*0fe0*/  IMAD.IADD R151, R147, 0x1, R151 ;  /* 0x0000000193977824 */ /* 0x000fe200078e0297 */
[----:B------:R-:W-:Y:S01]  /*0ff0*/  IADD3 R14, R8, 0x40, RZ ;  /* 0x00000040080e7810 */ /* 0x000fe20007ffe0ff */
[----:B------:R-:W-:Y:S01]  /*1000*/  IMAD.MOV.U32 R150, RZ, RZ, R146 ;  /* 0x000000ffff967224 */ /* 0x000fe200078e0092 */
[----:B------:R-:W-:Y:S01]  /*1010*/  @P1 LEA R20, P0, R15, c[0x0][0x220], 0x1 ;  /* 0x000088000f141a11 */ /* 0x000fe200078008ff */
[C---:B------:R-:W-:Y:S01]  /*1020*/  IMAD.SHL.U32 R105, R0.reuse, 0x20, RZ ;  /* 0x0000002000697824 */ /* 0x040fe200078e00ff */
[----:B------:R-:W-:Y:S01]  /*1030*/  SHF.L.U64.HI R104, R0, R9, c[0x0][0x25c] ;  /* 0x0000970000687619 */ /* 0x000fe20000010209 */
[----:B------:R-:W-:-:S02]  /*1040*/  IMAD.IADD R156, R91, 0x1, R6 ;  /* 0x000000015b9c7824 */ /* 0x000fc400078e0206 */
[----:B------:R-:W-:Y:S02]  /*1050*/  IMAD.MOV.U32 R102, RZ, RZ, 0x1 ;  /* 0x00000001ff667424 */ /* 0x000fe400078e00ff */
[----:B------:R-:W-:Y:S02]  /*1060*/  IMAD R154, R86, c[0x0][0x1e8], RZ ;  /* 0x00007a00569a7a24 */ /* 0x000fe400078e02ff */
[----:B------:R-:W-:Y:S02]  /*1070*/  IMAD.MOV.U32 R69, RZ, RZ, 0x1 ;  /* 0x00000001ff457424 */ /* 0x000fe400078e00ff */
[----:B------:R-:W-:Y:S02]  /*1080*/  IMAD R154, R195, c[0x0][0x1ec], R154 ;  /* 0x00007b00c39a7a24 */ /* 0x000fe400078e029a */
[----:B------:R-:W-:Y:S02]  /*1090*/  IMAD.MOV.U32 R51, RZ, RZ, RZ ;  /* 0x000000ffff337224 */ /* 0x000fe400078e00ff */
[--C-:B--2---:R-:W-:Y:S01]  /*10a0*/  @P3 IMAD.MOV.U32 R16, RZ, RZ, R10.reuse ;  /* 0x000000ffff103224 */ /* 0x104fe200078e000a */
[----:B------:R-:W-:Y:S01]  /*10b0*/  @P3 SHF.R.S32.HI R17, RZ, 0x1f, R10 ;  /* 0x0000001fff113819 */ /* 0x000fe2000001140a */
[----:B------:R-:W-:Y:S01]  /*10c0*/  @!P3 IMAD.MOV.U32 R16, RZ, RZ, R197 ;  /* 0x000000ffff10b224 */ /* 0x000fe200078e00c5 */
[----:B------:R-:W-:Y:S01]  /*10d0*/  IADD3 R10, R8, 0x80, RZ ;  /* 0x00000080080a7810 */ /* 0x000fe20007ffe0ff */
[----:B------:R-:W-:-:S03]  /*10e0*/  @!P3 IMAD.MOV.U32 R17, RZ, RZ, R4 ;  /* 0x000000ffff11b224 */ /* 0x000fc600078e0004 */
[----:B------:R-:W-:Y:S02]  /*10f0*/  SEL R168, R16, RZ, !P5 ;  /* 0x000000ff10a87207 */ /* 0x000fe40006800000 */
[----:B------:R-:W-:Y:S02]  /*1100*/  LEA.HI R16, R5, R84, RZ, 0x6 ;  /* 0x0000005405107211 */ /* 0x000fe400078f30ff */
[----:B------:R-:W-:Y:S02]  /*1110*/  ISETP.GE.AND P3, PT, R10, c[0x0][0x1d4], PT ;  /* 0x000075000a007a0c */ /* 0x000fe40003f66270 */
[----:B------:R-:W-:Y:S01]  /*1120*/  SEL R4, R17, RZ, !P5 ;  /* 0x000000ff11047207 */ /* 0x000fe20006800000 */
[----:B------:R-:W-:Y:S01]  /*1130*/  IMAD.SHL.U32 R10, R16, 0x8, RZ ;  /* 0x00000008100a7824 */ /* 0x000fe200078e00ff */
[----:B------:R-:W-:Y:S01]  /*1140*/  ISETP.GE.AND P5, PT, R8, c[0x0][0x1d4], PT ;  /* 0x0000750008007a0c */ /* 0x000fe20003fa6270 */
[----:B------:R-:W-:Y:S01]  /*1150*/  @P1 IMAD.X R8, R94, 0x1, R13, P4 ;  /* 0x000000015e081824 */ /* 0x000fe200020e060d */
[----:B------:R-:W-:Y:S01]  /*1160*/  ISETP.GE.AND P4, PT, R14, c[0x0][0x1d4], PT ;  /* 0x000075000e007a0c */ /* 0x000fe20003f86270 */
[----:B------:R-:W-:Y:S01]  /*1170*/  IMAD.WIDE.U32 R12, R18, R98, R150 ;  /* 0x00000062120c7225 */ /* 0x000fe200078e0096 */
[----:B------:R-:W-:-:S02]  /*1180*/  LOP3.LUT R10, R3, 0xfffffe00, R10, 0xf8, !PT ;  /* 0xfffffe00030a7812 */ /* 0x000fc400078ef80a */
[----:B------:R-:W-:Y:S01]  /*1190*/  @P1 LEA.HI.X R21, R15, c[0x0][0x224], R8, 0x1, P0 ;  /* 0x000089000f151a11 */ /* 0x000fe200000f0c08 */
[----:B------:R-:W-:Y:S01]  /*11a0*/  IMAD.IADD R7, R13, 0x1, R7 ;  /* 0x000000010d077824 */ /* 0x000fe200078e0207 */
[----:B------:R-:W-:Y:S01]  /*11b0*/  @P2 LEA R16, P0, R12, c[0x0][0x250], 0x1 ;  /* 0x000094000c102a11 */ /* 0x000fe200078008ff */
[C---:B------:R-:W-:Y:S01]  /*11c0*/  @P2 IMAD.SHL.U32 R15, R10.reuse, 0x2, RZ ;  /* 0x000000020a0f2824 */ /* 0x040fe200078e00ff */
[----:B------:R-:W-:Y:S01]  /*11d0*/  SHF.R.S32.HI R3, RZ, 0x1f, R156 ;  /* 0x0000001fff037819 */ /* 0x000fe2000001149c */
[----:B------:R-:W-:Y:S01]  /*11e0*/  @P1 IMAD.SHL.U32 R13, R10, 0x2, RZ ;  /* 0x000000020a0d1824 */ /* 0x000fe200078e00ff */
[----:B------:R-:W-:Y:S01]  /*11f0*/  @P2 LEA.HI.X R17, R12, c[0x0][0x254], R7, 0x1, P0 ;  /* 0x000095000c112a11 */ /* 0x000fe200000f0c07 */
[----:B------:R-:W-:Y:S01]  /*1200*/  @P2 IMAD.SHL.U32 R9, R10, 0x2, RZ ;  /* 0x000000020a092824 */ /* 0x000fe200078e00ff */
[----:B------:R-:W-:Y:S01]  /*1210*/  @!PT LDS RZ, [RZ] ;  /* 0x00000000fffff984 */ /* 0x000fe20000000800 */
[----:B------:R-:W-:Y:S01]  /*1220*/  @!PT LDS RZ, [RZ] ;  /* 0x00000000fffff984 */ /* 0x000fe20000000800 */
[----:B------:R-:W-:Y:S01]  /*1230*/  @!PT LDS RZ, [RZ] ;  /* 0x00000000fffff984 */ /* 0x000fe20000000800 */
[----:B------:R1:W-:Y:S01]  /*1240*/  @P2 LDGSTS.E.BYPASS.LTC128B.128 [R15+0xc100], [R22.64], !P5 ;  /* 0x0c100000160f2fae */ /* 0x0003e2000e901d46 */
[----:B------:R-:W-:Y:S01]  /*1250*/  ISETP.GT.AND P0, PT, R18, R11, PT ;  /* 0x0000000b1200720c */ /* 0x000fe20003f04270 */
[C---:B------:R-:W-:Y:S01]  /*1260*/  IMAD R103, R4.reuse, c[0x0][0x1f0], RZ ;  /* 0x00007c0004677a24 */ /* 0x040fe200078e02ff */
[----:B------:R-:W-:Y:S01]  /*1270*/  LEA.HI R8, R5, R84, RZ, 0x2 ;  /* 0x0000005405087211 */ /* 0x000fe200078f10ff */
[----:B------:R1:W-:Y:S01]  /*1280*/  @P2 LDGSTS.E.BYPASS.LTC128B.128 [R15+0xe100], [R22.64+0x80], !P4 ;  /* 0x0e100080160f2fae */ /* 0x0003e2000e101d46 */
[----:B------:R-:W-:-:S02]  /*1290*/  IMAD R121, R4, c[0x0][0x218], RZ ;  /* 0x0000860004797a24 */ /* 0x000fc400078e02ff */
[----:B------:R-:W-:Y:S01]  /*12a0*/  SHF.R.S32.HI R111, RZ, 0x2, R8 ;  /* 0x00000002ff6f7819 */ /* 0x000fe20000011408 */
[----:B------:R1:W-:Y:S01]  /*12b0*/  @P2 LDGSTS.E.BYPASS.LTC128B.128 [R15+0x10100], [R22.64+0x100], !P3 ;  /* 0x10100100160f2fae */ /* 0x0003e2000d901d46 */
[C---:B------:R-:W-:Y:S02]  /*12c0*/  IMAD R103, R168.reuse, c[0x0][0x1f4], R103 ;  /* 0x00007d00a8677a24 */ /* 0x040fe400078e0267 */
[----:B------:R-:W-:Y:S01]  /*12d0*/  IMAD R121, R168, c[0x0][0x21c], R121 ;  /* 0x00008700a8797a24 */ /* 0x000fe200078e0279 */
[----:B------:R2:W-:Y:S01]  /*12e0*/  @P1 LDGSTS.E.BYPASS.LTC128B.128 [R13+0xd100], [R20.64], !P5 ;  /* 0x0d100000140d1fae */ /* 0x0005e2000e901d46 */
[----:B------:R-:W-:Y:S01]  /*12f0*/  IMAD.WIDE.U32 R158, R111, c[0x0][0x1e0], RZ ;  /* 0x000078006f9e7a25 */ /* 0x000fe200078e00ff */
[----:B------:R-:W-:Y:S02]  /*1300*/  @P0 IADD3 R2, R2, -0x2, RZ ;  /* 0xfffffffe02020810 */ /* 0x000fe40007ffe0ff */
[----:B------:R2:W-:Y:S02]  /*1310*/  @P1 LDGSTS.E.BYPASS.LTC128B.128 [R13+0xf100], [R20.64+0x80], !P4 ;  /* 0x0f100080140d1fae */ /* 0x0005e4000e101d46 */
[----:B------:R-:W-:Y:S01]  /*1320*/  @P0 SHF.R.S32.HI R6, RZ, 0x1f, R2 ;  /* 0x0000001fff060819 */ /* 0x000fe20000011402 */
[----:B------:R-:W-:Y:S01]  /*1330*/  @P0 IMAD R0, R95, R2, RZ ;  /* 0x000000025f000224 */ /* 0x000fe200078e02ff */
[----:B------:R2:W-:Y:S03]  /*1340*/  @P1 LDGSTS.E.BYPASS.LTC128B.128 [R13+0x11100], [R20.64+0x100], !P3 ;  /* 0x11100100140d1fae */ /* 0x0005e6000d901d46 */
[----:B------:R-:W-:Y:S01]  /*1350*/  @P0 IMAD R0, R6, R97, R0 ;  /* 0x0000006106000224 */ /* 0x000fe200078e0200 */
[----:B------:R-:W0:Y:S04]  /*1360*/  LDGDEPBAR ;  /* 0x00000000000079af */ /* 0x000e280000000000 */
[----:B------:R-:W-:Y:S01]  /*1370*/  BAR.SYNC.DEFER_BLOCKING 0x0 ;  /* 0x0000000000007b1d */ /* 0x000fe20000010000 */
[----:B-1----:R-:W-:-:S04]  /*1380*/  IMAD.WIDE.U32 R14, R156, c[0x0][0x1e0], RZ ;  /* 0x000078009c0e7a25 */ /* 0x002fc800078e00ff */
[----:B--2---:R-:W-:-:S04]  /*1390*/  @P0 IMAD.WIDE.U32 R20, R2, R97, R152 ;  /* 0x0000006102140225 */ /* 0x004fc800078e0098 */
[----:B------:R-:W-:Y:S01]  /*13a0*/  @P1 IMAD.SHL.U32 R2, R10, 0x2, RZ ;  /* 0x000000020a021824 */ /* 0x000fe200078e00ff */
[----:B------:R-:W-:Y:S01]  /*13b0*/  @!PT LDS RZ, [RZ] ;  /* 0x00000000fffff984 */ /* 0x000fe20000000800 */
[----:B------:R-:W-:Y:S01]  /*13c0*/  @!PT LDS RZ, [RZ] ;  /* 0x00000000fffff984 */ /* 0x000fe20000000800 */
[----:B------:R-:W-:Y:S01]  /*13d0*/  @!PT LDS RZ, [RZ] ;  /* 0x00000000fffff984 */ /* 0x000fe20000000800 */
[----:B------:R1:W-:Y:S01]  /*13e0*/  @P2 LDGSTS.E.BYPASS.LTC128B.128 [R9+0x100], [R16.64], !P5 ;  /* 0x0010000010092fae */ /* 0x0003e2000e901d46 */
[----:B------:R-:W-:Y:S02]  /*13f0*/  IMAD R13, R3, c[0x0][0x1e0], RZ ;  /* 0x00007800030d7a24 */ /* 0x000fe400078e02ff */
[----:B------:R-:W-:Y:S01]  /*1400*/  @P0 IMAD.IADD R0, R21, 0x1, R0 ;  /* 0x0000000115000824 */ /* 0x000fe200078e0200 */
[----:B------:R1:W-:Y:S01]  /*1410*/  @P2 LDGSTS.E.BYPASS.LTC128B.128 [R9+0x2100], [R16.64+0x80], !P4 ;  /* 0x0210008010092fae */ /* 0x0003e2000e101d46 */
[----:B------:R-:W-:-:S03]  /*1420*/  IMAD R24, R156, c[0x0][0x1e4], R13 ;  /* 0x000079009c187a24 */ /* 0x000fc600078e020d */
[----:B------:R1:W-:Y:S01]  /*1430*/  @P2 LDGSTS.E.BYPASS.LTC128B.128 [R9+0x4100], [R16.64+0x100], !P3 ;  /* 0x0410010010092fae */ /* 0x0003e2000d901d46 */
[----:B------:R-:W-:Y:S01]  /*1440*/  @P1 IADD3 R12, P2, R105, R12, RZ ;  /* 0x0000000c690c1210 */ /* 0x000fe20007f5e0ff */
[----:B------:R-:W-:Y:S02]  /*1450*/  IMAD.IADD R25, R15, 0x1, R24 ;  /* 0x000000010f197824 */ /* 0x000fe400078e0218 */
[----:B------:R-:W-:Y:S02]  /*1460*/  IMAD.MOV.U32 R24, RZ, RZ, R14 ;  /* 0x000000ffff187224 */ /* 0x000fe400078e000e */
[----:B------:R-:W-:Y:S01]  /*1470*/  @P1 IMAD.X R7, R104, 0x1, R7, P2 ;  /* 0x0000000168071824 */ /* 0x000fe200010e0607 */
[----:B------:R-:W-:Y:S01]  /*1480*/  @P1 LEA R6, P2, R12, c[0x0][0x250], 0x1 ;  /* 0x000094000c061a11 */ /* 0x000fe200078408ff */
[----:B------:R-:W-:-:S03]  /*1490*/  IMAD.WIDE.U32 R24, R195, c[0x0][0x1e8], R24 ;  /* 0x00007a00c3187a25 */ /* 0x000fc600078e0018 */
[----:B------:R-:W-:Y:S01]  /*14a0*/  @P1 LEA.HI.X R7, R12, c[0x0][0x254], R7, 0x1, P2 ;  /* 0x000095000c071a11 */ /* 0x000fe200010f0c07 */
[----:B------:R-:W-:Y:S01]  /*14b0*/  IMAD.IADD R155, R25, 0x1, R154 ;  /* 0x00000001199b7824 */ /* 0x000fe200078e029a */
[C---:B------:R-:W-:Y:S01]  /*14c0*/  @P0 LEA R12, P2, R20.reuse, c[0x0][0x220], 0x1 ;  /* 0x00008800140c0a11 */ /* 0x040fe200078408ff */
[----:B------:R-:W-:Y:S02]  /*14d0*/  IMAD.MOV.U32 R154, RZ, RZ, R24 ;  /* 0x000000ffff9a7224 */ /* 0x000fe400078e0018 */
[----:B------:R2:W-:Y:S01]  /*14e0*/  @P1 LDGSTS.E.BYPASS.LTC128B.128 [R2+0x1100], [R6.64], !P5 ;  /* 0x0110000006021fae */ /* 0x0005e2000e901d46 */
[----:B------:R-:W-:Y:S01]  /*14f0*/  @P0 LEA.HI.X R13, R20, c[0x0][0x224], R0, 0x1, P2 ;  /* 0x00008900140d0a11 */ /* 0x000fe200010f0c00 */
[----:B------:R-:W-:Y:S02]  /*1500*/  IMAD R24, R86, c[0x0][0x210], RZ ;  /* 0x0000840056187a24 */ /* 0x000fe400078e02ff */
[----:B------:R2:W-:Y:S01]  /*1510*/  @P1 LDGSTS.E.BYPASS.LTC128B.128 [R2+0x3100], [R6.64+0x80], !P4 ;  /* 0x0310008006021fae */ /* 0x0005e2000e101d46 */
[----:B------:R-:W-:-:S03]  /*1520*/  IMAD.WIDE.U32 R154, R168, c[0x0][0x1f0], R154 ;  /* 0x00007c00a89a7a25 */ /* 0x000fc600078e009a */
[----:B------:R2:W-:Y:S01]  /*1530*/  @P1 LDGSTS.E.BYPASS.LTC128B.128 [R2+0x5100], [R6.64+0x100], !P3 ;  /* 0x0510010006021fae */ /* 0x0005e2000d901d46 */
[----:B------:R-:W-:Y:S01]  /*1540*/  ISETP.LE.AND P1, PT, R102, c[0x0][0x27c], PT ;  /* 0x00009f0066007a0c */ /* 0x000fe20003f23270 */
[----:B------:R-:W-:Y:S01]  /*1550*/  IMAD R24, R195, c[0x0][0x214], R24 ;  /* 0x00008500c3187a24 */ /* 0x000fe200078e0218 */
[----:B-1----:R-:W-:Y:S01]  /*1560*/  LOP3.LUT R9, R8, 0xfffffffc, RZ, 0xc0, !PT ;  /* 0xfffffffc08097812 */ /* 0x002fe200078ec0ff */
[----:B------:R-:W0:Y:S01]  /*1570*/  LDGDEPBAR ;  /* 0x00000000000079af */ /* 0x000e220000000000 */
[----:B------:R-:W-:Y:S01]  /*1580*/  P2R R0, PR, RZ, 0x2 ;  /* 0x00000002ff007803 */ /* 0x000fe20000000000 */
[----:B------:R-:W-:Y:S01]  /*1590*/  @P0 IMAD.SHL.U32 R0, R10, 0x2, RZ ;  /* 0x000000020a000824 */ /* 0x000fe200078e00ff */
[----:B------:R-:W-:Y:S01]  /*15a0*/  @P0 LEA R14, P1, R99, R12, 0x1 ;  /* 0x0000000c630e0211 */ /* 0x000fe200078208ff */
[----:B------:R-:W-:Y:S01]  /*15b0*/  IMAD.IADD R20, R84, 0x1, -R9 ;  /* 0x0000000154147824 */ /* 0x000fe200078e0a09 */
[----:B------:R-:W-:Y:S01]  /*15c0*/  SHF.R.S32.HI R8, RZ, 0x1f, R8 ;  /* 0x0000001fff087819 */ /* 0x000fe20000011408 */
[----:B------:R-:W-:Y:S01]  /*15d0*/  IMAD.IADD R103, R155, 0x1, R103 ;  /* 0x000000019b677824 */ /* 0x000fe200078e0267 */
[----:B------:R-:W-:Y:S01]  /*15e0*/  @P0 LEA.HI.X R15, R99, R13, R94, 0x1, P1 ;  /* 0x0000000d630f0211 */ /* 0x000fe200008f0c5e */
[C---:B------:R-:W-:Y:S01]  /*15f0*/  IMAD.SHL.U32 R22, R20.reuse, 0x8, RZ ;  /* 0x0000000814167824 */ /* 0x040fe200078e00ff */
[----:B------:R1:W-:Y:S01]  /*1600*/  @P0 LDGSTS.E.BYPASS.LTC128B.128 [R0+0x12100], [R12.64], !P5 ;  /* 0x121000000c000fae */ /* 0x0003e2000e901d46 */
[----:B------:R-:W-:Y:S01]  /*1610*/  IMAD.SHL.U32 R20, R20, 0x4, RZ ;  /* 0x0000000414147824 */ /* 0x000fe200078e00ff */
[----:B------:R-:W-:-:S02]  /*1620*/  LEA.HI R8, R8, R111, RZ, 0x3 ;  /* 0x0000006f08087211 */ /* 0x000fc400078f18ff */
[----:B------:R1:W-:Y:S01]  /*1630*/  @P0 LDGSTS.E.BYPASS.LTC128B.128 [R0+0x14100], [R12.64+0x80], !P4 ;  /* 0x141000800c000fae */ /* 0x0003e2000e101d46 */
[--C-:B------:R-:W-:Y:S02]  /*1640*/  SHF.R.S32.HI R23, RZ, 0x1f, R22.reuse ;  /* 0x0000001fff177819 */ /* 0x100fe40000011416 */
[C---:B------:R-:W-:Y:S01]  /*1650*/  IADD3 R19, R20.reuse, 0x20, RZ ;  /* 0x0000002014137810 */ /* 0x040fe20007ffe0ff */
[----:B------:R1:W-:Y:S01]  /*1660*/  @P0 LDGSTS.E.BYPASS.LTC128B.128 [R0+0x16100], [R12.64+0x100], !P3 ;  /* 0x161001000c000fae */ /* 0x0003e2000d901d46 */
[----:B------:R-:W-:Y:S01]  /*1670*/  IADD3 R17, R20, 0x40, RZ ;  /* 0x0000004014117810 */ /* 0x000fe20007ffe0ff */
[C---:B------:R-:W-:Y:S01]  /*1680*/  IMAD.WIDE.U32 R166, R111.reuse, c[0x0][0x290], R22 ;  /* 0x0000a4006fa67a25 */ /* 0x040fe200078e0016 */
[----:B------:R-:W-:Y:S01]  /*1690*/  LOP3.LUT R8, R8, 0xfffffff8, RZ, 0xc0, !PT ;  /* 0xfffffff808087812 */ /* 0x000fe200078ec0ff */
[----:B------:R3:W-:Y:S01]  /*16a0*/  @P0 LDGSTS.E.BYPASS.LTC128B.128 [R0+0x13100], [R14.64], !P5 ;  /* 0x131000000e000fae */ /* 0x0007e2000e901d46 */
[----:B------:R-:W-:Y:S01]  /*16b0*/  SHF.R.S32.HI R21, RZ, 0x1f, R20 ;  /* 0x0000001fff157819 */ /* 0x000fe20000011414 */
[----:B--2---:R-:W-:Y:S01]  /*16c0*/  IMAD.MOV.U32 R2, RZ, RZ, c[0x0][0x27c] ;  /* 0x00009f00ff027624 */ /* 0x004fe200078e00ff */
[----:B------:R-:W-:Y:S01]  /*16d0*/  SHF.R.S32.HI R6, RZ, 0x1f, R111 ;  /* 0x0000001fff067819 */ /* 0x000fe2000001146f */
[----:B------:R3:W-:Y:S01]  /*16e0*/  @P0 LDGSTS.E.BYPASS.LTC128B.128 [R0+0x15100], [R14.64+0x80], !P4 ;  /* 0x151000800e000fae */ /* 0x0007e2000e101d46 */
[----:B------:R-:W-:Y:S01]  /*16f0*/  IMAD.IADD R16, R20, 0x1, R17 ;  /* 0x0000000114107824 */ /* 0x000fe200078e0211 */
[----:B------:R-:W-:Y:S01]  /*1700*/  IADD3 R142, R22, 0x60, RZ ;  /* 0x00000060168e7810 */ /* 0x000fe20007ffe0ff */
[----:B------:R-:W-:Y:S01]  /*1710*/  IMAD.SHL.U32 R2, R2, 0x2, RZ ;  /* 0x0000000202027824 */ /* 0x000fe200078e00ff */
[----:B------:R3:W-:Y:S01]  /*1720*/  @P0 LDGSTS.E.BYPASS.LTC128B.128 [R0+0x17100], [R14.64+0x100], !P3 ;  /* 0x171001000e000fae */ /* 0x0007e2000d901d46 */
[----:B------:R-:W-:Y:S01]  /*1730*/  ISETP.GE.AND P0, PT, R22, c[0x0][0x27c], PT ;  /* 0x00009f0016007a0c */ /* 0x000fe20003f06270 */
[----:B------:R-:W-:Y:S01]  /*1740*/  IMAD R162, R6, c[0x0][0x290], RZ ;  /* 0x0000a40006a27a24 */ /* 0x000fe200078e02ff */
[----:B------:R-:W-:Y:S01]  /*1750*/  IADD3 R141, R22, 0x80, RZ ;  /* 0x00000080168d7810 */ /* 0x000fe20007ffe0ff */
[----:B------:R-:W-:Y:S01]  /*1760*/  IMAD R160, R6, c[0x0][0x280], RZ ;  /* 0x0000a00006a07a24 */ /* 0x000fe200078e02ff */
[----:B------:R-:W-:Y:S01]  /*1770*/  IADD3 R7, -R2, c[0x0][0x1d4], RZ ;  /* 0x0000750002077a10 */ /* 0x000fe20007ffe1ff */
[C---:B------:R-:W-:Y:S01]  /*1780*/  IMAD.IADD R8, R111.reuse, 0x1, -R8 ;  /* 0x000000016f087824 */ /* 0x040fe200078e0a08 */
[----:B------:R-:W-:Y:S01]  /*1790*/  SEL R9, RZ, c[0x0][0x27c], !P0 ;  /* 0x00009f00ff097a07 */ /* 0x000fe20004000000 */
[----:B------:R-:W0:Y:S01]  /*17a0*/  LDGDEPBAR ;  /* 0x00000000000079af */ /* 0x000e220000000000 */
[C---:B------:R-:W-:Y:S01]  /*17b0*/  IMAD R162, R111.reuse, c[0x0][0x294], R162 ;  /* 0x0000a5006fa27a24 */ /* 0x040fe200078e02a2 */
[----:B------:R-:W-:Y:S01]  /*17c0*/  IADD3 R140, R22, 0xa0, RZ ;  /* 0x000000a0168c7810 */ /* 0x000fe20007ffe0ff */
[C---:B------:R-:W-:Y:S01]  /*17d0*/  IMAD R160, R111.reuse, c[0x0][0x284], R160 ;  /* 0x0000a1006fa07a24 */ /* 0x040fe200078e02a0 */
[----:B------:R-:W-:Y:S01]  /*17e0*/  LOP3.LUT P6, RZ, R8, 0x4, RZ, 0xc0, !PT ;  /* 0x0000000408ff7812 */ /* 0x000fe200078cc0ff */
[----:B------:R-:W-:Y:S01]  /*17f0*/  IMAD.IADD R9, R22, 0x1, R9 ;  /* 0x0000000116097824 */ /* 0x000fe200078e0209 */
[----:B-1----:R-:W-:Y:S01]  /*1800*/  SEL R13, R2, R7, !P0 ;  /* 0x00000007020d7207 */ /* 0x002fe20004000000 */
[----:B------:R-:W-:Y:S01]  /*1810*/  IMAD.SHL.U32 R8, R8, 0x40, RZ ;  /* 0x0000004008087824 */ /* 0x000fe200078e00ff */
[----:B------:R-:W-:Y:S01]  /*1820*/  ISETP.GE.AND P0, PT, R16, c[0x0][0x27c], PT ;  /* 0x00009f0010007a0c */ /* 0x000fe20003f06270 */
[----:B------:R-:W-:Y:S01]  /*1830*/  IMAD.WIDE.U32 R164, R111, c[0x0][0x280], R22 ;  /* 0x0000a0006fa47a25 */ /* 0x000fe200078e0016 */
[----:B------:R-:W-:-:S02]  /*1840*/  SHF.R.S32.HI R110, RZ, 0x1f, R9 ;  /* 0x0000001fff6e7819 */ /* 0x000fc40000011409 */
[----:B------:R-:W-:Y:S01]  /*1850*/  LOP3.LUT R8, R8, 0x1c0, RZ, 0xc0, !PT ;  /* 0x000001c008087812 */ /* 0x000fe200078ec0ff */
[C-C-:B------:R-:W-:Y:S01]  /*1860*/  IMAD.WIDE.U32 R30, R111.reuse, c[0x0][0x290], R20.reuse ;  /* 0x0000a4006f1e7a25 */ /* 0x140fe200078e0014 */
[CC--:B------:R-:W-:Y:S02]  /*1870*/  LEA.HI R139, R110.reuse, R9.reuse, RZ, 0x3 ;  /* 0x000000096e8b7211 */ /* 0x0c0fe400078f18ff */
[----:B------:R-:W-:Y:S01]  /*1880*/  LEA.HI R110, R110, R9, RZ, 0x6 ;  /* 0x000000096e6e7211 */ /* 0x000fe200078f30ff */
[----:B------:R-:W-:Y:S01]  /*1890*/  IMAD.WIDE.U32 R28, R111, c[0x0][0x280], R20 ;  /* 0x0000a0006f1c7a25 */ /* 0x000fe200078e0014 */
[----:B---3--:R-:W-:-:S03]  /*18a0*/  SHF.R.S32.HI R0, RZ, 0x1f, R13 ;  /* 0x0000001fff007819 */ /* 0x008fc6000001140d */
[----:B------:R-:W-:Y:S01]  /*18b0*/  IMAD.IADD R15, R20, 0x1, R19 ;  /* 0x00000001140f7824 */ /* 0x000fe200078e0213 */
[----:B------:R-:W-:Y:S01]  /*18c0*/  LEA.HI R0, R0, R13, RZ, 0x4 ;  /* 0x0000000d00007211 */ /* 0x000fe200078f20ff */
[----:B------:R-:W-:Y:S01]  /*18d0*/  IMAD.SHL.U32 R110, R110, 0x40, RZ ;  /* 0x000000406e6e7824 */ /* 0x000fe200078e00ff */
[----:B------:R-:W-:Y:S01]  /*18e0*/  IADD3 R13, R20, 0x50, RZ ;  /* 0x00000050140d7810 */ /* 0x000fe20007ffe0ff */
[----:B------:R-:W-:Y:S01]  /*18f0*/  IMAD.WIDE.U32 R26, R195, c[0x0][0x210], R22 ;  /* 0x00008400c31a7a25 */ /* 0x000fe200078e0016 */
[----:B------:R-:W-:Y:S02]  /*1900*/  ISETP.GE.AND P1, PT, R15, c[0x0][0x27c], PT ;  /* 0x00009f000f007a0c */ /* 0x000fe40003f26270 */
[----:B------:R-:W-:Y:S01]  /*1910*/  SHF.R.S32.HI R0, RZ, 0x4, R0 ;  /* 0x00000004ff007819 */ /* 0x000fe20000011400 */
[----:B------:R-:W-:Y:S01]  /*1920*/  IMAD.IADD R167, R167, 0x1, R162 ;  /* 0x00000001a7a77824 */ /* 0x000fe200078e02a2 */
[CC--:B------:R-:W-:Y:S01]  /*1930*/  SEL R12, R2.reuse, R7.reuse, !P1 ;  /* 0x00000007020c7207 */ /* 0x0c0fe20004800000 */
[----:B------:R-:W-:Y:S01]  /*1940*/  IMAD.IADD R165, R165, 0x1, R160 ;  /* 0x00000001a5a57824 */ /* 0x000fe200078e02a0 */
[----:B------:R-:W-:Y:S01]  /*1950*/  SEL R7, R2, R7, !P0 ;  /* 0x0000000702077207 */ /* 0x000fe20004000000 */
[----:B------:R-:W-:Y:S01]  /*1960*/  IMAD.IADD R163, R162, 0x1, R31 ;  /* 0x00000001a2a37824 */ /* 0x000fe200078e021f */
[----:B------:R-:W-:Y:S01]  /*1970*/  SEL R2, RZ, c[0x0][0x27c], !P1 ;  /* 0x00009f00ff027a07 */ /* 0x000fe20004800000 */
[----:B------:R-:W-:Y:S01]  /*1980*/  IMAD.IADD R161, R160, 0x1, R29 ;  /* 0x00000001a0a17824 */ /* 0x000fe200078e021d */
[----:B------:R-:W-:Y:S01]  /*1990*/  IADD3 R156, P1, R156, R111, RZ ;  /* 0x0000006f9c9c7210 */ /* 0x000fe20007f3e0ff */
[----:B------:R-:W-:Y:S01]  /*19a0*/  IMAD.IADD R25, R27, 0x1, R24 ;  /* 0x000000011b197824 */ /* 0x000fe200078e0218 */
[----:B------:R-:W-:Y:S01]  /*19b0*/  SHF.R.S32.HI R112, RZ, 0x1f, R7 ;  /* 0x0000001fff707819 */ /* 0x000fe20000011407 */
[----:B------:R-:W-:Y:S01]  /*19c0*/  IMAD.MOV.U32 R162, RZ, RZ, R30 ;  /* 0x000000ffffa27224 */ /* 0x000fe200078e001e */
[----:B------:R-:W-:Y:S01]  /*19d0*/  SHF.R.S32.HI R113, RZ, 0x1f, R12 ;  /* 0x0000001fff717819 */ /* 0x000fe2000001140c */
[----:B------:R-:W-:Y:S01]  /*19e0*/  IMAD.X R157, R3, 0x1, R6, P1 ;  /* 0x00000001039d7824 */ /* 0x000fe200008e0606 */
[----:B------:R-:W-:Y:S01]  /*19f0*/  LEA.HI R112, R112, R7, RZ, 0x4 ;  /* 0x0000000770707211 */ /* 0x000fe200078f20ff */
[----:B------:R-:W-:Y:S01]  /*1a00*/  IMAD R6, R6, c[0x0][0x1e0], RZ ;  /* 0x0000780006067a24 */ /* 0x000fe200078e02ff */
[----:B------:R-:W-:Y:S01]  /*1a10*/  LEA.HI R113, R113, R12, RZ, 0x4 ;  /* 0x0000000c71717211 */ /* 0x000fe200078f20ff */
[----:B------:R-:W-:Y:S01]  /*1a20*/  IMAD.IADD R7, R2, 0x1, R15 ;  /* 0x0000000102077824 */ /* 0x000fe200078e020f */
[----:B------:R-:W-:Y:S01]  /*1a30*/  LEA.HI R2, R5, R84, RZ, 0x5 ;  /* 0x0000005405027211 */ /* 0x000fe200078f28ff */
[----:B------:R-:W-:Y:S01]  /*1a40*/  IMAD R3, R111, c[0x0][0x1e4], R6 ;  /* 0x000079006f037a24 */ /* 0x000fe200078e0206 */
[----:B------:R-:W-:Y:S01]  /*1a50*/  LOP3.LUT R12, R8, 0x38, R139, 0xf8, !PT ;  /* 0x00000038080c7812 */ /* 0x000fe200078ef88b */
[----:B------:R-:W-:Y:S01]  /*1a60*/  IMAD.MOV.U32 R160, RZ, RZ, R28 ;  /* 0x000000ffffa07224 */ /* 0x000fe200078e001c */
[----:B------:R-:W-:Y:S01]  /*1a70*/  SHF.R.S32.HI R6, RZ, 0x1f, R7 ;  /* 0x0000001fff067819 */ /* 0x000fe20000011407 */
[----:B------:R-:W-:Y:S01]  /*1a80*/  IMAD.IADD R106, R159, 0x1, R3 ;  /* 0x000000019f6a7824 */ /* 0x000fe200078e0203 */
[----:B------:R-:W-:Y:S01]  /*1a90*/  SEL R3, RZ, c[0x0][0x27c], !P0 ;  /* 0x00009f00ff037a07 */ /* 0x000fe20004000000 */
[----:B------:R-:W-:Y:S01]  /*1aa0*/  IMAD.SHL.U32 R2, R2, 0x10, RZ ;  /* 0x0000001002027824 */ /* 0x000fe200078e00ff */
[CC--:B------:R-:W-:Y:S01]  /*1ab0*/  LEA.HI R138, R6.reuse, R7.reuse, RZ, 0x3 ;  /* 0x00000007068a7211 */ /* 0x0c0fe200078f18ff */
[----:B------:R-:W-:Y:S01]  /*1ac0*/  IMAD.MOV.U32 R24, RZ, RZ, R26 ;  /* 0x000000ffff187224 */ /* 0x000fe200078e001a */
[----:B------:R-:W-:Y:S01]  /*1ad0*/  LEA.HI R6, R6, R7, RZ, 0x6 ;  /* 0x0000000706067211 */ /* 0x000fe200078f30ff */
[----:B------:R-:W-:Y:S01]  /*1ae0*/  IMAD.IADD R3, R3, 0x1, R16 ;  /* 0x0000000103037824 */ /* 0x000fe200078e0210 */
[----:B------:R-:W-:Y:S01]  /*1af0*/  LOP3.LUT R14, R8, 0x38, R138, 0xf8, !PT ;  /* 0x00000038080e7812 */ /* 0x000fe200078ef88a */
[----:B-----5:R-:W-:Y:S01]  /*1b00*/  IMAD.WIDE.U32 R166, R85, c[0x0][0x290], R166 ;  /* 0x0000a40055a67a25 */ /* 0x020fe200078e00a6 */
[----:B------:R-:W-:-:S02]  /*1b10*/  SHF.R.S32.HI R113, RZ, 0x4, R113 ;  /* 0x00000004ff717819 */ /* 0x000fc40000011471 */
[----:B------:R-:W-:Y:S01]  /*1b20*/  SHF.R.S32.HI R108, RZ, 0x1f, R3 ;  /* 0x0000001fff6c7819 */ /* 0x000fe20000011403 */
[----:B------:R-:W-:Y:S01]  /*1b30*/  IMAD.SHL.U32 R6, R6, 0x40, RZ ;  /* 0x0000004006067824 */ /* 0x000fe200078e00ff */
[----:B------:R-:W-:Y:S01]  /*1b40*/  SHF.R.S32.HI R112, RZ, 0x4, R112 ;  /* 0x00000004ff707819 */ /* 0x000fe20000011470 */
[----:B------:R-:W-:Y:S01]  /*1b50*/  IMAD.WIDE.U32 R168, R168, c[0x0][0x218], R24 ;  /* 0x00008600a8a87a25 */ /* 0x000fe200078e0018 */
[CC--:B------:R-:W-:Y:S02]  /*1b60*/  LEA.HI R137, R108.reuse, R3.reuse, RZ, 0x3 ;  /* 0x000000036c897211 */ /* 0x0c0fe400078f18ff */
[----:B------:R-:W-:Y:S01]  /*1b70*/  LEA.HI R108, R108, R3, RZ, 0x6 ;  /* 0x000000036c6c7211 */ /* 0x000fe200078f30ff */
[C---:B------:R-:W-:Y:S01]  /*1b80*/  IMAD.WIDE.U32 R162, R85.reuse, c[0x0][0x290], R162 ;  /* 0x0000a40055a27a25 */ /* 0x040fe200078e00a2 */
[----:B------:R-:W-:Y:S02]  /*1b90*/  SHF.R.U32.HI R3, RZ, 0x3, R8 ;  /* 0x00000003ff037819 */ /* 0x000fe40000011608 */
[----:B------:R-:W-:Y:S01]  /*1ba0*/  LOP3.LUT R2, R2, 0xfffffe00, RZ, 0xc0, !PT ;  /* 0xfffffe0002027812 */ /* 0x000fe200078ec0ff */
[----:B------:R-:W-:Y:S01]  /*1bb0*/  IMAD.SHL.U32 R108, R108, 0x40, RZ ;  /* 0x000000406c6c7824 */ /* 0x000fe200078e00ff */
[----:B------:R-:W-:Y:S01]  /*1bc0*/  LOP3.LUT R7, R12, R3, RZ, 0x3c, !PT ;  /* 0x000000030c077212 */ /* 0x000fe200078e3cff */
[----:B------:R-:W-:Y:S01]  /*1bd0*/  IMAD.WIDE.U32 R164, R85, c[0x0][0x280], R164 ;  /* 0x0000a00055a47a25 */ /* 0x000fe200078e00a4 */
[----:B------:R-:W-:-:S02]  /*1be0*/  LOP3.LUT R12, R8, 0x38, R137, 0xf8, !PT ;  /* 0x00000038080c7812 */ /* 0x000fc400078ef889 */
[----:B------:R-:W-:Y:S01]  /*1bf0*/  LOP3.LUT R6, R6, 0xfffff000, RZ, 0xc0, !PT ;  /* 0xfffff00006067812 */ /* 0x000fe200078ec0ff */
[----:B------:R-:W-:Y:S01]  /*1c00*/  IMAD.WIDE.U32 R160, R85, c[0x0][0x280], R160 ;  /* 0x0000a00055a07a25 */ /* 0x000fe200078e00a0 */
[-C--:B------:R-:W-:Y:S02]  /*1c10*/  LOP3.LUT R109, R14, R3.reuse, RZ, 0x3c, !PT ;  /* 0x000000030e6d7212 */ /* 0x080fe400078e3cff */
[----:B------:R-:W-:Y:S01]  /*1c20*/  LOP3.LUT R108, R108, 0xfffff000, RZ, 0xc0, !PT ;  /* 0xfffff0006c6c7812 */ /* 0x000fe200078ec0ff */
[----:B------:R-:W-:Y:S01]  /*1c30*/  IMAD.IADD R121, R169, 0x1, R121 ;  /* 0x00000001a9797824 */ /* 0x000fe200078e0279 */
[----:B------:R-:W-:Y:S02]  /*1c40*/  LOP3.LUT R5, R12, R3, RZ, 0x3c, !PT ;  /* 0x000000030c057212 */ /* 0x000fe400078e3cff */
[----:B------:R-:W-:Y:S02]  /*1c50*/  LEA.HI.SX32 R107, R139, R0, 0x1d ;  /* 0x000000008b6b7211 */ /* 0x000fe400078feaff */
[----:B------:R-:W-:-:S02]  /*1c60*/  LEA.HI.SX32 R113, R138, R113, 0x1d ;  /* 0x000000718a717211 */ /* 0x000fc400078feaff */
[----:B------:R-:W-:Y:S02]  /*1c70*/  LEA.HI.SX32 R112, R137, R112, 0x1d ;  /* 0x0000007089707211 */ /* 0x000fe400078feaff */
[--C-:B------:R-:W-:Y:S02]  /*1c80*/  IADD3 R109, R109, R6, R2.reuse ;  /* 0x000000066d6d7210 */ /* 0x100fe40007ffe002 */
[----:B------:R-:W-:Y:S02]  /*1c90*/  IADD3 R108, R5, R108, R2 ;  /* 0x0000006c056c7210 */ /* 0x000fe40007ffe002 */
[----:B------:R-:W-:Y:S02]  /*1ca0*/  SHF.R.S32.HI R6, RZ, 0x1f, R107 ;  /* 0x0000001fff067819 */ /* 0x000fe4000001146b */
[----:B------:R-:W-:Y:S02]  /*1cb0*/  SHF.R.S32.HI R114, RZ, 0x1f, R113 ;  /* 0x0000001fff727819 */ /* 0x000fe40000011471 */
[----:B------:R-:W-:-:S02]  /*1cc0*/  SHF.R.S32.HI R5, RZ, 0x1f, R112 ;  /* 0x0000001fff057819 */ /* 0x000fc40000011470 */
        /* <DEDUP_REMOVED lines=8> */
[----:B------:R-:W-:Y:S01]  /*1d50*/  LOP3.LUT R14, R8, 0x38, R107, 0xf8, !PT ;  /* 0x00000038080e7812 */ /* 0x000fe200078ef86b */
[----:B------:R-:W-:Y:S01]  /*1d60*/  IMAD.SHL.U32 R114, R114, 0x200, RZ ;  /* 0x0000020072727824 */ /* 0x000fe200078e00ff */
[----:B------:R-:W-:Y:S01]  /*1d70*/  LOP3.LUT R12, R8, 0x38, R113, 0xf8, !PT ;  /* 0x00000038080c7812 */ /* 0x000fe200078ef871 */
[----:B------:R-:W-:Y:S01]  /*1d80*/  IMAD.SHL.U32 R136, R136, 0x200, RZ ;  /* 0x0000020088887824 */ /* 0x000fe200078e00ff */
[----:B------:R-:W-:-:S02]  /*1d90*/  LOP3.LUT R8, R8, 0x38, R112, 0xf8, !PT ;  /* 0x0000003808087812 */ /* 0x000fc400078ef870 */
[----:B------:R-:W-:Y:S02]  /*1da0*/  LOP3.LUT R0, R2, R0, R3, 0xf6, !PT ;  /* 0x0000000002007212 */ /* 0x000fe400078ef603 */
[-C--:B------:R-:W-:Y:S02]  /*1db0*/  LOP3.LUT R115, R14, R3.reuse, RZ, 0x3c, !PT ;  /* 0x000000030e737212 */ /* 0x080fe400078e3cff */
[-C--:B------:R-:W-:Y:S01]  /*1dc0*/  LOP3.LUT R5, R12, R3.reuse, RZ, 0x3c, !PT ;  /* 0x000000030c057212 */ /* 0x080fe200078e3cff */
[----:B------:R-:W-:Y:S01]  /*1dd0*/  IMAD.MOV.U32 R12, RZ, RZ, c[0x0][0x290] ;  /* 0x0000a400ff0c7624 */ /* 0x000fe200078e00ff */
[----:B------:R-:W-:Y:S02]  /*1de0*/  LOP3.LUT R110, R110, 0xfffff000, RZ, 0xc0, !PT ;  /* 0xfffff0006e6e7812 */ /* 0x000fe400078ec0ff */
[----:B------:R-:W-:Y:S01]  /*1df0*/  LOP3.LUT R3, R8, R3, RZ, 0x3c, !PT ;  /* 0x0000000308037212 */ /* 0x000fe200078e3cff */
[----:B------:R-:W-:Y:S01]  /*1e00*/  IMAD.MOV.U32 R8, RZ, RZ, c[0x0][0x280] ;  /* 0x0000a000ff087624 */ /* 0x000fe200078e00ff */
[----:B------:R-:W-:Y:S01]  /*1e10*/  LOP3.LUT R6, R6, 0xfffff000, RZ, 0xc0, !PT ;  /* 0xfffff00006067812 */ /* 0x000fe200078ec0ff */
[----:B------:R-:W-:Y:S01]  /*1e20*/  IMAD.SHL.U32 R125, R12, 0x40, RZ ;  /* 0x000000400c7d7824 */ /* 0x000fe200078e00ff */
[----:B------:R-:W-:Y:S01]  /*1e30*/  LOP3.LUT R114, R114, 0xfffff000, RZ, 0xc0, !PT ;  /* 0xfffff00072727812 */ /* 0x000fe200078ec0ff */
[----:B------:R-:W-:Y:S01]  /*1e40*/  IMAD.SHL.U32 R129, R8, 0x40, RZ ;  /* 0x0000004008817824 */ /* 0x000fe200078e00ff */
[----:B------:R-:W-:-:S02]  /*1e50*/  LOP3.LUT R136, R136, 0xfffff000, RZ, 0xc0, !PT ;  /* 0xfffff00088887812 */ /* 0x000fc400078ec0ff */
[--C-:B------:R-:W-:Y:S02]  /*1e60*/  IADD3 R110, R7, R110, R2.reuse ;  /* 0x0000006e076e7210 */ /* 0x100fe40007ffe002 */
[--C-:B------:R-:W-:Y:S01]  /*1e70*/  IADD3 R115, R115, R6, R2.reuse ;  /* 0x0000000673737210 */ /* 0x100fe20007ffe002 */
[----:B------:R-:W-:Y:S01]  /*1e80*/  IMAD.MOV.U32 R6, RZ, RZ, c[0x0][0x1e0] ;  /* 0x00007800ff067624 */ /* 0x000fe200078e00ff */
[--C-:B------:R-:W-:Y:S02]  /*1e90*/  IADD3 R114, R5, R114, R2.reuse ;  /* 0x0000007205727210 */ /* 0x100fe40007ffe002 */
[----:B------:R-:W-:Y:S01]  /*1ea0*/  IADD3 R136, R3, R136, R2 ;  /* 0x0000008803887210 */ /* 0x000fe20007ffe002 */
[----:B------:R-:W-:Y:S01]  /*1eb0*/  IMAD.SHL.U32 R135, R6, 0x40, RZ ;  /* 0x0000004006877824 */ /* 0x000fe200078e00ff */
[----:B------:R-:W-:Y:S02]  /*1ec0*/  SHF.R.S32.HI R2, RZ, 0x1f, R85 ;  /* 0x0000001fff027819 */ /* 0x000fe40000011455 */
[----:B------:R-:W-:-:S02]  /*1ed0*/  IADD3 R101, P1, P0, R154, R158, R22 ;  /* 0x0000009e9a657210 */ /* 0x000fc4000783e016 */
[----:B------:R-:W-:Y:S01]  /*1ee0*/  LOP3.LUT R139, R139, 0xfffffff8, RZ, 0xc0, !PT ;  /* 0xfffffff88b8b7812 */ /* 0x000fe200078ec0ff */
[C---:B------:R-:W-:Y:S01]  /*1ef0*/  IMAD R4, R2.reuse, c[0x0][0x290], RZ ;  /* 0x0000a40002047a24 */ /* 0x040fe200078e02ff */
[----:B------:R-:W-:Y:S01]  /*1f00*/  IADD3.X R100, R103, R106, R23, P1, P0 ;  /* 0x0000006a67647210 */ /* 0x000fe20000fe0417 */
[----:B------:R-:W-:Y:S01]  /*1f10*/  IMAD R2, R2, c[0x0][0x280], RZ ;  /* 0x0000a00002027a24 */ /* 0x000fe200078e02ff */
[----:B------:R-:W-:Y:S01]  /*1f20*/  ISETP.NE.AND P0, PT, RZ, UR4, PT ;  /* 0x00000004ff007c0c */ /* 0x000fe2000bf05270 */
[C---:B------:R-:W-:Y:S01]  /*1f30*/  IMAD R117, R85.reuse, c[0x0][0x294], R4 ;  /* 0x0000a50055757a24 */ /* 0x040fe200078e0204 */
[----:B------:R-:W-:Y:S01]  /*1f40*/  LOP3.LUT R138, R138, 0xfffffff8, RZ, 0xc0, !PT ;  /* 0xfffffff88a8a7812 */ /* 0x000fe200078ec0ff */
[----:B------:R-:W-:Y:S01]  /*1f50*/  IMAD R3, R85, c[0x0][0x284], R2 ;  /* 0x0000a10055037a24 */ /* 0x000fe200078e0202 */
[----:B------:R-:W-:Y:S01]  /*1f60*/  LOP3.LUT R137, R137, 0xfffffff8, RZ, 0xc0, !PT ;  /* 0xfffffff889897812 */ /* 0x000fe200078ec0ff */
[----:B------:R-:W-:Y:S01]  /*1f70*/  IMAD.IADD R119, R167, 0x1, R117 ;  /* 0x00000001a7777824 */ /* 0x000fe200078e0275 */
[-C--:B------:R-:W-:Y:S01]  /*1f80*/  SHF.L.U64.HI R123, R12, R131.reuse, c[0x0][0x294] ;  /* 0x0000a5000c7b7619 */ /* 0x080fe20000010283 */
[----:B------:R-:W-:Y:S01]  /*1f90*/  IMAD.IADD R117, R117, 0x1, R163 ;  /* 0x0000000175757824 */ /* 0x000fe200078e02a3 */
[-C--:B------:R-:W-:Y:S01]  /*1fa0*/  SHF.L.U64.HI R127, R8, R131.reuse, c[0x0][0x284] ;  /* 0x0000a100087f7619 */ /* 0x080fe20000010283 */
[----:B------:R-:W-:Y:S01]  /*1fb0*/  IMAD.IADD R118, R165, 0x1, R3 ;  /* 0x00000001a5767824 */ /* 0x000fe200078e0203 */
[----:B------:R-:W-:Y:S01]  /*1fc0*/  SHF.L.U64.HI R131, R6, R131, c[0x0][0x1e4] ;  /* 0x0000790006837619 */ /* 0x000fe20000010283 */
[----:B------:R-:W-:Y:S01]  /*1fd0*/  IMAD.IADD R116, R3, 0x1, R161 ;  /* 0x0000000103747824 */ /* 0x000fe200078e02a1 */
[----:B------:R-:W-:-:S02]  /*1fe0*/  P2R R143, PR, RZ, 0x1 ;  /* 0x00000001ff8f7803 */ /* 0x000fc40000000000 */
[C---:B------:R-:W-:Y:S02]  /*1ff0*/  IADD3 R14, R20.reuse, 0x10, RZ ;  /* 0x00000010140e7810 */ /* 0x040fe40007ffe0ff */
[----:B------:R-:W-:Y:S02]  /*2000*/  IADD3 R12, R20, 0x30, RZ ;  /* 0x00000030140c7810 */ /* 0x000fe40007ffe0ff */
[----:B------:R-:W-:Y:S02]  /*2010*/  SHF.R.S32.HI R134, RZ, 0x1f, R139 ;  /* 0x0000001fff867819 */ /* 0x000fe4000001148b */
[----:B------:R-:W-:Y:S02]  /*2020*/  SHF.R.S32.HI R126, RZ, 0x1f, R107 ;  /* 0x0000001fff7e7819 */ /* 0x000fe4000001146b */
[----:B------:R-:W-:Y:S02]  /*2030*/  SHF.R.S32.HI R130, RZ, 0x1f, R138 ;  /* 0x0000001fff827819 */ /* 0x000fe4000001148a */
[----:B------:R-:W-:-:S02]  /*2040*/  SHF.R.S32.HI R128, RZ, 0x1f, R137 ;  /* 0x0000001fff807819 */ /* 0x000fc40000011489 */
[----:B------:R-:W-:Y:S02]  /*2050*/  SHF.R.S32.HI R124, RZ, 0x1f, R113 ;  /* 0x0000001fff7c7819 */ /* 0x000fe40000011471 */
[----:B------:R-:W-:Y:S02]  /*2060*/  SHF.R.S32.HI R122, RZ, 0x1f, R112 ;  /* 0x0000001fff7a7819 */ /* 0x000fe40000011470 */
.L_x_966:
        /* <DEDUP_REMOVED lines=20> */
[----:B------:R-:W-:Y:S01]  /*21b0*/  ISETP.NE.AND P1, PT, R143, RZ, PT ;  /* 0x000000ff8f00720c */ /* 0x000fe20003f25270 */
        /* <DEDUP_REMOVED lines=69> */
.L_x_946:
[----:B------:R-:W-:Y:S05]  /*2610*/  BSYNC B0 ;  /* 0x0000000000007941 */ /* 0x000fea0003800000 */
.L_x_945:
        /* <DEDUP_REMOVED lines=89> */
.L_x_949:
[----:B------:R-:W-:Y:S05]  /*2bb0*/  BSYNC B0 ;  /* 0x0000000000007941 */ /* 0x000fea0003800000 */
.L_x_948:
        /* <DEDUP_REMOVED lines=56> */
.L_x_951:
[----:B------:R-:W-:Y:S05]  /*2f40*/  BSYNC B0 ;  /* 0x0000000000007941 */ /* 0x000fea0003800000 */
.L_x_950:
        /* <DEDUP_REMOVED lines=56> */
.L_x_953:
[----:B------:R-:W-:Y:S05]  /*32d0*/  BSYNC B0 ;  /* 0x0000000000007941 */ /* 0x000fea0003800000 */
.L_x_952:
        /* <DEDUP_REMOVED lines=56> */
.L_x_955:
[----:B------:R-:W-:Y:S05]  /*3660*/  BSYNC B0 ;  /* 0x0000000000007941 */ /* 0x000fea0003800000 */
.L_x_954:
        /* <DEDUP_REMOVED lines=56> */
.L_x_957:
[----:B------:R-:W-:Y:S05]  /*39f0*/  BSYNC B0 ;  /* 0x0000000000007941 */ /* 0x000fea0003800000 */
.L_x_956:
        /* <DEDUP_REMOVED lines=56> */
.L_x_944:
        /* <DEDUP_REMOVED lines=47> */
.L_x_959:
[----:B------:R-:W-:Y:S05]  /*4070*/  BSYNC B0 ;  /* 0x0000000000007941 */ /* 0x000fea0003800000 */
.L_x_958:
        /* <DEDUP_REMOVED lines=153> */
.L_x_961:
[----:B------:R-:W-:Y:S05]  /*4a10*/  BSYNC B0 ;  /* 0x0000000000007941 */ /* 0x000fea0003800000 */
.L_x_960:
        /* <DEDUP_REMOVED lines=118> */
.L_x_963:
[----:B------:R-:W-:Y:S05]  /*5180*/  BSYNC B0 ;  /* 0x0000000000007941 */ /* 0x000fea0003800000 */
.L_x_962:
[----:B------:R-:W-:Y:S11]  /*5190*/  ISETP.GE.AND P0, PT, R16, c[0x0][0x1d4], PT ;  /* 0x0000750010007a0c */ /* 0x000ff60003f06270 */
[----:B------:R-:W-:Y:S02]  /*51a0*/  @!UPT UIADD3 URZ, URZ, URZ, URZ ;  /* 0x0000003f3f3ff290 */ /* 0x000fe4000fffe03f */
[----:B------:R-:W-:-:S05]  /*51b0*/  @P0 BRA `(.L_x_947) ;  /* 0x0000092000000947 */ /* 0x000fca0003800000 */
[----:B------:R-:W-:Y:S04]  /*51c0*/  IADD3 R55, P1, P0, R154, R171, R137 ;  /* 0x000000ab9a377210 */ /* 0x000fe8000783e089 */
[----:B------:R-:W-:Y:S02]  /*51d0*/  IADD3.X R52, R103, R170, R128, P1, P0 ;  /* 0x000000aa67347210 */ /* 0x000fe40000fe0480 */
[C---:B------:R-:W-:Y:S04]  /*51e0*/  LEA R54, P0, R55.reuse, c[0x0][0x1c8], 0x1 ;  /* 0x0000720037367a11 */ /* 0x040fe800078008ff */
[----:B------:R-:W-:Y:S02]  /*51f0*/  LEA.HI.X R55, R55, c[0x0][0x1cc], R52, 0x1, P0 ;  /* 0x0000730037377a11 */ /* 0x000fe400000f0c34 */
[-C--:B------:R-:W-:Y:S02]  /*5200*/  IADD3 R52, R136, R173.reuse, RZ ;  /* 0x000000ad88347210 */ /* 0x080fe40007ffe0ff */
[----:B------:R-:W-:Y:S02]  /*5210*/  IADD3 R173, R108, R173, RZ ;  /* 0x000000ad6cad7210 */ /* 0x000fe40007ffe0ff */
[----:B-1----:R-:W-:Y:S02]  /*5220*/  SHF.L.U32 R60, R52, 0x1, RZ ;  /* 0x00000001343c7819 */ /* 0x002fe400000006ff */
[----:B------:R-:W-:Y:S01]  /*5230*/  ISETP.GE.AND P0, PT, R16, c[0x0][0x27c], PT ;  /* 0x00009f0010007a0c */ /* 0x000fe20003f06270 */
[----:B------:R-:W-:Y:S02]  /*5240*/  IMAD.SHL.U32 R50, R173, 0x2, RZ ;  /* 0x00000002ad327824 */ /* 0x000fe400078e00ff */
[----:B------:R-:W-:Y:S08]  /*5250*/  LDS.128 R56, [R60+0xc100] ;  /* 0x00c100003c387984 */ /* 0x000ff00000000c00 */
[----:B------:R-:W1:Y:S02]  /*5260*/  LDS.128 R28, [R50+0xc100] ;  /* 0x00c10000321c7984 */ /* 0x000e640000000c00 */
[----:B------:R-:W-:Y:S01]  /*5270*/  @!P0 SHF.R.U64 R26, R26, 0x10, R27 ;  /* 0x000000101a1a8819 */ /* 0x000fe2000000121b */
[----:B------:R-:W-:Y:S01]  /*5280*/  @!P0 HADD2.F32 R34, -RZ, R37.H1_H1 ;  /* 0x30000025ff228230 */ /* 0x000fe20000004100 */
[----:B------:R-:W-:Y:S01]  /*5290*/  @!P0 SHF.R.U64 R32, R24, 0x10, R25 ;  /* 0x0000001018208819 */ /* 0x000fe20000001219 */
[--C-:B------:R-:W-:Y:S01]  /*52a0*/  @!P0 HADD2.F32 R38, -RZ, R68.reuse.H1_H1 ;  /* 0x30000044ff268230 */ /* 0x100fe20000004100 */
[----:B------:R-:W-:Y:S01]  /*52b0*/  @!P0 SHF.R.U32.HI R24, RZ, 0x10, R27 ;  /* 0x00000010ff188819 */ /* 0x000fe2000001161b */
[----:B------:R-:W-:Y:S01]  /*52c0*/  @!P0 HADD2.F32 R41, -RZ, R68.H0_H0 ;  /* 0x20000044ff298230 */ /* 0x000fe20000004100 */
[----:B------:R-:W-:Y:S01]  /*52d0*/  @!P0 SHF.R.U32.HI R25, RZ, 0x10, R25 ;  /* 0x00000010ff198819 */ /* 0x000fe20000011619 */
[--C-:B------:R-:W-:Y:S01]  /*52e0*/  @!P0 HADD2.F32 R49, -RZ, R66.reuse.H1_H1 ;  /* 0x30000042ff318230 */ /* 0x100fe20000004100 */
        /* <DEDUP_REMOVED lines=15> */
[----:B------:R-:W-:Y:S02]  /*53e0*/  @!P0 HADD2.F32 R35, -RZ, R39.H0_H0 ;  /* 0x20000027ff238230 */ /* 0x000fe40000004100 */
[----:B------:R-:W-:Y:S01]  /*53f0*/  @!P0 HADD2.F32 R27, -RZ, R27.H1_H1 ;  /* 0x3000001bff1b8230 */ /* 0x000fe20000004100 */
[-C--:B------:R-:W-:Y:S01]  /*5400*/  @!P0 FMUL.FTZ R2, R33, R34.reuse ;  /* 0x0000002221028220 */ /* 0x080fe20000410000 */
[----:B------:R-:W-:Y:S01]  /*5410*/  @!P0 HADD2.F32 R39, -RZ, R39.H1_H1 ;  /* 0x30000027ff278230 */ /* 0x000fe20000004100 */
[C---:B------:R-:W-:Y:S01]  /*5420*/  @!P0 FMUL.FTZ R50, R35.reuse, R34 ;  /* 0x0000002223328220 */ /* 0x040fe20000410000 */
[--C-:B------:R-:W-:Y:S01]  /*5430*/  @!P0 HADD2.F32 R48, -RZ, R43.reuse.H1_H1 ;  /* 0x3000002bff308230 */ /* 0x100fe20000004100 */
[-C--:B------:R-:W-:Y:S01]  /*5440*/  @!P0 FFMA.FTZ R2, R35, R38.reuse, R2 ;  /* 0x0000002623028223 */ /* 0x080fe20000010002 */
[----:B------:R-:W-:Y:S01]  /*5450*/  @!P0 HADD2.F32 R46, -RZ, R43.H0_H0 ;  /* 0x2000002bff2e8230 */ /* 0x000fe20000004100 */
[----:B------:R-:W-:Y:S01]  /*5460*/  @!P0 FFMA.FTZ R50, R33, R38, -R50 ;  /* 0x0000002621328223 */ /* 0x000fe20000010832 */
[----:B------:R-:W-:Y:S01]  /*5470*/  @!P0 MOV R33, R29 ;  /* 0x0000001d00218202 */ /* 0x000fe20000000f00 */
[----:B------:R-:W-:Y:S01]  /*5480*/  @!P0 IMAD.MOV.U32 R38, RZ, RZ, R57 ;  /* 0x000000ffff268224 */ /* 0x000fe200078e0039 */
[--C-:B------:R-:W-:Y:S01]  /*5490*/  @!P0 HADD2.F32 R43, -RZ, R44.reuse.H0_H0 ;  /* 0x2000002cff2b8230 */ /* 0x100fe20000004100 */
[-C--:B------:R-:W-:Y:S01]  /*54a0*/  @!P0 FMUL.FTZ R61, R39, R32.reuse ;  /* 0x00000020273d8220 */ /* 0x080fe20000410000 */
[----:B------:R-:W-:Y:S01]  /*54b0*/  @!P0 HADD2.F32 R44, -RZ, R44.H1_H1 ;  /* 0x3000002cff2c8230 */ /* 0x000fe20000004100 */
[C---:B------:R-:W-:Y:S01]  /*54c0*/  @!P0 FMUL.FTZ R3, R27.reuse, R32 ;  /* 0x000000201b038220 */ /* 0x040fe20000410000 */
[----:B------:R-:W-:Y:S01]  /*54d0*/  @!P0 HADD2.F32 R32, -RZ, R25.H0_H0 ;  /* 0x20000019ff208230 */ /* 0x000fe20000004100 */
[-C--:B------:R-:W-:Y:S01]  /*54e0*/  @!P0 FFMA.FTZ R61, R27, R40.reuse, -R61 ;  /* 0x000000281b3d8223 */ /* 0x080fe2000001083d */
[--C-:B------:R-:W-:Y:S01]  /*54f0*/  @!P0 HADD2.F32 R35, -RZ, R38.reuse.H0_H0 ;  /* 0x20000026ff238230 */ /* 0x100fe20000004100 */
[----:B------:R-:W-:Y:S01]  /*5500*/  @!P0 FFMA.FTZ R3, R39, R40, R3 ;  /* 0x0000002827038223 */ /* 0x000fe20000010003 */
[----:B------:R-:W-:Y:S02]  /*5510*/  @!P0 HADD2.F32 R38, -RZ, R38.H1_H1 ;  /* 0x30000026ff268230 */ /* 0x000fe40000004100 */
[--C-:B------:R-:W-:Y:S01]  /*5520*/  @!P0 HADD2.F32 R25, -RZ, R33.reuse.H1_H1 ;  /* 0x30000021ff198230 */ /* 0x100fe20000004100 */
[----:B------:R-:W-:Y:S01]  /*5530*/  @!P0 F2FP.PACK_AB R50, R61, R50 ;  /* 0x000000323d32823e */ /* 0x000fe200000000ff */
[----:B------:R-:W-:Y:S01]  /*5540*/  @!P0 HADD2.F32 R34, -RZ, R33.H0_H0 ;  /* 0x20000021ff228230 */ /* 0x000fe20000004100 */
[-C--:B------:R-:W-:Y:S01]  /*5550*/  @!P0 FMUL.FTZ R63, R38, R32.reuse ;  /* 0x00000020263f8220 */ /* 0x080fe20000410000 */
[----:B------:R-:W-:Y:S01]  /*5560*/  @!P0 HADD2.F32 R27, -RZ, R37.H0_H0 ;  /* 0x20000025ff1b8230 */ /* 0x000fe20000004100 */
[----:B------:R-:W-:Y:S02]  /*5570*/  @!P0 IMAD.MOV.U32 R33, RZ, RZ, R31 ;  /* 0x000000ffff218224 */ /* 0x000fe400078e001f */
[C---:B------:R-:W-:Y:S02]  /*5580*/  @!P0 FMUL.FTZ R5, R25.reuse, R32 ;  /* 0x0000002019058220 */ /* 0x040fe40000410000 */
[----:B------:R-:W-:Y:S01]  /*5590*/  @!P0 FFMA.FTZ R63, R25, R42, -R63 ;  /* 0x0000002a193f8223 */ /* 0x000fe2000001083f */
[----:B------:R-:W-:Y:S01]  /*55a0*/  @!P0 HADD2.F32 R25, -RZ, R24.H0_H0 ;  /* 0x20000018ff198230 */ /* 0x000fe20000004100 */
[-C--:B------:R-:W-:Y:S01]  /*55b0*/  @!P0 FMUL.FTZ R52, R35, R27.reuse ;  /* 0x0000001b23348220 */ /* 0x080fe20000410000 */
[--C-:B------:R-:W-:Y:S01]  /*55c0*/  @!P0 HADD2.F32 R24, -RZ, R33.reuse.H1_H1 ;  /* 0x30000021ff188230 */ /* 0x100fe20000004100 */
[----:B------:R-:W-:Y:S01]  /*55d0*/  @!P0 FMUL.FTZ R4, R34, R27 ;  /* 0x0000001b22048220 */ /* 0x000fe20000410000 */
[----:B------:R-:W-:Y:S01]  /*55e0*/  @!P0 HADD2.F32 R32, -RZ, R33.H0_H0 ;  /* 0x20000021ff208230 */ /* 0x000fe20000004100 */
[-C--:B------:R-:W-:Y:S01]  /*55f0*/  @!P0 FMUL.FTZ R65, R48, R25.reuse ;  /* 0x0000001930418220 */ /* 0x080fe20000410000 */
[----:B------:R-:W-:Y:S01]  /*5600*/  @!P0 HADD2.F32 R27, -RZ, R36.H1_H1 ;  /* 0x30000024ff1b8230 */ /* 0x000fe20000004100 */
[C---:B------:R-:W-:Y:S01]  /*5610*/  @!P0 FMUL.FTZ R9, R24.reuse, R25 ;  /* 0x0000001918098220 */ /* 0x040fe20000410000 */
[----:B------:R-:W-:Y:S01]  /*5620*/  @!P0 HADD2.F32 R25, -RZ, R26.H0_H0 ;  /* 0x2000001aff198230 */ /* 0x000fe20000004100 */
[----:B------:R-:W-:Y:S01]  /*5630*/  @!P0 FFMA.FTZ R65, R24, R53, -R65 ;  /* 0x0000003518418223 */ /* 0x000fe20000010841 */
[----:B------:R-:W-:Y:S01]  /*5640*/  @!P0 MOV R24, R30 ;  /* 0x0000001e00188202 */ /* 0x000fe20000000f00 */
[-C--:B------:R-:W-:Y:S02]  /*5650*/  @!P0 FMUL.FTZ R60, R46, R27.reuse ;  /* 0x0000001b2e3c8220 */ /* 0x080fe40000410000 */
[----:B------:R-:W-:Y:S01]  /*5660*/  @!P0 FMUL.FTZ R8, R32, R27 ;  /* 0x0000001b20088220 */ /* 0x000fe20000410000 */
[----:B------:R-:W-:Y:S01]  /*5670*/  @!P0 HADD2.F32 R27, -RZ, R36.H0_H0 ;  /* 0x20000024ff1b8230 */ /* 0x000fe20000004100 */
[----:B------:R-:W-:Y:S01]  /*5680*/  @!P0 FMUL.FTZ R67, R44, R25 ;  /* 0x000000192c438220 */ /* 0x000fe20000410000 */
[--C-:B------:R-:W-:Y:S01]  /*5690*/  @!P0 HADD2.F32 R26, -RZ, R24.reuse.H0_H0 ;  /* 0x20000018ff1a8230 */ /* 0x100fe20000004100 */
[----:B------:R-:W-:Y:S01]  /*56a0*/  @!P0 FFMA.FTZ R52, R34, R41, -R52 ;  /* 0x0000002922348223 */ /* 0x000fe20000010834 */
[----:B------:R-:W-:Y:S01]  /*56b0*/  @!P0 HADD2.F32 R24, -RZ, R24.H1_H1 ;  /* 0x30000018ff188230 */ /* 0x000fe20000004100 */
[----:B------:R-:W-:Y:S02]  /*56c0*/  @!P0 FMUL.FTZ R62, R43, R27 ;  /* 0x0000001b2b3e8220 */ /* 0x000fe40000410000 */
[----:B------:R-:W-:Y:S01]  /*56d0*/  @!P0 FFMA.FTZ R60, R32, R49, -R60 ;  /* 0x00000031203c8223 */ /* 0x000fe2000001083c */
[----:B------:R-:W-:Y:S01]  /*56e0*/  @!P0 F2FP.PACK_AB R63, R63, R52 ;  /* 0x000000343f3f823e */ /* 0x000fe200000000ff */
[----:B------:R-:W-:Y:S01]  /*56f0*/  @!P0 FFMA.FTZ R62, R26, R45, -R62 ;  /* 0x0000002d1a3e8223 */ /* 0x000fe2000001083e */
[----:B------:R-:W-:Y:S01]  /*5700*/  @!P0 F2FP.PACK_AB R52, R3, R2 ;  /* 0x000000020334823e */ /* 0x000fe200000000ff */
[----:B------:R-:W-:Y:S01]  /*5710*/  @!P0 FFMA.FTZ R67, R24, R47, -R67 ;  /* 0x0000002f18438223 */ /* 0x000fe20000010843 */
[----:B------:R-:W-:Y:S01]  /*5720*/  @!P0 F2FP.PACK_AB R60, R65, R60 ;  /* 0x0000003c413c823e */ /* 0x000fe200000000ff */
[----:B------:R-:W-:Y:S01]  /*5730*/  @!P0 FMUL.FTZ R6, R26, R27 ;  /* 0x0000001b1a068220 */ /* 0x000fe20000410000 */
[----:B------:R-:W-:Y:S01]  /*5740*/  @!P0 MOV R29, R63 ;  /* 0x0000003f001d8202 */ /* 0x000fe20000000f00 */
[----:B------:R-:W-:Y:S01]  /*5750*/  @!P0 FFMA.FTZ R4, R35, R41, R4 ;  /* 0x0000002923048223 */ /* 0x000fe20000010004 */
[----:B------:R-:W-:Y:S01]  /*5760*/  @!P0 F2FP.PACK_AB R67, R67, R62 ;  /* 0x0000003e4343823e */ /* 0x000fe200000000ff */
[----:B------:R-:W-:Y:S01]  /*5770*/  @!P0 FMUL.FTZ R7, R24, R25 ;  /* 0x0000001918078220 */ /* 0x000fe20000410000 */
[----:B------:R-:W-:Y:S01]  /*5780*/  @!P0 MOV R31, R60 ;  /* 0x0000003c001f8202 */ /* 0x000fe20000000f00 */
[----:B------:R-:W-:Y:S01]  /*5790*/  @!P0 FFMA.FTZ R5, R38, R42, R5 ;  /* 0x0000002a26058223 */ /* 0x000fe20000010005 */
[----:B------:R-:W-:Y:S01]  /*57a0*/  @!P0 MOV R30, R67 ;  /* 0x00000043001e8202 */ /* 0x000fe20000000f00 */
[----:B------:R-:W-:Y:S02]  /*57b0*/  @!P0 FFMA.FTZ R6, R43, R45, R6 ;  /* 0x0000002d2b068223 */ /* 0x000fe40000010006 */
[----:B------:R-:W-:Y:S01]  /*57c0*/  @!P0 FFMA.FTZ R7, R44, R47, R7 ;  /* 0x0000002f2c078223 */ /* 0x000fe20000010007 */
[----:B------:R-:W-:Y:S01]  /*57d0*/  @!P0 F2FP.PACK_AB R61, R5, R4 ;  /* 0x00000004053d823e */ /* 0x000fe200000000ff */
[----:B------:R-:W-:Y:S02]  /*57e0*/  @!P0 FFMA.FTZ R8, R46, R49, R8 ;  /* 0x000000312e088223 */ /* 0x000fe40000010008 */
        /* <DEDUP_REMOVED lines=18> */
.L_x_943:
        /* <DEDUP_REMOVED lines=29> */
.L_x_947:
[----:B------:R-:W-:Y:S05]  /*5ae0*/  BSYNC B1 ;  /* 0x0000000000017941 */ /* 0x000fea0003800000 */
.L_x_942:
[C---:B------:R-:W-:Y:S01]  /*5af0*/  ISETP.GT.AND P0, PT, R18.reuse, R11, PT ;  /* 0x0000000b1200720c */ /* 0x040fe20003f04270 */
[----:B------:R-:W-:Y:S01]  /*5b00*/  BSSY B0, `(.L_x_964) ;  /* 0x0000041000007945 */ /* 0x000fe20003800000 */
[C---:B------:R-:W-:Y:S02]  /*5b10*/  ISETP.GE.AND P1, PT, R69.reuse, 0x1, PT ;  /* 0x000000014500780c */ /* 0x040fe40003f26270 */
[C---:B-12---:R-:W-:Y:S09]  /*5b20*/  IADD3 R3, R69.reuse, 0x1, RZ ;  /* 0x0000000145037810 */ /* 0x046ff20007ffe0ff */
[----:B------:R-:W-:Y:S01]  /*5b30*/  @P0 IADD3 R5, R18, -0x1, RZ ;  /* 0xffffffff12050810 */ /* 0x000fe20007ffe0ff */
[----:B------:R-:W-:Y:S01]  /*5b40*/  @P0 IMAD R2, R69, 0x3000, R10 ;  /* 0x0000300045020824 */ /* 0x000fe200078e020a */
[----:B------:R-:W-:Y:S01]  /*5b50*/  SEL R69, R3, RZ, !P1 ;  /* 0x000000ff03457207 */ /* 0x000fe20004800000 */
[----:B------:R-:W-:Y:S01]  /*5b60*/  @P0 IMAD.MOV.U32 R6, RZ, RZ, R146 ;  /* 0x000000ffff060224 */ /* 0x000fe200078e0092 */
[----:B------:R-:W-:Y:S01]  /*5b70*/  @P0 SHF.R.S32.HI R4, RZ, 0x1f, R5 ;  /* 0x0000001fff040819 */ /* 0x000fe20000011405 */
[----:B------:R-:W-:Y:S02]  /*5b80*/  @P0 IMAD R3, R96, R5, RZ ;  /* 0x0000000560030224 */ /* 0x000fe400078e02ff */
[----:B------:R-:W-:Y:S02]  /*5b90*/  @P0 IMAD.MOV.U32 R7, RZ, RZ, R151 ;  /* 0x000000ffff070224 */ /* 0x000fe400078e0097 */
[-C--:B------:R-:W-:Y:S02]  /*5ba0*/  @P0 IMAD R3, R4, R98.reuse, R3 ;  /* 0x0000006204030224 */ /* 0x080fe400078e0203 */
[----:B------:R-:W-:Y:S04]  /*5bb0*/  @P0 IMAD.WIDE.U32 R6, R5, R98, R6 ;  /* 0x0000006205060225 */ /* 0x000fe800078e0006 */
[----:B------:R-:W-:Y:S01]  /*5bc0*/  @P0 IMAD.IADD R3, R7, 0x1, R3 ;  /* 0x0000000107030824 */ /* 0x000fe200078e0203 */
[----:B------:R-:W-:Y:S01]  /*5bd0*/  @P0 LEA R8, P1, R6, c[0x0][0x250], 0x1 ;  /* 0x0000940006080a11 */ /* 0x000fe200078208ff */
[----:B------:R-:W-:Y:S03]  /*5be0*/  @P0 IMAD.SHL.U32 R4, R2, 0x2, RZ ;  /* 0x0000000202040824 */ /* 0x000fe600078e00ff */
        /* <DEDUP_REMOVED lines=50> */
.L_x_965:
[----:B-1----:R-:W-:Y:S05]  /*5f10*/  BSYNC B0 ;  /* 0x0000000000007941 */ /* 0x002fea0003800000 */
.L_x_964:
[C---:B------:R-:W-:Y:S02]  /*5f20*/  ISETP.GE.AND P0, PT, R51.reuse, 0x1, PT ;  /* 0x000000013300780c */ /* 0x040fe40003f06270 */
[----:B------:R-:W-:Y:S02]  /*5f30*/  IADD3 R2, R18, -0x2, RZ ;  /* 0xfffffffe12027810 */ /* 0x000fe40007ffe0ff */
[----:B------:R-:W-:Y:S04]  /*5f40*/  IADD3 R4, R51, 0x1, RZ ;  /* 0x0000000133047810 */ /* 0x000fe80007ffe0ff */
[----:B------:R-:W-:Y:S02]  /*5f50*/  SEL R51, R4, RZ, !P0 ;  /* 0x000000ff04337207 */ /* 0x000fe40004000000 */
        /* <DEDUP_REMOVED lines=13> */
[C---:B------:R-:W-:Y:S04]  /*6030*/  @P0 LEA R6, P1, R99.reuse, R8, 0x1 ;  /* 0x0000000863060211 */ /* 0x040fe800078208ff */
        /* <DEDUP_REMOVED lines=10> */
[C---:B------:R-:W-:Y:S02]  /*60e0*/  ISETP.GT.AND P0, PT, R18.reuse, R11, PT ;  /* 0x0000000b1200720c */ /* 0x040fe40003f04270 */
[----:B------:R-:W-:Y:S01]  /*60f0*/  IADD3 R18, R18, -0x1, RZ ;  /* 0xffffffff12127810 */ /* 0x000fe20007ffe0ff */
[----:B------:R-:W0:Y:S10]  /*6100*/  LDGDEPBAR ;  /* 0x00000000000079af */ /* 0x000e340000000000 */
[----:B------:R-:W-:-:S05]  /*6110*/  @P0 BRA `(.L_x_966) ;  /* 0xffffbf5000000947 */ /* 0x000fca000383ffff */
[----:B------:R-:W-:Y:S06]  /*6120*/  BAR.SYNC.DEFER_BLOCKING 0x0 ;  /* 0x0000000000007b1d */ /* 0x000fec0000010000 */
.L_x_941:
[----:B------:R-:W-:Y:S02]  /*6130*/  ISETP.NE.AND P1, PT, R218, 0x1, PT ;  /* 0x00000001da00780c */ /* 0x000fe40003f25270 */
[----:B------:R-:W-:-:S02]  /*6140*/  IADD3 R2, R133, 0x7f, RZ ;  /* 0x0000007f85027810 */ /* 0x000fc40007ffe0ff */
[----:B------:R-:W-:Y:S02]  /*6150*/  ISETP.GE.AND P2, PT, R194, 0x1, PT ;  /* 0x00000001c200780c */ /* 0x000fe40003f46270 */
[----:B------:R-:W-:-:S07]  /*6160*/  LOP3.LUT R88, R88, 0xfffffff7, RZ, 0xc0, !PT ;  /* 0xfffffff758587812 */ /* 0x000fce00078ec0ff */
[----:B------:R-:W-:Y:S01]  /*6170*/  @P1 IMAD.HI.U32 R0, R2, c[0x0][0x2c8], RZ ;  /* 0x0000b20002001a27 */ /* 0x000fe200078e00ff */
[----:B------:R-:W-:-:S04]  /*6180*/  @P1 LOP3.LUT R88, R88, 0x8, RZ, 0xfc, !PT ;  /* 0x0000000858581812 */ /* 0x000fc800078efcff */
[----:B------:R-:W-:Y:S01]  /*6190*/  @P1 SHF.R.U32.HI R2, RZ, c[0x0][0x2cc], R0 ;  /* 0x0000b300ff021a19 */ /* 0x000fe20000011600 */
[----:B------:R-:W-:-:S04]  /*61a0*/  IMAD.IADD R0, R91, 0x1, R92 ;  /* 0x000000015b007824 */ /* 0x000fc800078e025c */
[----:B------:R-:W-:-:S05]  /*61b0*/  IMAD.IADD R2, R90, 0x1, R2 ;  /* 0x000000015a027824 */ /* 0x000fca00078e0202 */
[----:B-1----:R-:W-:Y:S01]  /*61c0*/  IADD3 R5, R2, c[0x0][0x328], RZ ;  /* 0x0000ca0002057a10 */ /* 0x002fe20007ffe0ff */
[----:B------:R-:W-:Y:S05]  /*61d0*/  @!P2 BRA `(.L_x_967) ;  /* 0x000001100000a947 */ /* 0x000fea0003800000 */
[C---:B------:R-:W-:Y:S02]  /*61e0*/  ISETP.GT.AND P0, PT, R2.reuse, RZ, PT ;  /* 0x000000ff0200720c */ /* 0x040fe40003f04270 */
[----:B------:R-:W-:-:S11]  /*61f0*/  IADD3 R3, R2, -0x1, RZ ;  /* 0xffffffff02037810 */ /* 0x000fd60007ffe0ff */
[----:B------:R-:W-:Y:S05]  /*6200*/  @P0 BRA `(.L_x_968) ;  /* 0x0000007000000947 */ /* 0x000fea0003800000 */
[----:B------:R-:W-:-:S05]  /*6210*/  IMAD.MOV.U32 R3, RZ, RZ, 0x1 ;  /* 0x00000001ff037424 */ /* 0x000fca00078e00ff */
[----:B------:R-:W-:Y:S01]  /*6220*/  ISETP.NE.AND P0, PT, R3, c[0x0][0x32c], PT ;  /* 0x0000cb0003007a0c */ /* 0x000fe20003f05270 */
[----:B------:R-:W-:-:S12]  /*6230*/  IMAD.MOV R3, RZ, RZ, -R2 ;  /* 0x000000ffff037224 */ /* 0x000fd800078e0a02 */
[----:B------:R-:W-:-:S05]  /*6240*/  @P0 IMAD.HI.U32 R2, R3, c[0x0][0x330], RZ ;  /* 0x0000cc0003020a27 */ /* 0x000fca00078e00ff */
[----:B------:R-:W-:-:S04]  /*6250*/  @P0 SHF.R.U32.HI R3, RZ, c[0x0][0x334], R2 ;  /* 0x0000cd00ff030a19 */ /* 0x000fc80000011602 */
[----:B------:R-:W-:Y:S01]  /*6260*/  LOP3.LUT R3, RZ, R3, RZ, 0x33, !PT ;  /* 0x00000003ff037212 */ /* 0x000fe200078e33ff */
[----:B------:R-:W-:Y:S05]  /*6270*/  BRA `(.L_x_969) ;  /* 0x0000004000007947 */ /* 0x000fea0003800000 */
.L_x_968:
[----:B------:R-:W-:-:S04]  /*6280*/  MOV R2, 0x1 ;  /* 0x0000000100027802 */ /* 0x000fc80000000f00 */
[----:B------:R-:W-:-:S13]  /*6290*/  ISETP.NE.AND P0, PT, R2, c[0x0][0x32c], PT ;  /* 0x0000cb0002007a0c */ /* 0x000fda0003f05270 */
[----:B------:R-:W-:-:S05]  /*62a0*/  @P0 IMAD.HI.U32 R2, R3, c[0x0][0x330], RZ ;  /* 0x0000cc0003020a27 */ /* 0x000fca00078e00ff */
[----:B------:R-:W-:Y:S02]  /*62b0*/  @P0 SHF.R.U32.HI R3, RZ, c[0x0][0x334], R2 ;  /* 0x0000cd00ff030a19 */ /* 0x000fe40000011602 */
.L_x_969:
[----:B------:R-:W-:-:S05]  /*62c0*/  MOV R2, c[0x0][0x32c] ;  /* 0x0000cb0000027a02 */ /* 0x000fca0000000f00 */
[----:B------:R-:W-:-:S05]  /*62d0*/  IMAD R2, R3, R2, c[0x0][0x32c] ;  /* 0x0000cb0003027624 */ /* 0x000fca00078e0202 */
[----:B------:R-:W-:-:S04]  /*62e0*/  IMNMX R5, R5, R2, PT ;  /* 0x0000000205057217 */ /* 0x000fc80003800200 */
.L_x_967:
[----:B------:R-:W-:Y:S01]  /*62f0*/  IADD3 R5, R5, 0x3f, RZ ;  /* 0x0000003f05057810 */ /* 0x000fe20007ffe0ff */
[----:B------:R-:W-:-:S03]  /*6300*/  @P1 IMAD.HI.U32 R2, R133, c[0x0][0x2c8], RZ ;  /* 0x0000b20085021a27 */ /* 0x000fc600078e00ff */
[----:B------:R-:W-:Y:S01]  /*6310*/  SHF.R.S32.HI R4, RZ, 0x1f, R5 ;  /* 0x0000001fff047819 */ /* 0x000fe20000011405 */
[----:B------:R-:W-:Y:S01]  /*6320*/  IMAD.MOV.U32 R3, RZ, RZ, R133 ;  /* 0x000000ffff037224 */ /* 0x000fe200078e0085 */
[----:B------:R-:W-:Y:S02]  /*6330*/  @P1 SHF.R.U32.HI R3, RZ, c[0x0][0x2cc], R2 ;  /* 0x0000b300ff031a19 */ /* 0x000fe40000011602 */
[----:B------:R-:W-:-:S03]  /*6340*/  LEA.HI R2, R4, R5, RZ, 0x6 ;  /* 0x0000000504027211 */ /* 0x000fc600078f30ff */
[----:B------:R-:W-:Y:S01]  /*6350*/  IMAD.IADD R3, R132, 0x1, R3 ;  /* 0x0000000184037824 */ /* 0x000fe200078e0203 */
[----:B------:R-:W-:-:S04]  /*6360*/  SHF.R.S32.HI R2, RZ, 0x6, R2 ;  /* 0x00000006ff027819 */ /* 0x000fc80000011402 */
[----:B------:R-:W-:Y:S02]  /*6370*/  IADD3 R198, R3, -c[0x0][0x324], RZ ;  /* 0x8000c90003c67a10 */ /* 0x000fe40007ffe0ff */
[----:B------:R-:W-:Y:S01]  /*6380*/  IMNMX R145, R2, R89, PT ;  /* 0x0000005902917217 */ /* 0x000fe20003800200 */
        /* <DEDUP_REMOVED lines=10> */
.L_x_971:
[----:B------:R-:W-:-:S04]  /*6430*/  MOV R2, c[0x0][0x32c] ;  /* 0x0000cb0000027a02 */ /* 0x000fc80000000f00 */
[----:B------:R-:W-:-:S13]  /*6440*/  ISETP.NE.AND P0, PT, R2, 0x1, PT ;  /* 0x000000010200780c */ /* 0x000fda0003f05270 */
[----:B------:R-:W-:-:S05]  /*6450*/  @P0 IMAD.HI.U32 R2, R3, c[0x0][0x330], RZ ;  /* 0x0000cc0003020a27 */ /* 0x000fca00078e00ff */
[----:B------:R-:W-:-:S05]  /*6460*/  @P0 SHF.R.U32.HI R3, RZ, c[0x0][0x334], R2 ;  /* 0x0000cd00ff030a19 */ /* 0x000fca0000011602 */
.L_x_972:
[----:B------:R-:W-:-:S05]  /*6470*/  IMAD R3, R3, c[0x0][0x32c], RZ ;  /* 0x0000cb0003037a24 */ /* 0x000fca00078e02ff */
[----:B------:R-:W-:-:S04]  /*6480*/  IMNMX R198, R198, R3, !PT ;  /* 0x00000003c6c67217 */ /* 0x000fc80007800200 */
.L_x_970:
        /* <DEDUP_REMOVED lines=14> */
[----:B------:R-:W-:Y:S01]  /*6570*/  CS2R R82, SRZ ;  /* 0x0000000000527805 */ /* 0x000fe2000001ff00 */
[----:B------:R-:W-:Y:S01]  /*6580*/  CS2R R80, SRZ ;  /* 0x0000000000507805 */ /* 0x000fe2000001ff00 */
[----:B------:R-:W-:Y:S01]  /*6590*/  ISETP.GT.AND P0, PT, R145, R198, PT ;  /* 0x000000c69100720c */ /* 0x000fe20003f04270 */
        /* <DEDUP_REMOVED lines=38> */
[----:B------:R-:W-:-:S02]  /*6800*/  IMAD.MOV.U32 R13, RZ, RZ, RZ ;  /* 0x000000ffff0d7224 */ /* 0x000fc400078e00ff */
[----:B------:R-:W-:Y:S01]  /*6810*/  IMAD.MOV.U32 R3, RZ, RZ, RZ ;  /* 0x000000ffff037224 */ /* 0x000fe200078e00ff */
[----:B------:R-:W-:Y:S05]  /*6820*/  @!P0 BRA `(.L_x_973) ;  /* 0x0001622000008947 */ /* 0x000fea0003800000 */
[----:B------:R-:W-:-:S04]  /*6830*/  ISETP.NE.U32.AND P0, PT, RZ, c[0x0][0x340], PT ;  /* 0x0000d000ff007a0c */ /* 0x000fc80003f05070 */
[----:B------:R-:W-:-:S13]  /*6840*/  ISETP.NE.AND.EX P2, PT, RZ, c[0x0][0x344], PT, P0 ;  /* 0x0000d100ff007a0c */ /* 0x000fda0003f45300 */
[----:B------:R-:W-:-:S04]  /*6850*/  @P2 IMAD.MOV.U32 R12, RZ, RZ, 0x4 ;  /* 0x00000004ff0c2424 */ /* 0x000fc800078e00ff */
[----:B------:R-:W-:-:S06]  /*6860*/  @P2 IMAD.WIDE R12, R197, R12, c[0x0][0x340] ;  /* 0x0000d000c50c2625 */ /* 0x000fcc00078e020c */
[----:B------:R1:W2:Y:S01]  /*6870*/  @P2 LDG.E R12, [R12.64] ;  /* 0x000000060c0c2981 */ /* 0x0002a2000c1e1900 */
[----:B------:R-:W-:Y:S01]  /*6880*/  SHF.R.S32.HI R89, RZ, 0x1f, R84 ;  /* 0x0000001fff597819 */ /* 0x000fe20000011454 */
[----:B------:R-:W-:Y:S01]  /*6890*/  IMAD.WIDE.U32 R20, R87, c[0x0][0x178], RZ ;  /* 0x00005e0057147a25 */ /* 0x000fe200078e00ff */
[----:B------:R-:W-:Y:S01]  /*68a0*/  SHF.R.S32.HI R2, RZ, 0x1f, R87 ;  /* 0x0000001fff027819 */ /* 0x000fe20000011457 */
[----:B------:R-:W-:Y:S01]  /*68b0*/  BSSY B0, `(.L_x_974) ;  /* 0x000009f000007945 */ /* 0x000fe20003800000 */
[-C--:B------:R-:W-:Y:S01]  /*68c0*/  LEA.HI R3, R89, R84.reuse, RZ, 0x3 ;  /* 0x0000005459037211 */ /* 0x080fe200078f18ff */
[----:B------:R-:W-:Y:S01]  /*68d0*/  IMAD R4, R86, c[0x0][0x1b8], RZ ;  /* 0x00006e0056047a24 */ /* 0x000fe200078e02ff */
[----:B------:R-:W-:Y:S01]  /*68e0*/  ISETP.NE.U32.AND P0, PT, RZ, c[0x0][0x348], PT ;  /* 0x0000d200ff007a0c */ /* 0x000fe20003f05070 */
[----:B------:R-:W-:Y:S01]  /*68f0*/  IMAD R2, R2, c[0x0][0x178], RZ ;  /* 0x00005e0002027a24 */ /* 0x000fe200078e02ff */
[----:B------:R-:W-:Y:S01]  /*6900*/  LOP3.LUT R5, R3, 0xfffffff8, RZ, 0xc0, !PT ;  /* 0xfffffff803057812 */ /* 0x000fe200078ec0ff */
[----:B------:R-:W-:Y:S01]  /*6910*/  IMAD R10, R86, c[0x0][0x1e8], RZ ;  /* 0x00007a00560a7a24 */ /* 0x000fe200078e02ff */
[----:B------:R-:W-:Y:S01]  /*6920*/  SHF.R.S32.HI R11, RZ, 0x3, R3 ;  /* 0x00000003ff0b7819 */ /* 0x000fe20000011403 */
[----:B------:R-:W-:Y:S01]  /*6930*/  IMAD R7, R87, c[0x0][0x17c], R2 ;  /* 0x00005f0057077a24 */ /* 0x000fe200078e0202 */
[----:B------:R-:W-:Y:S01]  /*6940*/  ISETP.NE.AND.EX P0, PT, RZ, c[0x0][0x34c], PT, P0 ;  /* 0x0000d300ff007a0c */ /* 0x000fe20003f05300 */
[----:B------:R-:W-:Y:S01]  /*6950*/  IMAD.IADD R144, R84, 0x1, -R5 ;  /* 0x0000000154907824 */ /* 0x000fe200078e0a05 */
[----:B------:R-:W-:Y:S01]  /*6960*/  LEA.HI R9, R89, R84, RZ, 0x4 ;  /* 0x0000005459097211 */ /* 0x000fe200078f20ff */
[----:B------:R-:W-:Y:S01]  /*6970*/  IMAD.IADD R21, R21, 0x1, R7 ;  /* 0x0000000115157824 */ /* 0x000fe200078e0207 */
[----:B------:R-:W-:Y:S01]  /*6980*/  SEL R22, R197, RZ, !P0 ;  /* 0x000000ffc5167207 */ /* 0x000fe20004000000 */
[C---:B------:R-:W-:Y:S01]  /*6990*/  IMAD R2, R144.reuse, 0x20, R11 ;  /* 0x0000002090027824 */ /* 0x040fe200078e020b */
[----:B------:R-:W-:Y:S01]  /*69a0*/  SHF.L.U32 R8, R144, 0x6, RZ ;  /* 0x0000000690087819 */ /* 0x000fe200000006ff */
[----:B------:R-:W-:Y:S01]  /*69b0*/  IMAD R7, R195, c[0x0][0x1bc], R4 ;  /* 0x00006f00c3077a24 */ /* 0x000fe200078e0204 */
[----:B------:R-:W-:Y:S01]  /*69c0*/  SHF.R.S32.HI R4, RZ, 0x1f, R197 ;  /* 0x0000001fff047819 */ /* 0x000fe200000114c5 */
[----:B------:R-:W-:Y:S01]  /*69d0*/  IMAD.IADD R5, R133, 0x1, R2 ;  /* 0x0000000185057824 */ /* 0x000fe200078e0202 */
[----:B------:R-:W-:Y:S01]  /*69e0*/  SHF.R.S32.HI R6, RZ, 0x4, R9 ;  /* 0x00000004ff067819 */ /* 0x000fe20000011409 */
[----:B------:R-:W-:Y:S01]  /*69f0*/  IMAD.SHL.U32 R15, R11, 0x40, RZ ;  /* 0x000000400b0f7824 */ /* 0x000fe200078e00ff */
[----:B-1----:R-:W-:Y:S01]  /*6a00*/  SEL R13, R4, RZ, !P0 ;  /* 0x000000ff040d7207 */ /* 0x002fe20004000000 */
[----:B------:R-:W-:Y:S01]  /*6a10*/  @P1 IMAD.HI.U32 R2, R5, c[0x0][0x2c8], RZ ;  /* 0x0000b20005021a27 */ /* 0x000fe200078e00ff */
[----:B------:R-:W-:-:S02]  /*6a20*/  LOP3.LUT P0, RZ, R144, 0x2, RZ, 0xc0, !PT ;  /* 0x0000000290ff7812 */ /* 0x000fc4000780c0ff */
[----:B------:R-:W-:Y:S01]  /*6a30*/  LOP3.LUT R15, R15, 0x1c0, RZ, 0xc0, !PT ;  /* 0x000001c00f0f7812 */ /* 0x000fe200078ec0ff */
[----:B------:R-:W-:Y:S01]  /*6a40*/  IMAD.WIDE.U32 R20, R195, c[0x0][0x1b8], R20 ;  /* 0x00006e00c3147a25 */ /* 0x000fe200078e0014 */
[----:B------:R-:W-:Y:S02]  /*6a50*/  LOP3.LUT R88, R88, 0xffffffef, RZ, 0xc0, !PT ;  /* 0xffffffef58587812 */ /* 0x000fe400078ec0ff */
[----:B------:R-:W-:Y:S01]  /*6a60*/  SHF.R.U32.HI R204, RZ, 0x3, R15 ;  /* 0x00000003ffcc7819 */ /* 0x000fe2000001160f */
[----:B------:R-:W-:Y:S01]  /*6a70*/  IMAD.SHL.U32 R16, R144, 0x8, RZ ;  /* 0x0000000890107824 */ /* 0x000fe200078e00ff */
[----:B------:R-:W-:Y:S01]  /*6a80*/  LOP3.LUT R8, R8, 0x1c0, RZ, 0xc0, !PT ;  /* 0x000001c008087812 */ /* 0x000fe200078ec0ff */
[----:B------:R-:W-:Y:S01]  /*6a90*/  IMAD.MOV.U32 R18, RZ, RZ, R5 ;  /* 0x000000ffff127224 */ /* 0x000fe200078e0005 */
[----:B------:R-:W-:Y:S01]  /*6aa0*/  @P1 SHF.R.U32.HI R18, RZ, c[0x0][0x2cc], R2 ;  /* 0x0000b300ff121a19 */ /* 0x000fe20000011602 */
[----:B------:R-:W-:Y:S01]  /*6ab0*/  IMAD.IADD R21, R21, 0x1, R7 ;  /* 0x0000000115157824 */ /* 0x000fe200078e0207 */
[----:B------:R-:W-:Y:S01]  /*6ac0*/  LOP3.LUT R7, R15, 0x38, R16, 0xf8, !PT ;  /* 0x000000380f077812 */ /* 0x000fe200078ef810 */
[----:B------:R-:W-:Y:S01]  /*6ad0*/  IMAD R13, R13, c[0x0][0x1c0], RZ ;  /* 0x000070000d0d7a24 */ /* 0x000fe200078e02ff */
[----:B------:R-:W-:Y:S01]  /*6ae0*/  LEA.HI R2, R9, R6, RZ, 0x1 ;  /* 0x0000000609027211 */ /* 0x000fe200078f08ff */
[--C-:B------:R-:W-:Y:S01]  /*6af0*/  IMAD.MOV R24, RZ, RZ, -R18.reuse ;  /* 0x000000ffff187224 */ /* 0x100fe200078e0a12 */
[----:B------:R-:W-:Y:S01]  /*6b00*/  LOP3.LUT R204, R7, R204, RZ, 0x3c, !PT ;  /* 0x000000cc07cc7212 */ /* 0x000fe200078e3cff */
[C---:B------:R-:W-:Y:S01]  /*6b10*/  IMAD R13, R22.reuse, c[0x0][0x1c4], R13 ;  /* 0x00007100160d7a24 */ /* 0x040fe200078e020d */
[----:B------:R-:W-:Y:S01]  /*6b20*/  SHF.R.S32.HI R7, RZ, 0x1f, R18 ;  /* 0x0000001fff077819 */ /* 0x000fe20000011412 */
[----:B------:R-:W-:Y:S01]  /*6b30*/  IMAD.WIDE.U32 R22, R22, c[0x0][0x1c0], R20 ;  /* 0x0000700016167a25 */ /* 0x000fe200078e0014 */
[----:B------:R-:W-:-:S02]  /*6b40*/  @P0 LOP3.LUT R88, R88, 0x10, RZ, 0xfc, !PT ;  /* 0x0000001058580812 */ /* 0x000fc400078efcff */
[----:B------:R-:W-:Y:S01]  /*6b50*/  SHF.R.S32.HI R14, RZ, 0x1f, R0 ;  /* 0x0000001fff0e7819 */ /* 0x000fe20000011400 */
[----:B------:R-:W-:Y:S01]  /*6b60*/  IMAD R24, R24, c[0x0][0x2c4], R5 ;  /* 0x0000b10018187a24 */ /* 0x000fe200078e0205 */
[----:B------:R-:W-:Y:S01]  /*6b70*/  IADD3 R21, P0, R11, R0, RZ ;  /* 0x000000000b157210 */ /* 0x000fe20007f1e0ff */
[----:B------:R-:W-:Y:S01]  /*6b80*/  IMAD R7, R7, c[0x0][0x1b0], RZ ;  /* 0x00006c0007077a24 */ /* 0x000fe200078e02ff */
[----:B------:R-:W-:Y:S01]  /*6b90*/  LOP3.LUT R0, R8, 0x8, R3, 0xf8, !PT ;  /* 0x0000000808007812 */ /* 0x000fe200078ef803 */
[----:B------:R-:W-:Y:S01]  /*6ba0*/  IMAD.IADD R23, R23, 0x1, R13 ;  /* 0x0000000117177824 */ /* 0x000fe200078e020d */
[----:B------:R-:W-:Y:S01]  /*6bb0*/  LOP3.LUT R2, R2, 0xfffffffe, RZ, 0xc0, !PT ;  /* 0xfffffffe02027812 */ /* 0x000fe200078ec0ff */
[C---:B------:R-:W-:Y:S01]  /*6bc0*/  IMAD R7, R18.reuse, c[0x0][0x1b4], R7 ;  /* 0x00006d0012077a24 */ /* 0x040fe200078e0207 */
[----:B------:R-:W-:Y:S01]  /*6bd0*/  SHF.R.S32.HI R3, RZ, 0x1f, R24 ;  /* 0x0000001fff037819 */ /* 0x000fe20000011418 */
[----:B------:R-:W-:Y:S01]  /*6be0*/  IMAD.WIDE.U32 R18, R18, c[0x0][0x1b0], R22 ;  /* 0x00006c0012127a25 */ /* 0x000fe200078e0016 */
[----:B------:R-:W-:-:S02]  /*6bf0*/  LOP3.LUT R9, R9, 0xfffffff0, RZ, 0xc0, !PT ;  /* 0xfffffff009097812 */ /* 0x000fc400078ec0ff */
[----:B------:R-:W-:Y:S01]  /*6c00*/  LEA.HI.X.SX32 R14, R11, R14, 0x1, P0 ;  /* 0x0000000e0b0e7211 */ /* 0x000fe200000f0eff */
[----:B------:R-:W-:Y:S01]  /*6c10*/  IMAD.IADD R2, R6, 0x1, -R2 ;  /* 0x0000000106027824 */ /* 0x000fe200078e0a02 */
[----:B------:R-:W-:Y:S01]  /*6c20*/  IADD3 R6, R16, 0x80, RZ ;  /* 0x0000008010067810 */ /* 0x000fe20007ffe0ff */
[----:B------:R-:W-:Y:S01]  /*6c30*/  IMAD R3, R3, c[0x0][0x1a8], RZ ;  /* 0x00006a0003037a24 */ /* 0x000fe200078e02ff */
[----:B------:R-:W-:Y:S01]  /*6c40*/  SHF.R.U32.HI R5, RZ, 0x3, R8 ;  /* 0x00000003ff057819 */ /* 0x000fe20000011608 */
[----:B------:R-:W-:Y:S01]  /*6c50*/  IMAD.IADD R19, R19, 0x1, R7 ;  /* 0x0000000113137824 */ /* 0x000fe200078e0207 */
[----:B------:R-:W-:Y:S01]  /*6c60*/  ISETP.GE.AND P0, PT, R6, c[0x0][0x198], PT ;  /* 0x0000660006007a0c */ /* 0x000fe20003f06270 */
[----:B------:R-:W-:Y:S01]  /*6c70*/  IMAD.IADD R9, R84, 0x1, -R9 ;  /* 0x0000000154097824 */ /* 0x000fe200078e0a09 */
[----:B------:R-:W-:Y:S01]  /*6c80*/  LOP3.LUT R5, R0, R5, RZ, 0x3c, !PT ;  /* 0x0000000500057212 */ /* 0x000fe200078e3cff */
[----:B------:R-:W-:Y:S01]  /*6c90*/  IMAD R3, R24, c[0x0][0x1ac], R3 ;  /* 0x00006b0018037a24 */ /* 0x000fe200078e0203 */
[----:B------:R-:W-:Y:S01]  /*6ca0*/  ISETP.GE.AND P6, PT, R6, c[0x0][0x1d4], PT ;  /* 0x0000750006007a0c */ /* 0x000fe20003fc6270 */
[----:B------:R-:W-:Y:S01]  /*6cb0*/  IMAD.WIDE.U32 R24, R24, c[0x0][0x1a8], R18 ;  /* 0x00006a0018187a25 */ /* 0x000fe200078e0012 */
[----:B------:R-:W-:-:S02]  /*6cc0*/  SHF.R.S32.HI R8, RZ, 0x1f, R9 ;  /* 0x0000001fff087819 */ /* 0x000fc40000011409 */
[----:B------:R-:W-:Y:S01]  /*6cd0*/  P2R R7, PR, RZ, 0x1 ;  /* 0x00000001ff077803 */ /* 0x000fe20000000000 */
[----:B------:R-:W-:Y:S01]  /*6ce0*/  IMAD.IADD R0, R25, 0x1, R3 ;  /* 0x0000000119007824 */ /* 0x000fe200078e0203 */
[----:B------:R-:W-:Y:S01]  /*6cf0*/  LEA R6, P0, R24, c[0x0][0x160], 0x1 ;  /* 0x0000580018067a11 */ /* 0x000fe200078008ff */
[----:B------:R-:W-:Y:S01]  /*6d00*/  IMAD R18, R14, c[0x0][0x1e0], RZ ;  /* 0x000078000e127a24 */ /* 0x000fe200078e02ff */
[----:B------:R-:W-:Y:S01]  /*6d10*/  LEA.HI R8, R8, R9, RZ, 0x3 ;  /* 0x0000000908087211 */ /* 0x000fe200078f18ff */
[----:B------:R-:W-:Y:S01]  /*6d20*/  IMAD R14, R14, c[0x0][0x208], RZ ;  /* 0x000082000e0e7a24 */ /* 0x000fe200078e02ff */
[-C--:B------:R-:W-:Y:S01]  /*6d30*/  LEA.HI R3, R89, R84.reuse, RZ, 0x6 ;  /* 0x0000005459037211 */ /* 0x080fe200078f30ff */
[C---:B------:R-:W-:Y:S01]  /*6d40*/  IMAD R18, R21.reuse, c[0x0][0x1e4], R18 ;  /* 0x0000790015127a24 */ /* 0x040fe200078e0212 */
[----:B------:R-:W-:Y:S01]  /*6d50*/  LEA.HI.X R0, R24, c[0x0][0x164], R0, 0x1, P0 ;  /* 0x0000590018007a11 */ /* 0x000fe200000f0c00 */
[----:B------:R-:W-:Y:S01]  /*6d60*/  IMAD R14, R21, c[0x0][0x20c], R14 ;  /* 0x00008300150e7a24 */ /* 0x000fe200078e020e */
[----:B------:R-:W-:Y:S01]  /*6d70*/  ISETP.NE.U32.AND P0, PT, RZ, c[0x0][0x350], PT ;  /* 0x0000d400ff007a0c */ /* 0x000fe20003f05070 */
[----:B------:R-:W-:Y:S01]  /*6d80*/  IMAD.SHL.U32 R3, R3, 0x8, RZ ;  /* 0x0000000803037824 */ /* 0x000fe200078e00ff */
[--C-:B------:R-:W-:Y:S01]  /*6d90*/  SHF.R.S32.HI R17, RZ, 0x1f, R16.reuse ;  /* 0x0000001fff117819 */ /* 0x100fe20000011410 */
[C---:B------:R-:W-:Y:S01]  /*6da0*/  IMAD R5, R2.reuse, 0x200, R5 ;  /* 0x0000020002057824 */ /* 0x040fe200078e0205 */
[----:B------:R-:W-:Y:S01]  /*6db0*/  ISETP.NE.AND.EX P0, PT, RZ, c[0x0][0x354], PT, P0 ;  /* 0x0000d500ff007a0c */ /* 0x000fe20003f05300 */
[----:B------:R-:W-:Y:S01]  /*6dc0*/  IMAD.SHL.U32 R2, R2, 0x8, RZ ;  /* 0x0000000802027824 */ /* 0x000fe200078e00ff */
[----:B------:R-:W-:Y:S01]  /*6dd0*/  LOP3.LUT R204, R204, 0xfffffe00, R3, 0xf8, !PT ;  /* 0xfffffe00cccc7812 */ /* 0x000fe200078ef803 */
[----:B------:R-:W-:Y:S01]  /*6de0*/  IMAD.WIDE.U32 R22, R21, c[0x0][0x1e0], R16 ;  /* 0x0000780015167a25 */ /* 0x000fe200078e0010 */
[----:B------:R-:W-:-:S02]  /*6df0*/  LEA.HI R87, R89, R84, RZ, 0x5 ;  /* 0x0000005459577211 */ /* 0x000fc400078f28ff */
[----:B------:R-:W-:Y:S01]  /*6e00*/  LOP3.LUT P1, RZ, R144, 0x4, RZ, 0xc0, !PT ;  /* 0x0000000490ff7812 */ /* 0x000fe2000782c0ff */
[----:B------:R-:W-:Y:S01]  /*6e10*/  IMAD.WIDE.U32 R20, R21, c[0x0][0x208], R16 ;  /* 0x0000820015147a25 */ /* 0x000fe200078e0010 */
[----:B------:R-:W-:Y:S02]  /*6e20*/  SHF.R.S32.HI R91, RZ, 0x5, R87 ;  /* 0x00000005ff5b7819 */ /* 0x000fe40000011457 */
[----:B------:R-:W-:Y:S01]  /*6e30*/  ISETP.GE.AND P5, PT, R16, c[0x0][0x1d4], PT ;  /* 0x0000750010007a0c */ /* 0x000fe20003fa6270 */
[----:B------:R-:W-:Y:S02]  /*6e40*/  IMAD.IADD R15, R21, 0x1, R14 ;  /* 0x00000001150f7824 */ /* 0x000fe400078e020e */
[----:B------:R-:W-:Y:S02]  /*6e50*/  IMAD.MOV.U32 R14, RZ, RZ, R20 ;  /* 0x000000ffff0e7224 */ /* 0x000fe400078e0014 */
[----:B------:R-:W-:Y:S02]  /*6e60*/  IMAD R86, R86, c[0x0][0x210], RZ ;  /* 0x0000840056567a24 */ /* 0x000fe400078e02ff */
[----:B------:R-:W-:-:S04]  /*6e70*/  IMAD.WIDE.U32 R20, R195, c[0x0][0x210], R14 ;  /* 0x00008400c3147a25 */ /* 0x000fc800078e000e */
[----:B------:R-:W-:Y:S02]  /*6e80*/  IMAD.IADD R19, R23, 0x1, R18 ;  /* 0x0000000117137824 */ /* 0x000fe400078e0212 */
[----:B------:R-:W-:Y:S02]  /*6e90*/  IMAD.MOV.U32 R18, RZ, RZ, R22 ;  /* 0x000000ffff127224 */ /* 0x000fe400078e0016 */
[C---:B------:R-:W-:Y:S02]  /*6ea0*/  IMAD R10, R195.reuse, c[0x0][0x1ec], R10 ;  /* 0x00007b00c30a7a24 */ /* 0x040fe400078e020a */
[----:B------:R-:W-:-:S04]  /*6eb0*/  IMAD.WIDE.U32 R18, R195, c[0x0][0x1e8], R18 ;  /* 0x00007a00c3127a25 */ /* 0x000fc800078e0012 */
[----:B------:R-:W-:Y:S01]  /*6ec0*/  IMAD.IADD R19, R10, 0x1, R19 ;  /* 0x000000010a137824 */ /* 0x000fe200078e0213 */
[----:B--2---:R-:W-:Y:S01]  /*6ed0*/  @P2 SHF.R.S32.HI R13, RZ, 0x1f, R12 ;  /* 0x0000001fff0d2819 */ /* 0x004fe2000001140c */
[----:B------:R-:W-:Y:S01]  /*6ee0*/  @!P2 IMAD.MOV.U32 R13, RZ, RZ, R4 ;  /* 0x000000ffff0da224 */ /* 0x000fe200078e0004 */
[----:B------:R-:W-:Y:S01]  /*6ef0*/  LOP3.LUT R4, R8, 0xfffffff8, RZ, 0xc0, !PT ;  /* 0xfffffff808047812 */ /* 0x000fe200078ec0ff */
[----:B------:R-:W-:-:S03]  /*6f00*/  @!P2 IMAD.MOV.U32 R12, RZ, RZ, R197 ;  /* 0x000000ffff0ca224 */ /* 0x000fc600078e00c5 */
[----:B------:R-:W-:Y:S01]  /*6f10*/  IADD3 R4, R9, -R4, RZ ;  /* 0x8000000409047210 */ /* 0x000fe20007ffe0ff */
[----:B------:R-:W-:Y:S01]  /*6f20*/  IMAD R9, R195, c[0x0][0x214], R86 ;  /* 0x00008500c3097a24 */ /* 0x000fe200078e0256 */
[----:B------:R-:W-:Y:S02]  /*6f30*/  SEL R3, R13, RZ, !P0 ;  /* 0x000000ff0d037207 */ /* 0x000fe40004000000 */
[----:B------:R-:W-:Y:S01]  /*6f40*/  SEL R206, R12, RZ, !P0 ;  /* 0x000000ff0cce7207 */ /* 0x000fe20004000000 */
[C---:B------:R-:W-:Y:S01]  /*6f50*/  IMAD.SHL.U32 R13, R4.reuse, 0x40, RZ ;  /* 0x00000040040d7824 */ /* 0x040fe200078e00ff */
[----:B------:R-:W-:Y:S01]  /*6f60*/  LOP3.LUT P0, RZ, R4, 0x2, RZ, 0xc0, !PT ;  /* 0x0000000204ff7812 */ /* 0x000fe2000780c0ff */
[----:B------:R-:W-:Y:S02]  /*6f70*/  IMAD.MOV.U32 R12, RZ, RZ, 0x10 ;  /* 0x00000010ff0c7424 */ /* 0x000fe400078e00ff */
[----:B------:R-:W-:Y:S01]  /*6f80*/  IMAD.IADD R21, R9, 0x1, R21 ;  /* 0x0000000109157824 */ /* 0x000fe200078e0215 */
[----:B------:R-:W-:Y:S01]  /*6f90*/  LOP3.LUT R13, R13, 0x1c0, RZ, 0xc0, !PT ;  /* 0x000001c00d0d7812 */ /* 0x000fe200078ec0ff */
[C---:B------:R-:W-:Y:S01]  /*6fa0*/  IMAD R213, R3.reuse, c[0x0][0x1f0], RZ ;  /* 0x00007c0003d57a24 */ /* 0x040fe200078e02ff */
[----:B------:R-:W-:Y:S01]  /*6fb0*/  SHF.L.U32 R9, R8, 0x6, RZ ;  /* 0x0000000608097819 */ /* 0x000fe200000006ff */
[----:B------:R-:W-:Y:S01]  /*6fc0*/  IMAD R211, R3, c[0x0][0x218], RZ ;  /* 0x0000860003d37a24 */ /* 0x000fe200078e02ff */
[----:B------:R-:W-:Y:S01]  /*6fd0*/  LOP3.LUT R14, R13, 0x8, R2, 0xf8, !PT ;  /* 0x000000080d0e7812 */ /* 0x000fe200078ef802 */
[----:B------:R-:W-:Y:S01]  /*6fe0*/  IMAD.MOV.U32 R3, RZ, RZ, 0x20 ;  /* 0x00000020ff037424 */ /* 0x000fe200078e00ff */
[----:B------:R-:W-:Y:S01]  /*6ff0*/  SHF.R.U32.HI R13, RZ, 0x3, R13 ;  /* 0x00000003ff0d7819 */ /* 0x000fe2000001160d */
[----:B------:R-:W-:Y:S01]  /*7000*/  IMAD R8, R196, c[0x0][0x2c4], RZ ;  /* 0x0000b100c4087a24 */ /* 0x000fe200078e02ff */
[----:B------:R-:W-:Y:S01]  /*7010*/  SEL R2, R12, 0xfffffff0, !P0 ;  /* 0xfffffff00c027807 */ /* 0x000fe20004000000 */
[----:B------:R-:W-:Y:S01]  /*7020*/  IMAD R213, R206, c[0x0][0x1f4], R213 ;  /* 0x00007d00ced57a24 */ /* 0x000fe200078e02d5 */
[----:B------:R-:W-:Y:S01]  /*7030*/  LOP3.LUT P0, RZ, R4, 0x4, RZ, 0xc0, !PT ;  /* 0x0000000404ff7812 */ /* 0x000fe2000780c0ff */
[----:B------:R-:W-:Y:S01]  /*7040*/  IMAD R211, R206, c[0x0][0x21c], R211 ;  /* 0x00008700ced37a24 */ /* 0x000fe200078e02d3 */
[----:B------:R-:W-:Y:S01]  /*7050*/  LOP3.LUT R4, R14, R13, RZ, 0x3c, !PT ;  /* 0x0000000d0e047212 */ /* 0x000fe200078e3cff */
[----:B------:R-:W-:Y:S01]  /*7060*/  IMAD.WIDE.U32 R208, R206, c[0x0][0x1f0], R18 ;  /* 0x00007c00ced07a25 */ /* 0x000fe200078e0012 */
[----:B------:R-:W-:Y:S01]  /*7070*/  SEL R3, R3, 0xffffffe0, !P0 ;  /* 0xffffffe003037807 */ /* 0x000fe20004000000 */
[----:B------:R1:W2:Y:S01]  /*7080*/  SHFL.IDX PT, R18, R6, RZ, 0x181f ;  /* 0x00181fff06127589 */ /* 0x0002a200000e0000 */
[----:B------:R-:W-:Y:S01]  /*7090*/  LOP3.LUT R4, R4, 0xfffffe00, R9, 0xf8, !PT ;  /* 0xfffffe0004047812 */ /* 0x000fe200078ef809 */
[----:B------:R-:W-:Y:S01]  /*70a0*/  IMAD.WIDE.U32 R206, R206, c[0x0][0x218], R20 ;  /* 0x00008600cece7a25 */ /* 0x000fe200078e0014 */
[----:B------:R-:W-:Y:S01]  /*70b0*/  LEA.HI R9, R89, R84, RZ, 0x3 ;  /* 0x0000005459097211 */ /* 0x000fe200078f18ff */
[----:B------:R1:W3:Y:S01]  /*70c0*/  SHFL.IDX PT, R19, R0, RZ, 0x181f ;  /* 0x00181fff00137589 */ /* 0x0002e200000e0000 */
[----:B------:R-:W-:Y:S01]  /*70d0*/  IADD3 R12, R16, 0x40, RZ ;  /* 0x00000040100c7810 */ /* 0x000fe20007ffe0ff */
[----:B------:R-:W-:Y:S01]  /*70e0*/  IMAD.IADD R213, R209, 0x1, R213 ;  /* 0x00000001d1d57824 */ /* 0x000fe200078e02d5 */
[----:B------:R-:W-:Y:S01]  /*70f0*/  LOP3.LUT R9, R9, 0xfffffff8, RZ, 0xc0, !PT ;  /* 0xfffffff809097812 */ /* 0x000fe200078ec0ff */
[----:B------:R-:W-:Y:S01]  /*7100*/  IMAD.IADD R211, R207, 0x1, R211 ;  /* 0x00000001cfd37824 */ /* 0x000fe200078e02d3 */
[----:B------:R-:W-:-:S02]  /*7110*/  ISETP.GE.AND P4, PT, R12, c[0x0][0x1d4], PT ;  /* 0x000075000c007a0c */ /* 0x000fc40003f86270 */
[----:B------:R-:W-:Y:S01]  /*7120*/  ISETP.GE.AND P3, PT, R12, c[0x0][0x198], PT ;  /* 0x000066000c007a0c */ /* 0x000fe20003f66270 */
[----:B------:R-:W-:Y:S02]  /*7130*/  IMAD.IADD R10, R84, 0x1, -R9 ;  /* 0x00000001540a7824 */ /* 0x000fe400078e0a09 */
[----:B------:R-:W-:Y:S02]  /*7140*/  IMAD.IADD R9, R133, 0x1, R11 ;  /* 0x0000000185097824 */ /* 0x000fe400078e020b */
[----:B------:R-:W-:-:S03]  /*7150*/  IMAD.SHL.U32 R10, R10, 0x8, RZ ;  /* 0x000000080a0a7824 */ /* 0x000fc600078e00ff */
[----:B------:R-:W-:Y:S02]  /*7160*/  ISETP.GE.AND P0, PT, R9, R8, PT ;  /* 0x000000080900720c */ /* 0x000fe40003f06270 */
[----:B------:R-:W-:-:S11]  /*7170*/  ISETP.GE.AND P2, PT, R10, c[0x0][0x198], PT ;  /* 0x000066000a007a0c */ /* 0x000fd60003f46270 */
[----:B------:R-:W-:Y:S05]  /*7180*/  @P0 BRA `(.L_x_975) ;  /* 0x0000011000000947 */ /* 0x000fea0003800000 */
[C---:B-123--:R-:W-:Y:S02]  /*7190*/  IADD3 R13, R10.reuse, 0x80, RZ ;  /* 0x000000800a0d7810 */ /* 0x04efe40007ffe0ff */
[----:B------:R-:W-:Y:S02]  /*71a0*/  SHF.R.S32.HI R15, RZ, 0x1f, R12 ;  /* 0x0000001fff0f7819 */ /* 0x000fe4000001140c */
[C---:B------:R-:W-:Y:S02]  /*71b0*/  LEA R20, P0, R10.reuse, R18, 0x1 ;  /* 0x000000120a147211 */ /* 0x040fe400078008ff */
[----:B------:R-:W-:Y:S02]  /*71c0*/  SHF.R.S32.HI R14, RZ, 0x1f, R13 ;  /* 0x0000001fff0e7819 */ /* 0x000fe4000001140d */
[----:B------:R-:W-:Y:S02]  /*71d0*/  LEA.HI R15, R15, R12, RZ, 0x3 ;  /* 0x0000000c0f0f7211 */ /* 0x000fe400078f18ff */
[----:B------:R-:W-:-:S02]  /*71e0*/  LEA.HI.X R21, R10, R19, R17, 0x1, P0 ;  /* 0x000000130a157211 */ /* 0x000fc400000f0c11 */
        /* <DEDUP_REMOVED lines=11> */
.L_x_975:
[----:B-123--:R-:W-:Y:S05]  /*72a0*/  BSYNC B0 ;  /* 0x0000000000007941 */ /* 0x00efea0003800000 */
.L_x_974:
[----:B------:R-:W-:Y:S01]  /*72b0*/  IADD3 R13, R9, 0x20, RZ ;  /* 0x00000020090d7810 */ /* 0x000fe20007ffe0ff */
[----:B------:R1:W2:Y:S01]  /*72c0*/  SHFL.IDX PT, R19, R0, 0x1, 0x181f ;  /* 0x00381f0000137f89 */ /* 0x0002a200000e0000 */
[----:B------:R-:W-:Y:S02]  /*72d0*/  BSSY B0, `(.L_x_976) ;  /* 0x0000015000007945 */ /* 0x000fe40003800000 */
[----:B------:R-:W-:Y:S01]  /*72e0*/  ISETP.GE.AND P0, PT, R13, R8, PT ;  /* 0x000000080d00720c */ /* 0x000fe20003f06270 */
[----:B------:R1:W3:-:S12]  /*72f0*/  SHFL.IDX PT, R18, R6, 0x1, 0x181f ;  /* 0x00381f0006127f89 */ /* 0x0002d800000e0000 */
[----:B------:R-:W-:Y:S05]  /*7300*/  @P0 BRA `(.L_x_977) ;  /* 0x0000011000000947 */ /* 0x000fea0003800000 */
[C---:B------:R-:W-:Y:S02]  /*7310*/  IADD3 R14, R10.reuse, 0x80, RZ ;  /* 0x000000800a0e7810 */ /* 0x040fe40007ffe0ff */
[----:B------:R-:W-:Y:S02]  /*7320*/  SHF.R.S32.HI R15, RZ, 0x1f, R12 ;  /* 0x0000001fff0f7819 */ /* 0x000fe4000001140c */
[C---:B---3--:R-:W-:Y:S02]  /*7330*/  LEA R20, P0, R10.reuse, R18, 0x1 ;  /* 0x000000120a147211 */ /* 0x048fe400078008ff */
[----:B------:R-:W-:Y:S02]  /*7340*/  SHF.R.S32.HI R13, RZ, 0x1f, R14 ;  /* 0x0000001fff0d7819 */ /* 0x000fe4000001140e */
[----:B------:R-:W-:Y:S02]  /*7350*/  LEA.HI R15, R15, R12, RZ, 0x3 ;  /* 0x0000000c0f0f7211 */ /* 0x000fe400078f18ff */
[----:B--2---:R-:W-:-:S02]  /*7360*/  LEA.HI.X R21, R10, R19, R17, 0x1, P0 ;  /* 0x000000130a157211 */ /* 0x004fc400000f0c11 */
        /* <DEDUP_REMOVED lines=11> */
.L_x_977:
[----:B------:R-:W-:Y:S05]  /*7420*/  BSYNC B0 ;  /* 0x0000000000007941 */ /* 0x000fea0003800000 */
.L_x_976:
[----:B------:R-:W-:Y:S01]  /*7430*/  IADD3 R13, R9, 0x40, RZ ;  /* 0x00000040090d7810 */ /* 0x000fe20007ffe0ff */
[----:B--2---:R2:W4:Y:S01]  /*7440*/  SHFL.IDX PT, R19, R0, 0x2, 0x181f ;  /* 0x00581f0000137f89 */ /* 0x00452200000e0000 */
[----:B------:R-:W-:Y:S02]  /*7450*/  BSSY B0, `(.L_x_978) ;  /* 0x0000015000007945 */ /* 0x000fe40003800000 */
[----:B------:R-:W-:Y:S01]  /*7460*/  ISETP.GE.AND P0, PT, R13, R8, PT ;  /* 0x000000080d00720c */ /* 0x000fe20003f06270 */
[----:B---3--:R2:W3:-:S12]  /*7470*/  SHFL.IDX PT, R18, R6, 0x2, 0x181f ;  /* 0x00581f0006127f89 */ /* 0x0084d800000e0000 */
[----:B------:R-:W-:Y:S05]  /*7480*/  @P0 BRA `(.L_x_979) ;  /* 0x0000011000000947 */ /* 0x000fea0003800000 */
[C---:B------:R-:W-:Y:S02]  /*7490*/  IADD3 R14, R10.reuse, 0x80, RZ ;  /* 0x000000800a0e7810 */ /* 0x040fe40007ffe0ff */
[----:B------:R-:W-:Y:S02]  /*74a0*/  SHF.R.S32.HI R15, RZ, 0x1f, R12 ;  /* 0x0000001fff0f7819 */ /* 0x000fe4000001140c */
[C---:B---3--:R-:W-:Y:S02]  /*74b0*/  LEA R20, P0, R10.reuse, R18, 0x1 ;  /* 0x000000120a147211 */ /* 0x048fe400078008ff */
[----:B------:R-:W-:Y:S02]  /*74c0*/  SHF.R.S32.HI R13, RZ, 0x1f, R14 ;  /* 0x0000001fff0d7819 */ /* 0x000fe4000001140e */
[----:B------:R-:W-:Y:S02]  /*74d0*/  LEA.HI R15, R15, R12, RZ, 0x3 ;  /* 0x0000000c0f0f7211 */ /* 0x000fe400078f18ff */
[----:B----4-:R-:W-:-:S02]  /*74e0*/  LEA.HI.X R21, R10, R19, R17, 0x1, P0 ;  /* 0x000000130a157211 */ /* 0x010fc400000f0c11 */
        /* <DEDUP_REMOVED lines=11> */
.L_x_979:
[----:B------:R-:W-:Y:S05]  /*75a0*/  BSYNC B0 ;  /* 0x0000000000007941 */ /* 0x000fea0003800000 */
.L_x_978:
[----:B------:R-:W-:Y:S01]  /*75b0*/  IADD3 R9, R9, 0x60, RZ ;  /* 0x0000006009097810 */ /* 0x000fe20007ffe0ff */
[----:B---3--:R-:W3:Y:S01]  /*75c0*/  SHFL.IDX PT, R18, R6, 0x3, 0x181f ;  /* 0x00781f0006127f89 */ /* 0x008ee200000e0000 */
[----:B------:R-:W-:Y:S01]  /*75d0*/  P2R R13, PR, RZ, 0x2 ;  /* 0x00000002ff0d7803 */ /* 0x000fe20000000000 */
[----:B------:R-:W-:Y:S01]  /*75e0*/  IMAD.SHL.U32 R146, R204, 0x2, RZ ;  /* 0x00000002cc927824 */ /* 0x000fe200078e00ff */
[----:B------:R-:W-:Y:S01]  /*75f0*/  ISETP.GE.AND P0, PT, R9, R8, PT ;  /* 0x000000080900720c */ /* 0x000fe20003f06270 */
[----:B----4-:R4:W5:Y:S01]  /*7600*/  SHFL.IDX PT, R19, R0, 0x3, 0x181f ;  /* 0x00781f0000137f89 */ /* 0x01096200000e0000 */
[----:B------:R-:W-:Y:S01]  /*7610*/  ISETP.NE.AND P1, PT, R7, RZ, PT ;  /* 0x000000ff0700720c */ /* 0x000fe20003f25270 */
[----:B------:R-:W-:Y:S01]  /*7620*/  IMAD.MOV.U32 R210, RZ, RZ, R206 ;  /* 0x000000ffffd27224 */ /* 0x000fe200078e00ce */
[----:B------:R-:W-:Y:S01]  /*7630*/  P2R R14, PR, RZ, 0x40 ;  /* 0x00000040ff0e7803 */ /* 0x000fe20000000000 */
[----:B------:R-:W-:Y:S01]  /*7640*/  IMAD.MOV.U32 R202, RZ, RZ, c[0x0][0x1e0] ;  /* 0x00007800ffca7624 */ /* 0x000fe200078e00ff */
[----:B------:R-:W-:Y:S01]  /*7650*/  IADD3 R9, R145, -0x1, RZ ;  /* 0xffffffff91097810 */ /* 0x000fe20007ffe0ff */
[----:B------:R-:W-:Y:S01]  /*7660*/  IMAD.MOV.U32 R212, RZ, RZ, R208 ;  /* 0x000000ffffd47224 */ /* 0x000fe200078e00d0 */
[----:B------:R-:W-:Y:S01]  /*7670*/  IADD3 R203, R146, 0x100, RZ ;  /* 0x0000010092cb7810 */ /* 0x000fe20007ffe0ff */
[----:B------:R-:W-:-:S02]  /*7680*/  IMAD.MOV.U32 R199, RZ, RZ, 0x5 ;  /* 0x00000005ffc77424 */ /* 0x000fc400078e00ff */
[----:B------:R-:W-:Y:S02]  /*7690*/  IMAD.SHL.U32 R86, R9, 0x40, RZ ;  /* 0x0000004009567824 */ /* 0x000fe400078e00ff */
[----:B------:R-:W-:Y:S02]  /*76a0*/  @!P0 SHF.R.S32.HI R7, RZ, 0x1f, R12 ;  /* 0x0000001fff078819 */ /* 0x000fe4000001140c */
[----:B------:R-:W-:Y:S02]  /*76b0*/  SHF.L.U64.HI R201, R202, R199, c[0x0][0x1e4] ;  /* 0x00007900cac97619 */ /* 0x000fe400000102c7 */
[----:B------:R-:W-:Y:S02]  /*76c0*/  @!P0 LEA.HI R7, R7, R12, RZ, 0x3 ;  /* 0x0000000c07078211 */ /* 0x000fe400078f18ff */
[----:B------:R-:W-:Y:S02]  /*76d0*/  IADD3 R11, -R86, R193, -R11 ;  /* 0x000000c1560b7210 */ /* 0x000fe40007ffe90b */
[----:B------:R-:W-:-:S02]  /*76e0*/  @!P0 LOP3.LUT R7, R7, 0xfffffff8, RZ, 0xc0, !PT ;  /* 0xfffffff807078812 */ /* 0x000fc400078ec0ff */
[C---:B---3--:R-:W-:Y:S02]  /*76f0*/  @!P0 LEA R16, P6, R10.reuse, R18, 0x1 ;  /* 0x000000120a108211 */ /* 0x048fe400078c08ff */
[C---:B-12-4-:R-:W-:Y:S01]  /*7700*/  IADD3 R0, R10.reuse, 0x80, RZ ;  /* 0x000000800a007810 */ /* 0x056fe20007ffe0ff */
[----:B-----5:R-:W-:Y:S01]  /*7710*/  @!P0 IMAD.WIDE R20, R7, 0x2, R18 ;  /* 0x0000000207148825 */ /* 0x020fe200078e0212 */
[----:B------:R-:W-:Y:S02]  /*7720*/  @!P0 LEA.HI.X R17, R10, R19, R17, 0x1, P6 ;  /* 0x000000130a118211 */ /* 0x000fe400030f0c11 */
[----:B------:R-:W-:Y:S02]  /*7730*/  @!P0 SHF.R.S32.HI R7, RZ, 0x1f, R0 ;  /* 0x0000001fff078819 */ /* 0x000fe40000011400 */
[----:B------:R-:W-:Y:S01]  /*7740*/  ISETP.NE.AND P6, PT, R14, RZ, PT ;  /* 0x000000ff0e00720c */ /* 0x000fe20003fc5270 */
[----:B------:R-:W-:Y:S01]  /*7750*/  IMAD.MOV.U32 R14, RZ, RZ, c[0x0][0x208] ;  /* 0x00008200ff0e7624 */ /* 0x000fe200078e00ff */
[----:B------:R-:W-:Y:S01]  /*7760*/  @!P0 LEA.HI R6, R7, R0, RZ, 0x3 ;  /* 0x0000000007068211 */ /* 0x000fe200078f18ff */
[----:B------:R-:W-:Y:S01]  /*7770*/  IMAD.MOV.U32 R7, RZ, RZ, 0x6 ;  /* 0x00000006ff077424 */ /* 0x000fe200078e00ff */
[----:B------:R-:W-:Y:S01]  /*7780*/  @!PT LDS RZ, [RZ] ;  /* 0x00000000fffff984 */ /* 0x000fe20000000800 */
[----:B------:R1:W-:Y:S01]  /*7790*/  @!P0 LDGSTS.E.BYPASS.LTC128B.128 [R146+0x1b100], [R16.64], !P2 ;  /* 0x1b10000010928fae */ /* 0x0003e2000d101d46 */
[----:B------:R-:W-:Y:S01]  /*77a0*/  IMAD.SHL.U32 R51, R14, 0x40, RZ ;  /* 0x000000400e337824 */ /* 0x000fe200078e00ff */
[----:B------:R-:W-:Y:S01]  /*77b0*/  @!P0 LOP3.LUT R6, R6, 0xfffffff8, RZ, 0xc0, !PT ;  /* 0xfffffff806068812 */ /* 0x000fe200078ec0ff */
[C---:B------:R-:W-:Y:S01]  /*77c0*/  IMAD.SHL.U32 R200, R14.reuse, 0x20, RZ ;  /* 0x000000200ec87824 */ /* 0x040fe200078e00ff */
[----:B------:R-:W-:Y:S01]  /*77d0*/  SHF.L.U64.HI R50, R14, R7, c[0x0][0x20c] ;  /* 0x000083000e327619 */ /* 0x000fe20000010207 */
[----:B------:R2:W-:Y:S01]  /*77e0*/  @!P0 LDGSTS.E.BYPASS.LTC128B.128 [R146+0x1f100], [R20.64], !P3 ;  /* 0x1f10000014928fae */ /* 0x0005e2000d901d46 */
[----:B------:R-:W-:Y:S01]  /*77f0*/  ISETP.GE.AND P2, PT, R11, 0x1, PT ;  /* 0x000000010b00780c */ /* 0x000fe20003f46270 */
[----:B------:R-:W-:Y:S01]  /*7800*/  @!P0 IMAD.WIDE R18, R6, 0x2, R18 ;  /* 0x0000000206128825 */ /* 0x000fe200078e0212 */
[----:B------:R-:W-:-:S03]  /*7810*/  SHF.L.U64.HI R199, R14, R199, c[0x0][0x20c] ;  /* 0x000083000ec77619 */ /* 0x000fc600000102c7 */
[----:B------:R-:W-:Y:S01]  /*7820*/  IMAD R6, R50, R9, RZ ;  /* 0x0000000932067224 */ /* 0x000fe200078e02ff */
[----:B------:R3:W-:Y:S01]  /*7830*/  @!P0 LDGSTS.E.BYPASS.LTC128B.128 [R146+0x23100], [R18.64], !P1 ;  /* 0x2310000012928fae */ /* 0x0007e2000c901d46 */
[C---:B------:R-:W-:Y:S01]  /*7840*/  IMAD.SHL.U32 R49, R200.reuse, 0x2, RZ ;  /* 0x00000002c8317824 */ /* 0x040fe200078e00ff */
[----:B------:R-:W-:Y:S02]  /*7850*/  SHF.L.U64.HI R48, R200, 0x1, R199 ;  /* 0x00000001c8307819 */ /* 0x000fe400000102c7 */
[----:B------:R-:W0:Y:S01]  /*7860*/  LDGDEPBAR ;  /* 0x00000000000079af */ /* 0x000e220000000000 */
[----:B-1----:R-:W-:Y:S01]  /*7870*/  SHF.R.S32.HI R16, RZ, 0x1f, R9 ;  /* 0x0000001fff107819 */ /* 0x002fe20000011409 */
[----:B--2---:R-:W-:-:S04]  /*7880*/  IMAD.WIDE.U32 R20, R9, R51, R210 ;  /* 0x0000003309147225 */ /* 0x004fc800078e00d2 */
[----:B------:R-:W-:Y:S01]  /*7890*/  IMAD R6, R16, R51, R6 ;  /* 0x0000003310067224 */ /* 0x000fe200078e0206 */
[----:B------:R-:W-:Y:S01]  /*78a0*/  BAR.SYNC.DEFER_BLOCKING 0x0 ;  /* 0x0000000000007b1d */ /* 0x000fe20000010000 */
[----:B---3--:R-:W-:Y:S02]  /*78b0*/  LEA R18, P0, R20, c[0x0][0x1f8], 0x1 ;  /* 0x00007e0014127a11 */ /* 0x008fe400078008ff */
[----:B------:R-:W-:-:S05]  /*78c0*/  IMAD.IADD R6, R21, 0x1, R6 ;  /* 0x0000000115067824 */ /* 0x000fca00078e0206 */
[----:B------:R-:W-:Y:S02]  /*78d0*/  LEA.HI.X R19, R20, c[0x0][0x1fc], R6, 0x1, P0 ;  /* 0x00007f0014137a11 */ /* 0x000fe400000f0c06 */
[C---:B------:R-:W-:Y:S01]  /*78e0*/  SHF.L.U64.HI R6, R202.reuse, R7, c[0x0][0x1e4] ;  /* 0x00007900ca067619 */ /* 0x040fe20000010207 */
[C---:B------:R-:W-:Y:S02]  /*78f0*/  IMAD.SHL.U32 R7, R202.reuse, 0x40, RZ ;  /* 0x00000040ca077824 */ /* 0x040fe400078e00ff */
[----:B------:R-:W-:Y:S02]  /*7900*/  IMAD.SHL.U32 R202, R202, 0x20, RZ ;  /* 0x00000020caca7824 */ /* 0x000fe400078e00ff */
[----:B------:R-:W-:Y:S02]  /*7910*/  IMAD R15, R6, R9, RZ ;  /* 0x00000009060f7224 */ /* 0x000fe400078e02ff */
[----:B------:R-:W-:-:S04]  /*7920*/  IMAD.WIDE.U32 R22, R9, R7, R212 ;  /* 0x0000000709167225 */ /* 0x000fc800078e00d4 */
[----:B------:R-:W-:Y:S01]  /*7930*/  IMAD R16, R16, R7, R15 ;  /* 0x0000000710107224 */ /* 0x000fe200078e020f */
[----:B------:R-:W-:-:S03]  /*7940*/  @P2 LEA R20, P0, R22, c[0x0][0x1c8], 0x1 ;  /* 0x0000720016142a11 */ /* 0x000fc600078008ff */
[----:B------:R-:W-:-:S05]  /*7950*/  IMAD.IADD R16, R23, 0x1, R16 ;  /* 0x0000000117107824 */ /* 0x000fca00078e0210 */
        /* <DEDUP_REMOVED lines=9> */
[----:B------:R-:W-:-:S05]  /*79f0*/  @P0 IADD3 R15, P3, R202, R22, RZ ;  /* 0x00000016ca0f0210 */ /* 0x000fca0007f7e0ff */
[----:B------:R-:W-:Y:S01]  /*7a00*/  @P0 IMAD.X R16, R201, 0x1, R16, P3 ;  /* 0x00000001c9100824 */ /* 0x000fe200018e0610 */
[----:B------:R-:W-:-:S04]  /*7a10*/  @P0 LEA R22, P3, R15, c[0x0][0x1c8], 0x1 ;  /* 0x000072000f160a11 */ /* 0x000fc800078608ff */
[----:B------:R-:W-:Y:S02]  /*7a20*/  @P0 LEA.HI.X R23, R15, c[0x0][0x1cc], R16, 0x1, P3 ;  /* 0x000073000f170a11 */ /* 0x000fe400018f0c10 */
[----:B------:R-:W-:-:S03]  /*7a30*/  IADD3 R14, P3, R49, R18, RZ ;  /* 0x00000012310e7210 */ /* 0x000fc60007f7e0ff */
[----:B------:R1:W-:Y:S02]  /*7a40*/  @P0 LDGSTS.E.BYPASS.LTC128B.128 [R146+0xd100], [R22.64], !P5 ;  /* 0x0d10000016920fae */ /* 0x0003e4000e901d46 */
[----:B------:R-:W-:Y:S01]  /*7a50*/  IMAD.X R15, R48, 0x1, R19, P3 ;  /* 0x00000001300f7824 */ /* 0x000fe200018e0613 */
[----:B------:R-:W-:Y:S01]  /*7a60*/  ISETP.GE.AND P3, PT, R10, c[0x0][0x1d4], PT ;  /* 0x000075000a007a0c */ /* 0x000fe20003f66270 */
        /* <DEDUP_REMOVED lines=9> */
[----:B------:R-:W-:-:S04]  /*7b00*/  ISETP.GE.AND P0, PT, R0, c[0x0][0x1d4], PT ;  /* 0x0000750000007a0c */ /* 0x000fc80003f06270 */
[C---:B------:R-:W-:Y:S02]  /*7b10*/  ISETP.LT.OR P1, PT, R11.reuse, 0x1, P0 ;  /* 0x000000010b00780c */ /* 0x040fe40000721670 */
[----:B------:R-:W-:-:S11]  /*7b20*/  ISETP.LT.OR P0, PT, R11, 0x21, P0 ;  /* 0x000000210b00780c */ /* 0x000fd60000701670 */
[----:B------:R1:W-:Y:S01]  /*7b30*/  LDGSTS.E.BYPASS.LTC128B.128 [R146+0x4100], [R18.64+0x100], !P1 ;  /* 0x0410010012927fae */ /* 0x0003e2000c901d46 */
[----:B------:R-:W-:-:S03]  /*7b40*/  ISETP.NE.AND P1, PT, R13, RZ, PT ;  /* 0x000000ff0d00720c */ /* 0x000fc60003f25270 */
[----:B------:R1:W-:Y:S04]  /*7b50*/  LDGSTS.E.BYPASS.LTC128B.128 [R146+0x1100], [R14.64], !P3 ;  /* 0x011000000e927fae */ /* 0x0003e8000d901d46 */
[----:B------:R1:W-:Y:S01]  /*7b60*/  LDGSTS.E.BYPASS.LTC128B.128 [R146+0x3100], [R14.64+0x80], !P2 ;  /* 0x031000800e927fae */ /* 0x0003e2000d101d46 */
[----:B------:R-:W-:-:S03]  /*7b70*/  ISETP.GT.AND P2, PT, R9, R198, PT ;  /* 0x000000c60900720c */ /* 0x000fc60003f44270 */
[----:B------:R1:W-:Y:S04]  /*7b80*/  LDGSTS.E.BYPASS.LTC128B.128 [R146+0x5100], [R14.64+0x100], !P0 ;  /* 0x051001000e927fae */ /* 0x0003e8000c101d46 */
[----:B------:R-:W0:Y:S06]  /*7b90*/  LDGDEPBAR ;  /* 0x00000000000079af */ /* 0x000e2c0000000000 */
[----:B------:R-:W-:Y:S05]  /*7ba0*/  @!P2 BRA `(.L_x_980) ;  /* 0x000001000000a947 */ /* 0x000fea0003800000 */
[----:B------:R-:W-:-:S04]  /*7bb0*/  IADD3 R11, R145, -0x2, RZ ;  /* 0xfffffffe910b7810 */ /* 0x000fc80007ffe0ff */
[----:B------:R-:W-:Y:S01]  /*7bc0*/  SHF.R.S32.HI R9, RZ, 0x1f, R11 ;  /* 0x0000001fff097819 */ /* 0x000fe2000001140b */
[----:B------:R-:W-:Y:S02]  /*7bd0*/  IMAD R0, R6, R11, RZ ;  /* 0x0000000b06007224 */ /* 0x000fe400078e02ff */
[----:B------:R-:W-:-:S04]  /*7be0*/  IMAD.WIDE.U32 R10, R11, R7, R212 ;  /* 0x000000070b0a7225 */ /* 0x000fc800078e00d4 */
[----:B------:R-:W-:Y:S01]  /*7bf0*/  IMAD R0, R9, R7, R0 ;  /* 0x0000000709007224 */ /* 0x000fe200078e0200 */
[----:B------:R-:W-:-:S03]  /*7c00*/  LEA R12, P0, R10, c[0x0][0x1c8], 0x1 ;  /* 0x000072000a0c7a11 */ /* 0x000fc600078008ff */
[----:B------:R-:W-:-:S05]  /*7c10*/  IMAD.IADD R0, R11, 0x1, R0 ;  /* 0x000000010b007824 */ /* 0x000fca00078e0200 */
[----:B------:R-:W-:Y:S02]  /*7c20*/  LEA.HI.X R13, R10, c[0x0][0x1cc], R0, 0x1, P0 ;  /* 0x000073000a0d7a11 */ /* 0x000fe400000f0c00 */
[----:B------:R-:W-:-:S03]  /*7c30*/  LEA R10, P0, R202, R12, 0x1 ;  /* 0x0000000cca0a7211 */ /* 0x000fc600078008ff */
[----:B------:R2:W-:Y:S01]  /*7c40*/  LDGSTS.E.BYPASS.LTC128B.128 [R146+0x12100], [R12.64], !P5 ;  /* 0x121000000c927fae */ /* 0x0005e2000e901d46 */
[----:B------:R-:W-:-:S03]  /*7c50*/  LEA.HI.X R11, R202, R13, R201, 0x1, P0 ;  /* 0x0000000dca0b7211 */ /* 0x000fc600000f0cc9 */
[----:B------:R2:W-:Y:S04]  /*7c60*/  LDGSTS.E.BYPASS.LTC128B.128 [R146+0x14100], [R12.64+0x80], !P4 ;  /* 0x141000800c927fae */ /* 0x0005e8000e101d46 */
[----:B------:R2:W-:Y:S04]  /*7c70*/  LDGSTS.E.BYPASS.LTC128B.128 [R146+0x16100], [R12.64+0x100], !P6 ;  /* 0x161001000c927fae */ /* 0x0005e8000f101d46 */
[----:B------:R2:W-:Y:S04]  /*7c80*/  LDGSTS.E.BYPASS.LTC128B.128 [R146+0x13100], [R10.64], !P5 ;  /* 0x131000000a927fae */ /* 0x0005e8000e901d46 */
[----:B------:R2:W-:Y:S04]  /*7c90*/  LDGSTS.E.BYPASS.LTC128B.128 [R146+0x15100], [R10.64+0x80], !P4 ;  /* 0x151000800a927fae */ /* 0x0005e8000e101d46 */
[----:B------:R2:W-:Y:S02]  /*7ca0*/  LDGSTS.E.BYPASS.LTC128B.128 [R146+0x17100], [R10.64+0x100], !P6 ;  /* 0x171001000a927fae */ /* 0x0005e4000f101d46 */
.L_x_980:
[----:B------:R-:W-:Y:S01]  /*7cb0*/  ISETP.LT.AND P0, PT, RZ, c[0x0][0x27c], PT ;  /* 0x00009f00ff007a0c */ /* 0x000fe20003f01270 */
[----:B------:R-:W0:Y:S01]  /*7cc0*/  LDGDEPBAR ;  /* 0x00000000000079af */ /* 0x000e220000000000 */
[----:B------:R-:W-:Y:S01]  /*7cd0*/  IMAD R0, R91, 0x400, R4 ;  /* 0x000004005b007824 */ /* 0x000fe200078e0204 */
[----:B------:R-:W-:-:S10]  /*7ce0*/  ISETP.NE.AND P3, PT, R218, 0x1, PT ;  /* 0x00000001da00780c */ /* 0x000fd40003f65270 */
[----:B------:R-:W-:Y:S05]  /*7cf0*/  @P0 BRA `(.L_x_981) ;  /* 0x0000002000000947 */ /* 0x000fea0003800000 */
[----:B------:R-:W-:-:S04]  /*7d00*/  DEPBAR.LE SB0, 0x3 ;  /* 0x000080c00000791a */ /* 0x000fc80000000000 */
[----:B------:R-:W-:Y:S05]  /*7d10*/  BRA `(.L_x_982) ;  /* 0x00006de000007947 */ /* 0x000fea0003800000 */
.L_x_981:
[----:B------:R-:W-:Y:S01]  /*7d20*/  ULDC.U8 UR4, c[0x0][0x298] ;  /* 0x0000a60000047ab9 */ /* 0x000fe20000000000 */
[----:B--2---:R-:W-:Y:S01]  /*7d30*/  SHF.R.S32.HI R10, RZ, 0x1f, R85 ;  /* 0x0000001fff0a7819 */ /* 0x004fe20000011455 */
[----:B-1----:R-:W-:Y:S01]  /*7d40*/  IMAD.WIDE.U32 R14, R85, c[0x0][0x280], RZ ;  /* 0x0000a000550e7a25 */ /* 0x002fe200078e00ff */
        /* <DEDUP_REMOVED lines=20> */
[----:B------:R-:W-:Y:S01]  /*7e90*/  CS2R R18, SRZ ;  /* 0x0000000000127805 */ /* 0x000fe2000001ff00 */
[----:B------:R-:W-:Y:S01]  /*7ea0*/  IMAD.MOV.U32 R16, RZ, RZ, R12 ;  /* 0x000000ffff107224 */ /* 0x000fe200078e000c */
[----:B------:R-:W-:Y:S01]  /*7eb0*/  @P3 SHF.R.U32.HI R10, RZ, c[0x0][0x2cc], R11 ;  /* 0x0000b300ff0a3a19 */ /* 0x000fe2000001160b */
[----:B------:R-:W-:Y:S01]  /*7ec0*/  IMAD.SHL.U32 R82, R82, 0x4, RZ ;  /* 0x0000000452527824 */ /* 0x000fe200078e00ff */
        /* <DEDUP_REMOVED lines=11> */
[C---:B------:R-:W-:Y:S01]  /*7f80*/  IMAD R13, R10.reuse, c[0x0][0x284], R13 ;  /* 0x0000a1000a0d7a24 */ /* 0x040fe200078e020d */
[----:B------:R-:W-:Y:S01]  /*7f90*/  CS2R R62, SRZ ;  /* 0x00000000003e7805 */ /* 0x000fe2000001ff00 */
[C---:B------:R-:W-:Y:S01]  /*7fa0*/  IMAD.WIDE.U32 R16, R10.reuse, c[0x0][0x290], R16 ;  /* 0x0000a4000a107a25 */ /* 0x040fe200078e0010 */
[----:B------:R1:W2:Y:S01]  /*7fb0*/  SHFL.IDX PT, R22, R14, RZ, 0x1c1f ;  /* 0x001c1fff0e167589 */ /* 0x0002a200000e0000 */
[----:B------:R-:W-:Y:S01]  /*7fc0*/  CS2R R70, SRZ ;  /* 0x0000000000467805 */ /* 0x000fe2000001ff00 */
[----:B------:R-:W-:Y:S01]  /*7fd0*/  IADD3 R21, R21, R13, RZ ;  /* 0x0000000d15157210 */ /* 0x000fe20007ffe0ff */
[----:B------:R-:W-:Y:S01]  /*7fe0*/  IMAD R11, R10, c[0x0][0x294], R11 ;  /* 0x0000a5000a0b7a24 */ /* 0x000fe200078e020b */
[----:B------:R-:W-:Y:S01]  /*7ff0*/  CS2R R76, SRZ ;  /* 0x00000000004c7805 */ /* 0x000fe2000001ff00 */
[----:B------:R-:W-:Y:S01]  /*8000*/  CS2R R94, SRZ ;  /* 0x00000000005e7805 */ /* 0x000fe2000001ff00 */
[----:B------:R-:W-:Y:S01]  /*8010*/  LEA.HI.X R21, R20, c[0x0][0x274], R21, 0x1, P0 ;  /* 0x00009d0014157a11 */ /* 0x000fe200000f0c15 */
[----:B------:R-:W-:Y:S01]  /*8020*/  CS2R R102, SRZ ;  /* 0x0000000000667805 */ /* 0x000fe2000001ff00 */
[----:B------:R-:W-:Y:S01]  /*8030*/  IADD3 R20, R17, R11, RZ ;  /* 0x0000000b11147210 */ /* 0x000fe20007ffe0ff */
[----:B------:R-:W-:Y:S01]  /*8040*/  CS2R R92, SRZ ;  /* 0x00000000005c7805 */ /* 0x000fe2000001ff00 */
[C---:B------:R-:W-:Y:S01]  /*8050*/  LEA R12, P0, R16.reuse, c[0x0][0x288], 0x1 ;  /* 0x0000a200100c7a11 */ /* 0x040fe200078008ff */
[----:B------:R1:W3:Y:S03]  /*8060*/  SHFL.IDX PT, R23, R21, RZ, 0x1c1f ;  /* 0x001c1fff15177589 */ /* 0x0002e600000e0000 */
[----:B------:R-:W-:-:S02]  /*8070*/  LEA.HI.X R20, R16, c[0x0][0x28c], R20, 0x1, P0 ;  /* 0x0000a30010147a11 */ /* 0x000fc400000f0c14 */
[----:B------:R-:W-:Y:S01]  /*8080*/  ISETP.GE.AND P0, PT, R9, R8, PT ;  /* 0x000000080900720c */ /* 0x000fe20003f06270 */
[----:B------:R1:W4:Y:S04]  /*8090*/  SHFL.IDX PT, R16, R12, RZ, 0x1c1f ;  /* 0x001c1fff0c107589 */ /* 0x00032800000e0000 */
[----:B------:R1:W1:Y:S08]  /*80a0*/  SHFL.IDX PT, R17, R20, RZ, 0x1c1f ;  /* 0x001c1fff14117589 */ /* 0x00027000000e0000 */
[----:B------:R-:W-:Y:S05]  /*80b0*/  @P0 BRA `(.L_x_985) ;  /* 0x000003e000000947 */ /* 0x000fea0003800000 */
[C---:B--2---:R-:W-:Y:S01]  /*80c0*/  ISETP.GE.AND P0, PT, R82.reuse, c[0x0][0x27c], PT ;  /* 0x00009f0052007a0c */ /* 0x044fe20003f06270 */
[----:B------:R-:W-:Y:S01]  /*80d0*/  CS2R R96, SRZ ;  /* 0x0000000000607805 */ /* 0x000fe2000001ff00 */
[----:B------:R-:W-:Y:S01]  /*80e0*/  CS2R R92, SRZ ;  /* 0x00000000005c7805 */ /* 0x000fe2000001ff00 */
[----:B------:R-:W-:-:S10]  /*80f0*/  IADD3 R10, R82, 0x10, RZ ;  /* 0x00000010520a7810 */ /* 0x000fd40007ffe0ff */
[----:B---3--:R-:W-:-:S04]  /*8100*/  @!P0 IMAD.WIDE R26, R82, 0x2, R22 ;  /* 0x00000002521a8825 */ /* 0x008fc800078e0216 */
[----:B-1--4-:R-:W-:Y:S01]  /*8110*/  @!P0 IMAD.WIDE R24, R82, 0x2, R16 ;  /* 0x0000000252188825 */ /* 0x012fe200078e0210 */
        /* <DEDUP_REMOVED lines=20> */
[----:B--2---:R-:W-:-:S04]  /*8260*/  @!P0 IMAD.WIDE R24, R11, 0x2, R22 ;  /* 0x000000020b188825 */ /* 0x004fc800078e0216 */
[----:B-1----:R-:W-:Y:S01]  /*8270*/  @!P0 IMAD.WIDE R26, R11, 0x2, R16 ;  /* 0x000000020b1a8825 */ /* 0x002fe200078e0210 */
[----:B------:R1:W5:Y:S04]  /*8280*/  @!P0 LD.E.64 R98, [R24.64] ;  /* 0x0000000618628980 */ /* 0x000368000c101b00 */
[----:B------:R2:W5:Y:S01]  /*8290*/  @!P0 LD.E.64 R94, [R26.64] ;  /* 0x000000061a5e8980 */ /* 0x000562000c101b00 */
[----:B------:R-:W-:Y:S01]  /*82a0*/  ISETP.GE.AND P0, PT, R10, c[0x0][0x27c], PT ;  /* 0x00009f000a007a0c */ /* 0x000fe20003f06270 */
[----:B------:R-:W-:Y:S01]  /*82b0*/  CS2R R78, SRZ ;  /* 0x00000000004e7805 */ /* 0x000fe2000001ff00 */
[----:B------:R-:W-:-:S11]  /*82c0*/  CS2R R76, SRZ ;  /* 0x00000000004c7805 */ /* 0x000fd6000001ff00 */
[----:B------:R-:W-:-:S04]  /*82d0*/  @!P0 SHF.R.S32.HI R11, RZ, 0x1f, R10 ;  /* 0x0000001fff0b8819 */ /* 0x000fc8000001140a */
[----:B------:R-:W-:-:S04]  /*82e0*/  @!P0 LEA.HI R10, R11, R10, RZ, 0x2 ;  /* 0x0000000a0b0a8211 */ /* 0x000fc800078f10ff */
[----:B------:R-:W-:-:S05]  /*82f0*/  @!P0 LOP3.LUT R10, R10, 0xfffffffc, RZ, 0xc0, !PT ;  /* 0xfffffffc0a0a8812 */ /* 0x000fca00078ec0ff */
[----:B---3--:R-:W-:-:S04]  /*8300*/  @!P0 IMAD.WIDE R28, R10, 0x2, R22 ;  /* 0x000000020a1c8825 */ /* 0x008fc800078e0216 */
[----:B----4-:R-:W-:Y:S01]  /*8310*/  @!P0 IMAD.WIDE R30, R10, 0x2, R16 ;  /* 0x000000020a1e8825 */ /* 0x010fe200078e0210 */
[----:B------:R-:W-:Y:S01]  /*8320*/  IADD3 R10, R82, 0x40, RZ ;  /* 0x00000040520a7810 */ /* 0x000fe20007ffe0ff */
        /* <DEDUP_REMOVED lines=8> */
[----:B-1----:R-:W-:-:S04]  /*83b0*/  @!P0 IMAD.WIDE R24, R10, 0x2, R22 ;  /* 0x000000020a188825 */ /* 0x002fc800078e0216 */
[----:B--2---:R-:W-:Y:S01]  /*83c0*/  @!P0 IMAD.WIDE R26, R10, 0x2, R16 ;  /* 0x000000020a1a8825 */ /* 0x004fe200078e0210 */
        /* <DEDUP_REMOVED lines=13> */
.L_x_985:
[----:B--2---:R-:W-:Y:S05]  /*84a0*/  BSYNC B0 ;  /* 0x0000000000007941 */ /* 0x004fea0003800000 */
.L_x_984:
[----:B---3-5:R-:W-:Y:S01]  /*84b0*/  IMAD.MOV.U32 R11, RZ, RZ, R66 ;  /* 0x000000ffff0b7224 */ /* 0x028fe200078e0042 */
[----:B------:R-:W-:Y:S01]  /*84c0*/  IADD3 R9, R9, 0x40, RZ ;  /* 0x0000004009097810 */ /* 0x000fe20007ffe0ff */
[----:B------:R-:W-:Y:S01]  /*84d0*/  IMAD.MOV.U32 R10, RZ, RZ, R67 ;  /* 0x000000ffff0a7224 */ /* 0x000fe200078e0043 */
[----:B-1----:R-:W1:Y:S01]  /*84e0*/  SHFL.IDX PT, R14, R14, 0x1, 0x1c1f ;  /* 0x003c1f000e0e7f89 */ /* 0x002e6200000e0000 */
[----:B------:R-:W-:Y:S01]  /*84f0*/  IMAD.MOV.U32 R15, RZ, RZ, R72 ;  /* 0x000000ffff0f7224 */ /* 0x000fe200078e0048 */
[----:B------:R-:W-:Y:S01]  /*8500*/  ISETP.GE.AND P0, PT, R9, R8, PT ;  /* 0x000000080900720c */ /* 0x000fe20003f06270 */
        /* <DEDUP_REMOVED lines=9> */
[----:B------:R-:W-:Y:S01]  /*85a0*/  MOV R11, R104 ;  /* 0x00000068000b7202 */ /* 0x000fe20000000f00 */
[----:B------:R-:W-:Y:S01]  /*85b0*/  IMAD.MOV.U32 R13, RZ, RZ, R99 ;  /* 0x000000ffff0d7224 */ /* 0x000fe200078e0063 */
[----:B------:R-:W2:Y:S01]  /*85c0*/  SHFL.IDX PT, R12, R12, 0x1, 0x1c1f ;  /* 0x003c1f000c0c7f89 */ /* 0x000ea200000e0000 */
[----:B----4-:R-:W-:Y:S01]  /*85d0*/  IMAD.MOV.U32 R16, RZ, RZ, R103 ;  /* 0x000000ffff107224 */ /* 0x010fe200078e0067 */
        /* <DEDUP_REMOVED lines=8> */
[----:B------:R-:W-:Y:S01]  /*8660*/  MOV R11, R76 ;  /* 0x0000004c000b7202 */ /* 0x000fe20000000f00 */
[----:B------:R-:W-:Y:S01]  /*8670*/  IMAD.MOV.U32 R13, RZ, RZ, R97 ;  /* 0x000000ffff0d7224 */ /* 0x000fe200078e0061 */
[----:B------:R-:W-:Y:S01]  /*8680*/  PRMT R69, R16, 0x5410, R17 ;  /* 0x0000541010457816 */ /* 0x000fe20000000011 */
[----:B------:R-:W-:Y:S01]  /*8690*/  CS2R R24, SRZ ;  /* 0x0000000000187805 */ /* 0x000fe2000001ff00 */
[----:B------:R-:W-:Y:S01]  /*86a0*/  PRMT R60, R10, 0x5410, R11 ;  /* 0x000054100a3c7816 */ /* 0x000fe2000000000b */
[----:B------:R-:W-:Y:S01]  /*86b0*/  IMAD.MOV.U32 R11, RZ, RZ, R94 ;  /* 0x000000ffff0b7224 */ /* 0x000fe200078e005e */
[----:B------:R-:W-:Y:S01]  /*86c0*/  PRMT R80, R13, 0x5410, R15 ;  /* 0x000054100d507816 */ /* 0x000fe2000000000f */
[----:B------:R-:W-:Y:S01]  /*86d0*/  IMAD.MOV.U32 R15, RZ, RZ, R70 ;  /* 0x000000ffff0f7224 */ /* 0x000fe200078e0046 */
[----:B------:R-:W-:Y:S01]  /*86e0*/  MOV R10, R95 ;  /* 0x0000005f000a7202 */ /* 0x000fe20000000f00 */
[----:B------:R-:W-:Y:S01]  /*86f0*/  IMAD.MOV.U32 R13, RZ, RZ, R71 ;  /* 0x000000ffff0d7224 */ /* 0x000fe200078e0047 */
[----:B------:R-:W-:Y:S01]  /*8700*/  CS2R R32, SRZ ;  /* 0x0000000000207805 */ /* 0x000fe2000001ff00 */
[----:B------:R-:W-:Y:S01]  /*8710*/  CS2R R38, SRZ ;  /* 0x0000000000267805 */ /* 0x000fe2000001ff00 */
[----:B------:R-:W-:Y:S01]  /*8720*/  PRMT R64, R10, 0x5410, R11 ;  /* 0x000054100a407816 */ /* 0x000fe2000000000b */
[----:B------:R-:W-:Y:S01]  /*8730*/  IMAD.MOV.U32 R10, RZ, RZ, R93 ;  /* 0x000000ffff0a7224 */ /* 0x000fe200078e005d */
[----:B------:R-:W-:Y:S01]  /*8740*/  PRMT R56, R13, 0x5410, R15 ;  /* 0x000054100d387816 */ /* 0x000fe2000000000f */
[----:B------:R-:W-:Y:S01]  /*8750*/  CS2R R46, SRZ ;  /* 0x00000000002e7805 */ /* 0x000fe2000001ff00 */
[----:B------:R-:W-:Y:S01]  /*8760*/  MOV R11, R92 ;  /* 0x0000005c000b7202 */ /* 0x000fe20000000f00 */
[----:B------:R3:W4:Y:S01]  /*8770*/  SHFL.IDX PT, R15, R21, 0x1, 0x1c1f ;  /* 0x003c1f00150f7f89 */ /* 0x00072200000e0000 */
[----:B------:R-:W-:Y:S01]  /*8780*/  CS2R R58, SRZ ;  /* 0x00000000003a7805 */ /* 0x000fe2000001ff00 */
[----:B------:R-:W-:Y:S01]  /*8790*/  CS2R R16, SRZ ;  /* 0x0000000000107805 */ /* 0x000fe2000001ff00 */
[----:B------:R-:W-:Y:S01]  /*87a0*/  PRMT R75, R10, 0x5410, R11 ;  /* 0x000054100a4b7816 */ /* 0x000fe2000000000b */
[----:B------:R3:W1:Y:S01]  /*87b0*/  SHFL.IDX PT, R13, R20, 0x1, 0x1c1f ;  /* 0x003c1f00140d7f89 */ /* 0x00066200000e0000 */
[----:B------:R-:W-:Y:S01]  /*87c0*/  CS2R R22, SRZ ;  /* 0x0000000000167805 */ /* 0x000fe2000001ff00 */
[----:B------:R-:W-:Y:S01]  /*87d0*/  CS2R R30, SRZ ;  /* 0x00000000001e7805 */ /* 0x000fe2000001ff00 */
[----:B------:R-:W-:Y:S01]  /*87e0*/  CS2R R36, SRZ ;  /* 0x0000000000247805 */ /* 0x000fe2000001ff00 */
[----:B------:R-:W-:Y:S01]  /*87f0*/  CS2R R42, SRZ ;  /* 0x00000000002a7805 */ /* 0x000fe2000001ff00 */
[----:B------:R-:W-:Y:S01]  /*8800*/  CS2R R54, SRZ ;  /* 0x0000000000367805 */ /* 0x000fe2000001ff00 */
[----:B------:R-:W-:Y:S05]  /*8810*/  @P0 BRA `(.L_x_987) ;  /* 0x000003e000000947 */ /* 0x000fea0003800000 */
[C---:B--2---:R-:W-:Y:S01]  /*8820*/  ISETP.GE.AND P0, PT, R82.reuse, c[0x0][0x27c], PT ;  /* 0x00009f0052007a0c */ /* 0x044fe20003f06270 */
[----:B------:R-:W-:Y:S01]  /*8830*/  CS2R R58, SRZ ;  /* 0x00000000003a7805 */ /* 0x000fe2000001ff00 */
[----:B------:R-:W-:Y:S01]  /*8840*/  CS2R R54, SRZ ;  /* 0x0000000000367805 */ /* 0x000fe2000001ff00 */
[----:B------:R-:W-:-:S10]  /*8850*/  IADD3 R10, R82, 0x10, RZ ;  /* 0x00000010520a7810 */ /* 0x000fd40007ffe0ff */
[----:B-1--4-:R-:W-:-:S04]  /*8860*/  @!P0 IMAD.WIDE R22, R82, 0x2, R14 ;  /* 0x0000000252168825 */ /* 0x012fc800078e020e */
[----:B---3--:R-:W-:Y:S01]  /*8870*/  @!P0 IMAD.WIDE R20, R82, 0x2, R12 ;  /* 0x0000000252148825 */ /* 0x008fe200078e020c */
        /* <DEDUP_REMOVED lines=31> */
[----:B---3--:R-:W-:-:S04]  /*8a70*/  @!P0 IMAD.WIDE R16, R9, 0x2, R14 ;  /* 0x0000000209108825 */ /* 0x008fc800078e020e */
[----:B----4-:R-:W-:Y:S01]  /*8a80*/  @!P0 IMAD.WIDE R18, R9, 0x2, R12 ;  /* 0x0000000209128825 */ /* 0x010fe200078e020c */
        /* <DEDUP_REMOVED lines=14> */
[----:B----4-:R-:W-:Y:S01]  /*8b70*/  CS2R R18, SRZ ;  /* 0x0000000000127805 */ /* 0x010fe2000001ff00 */
[----:B---3--:R-:W-:-:S11]  /*8b80*/  CS2R R16, SRZ ;  /* 0x0000000000107805 */ /* 0x008fd6000001ff00 */
[----:B------:R-:W-:-:S04]  /*8b90*/  @!P0 SHF.R.S32.HI R9, RZ, 0x1f, R10 ;  /* 0x0000001fff098819 */ /* 0x000fc8000001140a */
[----:B------:R-:W-:-:S04]  /*8ba0*/  @!P0 LEA.HI R9, R9, R10, RZ, 0x2 ;  /* 0x0000000a09098211 */ /* 0x000fc800078f10ff */
[----:B------:R-:W-:-:S05]  /*8bb0*/  @!P0 LOP3.LUT R9, R9, 0xfffffffc, RZ, 0xc0, !PT ;  /* 0xfffffffc09098812 */ /* 0x000fca00078ec0ff */
[----:B------:R-:W-:-:S04]  /*8bc0*/  @!P0 IMAD.WIDE R14, R9, 0x2, R14 ;  /* 0x00000002090e8825 */ /* 0x000fc800078e020e */
[----:B------:R-:W-:Y:S01]  /*8bd0*/  @!P0 IMAD.WIDE R12, R9, 0x2, R12 ;  /* 0x00000002090c8825 */ /* 0x000fe200078e020c */
[----:B------:R1:W5:Y:S04]  /*8be0*/  @!P0 LD.E.64 R18, [R14.64] ;  /* 0x000000060e128980 */ /* 0x000368000c101b00 */
[----:B------:R1:W5:Y:S02]  /*8bf0*/  @!P0 LD.E.64 R16, [R12.64] ;  /* 0x000000060c108980 */ /* 0x000364000c101b00 */
.L_x_987:
[----:B--2---:R-:W-:Y:S05]  /*8c00*/  BSYNC B0 ;  /* 0x0000000000007941 */ /* 0x004fea0003800000 */
.L_x_986:
[----:B------:R-:W-:Y:S01]  /*8c10*/  SHF.R.S32.HI R9, RZ, 0x1f, R52 ;  /* 0x0000001fff097819 */ /* 0x000fe20000011434 */
[----:B-1---5:R-:W-:Y:S01]  /*8c20*/  IMAD.MOV.U32 R13, RZ, RZ, R19 ;  /* 0x000000ffff0d7224 */ /* 0x022fe200078e0013 */
[----:B------:R-:W-:-:S04]  /*8c30*/  DEPBAR.LE SB0, 0x3 ;  /* 0x000080c00000791a */ /* 0x000fc80000000000 */
[----:B------:R-:W-:Y:S01]  /*8c40*/  LEA.HI R9, R9, R52, RZ, 0x3 ;  /* 0x0000003409097211 */ /* 0x000fe200078f18ff */
[----:B------:R-:W-:Y:S01]  /*8c50*/  IMAD.MOV.U32 R11, RZ, RZ, R24 ;  /* 0x000000ffff0b7224 */ /* 0x000fe200078e0018 */
[----:B------:R-:W-:Y:S01]  /*8c60*/  BSSY B1, `(.L_x_988) ;  /* 0x0000151000017945 */ /* 0x000fe20003800000 */
[----:B------:R-:W-:Y:S01]  /*8c70*/  IMAD.IADD R45, R8, 0x1, -R133 ;  /* 0x00000001082d7824 */ /* 0x000fe200078e0a85 */
[----:B------:R-:W-:Y:S01]  /*8c80*/  LOP3.LUT R9, R9, 0xfffffff8, RZ, 0xc0, !PT ;  /* 0xfffffff809097812 */ /* 0x000fe200078ec0ff */
[----:B---3--:R-:W-:Y:S02]  /*8c90*/  IMAD.MOV.U32 R20, RZ, RZ, R17 ;  /* 0x000000ffff147224 */ /* 0x008fe400078e0011 */
[----:B------:R-:W-:Y:S01]  /*8ca0*/  IMAD.MOV.U32 R28, RZ, RZ, R31 ;  /* 0x000000ffff1c7224 */ /* 0x000fe200078e001f */
[----:B------:R-:W-:Y:S01]  /*8cb0*/  IMNMX R45, R45, 0x80, PT ;  /* 0x000000802d2d7817 */ /* 0x000fe20003800200 */
[----:B------:R-:W-:Y:S02]  /*8cc0*/  IMAD.IADD R9, R52, 0x1, -R9 ;  /* 0x0000000134097824 */ /* 0x000fe400078e0a09 */
[----:B------:R-:W-:-:S02]  /*8cd0*/  IMAD.MOV.U32 R8, RZ, RZ, R55 ;  /* 0x000000ffff087224 */ /* 0x000fc400078e0037 */
[C---:B------:R-:W-:Y:S01]  /*8ce0*/  IMAD.SHL.U32 R10, R9.reuse, 0x40, RZ ;  /* 0x00000040090a7824 */ /* 0x040fe200078e00ff */
[----:B------:R-:W-:Y:S01]  /*8cf0*/  BAR.SYNC.DEFER_BLOCKING 0x0 ;  /* 0x0000000000007b1d */ /* 0x000fe20000010000 */
[----:B------:R-:W-:Y:S01]  /*8d00*/  LOP3.LUT P0, RZ, R9, 0x4, RZ, 0xc0, !PT ;  /* 0x0000000409ff7812 */ /* 0x000fe2000780c0ff */
[----:B------:R-:W-:Y:S02]  /*8d10*/  IMAD.MOV.U32 R9, RZ, RZ, R18 ;  /* 0x000000ffff097224 */ /* 0x000fe400078e0012 */
[----:B------:R-:W-:-:S03]  /*8d20*/  LOP3.LUT R10, R10, 0x1c0, RZ, 0xc0, !PT ;  /* 0x000001c00a0a7812 */ /* 0x000fc600078ec0ff */
[----:B------:R-:W-:Y:S01]  /*8d30*/  PRMT R14, R13, 0x5410, R9 ;  /* 0x000054100d0e7816 */ /* 0x000fe20000000009 */
[----:B------:R-:W-:Y:S01]  /*8d40*/  IMAD.MOV.U32 R9, RZ, RZ, R32 ;  /* 0x000000ffff097224 */ /* 0x000fe200078e0020 */
[----:B------:R-:W-:Y:S01]  /*8d50*/  LOP3.LUT R65, R10, 0x18, R65, 0xf8, !PT ;  /* 0x000000180a417812 */ /* 0x000fe200078ef841 */
[----:B------:R-:W-:Y:S01]  /*8d60*/  IMAD.MOV.U32 R13, RZ, RZ, R33 ;  /* 0x000000ffff0d7224 */ /* 0x000fe200078e0021 */
[----:B------:R-:W-:Y:S02]  /*8d70*/  SHF.R.U32.HI R10, RZ, 0x3, R10 ;  /* 0x00000003ff0a7819 */ /* 0x000fe4000001160a */
[----:B------:R-:W-:Y:S01]  /*8d80*/  PRMT R27, R27, 0x5410, R9 ;  /* 0x000054101b1b7816 */ /* 0x000fe20000000009 */
[----:B------:R-:W-:Y:S01]  /*8d90*/  IMAD.MOV.U32 R9, RZ, RZ, R46 ;  /* 0x000000ffff097224 */ /* 0x000fe200078e002e */
[----:B------:R-:W-:Y:S02]  /*8da0*/  LOP3.LUT R10, R65, R10, RZ, 0x3c, !PT ;  /* 0x0000000a410a7212 */ /* 0x000fe400078e3cff */
[----:B------:R-:W-:Y:S01]  /*8db0*/  PRMT R27, R13, 0x7610, R27 ;  /* 0x000076100d1b7816 */ /* 0x000fe2000000001b */
[----:B------:R-:W-:Y:S01]  /*8dc0*/  IMAD.MOV.U32 R13, RZ, RZ, R47 ;  /* 0x000000ffff0d7224 */ /* 0x000fe200078e002f */
[----:B------:R-:W-:Y:S01]  /*8dd0*/  PRMT R35, R9, 0x7610, R35 ;  /* 0x0000761009237816 */ /* 0x000fe20000000023 */
[----:B----4-:R-:W-:-:S02]  /*8de0*/  IMAD R15, R91, 0x200, R10 ;  /* 0x000002005b0f7824 */ /* 0x010fc400078e020a */
[----:B------:R-:W-:Y:S01]  /*8df0*/  IMAD.MOV.U32 R10, RZ, RZ, R25 ;  /* 0x000000ffff0a7224 */ /* 0x000fe200078e0019 */
[----:B------:R-:W-:Y:S01]  /*8e00*/  PRMT R34, R34, 0x5410, R13 ;  /* 0x0000541022227816 */ /* 0x000fe2000000000d */
[----:B------:R-:W-:Y:S01]  /*8e10*/  IMAD.MOV.U32 R9, RZ, RZ, R16 ;  /* 0x000000ffff097224 */ /* 0x000fe200078e0010 */
[----:B------:R-:W-:Y:S02]  /*8e20*/  IADD3 R12, R15, 0x20, RZ ;  /* 0x000000200f0c7810 */ /* 0x000fe40007ffe0ff */
[----:B------:R-:W-:Y:S01]  /*8e30*/  PRMT R21, R10, 0x5410, R11 ;  /* 0x000054100a157816 */ /* 0x000fe2000000000b */
[----:B------:R-:W-:Y:S01]  /*8e40*/  IMAD.MOV.U32 R11, RZ, RZ, R38 ;  /* 0x000000ffff0b7224 */ /* 0x000fe200078e0026 */
[----:B------:R-:W-:Y:S01]  /*8e50*/  PRMT R13, R13, 0x5410, R9 ;  /* 0x000054100d0d7816 */ /* 0x000fe20000000009 */
[----:B------:R-:W-:Y:S01]  /*8e60*/  IMAD.MOV.U32 R10, RZ, RZ, R39 ;  /* 0x000000ffff0a7224 */ /* 0x000fe200078e0027 */
[----:B------:R-:W-:Y:S01]  /*8e70*/  @P0 IADD3 R12, R15, -0x20, RZ ;  /* 0xffffffe00f0c0810 */ /* 0x000fe20007ffe0ff */
        /* <DEDUP_REMOVED lines=8> */
[----:B------:R-:W-:Y:S02]  /*8f00*/  LEA R15, R15, 0x18100, 0x1 ;  /* 0x000181000f0f7811 */ /* 0x000fe400078e08ff */
[----:B------:R-:W-:Y:S01]  /*8f10*/  PRMT R40, R10, 0x5410, R11 ;  /* 0x000054100a287816 */ /* 0x000fe2000000000b */
[----:B------:R-:W-:Y:S01]  /*8f20*/  IMAD.MOV.U32 R11, RZ, RZ, R22 ;  /* 0x000000ffff0b7224 */ /* 0x000fe200078e0016 */
[----:B------:R-:W-:Y:S01]  /*8f30*/  PRMT R26, R28, 0x7610, R26 ;  /* 0x000076101c1a7816 */ /* 0x000fe2000000001a */
[----:B------:R-:W-:Y:S01]  /*8f40*/  IMAD.MOV.U32 R10, RZ, RZ, R23 ;  /* 0x000000ffff0a7224 */ /* 0x000fe200078e0017 */
[----:B------:R-:W-:Y:S01]  /*8f50*/  PRMT R34, R9, 0x7610, R34 ;  /* 0x0000761009227816 */ /* 0x000fe20000000022 */
[----:B------:R-:W-:Y:S01]  /*8f60*/  IMAD.MOV.U32 R9, RZ, RZ, R54 ;  /* 0x000000ffff097224 */ /* 0x000fe200078e0036 */
[----:B------:R-:W-:-:S02]  /*8f70*/  LEA R12, R12, 0x18100, 0x1 ;  /* 0x000181000c0c7811 */ /* 0x000fc400078e08ff */
[----:B------:R-:W-:Y:S01]  /*8f80*/  PRMT R20, R10, 0x5410, R11 ;  /* 0x000054100a147816 */ /* 0x000fe2000000000b */
[----:B------:R-:W-:Y:S01]  /*8f90*/  IMAD.MOV.U32 R11, RZ, RZ, R36 ;  /* 0x000000ffff0b7224 */ /* 0x000fe200078e0024 */
[----:B------:R-:W-:Y:S01]  /*8fa0*/  PRMT R41, R8, 0x5410, R9 ;  /* 0x0000541008297816 */ /* 0x000fe20000000009 */
[----:B------:R-:W-:-:S05]  /*8fb0*/  IMAD.MOV.U32 R10, RZ, RZ, R37 ;  /* 0x000000ffff0a7224 */ /* 0x000fca00078e0025 */
[----:B------:R-:W-:Y:S01]  /*8fc0*/  PRMT R28, R10, 0x5410, R11 ;  /* 0x000054100a1c7816 */ /* 0x000fe2000000000b */
[----:B------:R-:W-:-:S05]  /*8fd0*/  IMAD.MOV.U32 R10, RZ, RZ, R43 ;  /* 0x000000ffff0a7224 */ /* 0x000fca00078e002b */
[----:B------:R-:W-:Y:S01]  /*8fe0*/  PRMT R35, R35, 0x5410, R10 ;  /* 0x0000541023237816 */ /* 0x000fe2000000000a */
[----:B------:R-:W-:Y:S05]  /*8ff0*/  @P0 BRA `(.L_x_989) ;  /* 0x0000117000000947 */ /* 0x000fea0003800000 */
[----:B------:R-:W-:Y:S01]  /*9000*/  ISETP.GE.AND P0, PT, R82, c[0x0][0x27c], PT ;  /* 0x00009f0052007a0c */ /* 0x000fe20003f06270 */
[----:B------:R-:W-:-:S12]  /*9010*/  BSSY B0, `(.L_x_990) ;  /* 0x000002c000007945 */ /* 0x000fd80003800000 */
[----:B------:R-:W-:Y:S05]  /*9020*/  @P0 BRA `(.L_x_991) ;  /* 0x000002a000000947 */ /* 0x000fea0003800000 */
[----:B------:R-:W1:Y:S01]  /*9030*/  LDS.128 R8, [R15] ;  /* 0x000000000f087984 */ /* 0x000e620000000c00 */
[----:B------:R-:W-:Y:S01]  /*9040*/  SHF.R.U32.HI R85, RZ, 0x10, R93 ;  /* 0x00000010ff557819 */ /* 0x000fe2000001165d */
[----:B------:R-:W-:Y:S01]  /*9050*/  HADD2.F32 R101, -RZ, R80.H1_H1 ;  /* 0x30000050ff657230 */ /* 0x000fe20000004100 */
[--C-:B------:R-:W-:Y:S02]  /*9060*/  SHF.R.U32.HI R81, RZ, 0x10, R97.reuse ;  /* 0x00000010ff517819 */ /* 0x100fe40000011661 */
[----:B------:R-:W-:Y:S01]  /*9070*/  SHF.R.U64 R65, R96, 0x10, R97 ;  /* 0x0000001060417819 */ /* 0x000fe20000001261 */
[----:B------:R-:W-:Y:S01]  /*9080*/  HADD2.F32 R85, -RZ, R85.H0_H0 ;  /* 0x20000055ff557230 */ /* 0x000fe20000004100 */
[----:B------:R-:W-:Y:S01]  /*9090*/  SHF.R.U64 R83, R92, 0x10, R93 ;  /* 0x000000105c537819 */ /* 0x000fe2000000125d */
        /* <DEDUP_REMOVED lines=35> */
.L_x_991:
[----:B------:R-:W-:Y:S05]  /*92d0*/  BSYNC B0 ;  /* 0x0000000000007941 */ /* 0x000fea0003800000 */
.L_x_990:
        /* <DEDUP_REMOVED lines=46> */
.L_x_993:
[----:B------:R-:W-:Y:S05]  /*95c0*/  BSYNC B0 ;  /* 0x0000000000007941 */ /* 0x000fea0003800000 */
.L_x_992:
        /* <DEDUP_REMOVED lines=9> */
[--C-:B------:R-:W-:Y:S02]  /*9660*/  SHF.R.U64 R65, R98, 0x10, R99.reuse ;  /* 0x0000001062417819 */ /* 0x100fe40000001263 */
        /* <DEDUP_REMOVED lines=15> */
[CC--:B------:R-:W-:Y:S01]  /*9760*/  FMUL.FTZ R90, R80.reuse, R83.reuse ;  /* 0x00000053505a7220 */ /* 0x0c0fe20000410000 */
[----:B------:R-:W-:Y:S01]  /*9770*/  HADD2.F32 R9, -RZ, R9.H1_H1 ;  /* 0x30000009ff097230 */ /* 0x000fe20000004100 */
[C---:B------:R-:W-:Y:S01]  /*9780*/  FMUL.FTZ R83, R75.reuse, R83 ;  /* 0x000000534b537220 */ /* 0x040fe20000410000 */
[----:B------:R-:W-:Y:S01]  /*9790*/  HADD2.F32 R64, -RZ, R69.H0_H0 ;  /* 0x20000045ff407230 */ /* 0x000fe20000004100 */
[-C--:B------:R-:W-:Y:S01]  /*97a0*/  FFMA.FTZ R90, R75, R88.reuse, -R90 ;  /* 0x000000584b5a7223 */ /* 0x080fe2000001085a */
[----:B------:R-:W-:Y:S01]  /*97b0*/  HADD2.F32 R69, -RZ, R68.H0_H0 ;  /* 0x20000044ff457230 */ /* 0x000fe20000004100 */
[----:B------:R-:W-:Y:S01]  /*97c0*/  FFMA.FTZ R83, R80, R88, R83 ;  /* 0x0000005850537223 */ /* 0x000fe20000010053 */
[----:B------:R-:W-:Y:S01]  /*97d0*/  HADD2.F32 R68, -RZ, R65.H0_H0 ;  /* 0x20000041ff447230 */ /* 0x000fe20000004100 */
[----:B------:R-:W-:-:S02]  /*97e0*/  FMUL.FTZ R65, R10, R11 ;  /* 0x0000000b0a417220 */ /* 0x000fc40000410000 */
[-C--:B------:R-:W-:Y:S02]  /*97f0*/  FMUL.FTZ R74, R9, R64.reuse ;  /* 0x00000040094a7220 */ /* 0x080fe40000410000 */
[C---:B------:R-:W-:Y:S02]  /*9800*/  FMUL.FTZ R11, R8.reuse, R11 ;  /* 0x0000000b080b7220 */ /* 0x040fe40000410000 */
[----:B------:R-:W-:Y:S02]  /*9810*/  FMUL.FTZ R64, R81, R64 ;  /* 0x0000004051407220 */ /* 0x000fe40000410000 */
        /* <DEDUP_REMOVED lines=8> */
[----:B------:R1:W-:Y:S02]  /*98a0*/  STS.128 [R15+0x4000], R8 ;  /* 0x004000080f007388 */ /* 0x0003e40000000c00 */
.L_x_995:
[----:B------:R-:W-:Y:S05]  /*98b0*/  BSYNC B0 ;  /* 0x0000000000007941 */ /* 0x000fea0003800000 */
.L_x_994:
        /* <DEDUP_REMOVED lines=46> */
.L_x_997:
[----:B------:R-:W-:Y:S05]  /*9ba0*/  BSYNC B0 ;  /* 0x0000000000007941 */ /* 0x000fea0003800000 */
.L_x_996:
        /* <DEDUP_REMOVED lines=46> */
.L_x_999:
[----:B------:R-:W-:Y:S05]  /*9e90*/  BSYNC B0 ;  /* 0x0000000000007941 */ /* 0x000fea0003800000 */
.L_x_998:
[----:B-1----:R-:W-:-:S04]  /*9ea0*/  IADD3 R8, R82, 0x50, RZ ;  /* 0x0000005052087810 */ /* 0x002fc80007ffe0ff */
        /* <DEDUP_REMOVED lines=22> */
[----:B------:R-:W-:Y:S01]  /*a010*/  FMUL.FTZ R67, R63, R68 ;  /* 0x000000443f437220 */ /* 0x000fe20000410000 */
[----:B------:R-:W-:Y:S01]  /*a020*/  HADD2.F32 R10, -RZ, R10.H1_H1 ;  /* 0x3000000aff0a7230 */ /* 0x000fe20000004100 */
[----:B------:R-:W-:Y:S01]  /*a030*/  FFMA.FTZ R62, R11, R66, R62 ;  /* 0x000000420b3e7223 */ /* 0x000fe2000001003e */
[----:B------:R-:W-:Y:S01]  /*a040*/  HADD2.F32 R9, -RZ, R9.H1_H1 ;  /* 0x30000009ff097230 */ /* 0x000fe20000004100 */
[C---:B------:R-:W-:Y:S01]  /*a050*/  FMUL.FTZ R68, R61.reuse, R68 ;  /* 0x000000443d447220 */ /* 0x040fe20000410000 */
[----:B------:R-:W-:Y:S01]  /*a060*/  HADD2.F32 R11, -RZ, R44.H0_H0 ;  /* 0x2000002cff0b7230 */ /* 0x000fe20000004100 */
[----:B------:R-:W-:-:S02]  /*a070*/  FFMA.FTZ R67, R61, R70, -R67 ;  /* 0x000000463d437223 */ /* 0x000fc40000010843 */
[----:B------:R-:W-:Y:S02]  /*a080*/  FMUL.FTZ R61, R9, R57 ;  /* 0x00000039093d7220 */ /* 0x000fe40000410000 */
[-C--:B------:R-:W-:Y:S02]  /*a090*/  FMUL.FTZ R44, R10, R11.reuse ;  /* 0x0000000b0a2c7220 */ /* 0x080fe40000410000 */
[----:B------:R-:W-:Y:S02]  /*a0a0*/  FMUL.FTZ R11, R8, R11 ;  /* 0x0000000b080b7220 */ /* 0x000fe40000410000 */
[----:B------:R-:W-:Y:S02]  /*a0b0*/  FMUL.FTZ R57, R64, R57 ;  /* 0x0000003940397220 */ /* 0x000fe40000410000 */
[----:B------:R-:W-:Y:S02]  /*a0c0*/  FFMA.FTZ R44, R8, R53, -R44 ;  /* 0x00000035082c7223 */ /* 0x000fe4000001082c */
[----:B------:R-:W-:-:S02]  /*a0d0*/  FFMA.FTZ R61, R64, R56, -R61 ;  /* 0x00000038403d7223 */ /* 0x000fc4000001083d */
[----:B------:R-:W-:Y:S02]  /*a0e0*/  FFMA.FTZ R65, R60, R66, -R65 ;  /* 0x000000423c417223 */ /* 0x000fe40000010841 */
[----:B------:R-:W-:Y:S02]  /*a0f0*/  FFMA.FTZ R68, R63, R70, R68 ;  /* 0x000000463f447223 */ /* 0x000fe40000010044 */
[----:B------:R-:W-:Y:S01]  /*a100*/  FFMA.FTZ R53, R10, R53, R11 ;  /* 0x000000350a357223 */ /* 0x000fe2000001000b */
[----:B------:R-:W-:Y:S01]  /*a110*/  F2FP.PACK_AB R11, R62, R65 ;  /* 0x000000413e0b723e */ /* 0x000fe200000000ff */
[----:B------:R-:W-:Y:S01]  /*a120*/  FFMA.FTZ R56, R9, R56, R57 ;  /* 0x0000003809387223 */ /* 0x000fe20000010039 */
[----:B------:R-:W-:Y:S02]  /*a130*/  F2FP.PACK_AB R8, R68, R67 ;  /* 0x000000434408723e */ /* 0x000fe400000000ff */
[----:B------:R-:W-:Y:S02]  /*a140*/  F2FP.PACK_AB R10, R53, R44 ;  /* 0x0000002c350a723e */ /* 0x000fe400000000ff */
[----:B------:R-:W-:-:S05]  /*a150*/  F2FP.PACK_AB R9, R56, R61 ;  /* 0x0000003d3809723e */ /* 0x000fca00000000ff */
[----:B------:R1:W-:Y:S02]  /*a160*/  STS.128 [R12+0x8000], R8 ;  /* 0x008000080c007388 */ /* 0x0003e40000000c00 */
.L_x_989:
[----:B------:R-:W-:Y:S05]  /*a170*/  BSYNC B1 ;  /* 0x0000000000017941 */ /* 0x000fea0003800000 */
.L_x_988:
[----:B------:R-:W-:-:S04]  /*a180*/  IADD3 R52, R52, 0x40, RZ ;  /* 0x0000004034347810 */ /* 0x000fc80007ffe0ff */
[----:B------:R-:W-:-:S13]  /*a190*/  ISETP.GE.AND P0, PT, R52, R45, PT ;  /* 0x0000002d3400720c */ /* 0x000fda0003f06270 */
        /* <DEDUP_REMOVED lines=32> */
[----:B------:R-:W-:Y:S02]  /*a3a0*/  FMUL.FTZ R53, R9, R45 ;  /* 0x0000002d09357220 */ /* 0x000fe40000410000 */
[----:B------:R-:W-:Y:S02]  /*a3b0*/  FMUL.FTZ R41, R8, R41 ;  /* 0x0000002908297220 */ /* 0x000fe40000410000 */
[C---:B------:R-:W-:Y:S02]  /*a3c0*/  FMUL.FTZ R45, R56.reuse, R45 ;  /* 0x0000002d382d7220 */ /* 0x040fe40000410000 */
[----:B------:R-:W-:Y:S02]  /*a3d0*/  FFMA.FTZ R53, R56, R44, -R53 ;  /* 0x0000002c38357223 */ /* 0x000fe40000010835 */
[----:B------:R-:W-:-:S02]  /*a3e0*/  FFMA.FTZ R57, R52, R58, -R57 ;  /* 0x0000003a34397223 */ /* 0x000fc40000010839 */
[----:B------:R-:W-:Y:S02]  /*a3f0*/  FFMA.FTZ R60, R55, R62, R60 ;  /* 0x0000003e373c7223 */ /* 0x000fe4000001003c */
[-C--:B------:R-:W-:Y:S02]  /*a400*/  FFMA.FTZ R40, R8, R11.reuse, -R40 ;  /* 0x0000000b08287223 */ /* 0x080fe40000010828 */
[----:B------:R-:W-:Y:S01]  /*a410*/  FFMA.FTZ R41, R10, R11, R41 ;  /* 0x0000000b0a297223 */ /* 0x000fe20000010029 */
[----:B------:R-:W-:Y:S01]  /*a420*/  F2FP.PACK_AB R11, R54, R57 ;  /* 0x00000039360b723e */ /* 0x000fe200000000ff */
[----:B------:R-:W-:Y:S01]  /*a430*/  FFMA.FTZ R44, R9, R44, R45 ;  /* 0x0000002c092c7223 */ /* 0x000fe2000001002d */
[----:B------:R-:W-:Y:S02]  /*a440*/  F2FP.PACK_AB R8, R60, R59 ;  /* 0x0000003b3c08723e */ /* 0x000fe400000000ff */
[----:B------:R-:W-:Y:S02]  /*a450*/  F2FP.PACK_AB R10, R41, R40 ;  /* 0x00000028290a723e */ /* 0x000fe400000000ff */
[----:B------:R-:W-:-:S05]  /*a460*/  F2FP.PACK_AB R9, R44, R53 ;  /* 0x000000352c09723e */ /* 0x000fca00000000ff */
[----:B------:R1:W-:Y:S02]  /*a470*/  STS.128 [R15+0x2000], R8 ;  /* 0x002000080f007388 */ /* 0x0003e40000000c00 */
.L_x_1002:
[----:B------:R-:W-:Y:S05]  /*a480*/  BSYNC B0 ;  /* 0x0000000000007941 */ /* 0x000fea0003800000 */
.L_x_1001:
        /* <DEDUP_REMOVED lines=46> */
.L_x_1004:
[----:B------:R-:W-:Y:S05]  /*a770*/  BSYNC B0 ;  /* 0x0000000000007941 */ /* 0x000fea0003800000 */
.L_x_1003:
        /* <DEDUP_REMOVED lines=46> */
.L_x_1006:
[----:B------:R-:W-:Y:S05]  /*aa60*/  BSYNC B0 ;  /* 0x0000000000007941 */ /* 0x000fea0003800000 */
.L_x_1005:
        /* <DEDUP_REMOVED lines=46> */
.L_x_1008:
[----:B------:R-:W-:Y:S05]  /*ad50*/  BSYNC B0 ;  /* 0x0000000000007941 */ /* 0x000fea0003800000 */
.L_x_1007:
        /* <DEDUP_REMOVED lines=30> */
[----:B------:R-:W-:-:S02]  /*af40*/  FMUL.FTZ R30, R27, R30 ;  /* 0x0000001e1b1e7220 */ /* 0x000fc40000410000 */
[-C--:B------:R-:W-:Y:S02]  /*af50*/  FMUL.FTZ R23, R9, R22.reuse ;  /* 0x0000001609177220 */ /* 0x080fe40000410000 */
[-C--:B------:R-:W-:Y:S02]  /*af60*/  FMUL.FTZ R20, R10, R11.reuse ;  /* 0x0000000b0a147220 */ /* 0x080fe40000410000 */
[C---:B------:R-:W-:Y:S02]  /*af70*/  FMUL.FTZ R11, R8.reuse, R11 ;  /* 0x0000000b080b7220 */ /* 0x040fe40000410000 */
[----:B------:R-:W-:Y:S02]  /*af80*/  FMUL.FTZ R22, R29, R22 ;  /* 0x000000161d167220 */ /* 0x000fe40000410000 */
[----:B------:R-:W-:Y:S02]  /*af90*/  FFMA.FTZ R34, R27, R31, -R34 ;  /* 0x0000001f1b227223 */ /* 0x000fe40000010822 */
[----:B------:R-:W-:-:S02]  /*afa0*/  FFMA.FTZ R20, R8, R21, -R20 ;  /* 0x0000001508147223 */ /* 0x000fc40000010814 */
[----:B------:R-:W-:Y:S02]  /*afb0*/  FFMA.FTZ R31, R28, R31, R30 ;  /* 0x0000001f1c1f7223 */ /* 0x000fe4000001001e */
        /* <DEDUP_REMOVED lines=8> */
.L_x_1010:
[----:B------:R-:W-:Y:S05]  /*b040*/  BSYNC B0 ;  /* 0x0000000000007941 */ /* 0x000fea0003800000 */
.L_x_1009:
[----:B------:R-:W-:-:S04]  /*b050*/  IADD3 R82, R82, 0x50, RZ ;  /* 0x0000005052527810 */ /* 0x000fc80007ffe0ff */
[----:B------:R-:W-:-:S13]  /*b060*/  ISETP.GE.AND P0, PT, R82, c[0x0][0x27c], PT ;  /* 0x00009f0052007a0c */ /* 0x000fda0003f06270 */
        /* <DEDUP_REMOVED lines=44> */
.L_x_983:
[----:B------:R-:W-:Y:S01]  /*b330*/  @P3 IMAD.HI.U32 R11, R10, c[0x0][0x2c8], RZ ;  /* 0x0000b2000a0b3a27 */ /* 0x000fe200078e00ff */
[----:B------:R-:W-:Y:S01]  /*b340*/  MOV R16, R12 ;  /* 0x0000000c00107202 */ /* 0x000fe20000000f00 */
[----:B------:R-:W-:Y:S01]  /*b350*/  BSSY B0, `(.L_x_1011) ;  /* 0x0000046000007945 */ /* 0x000fe20003800000 */
[----:B------:R-:W-:Y:S01]  /*b360*/  CS2R R30, SRZ ;  /* 0x00000000001e7805 */ /* 0x000fe2000001ff00 */
[----:B------:R-:W-:Y:S01]  /*b370*/  IMAD.MOV.U32 R20, RZ, RZ, R14 ;  /* 0x000000ffff147224 */ /* 0x000fe200078e000e */
        /* <DEDUP_REMOVED lines=16> */
[----:B------:R-:W-:Y:S01]  /*b480*/  CS2R R58, SRZ ;  /* 0x00000000003a7805 */ /* 0x000fe2000001ff00 */
[----:B------:R-:W-:Y:S01]  /*b490*/  CS2R R56, SRZ ;  /* 0x0000000000387805 */ /* 0x000fe2000001ff00 */
[----:B------:R-:W-:Y:S01]  /*b4a0*/  CS2R R74, SRZ ;  /* 0x00000000004a7805 */ /* 0x000fe2000001ff00 */
[----:B------:R-:W-:Y:S01]  /*b4b0*/  IMAD.IADD R19, R21, 0x1, R19 ;  /* 0x0000000115137824 */ /* 0x000fe200078e0213 */
[----:B------:R-:W-:Y:S01]  /*b4c0*/  CS2R R72, SRZ ;  /* 0x0000000000487805 */ /* 0x000fe2000001ff00 */
[----:B------:R-:W-:-:S03]  /*b4d0*/  IMAD R11, R10, c[0x0][0x294], R11 ;  /* 0x0000a5000a0b7a24 */ /* 0x000fc600078e020b */
[----:B------:R-:W-:Y:S02]  /*b4e0*/  LEA.HI.X R19, R20, c[0x0][0x274], R19, 0x1, P0 ;  /* 0x00009d0014137a11 */ /* 0x000fe400000f0c13 */
[----:B------:R-:W-:Y:S01]  /*b4f0*/  IADD3 R18, R17, R11, RZ ;  /* 0x0000000b11127210 */ /* 0x000fe20007ffe0ff */
[----:B------:R1:W2:Y:S01]  /*b500*/  SHFL.IDX PT, R20, R14, RZ, 0x1c1f ;  /* 0x001c1fff0e147589 */ /* 0x0002a200000e0000 */
[----:B------:R-:W-:-:S03]  /*b510*/  LEA R12, P0, R16, c[0x0][0x288], 0x1 ;  /* 0x0000a200100c7a11 */ /* 0x000fc600078008ff */
[----:B------:R1:W3:Y:S01]  /*b520*/  SHFL.IDX PT, R21, R19, RZ, 0x1c1f ;  /* 0x001c1fff13157589 */ /* 0x0002e200000e0000 */
[----:B------:R-:W-:Y:S02]  /*b530*/  LEA.HI.X R18, R16, c[0x0][0x28c], R18, 0x1, P0 ;  /* 0x0000a30010127a11 */ /* 0x000fe400000f0c12 */
[----:B------:R-:W-:Y:S01]  /*b540*/  ISETP.GE.AND P0, PT, R9, R8, PT ;  /* 0x000000080900720c */ /* 0x000fe20003f06270 */
[----:B------:R1:W4:Y:S04]  /*b550*/  SHFL.IDX PT, R16, R12, RZ, 0x1c1f ;  /* 0x001c1fff0c107589 */ /* 0x00032800000e0000 */
[----:B------:R1:W1:Y:S08]  /*b560*/  SHFL.IDX PT, R17, R18, RZ, 0x1c1f ;  /* 0x001c1fff12117589 */ /* 0x00027000000e0000 */
[----:B------:R-:W-:Y:S05]  /*b570*/  @P0 BRA `(.L_x_1012) ;  /* 0x0000023000000947 */ /* 0x000fea0003800000 */
[C---:B------:R-:W-:Y:S01]  /*b580*/  ISETP.GE.AND P0, PT, R65.reuse, c[0x0][0x27c], PT ;  /* 0x00009f0041007a0c */ /* 0x040fe20003f06270 */
[----:B------:R-:W-:Y:S01]  /*b590*/  CS2R R78, SRZ ;  /* 0x00000000004e7805 */ /* 0x000fe2000001ff00 */
[----:B------:R-:W-:Y:S01]  /*b5a0*/  CS2R R76, SRZ ;  /* 0x00000000004c7805 */ /* 0x000fe2000001ff00 */
[----:B------:R-:W-:Y:S01]  /*b5b0*/  CS2R R74, SRZ ;  /* 0x00000000004a7805 */ /* 0x000fe2000001ff00 */
[----:B------:R-:W-:Y:S01]  /*b5c0*/  CS2R R72, SRZ ;  /* 0x0000000000487805 */ /* 0x000fe2000001ff00 */
[----:B------:R-:W-:-:S08]  /*b5d0*/  IADD3 R11, R65, 0x20, RZ ;  /* 0x00000020410b7810 */ /* 0x000fd00007ffe0ff */
[----:B--23--:R-:W-:-:S04]  /*b5e0*/  @!P0 IMAD.WIDE R22, R65, 0x2, R20 ;  /* 0x0000000241168825 */ /* 0x00cfc800078e0214 */
[----:B-1--4-:R-:W-:Y:S01]  /*b5f0*/  @!P0 IMAD.WIDE R24, R65, 0x2, R16 ;  /* 0x0000000241188825 */ /* 0x012fe200078e0210 */
[----:B------:R1:W5:Y:S04]  /*b600*/  @!P0 LD.E.128 R76, [R22.64] ;  /* 0x00000006164c8980 */ /* 0x000368000c101d00 */
[----:B------:R2:W5:Y:S01]  /*b610*/  @!P0 LD.E.128 R72, [R24.64] ;  /* 0x0000000618488980 */ /* 0x000562000c101d00 */
[----:B------:R-:W-:Y:S01]  /*b620*/  ISETP.GE.AND P0, PT, R11, c[0x0][0x27c], PT ;  /* 0x00009f000b007a0c */ /* 0x000fe20003f06270 */
[----:B------:R-:W-:Y:S01]  /*b630*/  CS2R R62, SRZ ;  /* 0x00000000003e7805 */ /* 0x000fe2000001ff00 */
[----:B------:R-:W-:Y:S01]  /*b640*/  CS2R R60, SRZ ;  /* 0x00000000003c7805 */ /* 0x000fe2000001ff00 */
[----:B------:R-:W-:Y:S01]  /*b650*/  CS2R R58, SRZ ;  /* 0x00000000003a7805 */ /* 0x000fe2000001ff00 */
[----:B------:R-:W-:-:S09]  /*b660*/  CS2R R56, SRZ ;  /* 0x0000000000387805 */ /* 0x000fd2000001ff00 */
[----:B------:R-:W-:-:S04]  /*b670*/  @!P0 SHF.R.S32.HI R10, RZ, 0x1f, R11 ;  /* 0x0000001fff0a8819 */ /* 0x000fc8000001140b */
[----:B------:R-:W-:-:S04]  /*b680*/  @!P0 LEA.HI R10, R10, R11, RZ, 0x3 ;  /* 0x0000000b0a0a8211 */ /* 0x000fc800078f18ff */
[----:B------:R-:W-:Y:S02]  /*b690*/  @!P0 LOP3.LUT R10, R10, 0xfffffff8, RZ, 0xc0, !PT ;  /* 0xfffffff80a0a8812 */ /* 0x000fe400078ec0ff */
[----:B------:R-:W-:-:S03]  /*b6a0*/  IADD3 R11, R65, 0x40, RZ ;  /* 0x00000040410b7810 */ /* 0x000fc60007ffe0ff */
[----:B-1----:R-:W-:-:S04]  /*b6b0*/  @!P0 IMAD.WIDE R22, R10, 0x2, R20 ;  /* 0x000000020a168825 */ /* 0x002fc800078e0214 */
[----:B--2---:R-:W-:Y:S01]  /*b6c0*/  @!P0 IMAD.WIDE R24, R10, 0x2, R16 ;  /* 0x000000020a188825 */ /* 0x004fe200078e0210 */
        /* <DEDUP_REMOVED lines=9> */
[----:B------:R-:W-:-:S05]  /*b760*/  @!P0 LOP3.LUT R10, R10, 0xfffffff8, RZ, 0xc0, !PT ;  /* 0xfffffff80a0a8812 */ /* 0x000fca00078ec0ff */
[----:B------:R-:W-:-:S04]  /*b770*/  @!P0 IMAD.WIDE R20, R10, 0x2, R20 ;  /* 0x000000020a148825 */ /* 0x000fc800078e0214 */
[----:B------:R-:W-:Y:S01]  /*b780*/  @!P0 IMAD.WIDE R10, R10, 0x2, R16 ;  /* 0x000000020a0a8825 */ /* 0x000fe200078e0210 */
[----:B------:R1:W5:Y:S04]  /*b790*/  @!P0 LD.E.128 R44, [R20.64] ;  /* 0x00000006142c8980 */ /* 0x000368000c101d00 */
[----:B------:R1:W5:Y:S02]  /*b7a0*/  @!P0 LD.E.128 R40, [R10.64] ;  /* 0x000000060a288980 */ /* 0x000364000c101d00 */
.L_x_1012:
[----:B------:R-:W-:Y:S05]  /*b7b0*/  BSYNC B0 ;  /* 0x0000000000007941 */ /* 0x000fea0003800000 */
.L_x_1011:
[----:B-1---5:R-:W-:Y:S01]  /*b7c0*/  IMAD.MOV.U32 R11, RZ, RZ, R46 ;  /* 0x000000ffff0b7224 */ /* 0x022fe200078e002e */
[----:B------:R-:W-:Y:S01]  /*b7d0*/  IADD3 R9, R9, 0x40, RZ ;  /* 0x0000004009097810 */ /* 0x000fe20007ffe0ff */
[----:B------:R-:W-:Y:S01]  /*b7e0*/  IMAD.MOV.U32 R10, RZ, RZ, R47 ;  /* 0x000000ffff0a7224 */ /* 0x000fe200078e002f */
[----:B------:R-:W1:Y:S01]  /*b7f0*/  SHFL.IDX PT, R14, R14, 0x1, 0x1c1f ;  /* 0x003c1f000e0e7f89 */ /* 0x000e6200000e0000 */
        /* <DEDUP_REMOVED lines=13> */
[----:B------:R-:W4:Y:S02]  /*b8d0*/  SHFL.IDX PT, R12, R12, 0x1, 0x1c1f ;  /* 0x003c1f000c0c7f89 */ /* 0x000f2400000e0000 */
        /* <DEDUP_REMOVED lines=26> */
[----:B------:R-:W4:Y:S01]  /*ba80*/  SHFL.IDX PT, R15, R19, 0x1, 0x1c1f ;  /* 0x003c1f00130f7f89 */ /* 0x000f2200000e0000 */
[----:B------:R-:W-:Y:S01]  /*ba90*/  CS2R R36, SRZ ;  /* 0x0000000000247805 */ /* 0x000fe2000001ff00 */
[----:B------:R-:W-:Y:S01]  /*baa0*/  CS2R R22, SRZ ;  /* 0x0000000000167805 */ /* 0x000fe2000001ff00 */
[----:B------:R-:W-:Y:S01]  /*bab0*/  PRMT R99, R10, 0x5410, R11 ;  /* 0x000054100a637816 */ /* 0x000fe2000000000b */
[----:B------:R3:W2:Y:S02]  /*bac0*/  SHFL.IDX PT, R13, R18, 0x1, 0x1c1f ;  /* 0x003c1f00120d7f89 */ /* 0x0006a400000e0000 */
[----:B--23--:R-:W-:Y:S01]  /*bad0*/  CS2R R20, SRZ ;  /* 0x0000000000147805 */ /* 0x00cfe2000001ff00 */
[----:B------:R-:W-:Y:S01]  /*bae0*/  CS2R R16, SRZ ;  /* 0x0000000000107805 */ /* 0x000fe2000001ff00 */
[----:B------:R-:W-:Y:S01]  /*baf0*/  CS2R R34, SRZ ;  /* 0x0000000000227805 */ /* 0x000fe2000001ff00 */
[----:B------:R-:W-:Y:S01]  /*bb00*/  CS2R R32, SRZ ;  /* 0x0000000000207805 */ /* 0x000fe2000001ff00 */
[----:B------:R-:W-:Y:S01]  /*bb10*/  CS2R R18, SRZ ;  /* 0x0000000000127805 */ /* 0x000fe2000001ff00 */
[----:B------:R-:W-:Y:S05]  /*bb20*/  @P0 BRA `(.L_x_1014) ;  /* 0x0000023000000947 */ /* 0x000fea0003800000 */
[C---:B-1--4-:R-:W-:Y:S01]  /*bb30*/  ISETP.GE.AND P0, PT, R65.reuse, c[0x0][0x27c], PT ;  /* 0x00009f0041007a0c */ /* 0x052fe20003f06270 */
        /* <DEDUP_REMOVED lines=19> */
[----:B------:R-:W-:Y:S01]  /*bc70*/  @!P0 IMAD.WIDE R54, R9, 0x2, R12 ;  /* 0x0000000209368825 */ /* 0x000fe200078e020c */
[----:B------:R1:W5:Y:S04]  /*bc80*/  @!P0 LD.E.128 R24, [R20.64] ;  /* 0x0000000614188980 */ /* 0x000368000c101d00 */
[----:B------:R3:W5:Y:S01]  /*bc90*/  @!P0 LD.E.128 R16, [R54.64] ;  /* 0x0000000636108980 */ /* 0x000762000c101d00 */
[----:B------:R-:W-:Y:S01]  /*bca0*/  ISETP.GE.AND P0, PT, R10, c[0x0][0x27c], PT ;  /* 0x00009f000a007a0c */ /* 0x000fe20003f06270 */
[----:B------:R-:W-:Y:S01]  /*bcb0*/  CS2R R30, SRZ ;  /* 0x00000000001e7805 */ /* 0x000fe2000001ff00 */
[----:B------:R-:W-:Y:S01]  /*bcc0*/  CS2R R28, SRZ ;  /* 0x00000000001c7805 */ /* 0x000fe2000001ff00 */
[----:B--2---:R-:W-:-:S10]  /*bcd0*/  CS2R R22, SRZ ;  /* 0x0000000000167805 */ /* 0x004fd4000001ff00 */
[----:B------:R-:W-:-:S04]  /*bce0*/  @!P0 SHF.R.S32.HI R9, RZ, 0x1f, R10 ;  /* 0x0000001fff098819 */ /* 0x000fc8000001140a */
[----:B------:R-:W-:Y:S01]  /*bcf0*/  @!P0 LEA.HI R9, R9, R10, RZ, 0x3 ;  /* 0x0000000a09098211 */ /* 0x000fe200078f18ff */
[----:B-1----:R-:W-:-:S03]  /*bd00*/  CS2R R20, SRZ ;  /* 0x0000000000147805 */ /* 0x002fc6000001ff00 */
[----:B------:R-:W-:-:S05]  /*bd10*/  @!P0 LOP3.LUT R9, R9, 0xfffffff8, RZ, 0xc0, !PT ;  /* 0xfffffff809098812 */ /* 0x000fca00078ec0ff */
[----:B------:R-:W-:-:S04]  /*bd20*/  @!P0 IMAD.WIDE R14, R9, 0x2, R14 ;  /* 0x00000002090e8825 */ /* 0x000fc800078e020e */
[----:B------:R-:W-:Y:S01]  /*bd30*/  @!P0 IMAD.WIDE R12, R9, 0x2, R12 ;  /* 0x00000002090c8825 */ /* 0x000fe200078e020c */
[----:B------:R3:W5:Y:S04]  /*bd40*/  @!P0 LD.E.128 R28, [R14.64] ;  /* 0x000000060e1c8980 */ /* 0x000768000c101d00 */
[----:B------:R3:W5:Y:S02]  /*bd50*/  @!P0 LD.E.128 R20, [R12.64] ;  /* 0x000000060c148980 */ /* 0x000764000c101d00 */
.L_x_1014:
[----:B-1--4-:R-:W-:Y:S05]  /*bd60*/  BSYNC B0 ;  /* 0x0000000000007941 */ /* 0x012fea0003800000 */
.L_x_1013:
[----:B-----5:R-:W-:Y:S01]  /*bd70*/  IMAD.MOV.U32 R11, RZ, RZ, R30 ;  /* 0x000000ffff0b7224 */ /* 0x020fe200078e001e */
[----:B------:R-:W-:Y:S01]  /*bd80*/  IADD3 R83, -R133, R8, RZ ;  /* 0x0000000885537210 */ /* 0x000fe20007ffe1ff */
[----:B------:R-:W-:Y:S01]  /*bd90*/  IMAD.MOV.U32 R10, RZ, RZ, R31 ;  /* 0x000000ffff0a7224 */ /* 0x000fe200078e001f */
[----:B------:R-:W-:-:S04]  /*bda0*/  DEPBAR.LE SB0, 0x3 ;  /* 0x000080c00000791a */ /* 0x000fc80000000000 */
[----:B------:R-:W-:Y:S01]  /*bdb0*/  IMAD.MOV.U32 R9, RZ, RZ, R28 ;  /* 0x000000ffff097224 */ /* 0x000fe200078e001c */
[----:B------:R-:W-:Y:S01]  /*bdc0*/  PRMT R64, R10, 0x5410, R11 ;  /* 0x000054100a407816 */ /* 0x000fe2000000000b */
[----:B------:R-:W-:Y:S01]  /*bdd0*/  IMAD.MOV.U32 R11, RZ, RZ, R26 ;  /* 0x000000ffff0b7224 */ /* 0x000fe200078e001a */
[----:B------:R-:W-:Y:S01]  /*bde0*/  IMNMX R83, R83, 0x80, PT ;  /* 0x0000008053537817 */ /* 0x000fe20003800200 */
[----:B------:R-:W-:Y:S01]  /*bdf0*/  IMAD.MOV.U32 R10, RZ, RZ, R27 ;  /* 0x000000ffff0a7224 */ /* 0x000fe200078e001b */
[----:B---3--:R-:W-:Y:S01]  /*be00*/  PRMT R55, R55, 0x5410, R9 ;  /* 0x0000541037377816 */ /* 0x008fe20000000009 */
        /* <DEDUP_REMOVED lines=9> */
[----:B------:R-:W-:Y:S01]  /*bea0*/  BAR.SYNC.DEFER_BLOCKING 0x0 ;  /* 0x0000000000007b1d */ /* 0x000fe20000010000 */
[----:B------:R-:W-:Y:S01]  /*beb0*/  IMAD.MOV.U32 R12, RZ, RZ, R25 ;  /* 0x000000ffff0c7224 */ /* 0x000fe200078e0019 */
[----:B------:R-:W-:Y:S01]  /*bec0*/  PRMT R81, R10, 0x5410, R11 ;  /* 0x000054100a517816 */ /* 0x000fe2000000000b */
[----:B------:R-:W-:Y:S01]  /*bed0*/  IMAD.MOV.U32 R11, RZ, RZ, R22 ;  /* 0x000000ffff0b7224 */ /* 0x000fe200078e0016 */
[----:B------:R-:W-:Y:S01]  /*bee0*/  PRMT R80, R80, 0x5410, R9 ;  /* 0x0000541050507816 */ /* 0x000fe20000000009 */
[----:B------:R-:W-:Y:S01]  /*bef0*/  IMAD.MOV.U32 R10, RZ, RZ, R23 ;  /* 0x000000ffff0a7224 */ /* 0x000fe200078e0017 */
[----:B------:R-:W-:Y:S01]  /*bf00*/  ISETP.GE.AND P0, PT, R52, R83, PT ;  /* 0x000000533400720c */ /* 0x000fe20003f06270 */
[----:B------:R-:W-:Y:S01]  /*bf10*/  IMAD.MOV.U32 R9, RZ, RZ, R20 ;  /* 0x000000ffff097224 */ /* 0x000fe200078e0014 */
[----:B------:R-:W-:Y:S01]  /*bf20*/  PRMT R68, R12, 0x7610, R68 ;  /* 0x000076100c447816 */ /* 0x000fe20000000044 */
[----:B------:R-:W-:Y:S01]  /*bf30*/  BSSY B1, `(.L_x_1015) ;  /* 0x0000163000017945 */ /* 0x000fe20003800000 */
[----:B------:R-:W-:Y:S01]  /*bf40*/  PRMT R54, R10, 0x5410, R11 ;  /* 0x000054100a367816 */ /* 0x000fe2000000000b */
[----:B------:R-:W-:Y:S01]  /*bf50*/  IMAD.MOV.U32 R10, RZ, RZ, R19 ;  /* 0x000000ffff0a7224 */ /* 0x000fe200078e0013 */
[----:B------:R-:W-:Y:S01]  /*bf60*/  PRMT R53, R53, 0x5410, R9 ;  /* 0x0000541035357816 */ /* 0x000fe20000000009 */
[----:B------:R-:W-:Y:S01]  /*bf70*/  IMAD.MOV.U32 R9, RZ, RZ, R16 ;  /* 0x000000ffff097224 */ /* 0x000fe200078e0010 */
[----:B------:R-:W-:-:S02]  /*bf80*/  MOV R11, R18 ;  /* 0x00000012000b7202 */ /* 0x000fc40000000f00 */
[----:B------:R-:W-:Y:S02]  /*bf90*/  MOV R12, R37 ;  /* 0x00000025000c7202 */ /* 0x000fe40000000f00 */
        /* <DEDUP_REMOVED lines=21> */
[----:B------:R-:W-:Y:S02]  /*c0f0*/  LEA.HI R14, R9, R82, RZ, 0x1d ;  /* 0x00000052090e7211 */ /* 0x000fe400078fe8ff */
[----:B------:R-:W-:Y:S02]  /*c100*/  LOP3.LUT R12, R12, 0x1c0, RZ, 0xc0, !PT ;  /* 0x000001c00c0c7812 */ /* 0x000fe400078ec0ff */
[----:B------:R-:W-:Y:S02]  /*c110*/  SHF.R.S32.HI R9, RZ, 0x1f, R14 ;  /* 0x0000001fff097819 */ /* 0x000fe4000001140e */
[----:B------:R-:W-:-:S02]  /*c120*/  SHF.L.U32 R8, R14, 0x3, RZ ;  /* 0x000000030e087819 */ /* 0x000fc400000006ff */
[----:B------:R-:W-:Y:S02]  /*c130*/  LEA.HI R9, R9, R14, RZ, 0x3 ;  /* 0x0000000e09097211 */ /* 0x000fe400078f18ff */
[----:B------:R-:W-:Y:S02]  /*c140*/  SHF.R.U32.HI R11, RZ, 0x3, R12 ;  /* 0x00000003ff0b7819 */ /* 0x000fe4000001160c */
[C---:B------:R-:W-:Y:S02]  /*c150*/  LOP3.LUT R8, R12.reuse, 0x38, R8, 0xf8, !PT ;  /* 0x000000380c087812 */ /* 0x040fe400078ef808 */
[----:B------:R-:W-:Y:S02]  /*c160*/  SHF.L.U32 R9, R9, 0xa, RZ ;  /* 0x0000000a09097819 */ /* 0x000fe400000006ff */
[----:B------:R-:W-:Y:S02]  /*c170*/  SHF.L.U32 R10, R91, 0x9, RZ ;  /* 0x000000095b0a7819 */ /* 0x000fe400000006ff */
[----:B------:R-:W-:-:S02]  /*c180*/  LOP3.LUT R98, R12, 0x38, R65, 0xf8, !PT ;  /* 0x000000380c627812 */ /* 0x000fc400078ef841 */
[----:B------:R-:W-:Y:S02]  /*c190*/  LOP3.LUT R8, R8, R11, RZ, 0x3c, !PT ;  /* 0x0000000b08087212 */ /* 0x000fe400078e3cff */
[----:B------:R-:W-:Y:S02]  /*c1a0*/  LOP3.LUT R9, R9, 0x7fffe000, RZ, 0xc0, !PT ;  /* 0x7fffe00009097812 */ /* 0x000fe400078ec0ff */
[----:B------:R-:W-:Y:S02]  /*c1b0*/  LOP3.LUT R98, R10, R98, R11, 0xf6, !PT ;  /* 0x000000620a627212 */ /* 0x000fe400078ef60b */
[----:B------:R-:W-:Y:S02]  /*c1c0*/  IADD3 R8, R8, R9, R10 ;  /* 0x0000000908087210 */ /* 0x000fe40007ffe00a */
[----:B------:R-:W-:Y:S02]  /*c1d0*/  SHF.L.U32 R98, R98, 0x1, RZ ;  /* 0x0000000162627819 */ /* 0x000fe400000006ff */
[----:B------:R-:W-:-:S02]  /*c1e0*/  SHF.L.U32 R97, R8, 0x1, RZ ;  /* 0x0000000108617819 */ /* 0x000fc400000006ff */
[--C-:B------:R-:W-:Y:S01]  /*c1f0*/  SHF.R.U32.HI R103, RZ, 0x10, R75.reuse ;  /* 0x00000010ff677819 */ /* 0x100fe2000001164b */
[----:B------:R-:W1:Y:S01]  /*c200*/  LDS.128 R12, [R98+0x18100] ;  /* 0x01810000620c7984 */ /* 0x000e620000000c00 */
[----:B------:R-:W-:Y:S02]  /*c210*/  SHF.R.U64 R74, R74, 0x10, R75 ;  /* 0x000000104a4a7819 */ /* 0x000fe4000000124b */
[----:B------:R-:W-:Y:S01]  /*c220*/  SHF.R.U64 R75, R76, 0x10, R77 ;  /* 0x000000104c4b7819 */ /* 0x000fe2000000124d */
[----:B------:R-:W2:Y:S01]  /*c230*/  LDS.128 R8, [R97+0x18100] ;  /* 0x0181000061087984 */ /* 0x000ea20000000c00 */
[----:B------:R-:W-:Y:S01]  /*c240*/  SHF.R.U64 R78, R78, 0x10, R79 ;  /* 0x000000104e4e7819 */ /* 0x000fe2000000124f */
[----:B------:R-:W-:Y:S01]  /*c250*/  HADD2.F32 R116, -RZ, R103.H0_H0 ;  /* 0x20000067ff747230 */ /* 0x000fe20000004100 */
[----:B------:R-:W-:Y:S01]  /*c260*/  SHF.R.U32.HI R76, RZ, 0x10, R77 ;  /* 0x00000010ff4c7819 */ /* 0x000fe2000001164d */
[--C-:B------:R-:W-:Y:S01]  /*c270*/  HADD2.F32 R103, -RZ, R99.reuse.H0_H0 ;  /* 0x20000063ff677230 */ /* 0x100fe20000004100 */
[----:B------:R-:W-:Y:S01]  /*c280*/  SHF.R.U32.HI R79, RZ, 0x10, R79 ;  /* 0x00000010ff4f7819 */ /* 0x000fe2000001164f */
[----:B------:R-:W-:Y:S01]  /*c290*/  HADD2.F32 R99, -RZ, R99.H1_H1 ;  /* 0x30000063ff637230 */ /* 0x000fe20000004100 */
[--C-:B------:R-:W-:Y:S01]  /*c2a0*/  SHF.R.U64 R72, R72, 0x10, R73.reuse ;  /* 0x0000001048487819 */ /* 0x100fe20000001249 */
[----:B------:R-:W-:Y:S01]  /*c2b0*/  HADD2.F32 R124, -RZ, R76.H0_H0 ;  /* 0x2000004cff7c7230 */ /* 0x000fe20000004100 */
[----:B------:R-:W-:Y:S01]  /*c2c0*/  SHF.R.U32.HI R73, RZ, 0x10, R73 ;  /* 0x00000010ff497819 */ /* 0x000fe20000011649 */
[----:B------:R-:W-:-:S02]  /*c2d0*/  HADD2.F32 R120, -RZ, R79.H0_H0 ;  /* 0x2000004fff787230 */ /* 0x000fc40000004100 */
[--C-:B------:R-:W-:Y:S02]  /*c2e0*/  HADD2.F32 R79, -RZ, R101.reuse.H0_H0 ;  /* 0x20000065ff4f7230 */ /* 0x100fe40000004100 */
[----:B------:R-:W-:Y:S02]  /*c2f0*/  HADD2.F32 R101, -RZ, R101.H1_H1 ;  /* 0x30000065ff657230 */ /* 0x000fe40000004100 */
[----:B------:R-:W-:Y:S02]  /*c300*/  HADD2.F32 R113, -RZ, R78.H0_H0 ;  /* 0x2000004eff717230 */ /* 0x000fe40000004100 */
[--C-:B-1----:R-:W-:Y:S02]  /*c310*/  HADD2.F32 R77, -RZ, R15.reuse.H0_H0 ;  /* 0x2000000fff4d7230 */ /* 0x102fe40000004100 */
[----:B------:R-:W-:Y:S02]  /*c320*/  HADD2.F32 R15, -RZ, R15.H1_H1 ;  /* 0x3000000fff0f7230 */ /* 0x000fe40000004100 */
[--C-:B--2---:R-:W-:Y:S01]  /*c330*/  HADD2.F32 R107, -RZ, R11.reuse.H0_H0 ;  /* 0x2000000bff6b7230 */ /* 0x104fe20000004100 */
[----:B------:R-:W-:Y:S01]  /*c340*/  FMUL.FTZ R112, R77, R108 ;  /* 0x0000006c4d707220 */ /* 0x000fe20000410000 */
[----:B------:R-:W-:Y:S01]  /*c350*/  HADD2.F32 R11, -RZ, R11.H1_H1 ;  /* 0x3000000bff0b7230 */ /* 0x000fe20000004100 */
[----:B------:R-:W-:Y:S01]  /*c360*/  FMUL.FTZ R118, R15, R116 ;  /* 0x000000740f767220 */ /* 0x000fe20000410000 */
[--C-:B------:R-:W-:Y:S01]  /*c370*/  HADD2.F32 R104, -RZ, R13.reuse.H0_H0 ;  /* 0x2000000dff687230 */ /* 0x100fe20000004100 */
[----:B------:R-:W-:Y:S01]  /*c380*/  FMUL.FTZ R108, R107, R108 ;  /* 0x0000006c6b6c7220 */ /* 0x000fe20000410000 */
[----:B------:R-:W-:Y:S01]  /*c390*/  HADD2.F32 R13, -RZ, R13.H1_H1 ;  /* 0x3000000dff0d7230 */ /* 0x000fe20000004100 */
[C---:B------:R-:W-:Y:S01]  /*c3a0*/  FMUL.FTZ R116, R11.reuse, R116 ;  /* 0x000000740b747220 */ /* 0x040fe20000410000 */
[----:B------:R-:W-:Y:S01]  /*c3b0*/  HADD2.F32 R109, -RZ, R9.H0_H0 ;  /* 0x20000009ff6d7230 */ /* 0x000fe20000004100 */
[----:B------:R-:W-:Y:S01]  /*c3c0*/  FFMA.FTZ R11, R11, R120, R118 ;  /* 0x000000780b0b7223 */ /* 0x000fe20000010076 */
[----:B------:R-:W-:Y:S01]  /*c3d0*/  HADD2.F32 R118, -RZ, R73.H0_H0 ;  /* 0x20000049ff767230 */ /* 0x000fe20000004100 */
[----:B------:R-:W-:Y:S01]  /*c3e0*/  FFMA.FTZ R112, R107, R114, R112 ;  /* 0x000000726b707223 */ /* 0x000fe20000010070 */
[----:B------:R-:W-:Y:S01]  /*c3f0*/  HADD2.F32 R9, -RZ, R9.H1_H1 ;  /* 0x30000009ff097230 */ /* 0x000fe20000004100 */
[----:B------:R-:W-:Y:S01]  /*c400*/  FMUL.FTZ R122, R104, R103 ;  /* 0x00000067687a7220 */ /* 0x000fe20000410000 */
        /* <DEDUP_REMOVED lines=20> */
[----:B------:R-:W-:Y:S01]  /*c550*/  HADD2.F32 R10, -RZ, R10.H1_H1 ;  /* 0x3000000aff0a7230 */ /* 0x000fe20000004100 */
[----:B------:R-:W-:Y:S01]  /*c560*/  FFMA.FTZ R15, R15, R120, -R116 ;  /* 0x000000780f0f7223 */ /* 0x000fe20000010874 */
[----:B------:R-:W-:Y:S01]  /*c570*/  HADD2.F32 R102, -RZ, R72.H0_H0 ;  /* 0x20000048ff667230 */ /* 0x000fe20000004100 */
[----:B------:R-:W-:Y:S01]  /*c580*/  FFMA.FTZ R72, R8, R99, R100 ;  /* 0x0000006308487223 */ /* 0x000fe20000010064 */
[----:B------:R-:W-:Y:S01]  /*c590*/  HADD2.F32 R8, -RZ, R75.H0_H0 ;  /* 0x2000004bff087230 */ /* 0x000fe20000004100 */
[-C--:B------:R-:W-:Y:S01]  /*c5a0*/  FMUL.FTZ R75, R14, R109.reuse ;  /* 0x0000006d0e4b7220 */ /* 0x080fe20000410000 */
[----:B------:R-:W-:Y:S01]  /*c5b0*/  F2FP.PACK_AB R15, R15, R108 ;  /* 0x0000006c0f0f723e */ /* 0x000fe200000000ff */
[----:B------:R-:W-:Y:S01]  /*c5c0*/  FMUL.FTZ R115, R111, R102 ;  /* 0x000000666f737220 */ /* 0x000fe20000410000 */
[----:B------:R-:W-:Y:S01]  /*c5d0*/  F2FP.PACK_AB R11, R11, R112 ;  /* 0x000000700b0b723e */ /* 0x000fe200000000ff */
[----:B------:R-:W-:Y:S01]  /*c5e0*/  FMUL.FTZ R109, R10, R109 ;  /* 0x0000006d0a6d7220 */ /* 0x000fe20000410000 */
[----:B------:R-:W-:Y:S01]  /*c5f0*/  F2FP.PACK_AB R9, R9, R122 ;  /* 0x0000007a0909723e */ /* 0x000fe200000000ff */
[----:B------:R-:W-:-:S02]  /*c600*/  FMUL.FTZ R74, R106, R102 ;  /* 0x000000666a4a7220 */ /* 0x000fc40000410000 */
[----:B------:R-:W-:Y:S02]  /*c610*/  FFMA.FTZ R103, R104, R79, -R103 ;  /* 0x0000004f68677223 */ /* 0x000fe40000010867 */
[----:B------:R-:W-:Y:S02]  /*c620*/  FFMA.FTZ R118, R13, R124, -R118 ;  /* 0x0000007c0d767223 */ /* 0x000fe40000010876 */
[----:B------:R-:W-:Y:S02]  /*c630*/  FFMA.FTZ R76, R105, R101, -R76 ;  /* 0x00000065694c7223 */ /* 0x000fe4000001084c */
[----:B------:R-:W-:Y:S01]  /*c640*/  FFMA.FTZ R107, R12, R99, -R107 ;  /* 0x000000630c6b7223 */ /* 0x000fe2000001086b */
[----:B------:R-:W-:Y:S01]  /*c650*/  F2FP.PACK_AB R13, R118, R103 ;  /* 0x00000067760d723e */ /* 0x000fe200000000ff */
[----:B------:R-:W-:Y:S02]  /*c660*/  FFMA.FTZ R115, R106, R8, -R115 ;  /* 0x000000086a737223 */ /* 0x000fe40000010873 */
[----:B------:R-:W-:-:S02]  /*c670*/  FFMA.FTZ R14, R14, R113, -R109 ;  /* 0x000000710e0e7223 */ /* 0x000fc4000001086d */
[----:B------:R-:W-:Y:S01]  /*c680*/  FFMA.FTZ R73, R110, R101, R73 ;  /* 0x000000656e497223 */ /* 0x000fe20000010049 */
[----:B------:R-:W-:Y:S01]  /*c690*/  F2FP.PACK_AB R12, R115, R76 ;  /* 0x0000004c730c723e */ /* 0x000fe200000000ff */
[----:B------:R-:W-:Y:S01]  /*c6a0*/  FFMA.FTZ R74, R111, R8, R74 ;  /* 0x000000086f4a7223 */ /* 0x000fe2000001004a */
[----:B------:R-:W-:Y:S01]  /*c6b0*/  F2FP.PACK_AB R14, R14, R107 ;  /* 0x0000006b0e0e723e */ /* 0x000fe200000000ff */
[----:B------:R-:W-:-:S03]  /*c6c0*/  FFMA.FTZ R75, R10, R113, R75 ;  /* 0x000000710a4b7223 */ /* 0x000fc6000001004b */
[----:B------:R-:W-:Y:S01]  /*c6d0*/  F2FP.PACK_AB R8, R74, R73 ;  /* 0x000000494a08723e */ /* 0x000fe200000000ff */
[----:B------:R1:W-:Y:S01]  /*c6e0*/  STS.128 [R98+0x18100], R12 ;  /* 0x0181000c62007388 */ /* 0x0003e20000000c00 */
[----:B------:R-:W-:-:S05]  /*c6f0*/  F2FP.PACK_AB R10, R75, R72 ;  /* 0x000000484b0a723e */ /* 0x000fca00000000ff */
[----:B------:R1:W-:Y:S02]  /*c700*/  STS.128 [R97+0x18100], R8 ;  /* 0x0181000861007388 */ /* 0x0003e40000000c00 */
.L_x_1018:
[----:B------:R-:W-:Y:S05]  /*c710*/  BSYNC B0 ;  /* 0x0000000000007941 */ /* 0x000fea0003800000 */
.L_x_1017:
        /* <DEDUP_REMOVED lines=67> */
[-C--:B------:R-:W-:Y:S01]  /*cb50*/  FMUL.FTZ R9, R76, R93.reuse ;  /* 0x0000005d4c097220 */ /* 0x080fe20000410000 */
[----:B------:R-:W-:Y:S01]  /*cb60*/  HADD2.F32 R77, -RZ, R12.H1_H1 ;  /* 0x3000000cff4d7230 */ /* 0x000fe20000004100 */
[-C--:B------:R-:W-:Y:S01]  /*cb70*/  FMUL.FTZ R62, R15, R106.reuse ;  /* 0x0000006a0f3e7220 */ /* 0x080fe20000410000 */
[----:B------:R-:W-:Y:S01]  /*cb80*/  HADD2.F32 R11, -RZ, R11.H1_H1 ;  /* 0x3000000bff0b7230 */ /* 0x000fe20000004100 */
[C---:B------:R-:W-:Y:S01]  /*cb90*/  FMUL.FTZ R93, R98.reuse, R93 ;  /* 0x0000005d625d7220 */ /* 0x040fe20000410000 */
[----:B------:R-:W-:Y:S01]  /*cba0*/  HADD2.F32 R12, -RZ, R14.H0_H0 ;  /* 0x2000000eff0c7230 */ /* 0x000fe20000004100 */
[----:B------:R-:W-:Y:S01]  /*cbb0*/  FFMA.FTZ R98, R98, R95, R9 ;  /* 0x0000005f62627223 */ /* 0x000fe20000010009 */
[----:B------:R-:W-:Y:S01]  /*cbc0*/  HADD2.F32 R59, -RZ, R94.H1_H1 ;  /* 0x3000005eff3b7230 */ /* 0x000fe20000004100 */
[----:B------:R-:W-:Y:S01]  /*cbd0*/  FMUL.FTZ R106, R11, R106 ;  /* 0x0000006a0b6a7220 */ /* 0x000fe20000410000 */
[----:B------:R-:W-:Y:S01]  /*cbe0*/  HADD2.F32 R99, -RZ, R8.H1_H1 ;  /* 0x30000008ff637230 */ /* 0x000fe20000004100 */
[C---:B------:R-:W-:Y:S01]  /*cbf0*/  FMUL.FTZ R78, R79.reuse, R78 ;  /* 0x0000004e4f4e7220 */ /* 0x040fe20000410000 */
[----:B------:R-:W-:Y:S01]  /*cc00*/  HADD2.F32 R8, -RZ, R10.H0_H0 ;  /* 0x2000000aff087230 */ /* 0x000fe20000004100 */
[----:B------:R-:W-:Y:S01]  /*cc10*/  FFMA.FTZ R100, R79, R102, R100 ;  /* 0x000000664f647223 */ /* 0x000fe20000010064 */
[----:B------:R-:W-:Y:S01]  /*cc20*/  HADD2.F32 R9, -RZ, R96.H1_H1 ;  /* 0x30000060ff097230 */ /* 0x000fe20000004100 */
[----:B------:R-:W-:Y:S01]  /*cc30*/  FFMA.FTZ R11, R11, R114, R62 ;  /* 0x000000720b0b7223 */ /* 0x000fe2000001003e */
[----:B------:R-:W-:Y:S01]  /*cc40*/  HADD2.F32 R14, -RZ, R14.H1_H1 ;  /* 0x3000000eff0e7230 */ /* 0x000fe20000004100 */
[-C--:B------:R-:W-:Y:S01]  /*cc50*/  FMUL.FTZ R61, R12, R59.reuse ;  /* 0x0000003b0c3d7220 */ /* 0x080fe20000410000 */
[----:B------:R-:W-:Y:S01]  /*cc60*/  HADD2.F32 R62, -RZ, R56.H0_H0 ;  /* 0x20000038ff3e7230 */ /* 0x000fe20000004100 */
[C---:B------:R-:W-:Y:S01]  /*cc70*/  FMUL.FTZ R59, R8.reuse, R59 ;  /* 0x0000003b083b7220 */ /* 0x040fe20000410000 */
[----:B------:R-:W-:Y:S01]  /*cc80*/  HADD2.F32 R79, -RZ, R58.H0_H0 ;  /* 0x2000003aff4f7230 */ /* 0x000fe20000004100 */
[----:B------:R-:W-:Y:S01]  /*cc90*/  FFMA.FTZ R56, R8, R9, R61 ;  /* 0x0000000908387223 */ /* 0x000fe2000001003d */
[----:B------:R-:W-:Y:S01]  /*cca0*/  HADD2.F32 R10, -RZ, R10.H1_H1 ;  /* 0x3000000aff0a7230 */ /* 0x000fe20000004100 */
[----:B------:R-:W-:Y:S01]  /*ccb0*/  FMUL.FTZ R8, R77, R62 ;  /* 0x0000003e4d087220 */ /* 0x000fe20000410000 */
[----:B------:R-:W-:Y:S01]  /*ccc0*/  HADD2.F32 R61, -RZ, R57.H0_H0 ;  /* 0x20000039ff3d7230 */ /* 0x000fe20000004100 */
[----:B------:R-:W-:Y:S01]  /*ccd0*/  FMUL.FTZ R57, R14, R79 ;  /* 0x0000004f0e397220 */ /* 0x000fe20000410000 */
[----:B------:R-:W-:Y:S01]  /*cce0*/  F2FP.PACK_AB R11, R11, R110 ;  /* 0x0000006e0b0b723e */ /* 0x000fe200000000ff */
[----:B------:R-:W-:-:S02]  /*ccf0*/  FMUL.FTZ R62, R99, R62 ;  /* 0x0000003e633e7220 */ /* 0x000fc40000410000 */
[----:B------:R-:W-:Y:S02]  /*cd00*/  FMUL.FTZ R79, R10, R79 ;  /* 0x0000004f0a4f7220 */ /* 0x000fe40000410000 */
[----:B------:R-:W-:Y:S01]  /*cd10*/  FFMA.FTZ R59, R12, R9, -R59 ;  /* 0x000000090c3b7223 */ /* 0x000fe2000001083b */
[----:B------:R-:W-:Y:S01]  /*cd20*/  F2FP.PACK_AB R9, R97, R100 ;  /* 0x000000646109723e */ /* 0x000fe200000000ff */
        /* <DEDUP_REMOVED lines=17> */
.L_x_1020:
[----:B------:R-:W-:Y:S05]  /*ce40*/  BSYNC B0 ;  /* 0x0000000000007941 */ /* 0x000fea0003800000 */
.L_x_1019:
[----:B-1----:R-:W-:-:S04]  /*ce50*/  IADD3 R12, R65, 0x40, RZ ;  /* 0x00000040410c7810 */ /* 0x002fc80007ffe0ff */
        /* <DEDUP_REMOVED lines=9> */
[--C-:B------:R-:W-:Y:S01]  /*cef0*/  HADD2.F32 R78, -RZ, R90.reuse.H0_H0 ;  /* 0x2000005aff4e7230 */ /* 0x100fe20000004100 */
[----:B------:R-:W-:Y:S01]  /*cf00*/  SHF.R.S32.HI R13, RZ, 0x3, R10 ;  /* 0x00000003ff0d7819 */ /* 0x000fe2000001140a */
[----:B------:R-:W-:Y:S01]  /*cf10*/  HADD2.F32 R85, -RZ, R85.H1_H1 ;  /* 0x30000055ff557230 */ /* 0x000fe20000004100 */
        /* <DEDUP_REMOVED lines=37> */
[----:B------:R-:W-:Y:S02]  /*d170*/  HADD2.F32 R75, -RZ, R42.H0_H0 ;  /* 0x2000002aff4b7230 */ /* 0x000fe40000004100 */
[--C-:B-1----:R-:W-:Y:S02]  /*d180*/  HADD2.F32 R59, -RZ, R13.reuse.H1_H1 ;  /* 0x3000000dff3b7230 */ /* 0x102fe40000004100 */
[----:B------:R-:W-:Y:S02]  /*d190*/  HADD2.F32 R47, -RZ, R13.H0_H0 ;  /* 0x2000000dff2f7230 */ /* 0x000fe40000004100 */
[----:B--2---:R-:W-:Y:S01]  /*d1a0*/  HADD2.F32 R72, -RZ, R9.H1_H1 ;  /* 0x30000009ff487230 */ /* 0x004fe20000004100 */
        /* <DEDUP_REMOVED lines=18> */
[-C--:B------:R-:W-:Y:S01]  /*d2d0*/  FMUL.FTZ R46, R15, R72.reuse ;  /* 0x000000480f2e7220 */ /* 0x080fe20000410000 */
[----:B------:R-:W-:Y:S01]  /*d2e0*/  HADD2.F32 R12, -RZ, R14.H0_H0 ;  /* 0x2000000eff0c7230 */ /* 0x000fe20000004100 */
[-C--:B------:R-:W-:Y:S01]  /*d2f0*/  FMUL.FTZ R9, R60, R85.reuse ;  /* 0x000000553c097220 */ /* 0x080fe20000410000 */
[----:B------:R-:W-:Y:S01]  /*d300*/  HADD2.F32 R74, -RZ, R8.H1_H1 ;  /* 0x30000008ff4a7230 */ /* 0x000fe20000004100 */
[----:B------:R-:W-:Y:S01]  /*d310*/  FMUL.FTZ R72, R11, R72 ;  /* 0x000000480b487220 */ /* 0x000fe20000410000 */
[----:B------:R-:W-:Y:S01]  /*d320*/  HADD2.F32 R43, -RZ, R88.H1_H1 ;  /* 0x30000058ff2b7230 */ /* 0x000fe20000004100 */
[----:B------:R-:W-:Y:S01]  /*d330*/  FMUL.FTZ R85, R73, R85 ;  /* 0x0000005549557220 */ /* 0x000fe20000410000 */
[----:B------:R-:W-:Y:S01]  /*d340*/  HADD2.F32 R14, -RZ, R14.H1_H1 ;  /* 0x3000000eff0e7230 */ /* 0x000fe20000004100 */
[----:B------:R-:W-:Y:S01]  /*d350*/  FFMA.FTZ R11, R11, R102, R46 ;  /* 0x000000660b0b7223 */ /* 0x000fe2000001002e */
[----:B------:R-:W-:Y:S01]  /*d360*/  HADD2.F32 R8, -RZ, R10.H0_H0 ;  /* 0x2000000aff087230 */ /* 0x000fe20000004100 */
[----:B------:R-:W-:Y:S01]  /*d370*/  FFMA.FTZ R73, R73, R90, R9 ;  /* 0x0000005a49497223 */ /* 0x000fe20000010009 */
[----:B------:R-:W-:Y:S01]  /*d380*/  HADD2.F32 R63, -RZ, R40.H0_H0 ;  /* 0x20000028ff3f7230 */ /* 0x000fe20000004100 */
[-C--:B------:R-:W-:Y:S01]  /*d390*/  FMUL.FTZ R46, R12, R43.reuse ;  /* 0x0000002b0c2e7220 */ /* 0x080fe20000410000 */
[----:B------:R-:W-:Y:S01]  /*d3a0*/  HADD2.F32 R10, -RZ, R10.H1_H1 ;  /* 0x3000000aff0a7230 */ /* 0x000fe20000004100 */
        /* <DEDUP_REMOVED lines=8> */
[----:B------:R-:W-:Y:S01]  /*d430*/  FFMA.FTZ R40, R8, R9, R46 ;  /* 0x0000000908287223 */ /* 0x000fe2000001002e */
        /* <DEDUP_REMOVED lines=18> */
.L_x_1016:
[----:B------:R-:W-:Y:S05]  /*d560*/  BSYNC B1 ;  /* 0x0000000000017941 */ /* 0x000fea0003800000 */
.L_x_1015:
        /* <DEDUP_REMOVED lines=20> */
[----:B------:R-:W-:Y:S01]  /*d6b0*/  LOP3.LUT R10, R10, 0x1c0, RZ, 0xc0, !PT ;  /* 0x000001c00a0a7812 */ /* 0x000fe200078ec0ff */
[----:B------:R-:W-:Y:S01]  /*d6c0*/  HADD2.F32 R71, -RZ, R71.H1_H1 ;  /* 0x30000047ff477230 */ /* 0x000fe20000004100 */
[----:B------:R-:W-:Y:S01]  /*d6d0*/  SHF.L.U32 R11, R82, 0x3, RZ ;  /* 0x00000003520b7819 */ /* 0x000fe200000006ff */
[----:B------:R-:W-:Y:S01]  /*d6e0*/  IMAD.SHL.U32 R9, R9, 0x400, RZ ;  /* 0x0000040009097824 */ /* 0x000fe200078e00ff */
[----:B------:R-:W-:Y:S01]  /*d6f0*/  LOP3.LUT R12, R10, 0x38, R65, 0xf8, !PT ;  /* 0x000000380a0c7812 */ /* 0x000fe200078ef841 */
[----:B------:R-:W-:Y:S01]  /*d700*/  HADD2.F32 R81, -RZ, R81.H1_H1 ;  /* 0x30000051ff517230 */ /* 0x000fe20000004100 */
[----:B------:R-:W-:-:S02]  /*d710*/  SHF.R.U32.HI R13, RZ, 0x3, R10 ;  /* 0x00000003ff0d7819 */ /* 0x000fc4000001160a */
[----:B------:R-:W-:Y:S02]  /*d720*/  LOP3.LUT R8, R8, 0xfffffe00, RZ, 0xc0, !PT ;  /* 0xfffffe0008087812 */ /* 0x000fe400078ec0ff */
[----:B------:R-:W-:Y:S02]  /*d730*/  LOP3.LUT R10, R10, 0x38, R11, 0xf8, !PT ;  /* 0x000000380a0a7812 */ /* 0x000fe400078ef80b */
[----:B------:R-:W-:Y:S02]  /*d740*/  LOP3.LUT R12, R8, R12, R13, 0xf6, !PT ;  /* 0x0000000c080c7212 */ /* 0x000fe400078ef60d */
[----:B------:R-:W-:Y:S02]  /*d750*/  LOP3.LUT R13, R10, R13, RZ, 0x3c, !PT ;  /* 0x0000000d0a0d7212 */ /* 0x000fe400078e3cff */
[----:B------:R-:W-:Y:S02]  /*d760*/  LOP3.LUT R9, R9, 0x7fffe000, RZ, 0xc0, !PT ;  /* 0x7fffe00009097812 */ /* 0x000fe400078ec0ff */
[----:B------:R-:W-:-:S02]  /*d770*/  SHF.L.U32 R41, R12, 0x1, RZ ;  /* 0x000000010c297819 */ /* 0x000fc400000006ff */
[----:B------:R-:W-:Y:S02]  /*d780*/  IADD3 R40, R13, R9, R8 ;  /* 0x000000090d287210 */ /* 0x000fe40007ffe008 */
[--C-:B------:R-:W-:Y:S01]  /*d790*/  SHF.R.U32.HI R42, RZ, 0x10, R35.reuse ;  /* 0x00000010ff2a7819 */ /* 0x100fe20000011623 */
[----:B------:R-:W1:Y:S01]  /*d7a0*/  LDS.128 R12, [R41+0x18100] ;  /* 0x01810000290c7984 */ /* 0x000e620000000c00 */
[----:B------:R-:W-:Y:S02]  /*d7b0*/  SHF.L.U32 R40, R40, 0x1, RZ ;  /* 0x0000000128287819 */ /* 0x000fe400000006ff */
[----:B------:R-:W-:Y:S01]  /*d7c0*/  SHF.R.U64 R34, R34, 0x10, R35 ;  /* 0x0000001022227819 */ /* 0x000fe20000001223 */
[----:B------:R-:W-:Y:S01]  /*d7d0*/  HADD2.F32 R42, -RZ, R42.H0_H0 ;  /* 0x2000002aff2a7230 */ /* 0x000fe20000004100 */
[----:B------:R-:W-:Y:S01]  /*d7e0*/  SHF.R.U64 R35, R36, 0x10, R37 ;  /* 0x0000001024237819 */ /* 0x000fe20000001225 */
[----:B------:R-:W2:Y:S01]  /*d7f0*/  LDS.128 R8, [R40+0x18100] ;  /* 0x0181000028087984 */ /* 0x000ea20000000c00 */
[----:B------:R-:W-:Y:S01]  /*d800*/  SHF.R.U64 R38, R38, 0x10, R39 ;  /* 0x0000001026267819 */ /* 0x000fe20000001227 */
[----:B------:R-:W-:Y:S01]  /*d810*/  HADD2.F32 R61, -RZ, R34.H0_H0 ;  /* 0x20000022ff3d7230 */ /* 0x000fe20000004100 */
[----:B------:R-:W-:-:S02]  /*d820*/  SHF.R.U32.HI R36, RZ, 0x10, R37 ;  /* 0x00000010ff247819 */ /* 0x000fc40000011625 */
[----:B------:R-:W-:Y:S02]  /*d830*/  SHF.R.U32.HI R39, RZ, 0x10, R39 ;  /* 0x00000010ff277819 */ /* 0x000fe40000011627 */
[--C-:B------:R-:W-:Y:S02]  /*d840*/  SHF.R.U64 R32, R32, 0x10, R33.reuse ;  /* 0x0000001020207819 */ /* 0x100fe40000001221 */
        /* <DEDUP_REMOVED lines=14> */
[--C-:B------:R-:W-:Y:S01]  /*d930*/  HADD2.F32 R44, -RZ, R12.reuse.H0_H0 ;  /* 0x2000000cff2c7230 */ /* 0x100fe20000004100 */
[----:B------:R-:W-:Y:S01]  /*d940*/  FFMA.FTZ R11, R11, R74, R72 ;  /* 0x0000004a0b0b7223 */ /* 0x000fe20000010048 */
[----:B------:R-:W-:Y:S01]  /*d950*/  HADD2.F32 R72, -RZ, R33.H0_H0 ;  /* 0x20000021ff487230 */ /* 0x000fe20000004100 */
[C---:B------:R-:W-:Y:S01]  /*d960*/  FMUL.FTZ R59, R56.reuse, R59 ;  /* 0x0000003b383b7220 */ /* 0x040fe20000410000 */
[----:B------:R-:W-:Y:S01]  /*d970*/  HADD2.F32 R45, -RZ, R12.H1_H1 ;  /* 0x3000000cff2d7230 */ /* 0x000fe20000004100 */
[----:B------:R-:W-:Y:S01]  /*d980*/  FFMA.FTZ R39, R56, R76, R39 ;  /* 0x0000004c38277223 */ /* 0x000fe20000010027 */
[----:B------:R-:W-:Y:S01]  /*d990*/  HADD2.F32 R9, -RZ, R9.H1_H1 ;  /* 0x30000009ff097230 */ /* 0x000fe20000004100 */
[----:B------:R-:W-:Y:S01]  /*d9a0*/  FMUL.FTZ R33, R44, R70 ;  /* 0x000000462c217220 */ /* 0x000fe20000410000 */
[----:B------:R-:W-:Y:S01]  /*d9b0*/  HADD2.F32 R56, -RZ, R36.H0_H0 ;  /* 0x20000024ff387230 */ /* 0x000fe20000004100 */
[----:B------:R-:W-:Y:S01]  /*d9c0*/  FMUL.FTZ R36, R13, R72 ;  /* 0x000000480d247220 */ /* 0x000fe20000410000 */
[----:B------:R-:W-:Y:S01]  /*d9d0*/  HADD2.F32 R12, -RZ, R14.H0_H0 ;  /* 0x2000000eff0c7230 */ /* 0x000fe20000004100 */
[----:B------:R-:W-:Y:S01]  /*d9e0*/  FFMA.FTZ R60, R47, R62, R60 ;  /* 0x0000003e2f3c7223 */ /* 0x000fe2000001003c */
[--C-:B------:R-:W-:Y:S01]  /*d9f0*/  HADD2.F32 R57, -RZ, R8.reuse.H0_H0 ;  /* 0x20000008ff397230 */ /* 0x100fe20000004100 */
        /* <DEDUP_REMOVED lines=38> */
.L_x_1022:
[----:B------:R-:W-:Y:S05]  /*dc60*/  BSYNC B0 ;  /* 0x0000000000007941 */ /* 0x000fea0003800000 */
.L_x_1021:
        /* <DEDUP_REMOVED lines=11> */
[--C-:B------:R-:W-:Y:S01]  /*dd20*/  HADD2.F32 R38, -RZ, R66.reuse.H0_H0 ;  /* 0x20000042ff267230 */ /* 0x100fe20000004100 */
[----:B------:R-:W-:Y:S01]  /*dd30*/  SHF.R.S32.HI R8, RZ, 0x3, R15 ;  /* 0x00000003ff087819 */ /* 0x000fe2000001140f */
[----:B------:R-:W-:Y:S01]  /*dd40*/  HADD2.F32 R62, -RZ, R69.H0_H0 ;  /* 0x20000045ff3e7230 */ /* 0x000fe20000004100 */
[----:B------:R-:W-:Y:S01]  /*dd50*/  LEA.HI R12, R12, R11, RZ, 0x6 ;  /* 0x0000000b0c0c7211 */ /* 0x000fe200078f30ff */
[----:B------:R-:W-:Y:S01]  /*dd60*/  IMAD.SHL.U32 R9, R9, 0x40, RZ ;  /* 0x0000004009097824 */ /* 0x000fe200078e00ff */
[----:B------:R-:W-:Y:S01]  /*dd70*/  LEA.HI R13, R13, R8, RZ, 0x1d ;  /* 0x000000080d0d7211 */ /* 0x000fe200078fe8ff */
[----:B------:R-:W-:Y:S01]  /*dd80*/  HADD2.F32 R66, -RZ, R66.H1_H1 ;  /* 0x30000042ff427230 */ /* 0x000fe20000004100 */
[----:B------:R-:W-:Y:S01]  /*dd90*/  LOP3.LUT R14, R14, 0x1c0, RZ, 0xc0, !PT ;  /* 0x000001c00e0e7812 */ /* 0x000fe200078ec0ff */
[--C-:B------:R-:W-:Y:S01]  /*dda0*/  HADD2.F32 R46, -RZ, R68.reuse.H0_H0 ;  /* 0x20000044ff2e7230 */ /* 0x100fe20000004100 */
[----:B------:R-:W-:Y:S01]  /*ddb0*/  SHF.R.S32.HI R8, RZ, 0x1f, R13 ;  /* 0x0000001fff087819 */ /* 0x000fe2000001140d */
[----:B------:R-:W-:Y:S01]  /*ddc0*/  IMAD.SHL.U32 R11, R13, 0x8, RZ ;  /* 0x000000080d0b7824 */ /* 0x000fe200078e00ff */
[----:B------:R-:W-:Y:S01]  /*ddd0*/  SHF.L.U32 R12, R12, 0x7, RZ ;  /* 0x000000070c0c7819 */ /* 0x000fe200000006ff */
[----:B------:R-:W-:Y:S01]  /*dde0*/  HADD2.F32 R68, -RZ, R68.H1_H1 ;  /* 0x30000044ff447230 */ /* 0x000fe20000004100 */
[----:B------:R-:W-:Y:S01]  /*ddf0*/  LOP3.LUT R15, R14, 0x38, R15, 0xf8, !PT ;  /* 0x000000380e0f7812 */ /* 0x000fe200078ef80f */
[----:B------:R-:W-:Y:S01]  /*de00*/  HADD2.F32 R67, -RZ, R67.H1_H1 ;  /* 0x30000043ff437230 */ /* 0x000fe20000004100 */
[----:B------:R-:W-:Y:S01]  /*de10*/  SHF.R.U32.HI R10, RZ, 0x3, R14 ;  /* 0x00000003ff0a7819 */ /* 0x000fe2000001160e */
[----:B------:R-:W-:Y:S01]  /*de20*/  HADD2.F32 R69, -RZ, R69.H1_H1 ;  /* 0x30000045ff457230 */ /* 0x000fe20000004100 */
[----:B------:R-:W-:-:S02]  /*de30*/  LEA.HI R8, R8, R13, RZ, 0x3 ;  /* 0x0000000d08087211 */ /* 0x000fc400078f18ff */
[----:B------:R-:W-:Y:S02]  /*de40*/  LOP3.LUT R12, R12, 0x7fffe000, RZ, 0xc0, !PT ;  /* 0x7fffe0000c0c7812 */ /* 0x000fe400078ec0ff */
[----:B------:R-:W-:Y:S02]  /*de50*/  LOP3.LUT R15, R15, R10, RZ, 0x3c, !PT ;  /* 0x0000000a0f0f7212 */ /* 0x000fe400078e3cff */
[----:B------:R-:W-:Y:S02]  /*de60*/  LOP3.LUT R9, R9, 0xfffffe00, RZ, 0xc0, !PT ;  /* 0xfffffe0009097812 */ /* 0x000fe400078ec0ff */
[----:B------:R-:W-:Y:S02]  /*de70*/  LOP3.LUT R11, R14, 0x38, R11, 0xf8, !PT ;  /* 0x000000380e0b7812 */ /* 0x000fe400078ef80b */
[----:B------:R-:W-:Y:S02]  /*de80*/  SHF.L.U32 R8, R8, 0xa, RZ ;  /* 0x0000000a08087819 */ /* 0x000fe400000006ff */
[----:B------:R-:W-:-:S02]  /*de90*/  IADD3 R12, R15, R12, R9 ;  /* 0x0000000c0f0c7210 */ /* 0x000fc40007ffe009 */
[----:B------:R-:W-:Y:S02]  /*dea0*/  LOP3.LUT R10, R11, R10, RZ, 0x3c, !PT ;  /* 0x0000000a0b0a7212 */ /* 0x000fe400078e3cff */
[----:B------:R-:W-:Y:S01]  /*deb0*/  LOP3.LUT R8, R8, 0x7fffe000, RZ, 0xc0, !PT ;  /* 0x7fffe00008087812 */ /* 0x000fe200078ec0ff */
[----:B------:R-:W-:Y:S01]  /*dec0*/  IMAD.SHL.U32 R33, R12, 0x2, RZ ;  /* 0x000000020c217824 */ /* 0x000fe200078e00ff */
[----:B------:R-:W-:Y:S02]  /*ded0*/  SHF.R.U32.HI R34, RZ, 0x10, R17 ;  /* 0x00000010ff227819 */ /* 0x000fe40000011611 */
[----:B------:R-:W-:Y:S02]  /*dee0*/  IADD3 R8, R10, R8, R9 ;  /* 0x000000080a087210 */ /* 0x000fe40007ffe009 */
[----:B------:R-:W1:Y:S01]  /*def0*/  LDS.128 R12, [R33+0x18100] ;  /* 0x01810000210c7984 */ /* 0x000e620000000c00 */
[----:B------:R-:W-:Y:S01]  /*df00*/  SHF.R.U64 R24, R24, 0x10, R25 ;  /* 0x0000001018187819 */ /* 0x000fe20000001219 */
[----:B------:R-:W-:Y:S01]  /*df10*/  HADD2.F32 R34, -RZ, R34.H0_H0 ;  /* 0x20000022ff227230 */ /* 0x000fe20000004100 */
[----:B------:R-:W-:-:S02]  /*df20*/  SHF.L.U32 R32, R8, 0x1, RZ ;  /* 0x0000000108207819 */ /* 0x000fc400000006ff */
[----:B------:R-:W-:Y:S01]  /*df30*/  SHF.R.U32.HI R25, RZ, 0x10, R25 ;  /* 0x00000010ff197819 */ /* 0x000fe20000011619 */
[----:B------:R-:W-:Y:S01]  /*df40*/  HADD2.F32 R24, -RZ, R24.H0_H0 ;  /* 0x20000018ff187230 */ /* 0x000fe20000004100 */
[----:B------:R-:W-:Y:S01]  /*df50*/  SHF.R.U64 R16, R16, 0x10, R17 ;  /* 0x0000001010107819 */ /* 0x000fe20000001211 */
[----:B------:R-:W2:Y:S01]  /*df60*/  LDS.128 R8, [R32+0x18100] ;  /* 0x0181000020087984 */ /* 0x000ea20000000c00 */
[--C-:B------:R-:W-:Y:S01]  /*df70*/  SHF.R.U64 R17, R26, 0x10, R27.reuse ;  /* 0x000000101a117819 */ /* 0x100fe2000000121b */
[----:B------:R-:W-:Y:S01]  /*df80*/  HADD2.F32 R58, -RZ, R25.H0_H0 ;  /* 0x20000019ff3a7230 */ /* 0x000fe20000004100 */
[----:B------:R-:W-:Y:S02]  /*df90*/  SHF.R.U32.HI R26, RZ, 0x10, R27 ;  /* 0x00000010ff1a7819 */ /* 0x000fe4000001161b */
[--C-:B------:R-:W-:Y:S02]  /*dfa0*/  SHF.R.U64 R18, R18, 0x10, R19.reuse ;  /* 0x0000001012127819 */ /* 0x100fe40000001213 */
[----:B------:R-:W-:Y:S01]  /*dfb0*/  SHF.R.U32.HI R19, RZ, 0x10, R19 ;  /* 0x00000010ff137819 */ /* 0x000fe20000011613 */
[----:B------:R-:W-:-:S02]  /*dfc0*/  HADD2.F32 R70, -RZ, R26.H0_H0 ;  /* 0x2000001aff467230 */ /* 0x000fc40000004100 */
        /* <DEDUP_REMOVED lines=15> */
[----:B------:R-:W-:Y:S01]  /*e0c0*/  HADD2.F32 R41, -RZ, R8.H0_H0 ;  /* 0x20000008ff297230 */ /* 0x000fe20000004100 */
[----:B------:R-:W-:Y:S01]  /*e0d0*/  FFMA.FTZ R60, R9, R62, R60 ;  /* 0x0000003e093c7223 */ /* 0x000fe2000001003c */
[----:B------:R-:W-:Y:S01]  /*e0e0*/  HADD2.F32 R37, -RZ, R12.H1_H1 ;  /* 0x3000000cff257230 */ /* 0x000fe20000004100 */
[----:B------:R-:W-:Y:S01]  /*e0f0*/  FMUL.FTZ R9, R36, R66 ;  /* 0x0000004224097220 */ /* 0x000fe20000410000 */
[----:B------:R-:W-:Y:S01]  /*e100*/  HADD2.F32 R11, -RZ, R11.H1_H1 ;  /* 0x3000000bff0b7230 */ /* 0x000fe20000004100 */
[----:B------:R-:W-:Y:S01]  /*e110*/  FMUL.FTZ R26, R15, R40 ;  /* 0x000000280f1a7220 */ /* 0x000fe20000410000 */
[----:B------:R-:W-:Y:S01]  /*e120*/  HADD2.F32 R12, -RZ, R14.H0_H0 ;  /* 0x2000000eff0c7230 */ /* 0x000fe20000004100 */
[----:B------:R-:W-:Y:S01]  /*e130*/  FMUL.FTZ R19, R41, R66 ;  /* 0x0000004229137220 */ /* 0x000fe20000410000 */
[----:B------:R-:W-:Y:S01]  /*e140*/  HADD2.F32 R42, -RZ, R8.H1_H1 ;  /* 0x30000008ff2a7230 */ /* 0x000fe20000004100 */
[----:B------:R-:W-:Y:S01]  /*e150*/  FMUL.FTZ R40, R11, R40 ;  /* 0x000000280b287220 */ /* 0x000fe20000410000 */
[----:B------:R-:W-:Y:S01]  /*e160*/  HADD2.F32 R8, -RZ, R10.H0_H0 ;  /* 0x2000000aff087230 */ /* 0x000fe20000004100 */
[----:B------:R-:W-:Y:S01]  /*e170*/  FFMA.FTZ R41, R41, R68, R9 ;  /* 0x0000004429297223 */ /* 0x000fe20000010009 */
[----:B------:R-:W-:Y:S01]  /*e180*/  HADD2.F32 R14, -RZ, R14.H1_H1 ;  /* 0x3000000eff0e7230 */ /* 0x000fe20000004100 */
[C---:B------:R-:W-:Y:S01]  /*e190*/  FMUL.FTZ R38, R39.reuse, R38 ;  /* 0x0000002627267220 */ /* 0x040fe20000410000 */
[----:B------:R-:W-:Y:S01]  /*e1a0*/  HADD2.F32 R10, -RZ, R10.H1_H1 ;  /* 0x3000000aff0a7230 */ /* 0x000fe20000004100 */
[----:B------:R-:W-:Y:S01]  /*e1b0*/  FFMA.FTZ R44, R39, R46, R44 ;  /* 0x0000002e272c7223 */ /* 0x000fe2000001002c */
[----:B------:R-:W-:Y:S01]  /*e1c0*/  HADD2.F32 R39, -RZ, R18.H0_H0 ;  /* 0x20000012ff277230 */ /* 0x000fe20000004100 */
[----:B------:R-:W-:Y:S01]  /*e1d0*/  FFMA.FTZ R11, R11, R70, R26 ;  /* 0x000000460b0b7223 */ /* 0x000fe2000001001a */
[----:B------:R-:W-:Y:S01]  /*e1e0*/  HADD2.F32 R26, -RZ, R16.H0_H0 ;  /* 0x20000010ff1a7230 */ /* 0x000fe20000004100 */
[----:B------:R-:W-:-:S02]  /*e1f0*/  FMUL.FTZ R9, R12, R67 ;  /* 0x000000430c097220 */ /* 0x000fc40000410000 */
[C---:B------:R-:W-:Y:S01]  /*e200*/  FMUL.FTZ R67, R8.reuse, R67 ;  /* 0x0000004308437220 */ /* 0x040fe20000410000 */
[----:B------:R-:W-:Y:S01]  /*e210*/  F2FP.PACK_AB R11, R11, R60 ;  /* 0x0000003c0b0b723e */ /* 0x000fe200000000ff */
[----:B------:R-:W-:Y:S01]  /*e220*/  FFMA.FTZ R16, R8, R69, R9 ;  /* 0x0000004508107223 */ /* 0x000fe20000010009 */
[----:B------:R-:W-:Y:S01]  /*e230*/  HADD2.F32 R9, -RZ, R17.H0_H0 ;  /* 0x20000011ff097230 */ /* 0x000fe20000004100 */
[-C--:B------:R-:W-:Y:S02]  /*e240*/  FMUL.FTZ R43, R37, R26.reuse ;  /* 0x0000001a252b7220 */ /* 0x080fe40000410000 */
[-C--:B------:R-:W-:Y:S02]  /*e250*/  FMUL.FTZ R17, R14, R39.reuse ;  /* 0x000000270e117220 */ /* 0x080fe40000410000 */
[----:B------:R-:W-:Y:S02]  /*e260*/  FMUL.FTZ R26, R42, R26 ;  /* 0x0000001a2a1a7220 */ /* 0x000fe40000410000 */
[----:B------:R-:W-:-:S02]  /*e270*/  FMUL.FTZ R39, R10, R39 ;  /* 0x000000270a277220 */ /* 0x000fc40000410000 */
[----:B------:R-:W-:Y:S02]  /*e280*/  FFMA.FTZ R67, R12, R69, -R67 ;  /* 0x000000450c437223 */ /* 0x000fe40000010843 */
        /* <DEDUP_REMOVED lines=15> */
[----:B------:R1:W-:Y:S01]  /*e380*/  STS.128 [R33+0x18100], R12 ;  /* 0x0181000c21007388 */ /* 0x0003e20000000c00 */
[----:B------:R-:W-:-:S05]  /*e390*/  F2FP.PACK_AB R10, R17, R16 ;  /* 0x00000010110a723e */ /* 0x000fca00000000ff */
[----:B------:R1:W-:Y:S02]  /*e3a0*/  STS.128 [R32+0x18100], R8 ;  /* 0x0181000820007388 */ /* 0x0003e40000000c00 */
.L_x_1024:
[----:B------:R-:W-:Y:S05]  /*e3b0*/  BSYNC B0 ;  /* 0x0000000000007941 */ /* 0x000fea0003800000 */
.L_x_1023:
[----:B-1----:R-:W-:-:S04]  /*e3c0*/  IADD3 R8, R65, 0x40, RZ ;  /* 0x0000004041087810 */ /* 0x002fc80007ffe0ff */
        /* <DEDUP_REMOVED lines=11> */
[----:B------:R-:W-:Y:S01]  /*e480*/  HADD2.F32 R42, -RZ, R55.H0_H0 ;  /* 0x20000037ff2a7230 */ /* 0x000fe20000004100 */
[----:B------:R-:W-:Y:S01]  /*e490*/  LEA.HI R8, R15, R52, RZ, 0x3 ;  /* 0x000000340f087211 */ /* 0x000fe200078f18ff */
[----:B------:R-:W-:Y:S01]  /*e4a0*/  HADD2.F32 R53, -RZ, R53.H1_H1 ;  /* 0x30000035ff357230 */ /* 0x000fe20000004100 */
[----:B------:R-:W-:Y:S01]  /*e4b0*/  LEA.HI R11, R11, R10, RZ, 0x1d ;  /* 0x0000000a0b0b7211 */ /* 0x000fe200078fe8ff */
[----:B------:R-:W-:Y:S01]  /*e4c0*/  HADD2.F32 R55, -RZ, R55.H1_H1 ;  /* 0x30000037ff377230 */ /* 0x000fe20000004100 */
[----:B------:R-:W-:Y:S01]  /*e4d0*/  LOP3.LUT R12, R12, 0x1c0, RZ, 0xc0, !PT ;  /* 0x000001c00c0c7812 */ /* 0x000fe200078ec0ff */
[----:B------:R-:W-:Y:S01]  /*e4e0*/  IMAD.SHL.U32 R8, R8, 0x40, RZ ;  /* 0x0000004008087824 */ /* 0x000fe200078e00ff */
[----:B------:R-:W-:Y:S01]  /*e4f0*/  SHF.R.S32.HI R10, RZ, 0x1f, R11 ;  /* 0x0000001fff0a7819 */ /* 0x000fe2000001140b */
[----:B------:R-:W-:Y:S01]  /*e500*/  IMAD.SHL.U32 R15, R11, 0x8, RZ ;  /* 0x000000080b0f7824 */ /* 0x000fe200078e00ff */
[----:B------:R-:W-:-:S02]  /*e510*/  LOP3.LUT R14, R12, 0x38, R9, 0xf8, !PT ;  /* 0x000000380c0e7812 */ /* 0x000fc400078ef809 */
[----:B------:R-:W-:Y:S02]  /*e520*/  SHF.L.U32 R13, R13, 0x7, RZ ;  /* 0x000000070d0d7819 */ /* 0x000fe400000006ff */
[----:B------:R-:W-:Y:S02]  /*e530*/  SHF.R.U32.HI R9, RZ, 0x3, R12 ;  /* 0x00000003ff097819 */ /* 0x000fe4000001160c */
[----:B------:R-:W-:Y:S02]  /*e540*/  LEA.HI R10, R10, R11, RZ, 0x3 ;  /* 0x0000000b0a0a7211 */ /* 0x000fe400078f18ff */
[----:B------:R-:W-:Y:S02]  /*e550*/  LOP3.LUT R13, R13, 0x7fffe000, RZ, 0xc0, !PT ;  /* 0x7fffe0000d0d7812 */ /* 0x000fe400078ec0ff */
[----:B------:R-:W-:Y:S02]  /*e560*/  LOP3.LUT R8, R8, 0xfffffe00, RZ, 0xc0, !PT ;  /* 0xfffffe0008087812 */ /* 0x000fe400078ec0ff */
[----:B------:R-:W-:-:S02]  /*e570*/  LOP3.LUT R14, R14, R9, RZ, 0x3c, !PT ;  /* 0x000000090e0e7212 */ /* 0x000fc400078e3cff */
[----:B------:R-:W-:Y:S02]  /*e580*/  LOP3.LUT R12, R12, 0x38, R15, 0xf8, !PT ;  /* 0x000000380c0c7812 */ /* 0x000fe400078ef80f */
[----:B------:R-:W-:Y:S02]  /*e590*/  SHF.L.U32 R11, R10, 0xa, RZ ;  /* 0x0000000a0a0b7819 */ /* 0x000fe400000006ff */
[----:B------:R-:W-:Y:S02]  /*e5a0*/  IADD3 R13, R14, R13, R8 ;  /* 0x0000000d0e0d7210 */ /* 0x000fe40007ffe008 */
[----:B------:R-:W-:Y:S02]  /*e5b0*/  LOP3.LUT R10, R12, R9, RZ, 0x3c, !PT ;  /* 0x000000090c0a7212 */ /* 0x000fe400078e3cff */
[----:B------:R-:W-:Y:S01]  /*e5c0*/  LOP3.LUT R9, R11, 0x7fffe000, RZ, 0xc0, !PT ;  /* 0x7fffe0000b097812 */ /* 0x000fe200078ec0ff */
[----:B------:R-:W-:Y:S01]  /*e5d0*/  IMAD.SHL.U32 R17, R13, 0x2, RZ ;  /* 0x000000020d117824 */ /* 0x000fe200078e00ff */
[----:B------:R-:W-:-:S02]  /*e5e0*/  SHF.R.U64 R19, R22, 0x10, R23 ;  /* 0x0000001016137819 */ /* 0x000fc40000001217 */
[----:B------:R-:W-:Y:S02]  /*e5f0*/  IADD3 R9, R10, R9, R8 ;  /* 0x000000090a097210 */ /* 0x000fe40007ffe008 */
[----:B------:R-:W1:Y:S01]  /*e600*/  LDS.128 R12, [R17+0x18100] ;  /* 0x01810000110c7984 */ /* 0x000e620000000c00 */
[--C-:B------:R-:W-:Y:S02]  /*e610*/  SHF.R.U64 R22, R28, 0x10, R29.reuse ;  /* 0x000000101c167819 */ /* 0x100fe4000000121d */
[----:B------:R-:W-:Y:S02]  /*e620*/  SHF.L.U32 R16, R9, 0x1, RZ ;  /* 0x0000000109107819 */ /* 0x000fe400000006ff */
[----:B------:R-:W-:Y:S01]  /*e630*/  SHF.R.U32.HI R28, RZ, 0x10, R29 ;  /* 0x00000010ff1c7819 */ /* 0x000fe2000001161d */
[----:B------:R-:W-:Y:S01]  /*e640*/  HADD2.F32 R29, -RZ, R54.H0_H0 ;  /* 0x20000036ff1d7230 */ /* 0x000fe20000004100 */
[----:B------:R-:W-:Y:S01]  /*e650*/  SHF.R.U32.HI R23, RZ, 0x10, R23 ;  /* 0x00000010ff177819 */ /* 0x000fe20000011617 */
[----:B------:R-:W2:Y:S01]  /*e660*/  LDS.128 R8, [R16+0x18100] ;  /* 0x0181000010087984 */ /* 0x000ea20000000c00 */
[--C-:B------:R-:W-:Y:S01]  /*e670*/  SHF.R.U64 R18, R30, 0x10, R31.reuse ;  /* 0x000000101e127819 */ /* 0x100fe2000000121f */
[----:B------:R-:W-:Y:S01]  /*e680*/  HADD2.F32 R46, -RZ, R28.H0_H0 ;  /* 0x2000001cff2e7230 */ /* 0x000fe20000004100 */
[----:B------:R-:W-:Y:S01]  /*e690*/  SHF.R.U32.HI R30, RZ, 0x10, R31 ;  /* 0x00000010ff1e7819 */ /* 0x000fe2000001161f */
[----:B------:R-:W-:Y:S01]  /*e6a0*/  HADD2.F32 R36, -RZ, R23.H0_H0 ;  /* 0x20000017ff247230 */ /* 0x000fe20000004100 */
[--C-:B------:R-:W-:Y:S01]  /*e6b0*/  SHF.R.U64 R20, R20, 0x10, R21.reuse ;  /* 0x0000001014147819 */ /* 0x100fe20000001215 */
[----:B------:R-:W-:Y:S01]  /*e6c0*/  HADD2.F32 R22, -RZ, R22.H0_H0 ;  /* 0x20000016ff167230 */ /* 0x000fe20000004100 */
[----:B------:R-:W-:-:S03]  /*e6d0*/  SHF.R.U32.HI R21, RZ, 0x10, R21 ;  /* 0x00000010ff157819 */ /* 0x000fc60000011615 */
[----:B------:R-:W-:Y:S02]  /*e6e0*/  HADD2.F32 R20, -RZ, R20.H0_H0 ;  /* 0x20000014ff147230 */ /* 0x000fe40000004100 */
[----:B------:R-:W-:Y:S02]  /*e6f0*/  HADD2.F32 R44, -RZ, R21.H0_H0 ;  /* 0x20000015ff2c7230 */ /* 0x000fe40000004100 */
[----:B------:R-:W-:Y:S02]  /*e700*/  HADD2.F32 R21, -RZ, R64.H1_H1 ;  /* 0x30000040ff157230 */ /* 0x000fe40000004100 */
[--C-:B-1----:R-:W-:Y:S02]  /*e710*/  HADD2.F32 R24, -RZ, R15.reuse.H0_H0 ;  /* 0x2000000fff187230 */ /* 0x102fe40000004100 */
[----:B------:R-:W-:Y:S02]  /*e720*/  HADD2.F32 R15, -RZ, R15.H1_H1 ;  /* 0x3000000fff0f7230 */ /* 0x000fe40000004100 */
[----:B------:R-:W-:Y:S01]  /*e730*/  HADD2.F32 R25, -RZ, R13.H0_H0 ;  /* 0x2000000dff197230 */ /* 0x000fe20000004100 */
[----:B------:R-:W-:Y:S01]  /*e740*/  FMUL.FTZ R35, R24, R29 ;  /* 0x0000001d18237220 */ /* 0x000fe20000410000 */
[----:B------:R-:W-:-:S02]  /*e750*/  HADD2.F32 R26, -RZ, R12.H0_H0 ;  /* 0x2000000cff1a7230 */ /* 0x000fc40000004100 */
[--C-:B--2---:R-:W-:Y:S01]  /*e760*/  HADD2.F32 R32, -RZ, R11.reuse.H0_H0 ;  /* 0x2000000bff207230 */ /* 0x104fe20000004100 */
[----:B------:R-:W-:Y:S01]  /*e770*/  FMUL.FTZ R40, R25, R38 ;  /* 0x0000002619287220 */ /* 0x000fe20000410000 */
        /* <DEDUP_REMOVED lines=16> */
[----:B------:R-:W-:Y:S01]  /*e880*/  HADD2.F32 R8, -RZ, R10.H0_H0 ;  /* 0x2000000aff087230 */ /* 0x000fe20000004100 */
[----:B------:R-:W-:Y:S01]  /*e890*/  FMUL.FTZ R23, R12, R11 ;  /* 0x0000000b0c177220 */ /* 0x000fe20000410000 */
[----:B------:R-:W-:Y:S01]  /*e8a0*/  HADD2.F32 R13, -RZ, R13.H1_H1 ;  /* 0x3000000dff0d7230 */ /* 0x000fe20000004100 */
[C---:B------:R-:W-:Y:S01]  /*e8b0*/  FMUL.FTZ R53, R33.reuse, R53 ;  /* 0x0000003521357220 */ /* 0x040fe20000410000 */
[----:B------:R-:W-:Y:S01]  /*e8c0*/  HADD2.F32 R14, -RZ, R14.H1_H1 ;  /* 0x3000000eff0e7230 */ /* 0x000fe20000004100 */
        /* <DEDUP_REMOVED lines=8> */
[----:B------:R-:W-:-:S02]  /*e950*/  FMUL.FTZ R23, R27, R20 ;  /* 0x000000141b177220 */ /* 0x000fc40000410000 */
[-C--:B------:R-:W-:Y:S02]  /*e960*/  FMUL.FTZ R8, R14, R31.reuse ;  /* 0x0000001f0e087220 */ /* 0x080fe40000410000 */
[----:B------:R-:W-:Y:S02]  /*e970*/  FMUL.FTZ R44, R9, R44 ;  /* 0x0000002c092c7220 */ /* 0x000fe40000410000 */
[----:B------:R-:W-:Y:S02]  /*e980*/  FMUL.FTZ R20, R34, R20 ;  /* 0x0000001422147220 */ /* 0x000fe40000410000 */
[----:B------:R-:W-:Y:S02]  /*e990*/  FMUL.FTZ R31, R10, R31 ;  /* 0x0000001f0a1f7220 */ /* 0x000fe40000410000 */
[----:B------:R-:W-:Y:S01]  /*e9a0*/  FFMA.FTZ R21, R12, R21, -R11 ;  /* 0x000000150c157223 */ /* 0x000fe2000001080b */
[----:B------:R-:W-:Y:S01]  /*e9b0*/  F2FP.PACK_AB R11, R30, R35 ;  /* 0x000000231e0b723e */ /* 0x000fe200000000ff */
[----:B------:R-:W-:-:S02]  /*e9c0*/  FFMA.FTZ R29, R24, R37, -R29 ;  /* 0x00000025181d7223 */ /* 0x000fc4000001081d */
[----:B------:R-:W-:Y:S02]  /*e9d0*/  FFMA.FTZ R36, R15, R32, -R36 ;  /* 0x000000200f247223 */ /* 0x000fe40000010824 */
[----:B------:R-:W-:Y:S02]  /*e9e0*/  FFMA.FTZ R38, R25, R42, -R38 ;  /* 0x0000002a19267223 */ /* 0x000fe40000010826 */
[----:B------:R-:W-:Y:S01]  /*e9f0*/  FFMA.FTZ R13, R13, R46, -R44 ;  /* 0x0000002e0d0d7223 */ /* 0x000fe2000001082c */
[----:B------:R-:W-:Y:S01]  /*ea00*/  F2FP.PACK_AB R15, R36, R29 ;  /* 0x0000001d240f723e */ /* 0x000fe200000000ff */
[----:B------:R-:W-:Y:S02]  /*ea10*/  FFMA.FTZ R53, R26, R55, -R53 ;  /* 0x000000371a357223 */ /* 0x000fe40000010835 */
[----:B------:R-:W-:Y:S01]  /*ea20*/  FFMA.FTZ R12, R27, R22, -R20 ;  /* 0x000000161b0c7223 */ /* 0x000fe20000010814 */
[----:B------:R-:W-:Y:S01]  /*ea30*/  F2FP.PACK_AB R13, R13, R38 ;  /* 0x000000260d0d723e */ /* 0x000fe200000000ff */
[----:B------:R-:W-:-:S02]  /*ea40*/  FFMA.FTZ R14, R14, R33, -R31 ;  /* 0x000000210e0e7223 */ /* 0x000fc4000001081f */
[----:B------:R-:W-:Y:S01]  /*ea50*/  FFMA.FTZ R9, R9, R46, R28 ;  /* 0x0000002e09097223 */ /* 0x000fe2000001001c */
[----:B------:R-:W-:Y:S01]  /*ea60*/  F2FP.PACK_AB R12, R12, R53 ;  /* 0x000000350c0c723e */ /* 0x000fe200000000ff */
[----:B------:R-:W-:Y:S01]  /*ea70*/  FFMA.FTZ R23, R34, R22, R23 ;  /* 0x0000001622177223 */ /* 0x000fe20000010017 */
[----:B------:R-:W-:Y:S01]  /*ea80*/  F2FP.PACK_AB R14, R14, R21 ;  /* 0x000000150e0e723e */ /* 0x000fe200000000ff */
[----:B------:R-:W-:Y:S01]  /*ea90*/  FFMA.FTZ R10, R10, R33, R8 ;  /* 0x000000210a0a7223 */ /* 0x000fe20000010008 */
[----:B------:R-:W-:Y:S02]  /*eaa0*/  F2FP.PACK_AB R9, R9, R40 ;  /* 0x000000280909723e */ /* 0x000fe400000000ff */
[----:B------:R-:W-:Y:S01]  /*eab0*/  F2FP.PACK_AB R8, R23, R52 ;  /* 0x000000341708723e */ /* 0x000fe200000000ff */
[----:B------:R1:W-:Y:S01]  /*eac0*/  STS.128 [R17+0x18100], R12 ;  /* 0x0181000c11007388 */ /* 0x0003e20000000c00 */
[----:B------:R-:W-:-:S05]  /*ead0*/  F2FP.PACK_AB R10, R10, R19 ;  /* 0x000000130a0a723e */ /* 0x000fca00000000ff */
[----:B------:R1:W-:Y:S02]  /*eae0*/  STS.128 [R16+0x18100], R8 ;  /* 0x0181000810007388 */ /* 0x0003e40000000c00 */
.L_x_1000:
[----:B------:R-:W-:Y:S05]  /*eaf0*/  BSYNC B2 ;  /* 0x0000000000027941 */ /* 0x000fea0003800000 */
.L_x_982:
[----:B------:R-:W-:-:S04]  /*eb00*/  DEPBAR.LE SB0, 0x2 ;  /* 0x000080800000791a */ /* 0x000fc80000000000 */
[----:B------:R-:W-:Y:S01]  /*eb10*/  IMAD.SHL.U32 R72, R0, 0x2, RZ ;  /* 0x0000000200487824 */ /* 0x000fe200078e00ff */
[----:B------:R-:W-:Y:S01]  /*eb20*/  BAR.SYNC.DEFER_BLOCKING 0x0 ;  /* 0x0000000000007b1d */ /* 0x000fe20000010000 */
[----:B------:R-:W-:Y:S01]  /*eb30*/  IMAD.SHL.U32 R188, R5, 0x2, RZ ;  /* 0x0000000205bc7824 */ /* 0x000fe200078e00ff */
[----:B-1----:R-:W-:Y:S01]  /*eb40*/  @P2 IADD3 R9, R145, -0x2, RZ ;  /* 0xfffffffe91092810 */ /* 0x002fe20007ffe0ff */
[----:B------:R-:W-:Y:S01]  /*eb50*/  IMAD.MOV.U32 R192, RZ, RZ, 0x40 ;  /* 0x00000040ffc07424 */ /* 0x000fe200078e00ff */
[----:B------:R-:W-:Y:S01]  /*eb60*/  MOV R189, 0x20 ;  /* 0x0000002000bd7802 */ /* 0x000fe20000000f00 */
[----:B------:R-:W-:Y:S01]  /*eb70*/  IMAD.SHL.U32 R187, R2, 0x2, RZ ;  /* 0x0000000202bb7824 */ /* 0x000fe200078e00ff */
[----:B------:R-:W-:Y:S01]  /*eb80*/  @P2 SHF.R.S32.HI R8, RZ, 0x1f, R9 ;  /* 0x0000001fff082819 */ /* 0x000fe20000011409 */
[----:B------:R-:W-:Y:S01]  /*eb90*/  @P2 IMAD R50, R50, R9, RZ ;  /* 0x0000000932322224 */ /* 0x000fe200078e02ff */
[----:B------:R-:W-:Y:S01]  /*eba0*/  SEL R192, R192, 0xffffffc0, !P1 ;  /* 0xffffffc0c0c07807 */ /* 0x000fe20004800000 */
[-C--:B--2---:R-:W-:Y:S01]  /*ebb0*/  @P2 IMAD.WIDE.U32 R10, R9, R51.reuse, R210 ;  /* 0x00000033090a2225 */ /* 0x084fe200078e00d2 */
[----:B------:R-:W-:Y:S01]  /*ebc0*/  LOP3.LUT P1, RZ, R144, 0x2, RZ, 0xc0, !PT ;  /* 0x0000000290ff7812 */ /* 0x000fe2000782c0ff */
[----:B------:R-:W-:Y:S01]  /*ebd0*/  ULDC UR4, c[0x0][0x324] ;  /* 0x0000c90000047ab9 */ /* 0x000fe20000000800 */
[----:B------:R-:W-:Y:S01]  /*ebe0*/  LEA R190, R0, 0x18100, 0x1 ;  /* 0x0001810000be7811 */ /* 0x000fe200078e08ff */
[----:B------:R-:W-:Y:S01]  /*ebf0*/  @P2 IMAD R8, R8, R51, R50 ;  /* 0x0000003308082224 */ /* 0x000fe200078e0232 */
[----:B------:R-:W-:Y:S01]  /*ec00*/  SEL R189, R189, 0xffffffe0, !P1 ;  /* 0xffffffe0bdbd7807 */ /* 0x000fe20004800000 */
[----:B------:R-:W-:Y:S01]  /*ec10*/  IMAD.IADD R2, R188, 0x1, R192 ;  /* 0x00000001bc027824 */ /* 0x000fe200078e02c0 */
[----:B------:R-:W-:Y:S01]  /*ec20*/  @P2 LEA R52, P0, R10, c[0x0][0x1f8], 0x1 ;  /* 0x00007e000a342a11 */ /* 0x000fe200078008ff */
[----:B------:R-:W-:Y:S01]  /*ec30*/  @P2 IMAD.IADD R8, R11, 0x1, R8 ;  /* 0x000000010b082824 */ /* 0x000fe200078e0208 */
[----:B------:R-:W-:Y:S01]  /*ec40*/  IADD3 R5, R188, R189, RZ ;  /* 0x000000bdbc057210 */ /* 0x000fe20007ffe0ff */
[----:B------:R-:W-:Y:S01]  /*ec50*/  IMAD.IADD R186, R190, 0x1, R187 ;  /* 0x00000001beba7824 */ /* 0x000fe200078e02bb */
[----:B------:R-:W-:Y:S01]  /*ec60*/  LEA.HI R89, R89, R84, RZ, 0x2 ;  /* 0x0000005459597211 */ /* 0x000fe200078f10ff */
[----:B------:R-:W-:Y:S01]  /*ec70*/  IMAD R185, R3, 0x2, R190 ;  /* 0x0000000203b97824 */ /* 0x000fe200078e02be */
[----:B------:R-:W-:Y:S01]  /*ec80*/  @P2 LEA.HI.X R53, R10, c[0x0][0x1fc], R8, 0x1, P0 ;  /* 0x00007f000a352a11 */ /* 0x000fe200000f0c08 */
[----:B------:R-:W-:Y:S01]  /*ec90*/  IMAD.IADD R0, R192, 0x1, R5 ;  /* 0x00000001c0007824 */ /* 0x000fe200078e0205 */
[----:B------:R-:W-:Y:S01]  /*eca0*/  LDSM.16.M88.4 R72, [R72+0x18100] ;  /* 0x018100004848783b */ /* 0x000fe20000000200 */
[----:B------:R-:W-:Y:S01]  /*ecb0*/  @P2 IADD3 R76, P0, R49, R52, RZ ;  /* 0x00000034314c2210 */ /* 0x000fe20007f1e0ff */
[----:B------:R-:W-:Y:S01]  /*ecc0*/  ULOP3.LUT UR4, URZ, UR4, URZ, 0x33, !UPT ;  /* 0x000000043f047292 */ /* 0x000fe2000f8e333f */
[----:B------:R-:W-:Y:S01]  /*ecd0*/  LEA R184, R3, R186, 0x1 ;  /* 0x000000ba03b87211 */ /* 0x000fe200078e08ff */
[----:B------:R-:W1:Y:S01]  /*ece0*/  LDSM.16.M88.4 R36, [R188+0xc900] ;  /* 0x00c90000bc24783b */ /* 0x000e620000000200 */
[----:B------:R-:W-:-:S02]  /*ecf0*/  @P2 IADD3.X R77, R48, R53, RZ, P0, !PT ;  /* 0x00000035304d2210 */ /* 0x000fc400007fe4ff */
[----:B------:R-:W-:Y:S01]  /*ed00*/  LOP3.LUT R89, R89, 0xfffffffc, RZ, 0xc0, !PT ;  /* 0xfffffffc59597812 */ /* 0x000fe200078ec0ff */
[----:B------:R-:W2:Y:S04]  /*ed10*/  LDSM.16.M88.4 R28, [R188+0xd100] ;  /* 0x00d10000bc1c783b */ /* 0x000ea80000000200 */
[----:B------:R-:W3:Y:S04]  /*ed20*/  LDSM.16.M88.4 R44, [R188+0xc100] ;  /* 0x00c10000bc2c783b */ /* 0x000ee80000000200 */
[----:B------:R-:W4:Y:S04]  /*ed30*/  LDSM.16.M88.4 R20, [R188+0xd900] ;  /* 0x00d90000bc14783b */ /* 0x000f280000000200 */
[----:B------:R-:W-:Y:S04]  /*ed40*/  LDSM.16.M88.4 R64, [R186] ;  /* 0x00000000ba40783b */ /* 0x000fe80000000200 */
[----:B------:R-:W5:Y:S04]  /*ed50*/  LDSM.16.M88.4 R8, [R5+0xc900] ;  /* 0x00c900000508783b */ /* 0x000f680000000200 */
[----:B------:R-:W3:Y:S04]  /*ed60*/  LDSM.16.M88.4 R12, [R5+0xd100] ;  /* 0x00d10000050c783b */ /* 0x000ee80000000200 */
[----:B------:R-:W3:Y:S04]  /*ed70*/  LDSM.16.M88.4 R16, [R5+0xc100] ;  /* 0x00c100000510783b */ /* 0x000ee80000000200 */
[----:B------:R-:W3:Y:S04]  /*ed80*/  LDSM.16.M88.4 R68, [R5+0xd900] ;  /* 0x00d900000544783b */ /* 0x000ee80000000200 */
        /* <DEDUP_REMOVED lines=12> */
[----:B------:R-:W-:Y:S01]  /*ee50*/  LDSM.16.M88.4 R56, [R2+0xc900] ;  /* 0x00c900000238783b */ /* 0x000fe20000000200 */
[C---:B------:R-:W-:Y:S03]  /*ee60*/  HMMA.16816.F32 R28, R72.reuse, R30, RZ ;  /* 0x0000001e481c723c */ /* 0x040fe600000018ff */
[----:B------:R-:W-:Y:S04]  /*ee70*/  LDSM.16.M88.4 R60, [R2+0xc100] ;  /* 0x00c10000023c783b */ /* 0x000fe80000000200 */
[----:B------:R-:W-:Y:S01]  /*ee80*/  LDSM.16.M88.4 R80, [R0+0xd900] ;  /* 0x00d900000050783b */ /* 0x000fe20000000200 */
[C---:B---3--:R-:W-:Y:S03]  /*ee90*/  HMMA.16816.F32 R48, R72.reuse, R44, RZ ;  /* 0x0000002c4830723c */ /* 0x048fe600000018ff */
[----:B-1----:R-:W-:Y:S04]  /*eea0*/  LDSM.16.M88.4 R52, [R2+0xd900] ;  /* 0x00d900000234783b */ /* 0x002fe80000000200 */
[----:B------:R-:W0:Y:S01]  /*eeb0*/  LDGDEPBAR ;  /* 0x00000000000079af */ /* 0x000e220000000000 */
[C---:B------:R-:W-:Y:S03]  /*eec0*/  HMMA.16816.F32 R44, R72.reuse, R46, RZ ;  /* 0x0000002e482c723c */ /* 0x040fe600000018ff */
[----:B----4-:R-:W-:Y:S05]  /*eed0*/  LDSM.16.M88.4 R76, [R184] ;  /* 0x00000000b84c783b */ /* 0x010fea0000000200 */
[C---:B------:R-:W-:Y:S08]  /*eee0*/  HMMA.16816.F32 R24, R72.reuse, R20, RZ ;  /* 0x000000144818723c */ /* 0x040ff000000018ff */
[----:B------:R-:W-:Y:S01]  /*eef0*/  HMMA.16816.F32 R72, R72, R22, RZ ;  /* 0x000000164848723c */ /* 0x000fe200000018ff */
[----:B------:R-:W-:Y:S07]  /*ef00*/  LDSM.16.M88.4 R20, [R185] ;  /* 0x00000000b914783b */ /* 0x000fee0000000200 */
[C---:B-----5:R-:W-:Y:S08]  /*ef10*/  HMMA.16816.F32 R40, R64.reuse, R8, R40 ;  /* 0x000000084028723c */ /* 0x060ff00000001828 */
[C---:B------:R-:W-:Y:S01]  /*ef20*/  HMMA.16816.F32 R36, R64.reuse, R10, R36 ;  /* 0x0000000a4024723c */ /* 0x040fe20000001824 */
[----:B------:R-:W1:Y:S07]  /*ef30*/  LDSM.16.M88.4 R8, [R2+0xd100] ;  /* 0x00d100000208783b */ /* 0x000e6e0000000200 */
[C---:B------:R-:W-:Y:S08]  /*ef40*/  HMMA.16816.F32 R32, R64.reuse, R12, R32 ;  /* 0x0000000c4020723c */ /* 0x040ff00000001820 */
[C---:B------:R-:W-:Y:S01]  /*ef50*/  HMMA.16816.F32 R28, R64.reuse, R14, R28 ;  /* 0x0000000e401c723c */ /* 0x040fe2000000181c */
[----:B------:R-:W2:Y:S07]  /*ef60*/  LDSM.16.M88.4 R12, [R0+0xc900] ;  /* 0x00c90000000c783b */ /* 0x000eae0000000200 */
[C---:B------:R-:W-:Y:S08]  /*ef70*/  HMMA.16816.F32 R48, R64.reuse, R16, R48 ;  /* 0x000000104030723c */ /* 0x040ff00000001830 */
[C---:B------:R-:W-:Y:S01]  /*ef80*/  HMMA.16816.F32 R44, R64.reuse, R18, R44 ;  /* 0x00000012402c723c */ /* 0x040fe2000000182c */
[----:B------:R-:W3:Y:S07]  /*ef90*/  LDSM.16.M88.4 R16, [R0+0xc100] ;  /* 0x00c100000010783b */ /* 0x000eee0000000200 */
        /* <DEDUP_REMOVED lines=39> */
[C---:B--2---:R-:W-:Y:S08]  /*f210*/  HMMA.16816.F32 R40, R20.reuse, R12, R40 ;  /* 0x0000000c1428723c */ /* 0x044ff00000001828 */
[----:B------:R-:W-:Y:S01]  /*f220*/  HMMA.16816.F32 R36, R20, R14, R36 ;  /* 0x0000000e1424723c */ /* 0x000fe20000001824 */
[----:B------:R-:W2:Y:S07]  /*f230*/  LDSM.16.M88.4 R12, [R2+0xe900] ;  /* 0x00e90000020c783b */ /* 0x000eae0000000200 */
[----:B------:R-:W-:Y:S01]  /*f240*/  HMMA.16816.F32 R72, R68, R54, R72 ;  /* 0x000000364448723c */ /* 0x000fe20000001848 */
[----:B------:R-:W2:Y:S07]  /*f250*/  LDSM.16.M88.4 R52, [R2+0xf100] ;  /* 0x00f100000234783b */ /* 0x000eae0000000200 */
[C---:B---3--:R-:W-:Y:S08]  /*f260*/  HMMA.16816.F32 R48, R20.reuse, R16, R48 ;  /* 0x000000101430723c */ /* 0x048ff00000001830 */
[C---:B------:R-:W-:Y:S01]  /*f270*/  HMMA.16816.F32 R44, R20.reuse, R18, R44 ;  /* 0x00000012142c723c */ /* 0x040fe2000000182c */
[----:B------:R-:W3:Y:S07]  /*f280*/  LDSM.16.M88.4 R16, [R2+0xf900] ;  /* 0x00f900000210783b */ /* 0x000eee0000000200 */
        /* <DEDUP_REMOVED lines=18> */
[----:B------:R-:W-:Y:S01]  /*f3b0*/  HMMA.16816.F32 R72, R60, R18, R72 ;  /* 0x000000123c48723c */ /* 0x000fe20000001848 */
[----:B------:R-:W3:Y:S04]  /*f3c0*/  LDSM.16.M88.4 R16, [R188+0x10100] ;  /* 0x01010000bc10783b */ /* 0x000ee80000000200 */
        /* <DEDUP_REMOVED lines=10> */
[C---:B--2---:R-:W-:Y:S08]  /*f470*/  HMMA.16816.F32 R64, R28.reuse, R12, R64 ;  /* 0x0000000c1c40723c */ /* 0x044ff00000001840 */
[----:B------:R-:W-:Y:S01]  /*f480*/  HMMA.16816.F32 R72, R28, R14, R72 ;  /* 0x0000000e1c48723c */ /* 0x000fe20000001848 */
[----:B------:R-:W2:Y:S04]  /*f490*/  LDSM.16.M88.4 R12, [R188+0x11900] ;  /* 0x01190000bc0c783b */ /* 0x000ea80000000200 */
[----:B------:R-:W-:Y:S03]  /*f4a0*/  LDSM.16.M88.4 R28, [R5+0x11100] ;  /* 0x01110000051c783b */ /* 0x000fe60000000200 */
[C---:B---3--:R-:W-:Y:S08]  /*f4b0*/  HMMA.16816.F32 R48, R24.reuse, R16, R48 ;  /* 0x000000101830723c */ /* 0x048ff00000001830 */
        /* <DEDUP_REMOVED lines=11> */
[C---:B--2---:R-:W-:Y:S08]  /*f570*/  HMMA.16816.F32 R64, R24.reuse, R12, R64 ;  /* 0x0000000c1840723c */ /* 0x044ff00000001840 */
[----:B------:R-:W-:Y:S01]  /*f580*/  HMMA.16816.F32 R72, R24, R14, R72 ;  /* 0x0000000e1848723c */ /* 0x000fe20000001848 */
[----:B------:R-:W-:Y:S04]  /*f590*/  LDSM.16.M88.4 R24, [R184+0x8000] ;  /* 0x00800000b818783b */ /* 0x000fe80000000200 */
[----:B------:R-:W2:Y:S03]  /*f5a0*/  LDSM.16.M88.4 R12, [R0+0x10100] ;  /* 0x01010000000c783b */ /* 0x000ea60000000200 */
[C---:B-1----:R-:W-:Y:S08]  /*f5b0*/  HMMA.16816.F32 R48, R16.reuse, R8, R48 ;  /* 0x000000081030723c */ /* 0x042ff00000001830 */
[----:B------:R-:W-:Y:S01]  /*f5c0*/  HMMA.16816.F32 R44, R16, R10, R44 ;  /* 0x0000000a102c723c */ /* 0x000fe2000000182c */
[----:B------:R-:W1:Y:S07]  /*f5d0*/  LDSM.16.M88.4 R8, [R0+0x11100] ;  /* 0x011100000008783b */ /* 0x000e6e0000000200 */
[C---:B------:R-:W-:Y:S08]  /*f5e0*/  HMMA.16816.F32 R68, R56.reuse, R30, R68 ;  /* 0x0000001e3844723c */ /* 0x040ff00000001844 */
[C---:B------:R-:W-:Y:S08]  /*f5f0*/  HMMA.16816.F32 R40, R56.reuse, R60, R40 ;  /* 0x0000003c3828723c */ /* 0x040ff00000001828 */
        /* <DEDUP_REMOVED lines=9> */
[----:B------:R-:W5:Y:S01]  /*f690*/  LDSM.16.M88.4 R28, [R0+0x10900] ;  /* 0x01090000001c783b */ /* 0x000f620000000200 */
[----:B------:R-:W-:-:S05]  /*f6a0*/  FMUL.FTZ R44, R44, c[0x0][0x320] ;  /* 0x0000c8002c2c7a20 */ /* 0x000fca0000410000 */
[----:B--2---:R2:W1:Y:S01]  /*f6b0*/  MUFU.TANH R2, R44 ;  /* 0x0000002c00027308 */ /* 0x0044620000002400 */
[----:B------:R-:W-:Y:S08]  /*f6c0*/  HMMA.16816.F32 R72, R56, R78, R72 ;  /* 0x0000004e3848723c */ /* 0x000ff00000001848 */
[C---:B------:R-:W-:Y:S08]  /*f6d0*/  HMMA.16816.F32 R40, R16.reuse, R20, R40 ;  /* 0x000000141028723c */ /* 0x040ff00000001828 */
[----:B------:R-:W-:Y:S01]  /*f6e0*/  HMMA.16816.F32 R36, R16, R22, R36 ;  /* 0x000000161024723c */ /* 0x000fe20000001824 */
[----:B------:R-:W2:Y:S07]  /*f6f0*/  LDSM.16.M88.4 R20, [R0+0x11900] ;  /* 0x011900000014783b */ /* 0x000eae0000000200 */
[----:B-1----:R-:W-:Y:S07]  /*f700*/  HMMA.16816.F32 R68, R24, R10, R68 ;  /* 0x0000000a1844723c */ /* 0x002fee0000001844 */
[----:B------:R-:W-:Y:S01]  /*f710*/  LOP3.LUT R11, R87, 0xffffffe0, RZ, 0xc0, !PT ;  /* 0xffffffe0570b7812 */ /* 0x000fe200078ec0ff */
[----:B---3--:R-:W-:Y:S04]  /*f720*/  HMMA.16816.F32 R64, R16, R12, R64 ;  /* 0x0000000c1040723c */ /* 0x008fe80000001840 */
[----:B------:R-:W-:Y:S01]  /*f730*/  IMAD.IADD R11, R84, 0x1, -R11 ;  /* 0x00000001540b7824 */ /* 0x000fe200078e0a0b */
[----:B------:R-:W-:-:S02]  /*f740*/  IADD3 R84, -R89, R84, RZ ;  /* 0x0000005459547210 */ /* 0x000fc40007ffe1ff */
[----:B------:R-:W-:Y:S01]  /*f750*/  SHF.R.S32.HI R12, RZ, 0x1f, R91 ;  /* 0x0000001fff0c7819 */ /* 0x000fe2000001145b */
[C---:B------:R-:W-:Y:S01]  /*f760*/  HMMA.16816.F32 R32, R16.reuse, R52, R32 ;  /* 0x000000341020723c */ /* 0x040fe20000001820 */
[----:B------:R-:W-:Y:S02]  /*f770*/  LEA.HI R13, R84, R84, RZ, 0x1 ;  /* 0x00000054540d7211 */ /* 0x000fe400078f08ff */
[----:B------:R-:W-:Y:S02]  /*f780*/  LEA.HI R12, R12, R91, RZ, 0x3 ;  /* 0x0000005b0c0c7211 */ /* 0x000fe400078f18ff */
[----:B------:R-:W-:Y:S02]  /*f790*/  LOP3.LUT R13, R13, 0x1ffffffe, RZ, 0xc0, !PT ;  /* 0x1ffffffe0d0d7812 */ /* 0x000fe400078ec0ff */
[----:B------:R-:W-:Y:S01]  /*f7a0*/  LOP3.LUT R12, R12, 0xffffff8, RZ, 0xc0, !PT ;  /* 0x0ffffff80c0c7812 */ /* 0x000fe200078ec0ff */
[----:B------:R-:W-:Y:S01]  /*f7b0*/  HMMA.16816.F32 R72, R16, R14, R72 ;  /* 0x0000000e1048723c */ /* 0x000fe20000001848 */
[----:B------:R-:W-:Y:S01]  /*f7c0*/  IADD3 R84, R84, -R13, RZ ;  /* 0x8000000d54547210 */ /* 0x000fe20007ffe0ff */
[----:B------:R-:W-:-:S02]  /*f7d0*/  FMUL.FTZ R68, R68, c[0x0][0x320] ;  /* 0x0000c80044447a20 */ /* 0x000fc40000410000 */
[----:B------:R-:W-:Y:S02]  /*f7e0*/  IMAD.IADD R12, R91, 0x1, -R12 ;  /* 0x000000015b0c7824 */ /* 0x000fe400078e0a0c */
[----:B------:R-:W-:Y:S01]  /*f7f0*/  FMUL.FTZ R69, R69, c[0x0][0x320] ;  /* 0x0000c80045457a20 */ /* 0x000fe20000410000 */
[----:B------:R-:W-:Y:S01]  /*f800*/  SHF.R.S32.HI R14, RZ, 0x1f, R11 ;  /* 0x0000001fff0e7819 */ /* 0x000fe2000001140b */
[----:B-----5:R-:W-:Y:S01]  /*f810*/  HMMA.16816.F32 R40, R24, R28, R40 ;  /* 0x0000001c1828723c */ /* 0x020fe20000001828 */
[----:B------:R1:W3:Y:S02]  /*f820*/  MUFU.TANH R173, R68 ;  /* 0x0000004400ad7308 */ /* 0x0002e40000002400 */
[----:B------:R-:W-:-:S04]  /*f830*/  LEA.HI R14, R14, R11, RZ, 0x2 ;  /* 0x0000000b0e0e7211 */ /* 0x000fc800078f10ff */
[C---:B------:R-:W-:Y:S01]  /*f840*/  LEA.HI.SX32 R205, R14.reuse, R133, 0x1e ;  /* 0x000000850ecd7211 */ /* 0x040fe200078ff2ff */
[C---:B------:R-:W-:Y:S01]  /*f850*/  HMMA.16816.F32 R36, R24.reuse, R30, R36 ;  /* 0x0000001e1824723c */ /* 0x040fe20000001824 */
[----:B------:R-:W-:Y:S01]  /*f860*/  LOP3.LUT R214, R14, 0x7ffffffc, RZ, 0xc0, !PT ;  /* 0x7ffffffc0ed67812 */ /* 0x000fe200078ec0ff */
[----:B------:R-:W-:Y:S01]  /*f870*/  FMUL.FTZ R29, R49, c[0x0][0x320] ;  /* 0x0000c800311d7a20 */ /* 0x000fe20000410000 */
[----:B------:R1:W1:Y:S01]  /*f880*/  MUFU.TANH R169, R69 ;  /* 0x0000004500a97308 */ /* 0x0002620000002400 */
[----:B------:R-:W-:Y:S02]  /*f890*/  IMAD R205, R12, 0x10, R205 ;  /* 0x000000100ccd7824 */ /* 0x000fe400078e02cd */
[----:B------:R-:W-:Y:S01]  /*f8a0*/  IMAD.IADD R214, R11, 0x1, -R214 ;  /* 0x000000010bd67824 */ /* 0x000fe200078e0ad6 */
[----:B------:R-:W-:Y:S01]  /*f8b0*/  IADD3 R11, R193, 0x1, -R86 ;  /* 0x00000001c10b7810 */ /* 0x000fe20007ffe856 */
[----:B------:R-:W-:Y:S01]  /*f8c0*/  IMAD R205, R84, 0x8, R205 ;  /* 0x0000000854cd7824 */ /* 0x000fe200078e02cd */
[C---:B------:R-:W-:Y:S01]  /*f8d0*/  HMMA.16816.F32 R32, R24.reuse, R8, R32 ;  /* 0x000000081820723c */ /* 0x040fe20000001820 */
[----:B------:R-:W-:Y:S01]  /*f8e0*/  FMUL.FTZ R28, R50, c[0x0][0x320] ;  /* 0x0000c800321c7a20 */ /* 0x000fe20000410000 */
[----:B------:R-:W-:Y:S01]  /*f8f0*/  SHF.L.U32 R214, R214, 0x1, RZ ;  /* 0x00000001d6d67819 */ /* 0x000fe200000006ff */
[----:B------:R-:W-:Y:S01]  /*f900*/  @P3 IMAD.HI.U32 R13, R205, c[0x0][0x2c8], RZ ;  /* 0x0000b200cd0d3a27 */ /* 0x000fe200078e00ff */
[----:B------:R-:W-:Y:S01]  /*f910*/  MOV R12, R205 ;  /* 0x000000cd000c7202 */ /* 0x000fe20000000f00 */
[----:B------:R-:W1:Y:S01]  /*f920*/  MUFU.TANH R29, R29 ;  /* 0x0000001d001d7308 */ /* 0x000e620000002400 */
[----:B------:R-:W-:Y:S01]  /*f930*/  IADD3 R18, -R196, R11, -R214 ;  /* 0x0000000bc4127210 */ /* 0x000fe20007ffe9d6 */
[----:B------:R-:W-:Y:S01]  /*f940*/  FMUL.FTZ R30, R45, c[0x0][0x320] ;  /* 0x0000c8002d1e7a20 */ /* 0x000fe20000410000 */
[C---:B--2---:R-:W-:Y:S01]  /*f950*/  HMMA.16816.F32 R64, R24.reuse, R20, R64 ;  /* 0x000000141840723c */ /* 0x044fe20000001840 */
[----:B------:R-:W-:Y:S01]  /*f960*/  @P3 SHF.R.U32.HI R12, RZ, c[0x0][0x2cc], R13 ;  /* 0x0000b300ff0c3a19 */ /* 0x000fe2000001160d */
[----:B------:R-:W-:Y:S01]  /*f970*/  FMUL.FTZ R8, R40, c[0x0][0x320] ;  /* 0x0000c80028087a20 */ /* 0x000fe20000410000 */
[----:B------:R-:W-:Y:S01]  /*f980*/  ISETP.GE.AND P3, PT, R194, 0x1, PT ;  /* 0x00000001c200780c */ /* 0x000fe20003f66270 */
[----:B------:R-:W-:Y:S01]  /*f990*/  FMUL.FTZ R9, R41, c[0x0][0x320] ;  /* 0x0000c80029097a20 */ /* 0x000fe20000410000 */
[----:B------:R-:W2:Y:S01]  /*f9a0*/  MUFU.TANH R28, R28 ;  /* 0x0000001c001c7308 */ /* 0x000ea20000002400 */
[----:B------:R-:W5:Y:S01]  /*f9b0*/  SHFL.IDX PT, R13, R12, RZ, 0x1c1f ;  /* 0x001c1fff0c0d7589 */ /* 0x000f6200000e0000 */
[----:B------:R-:W-:Y:S01]  /*f9c0*/  FMUL.FTZ R10, R37, c[0x0][0x320] ;  /* 0x0000c800250a7a20 */ /* 0x000fe20000410000 */
[----:B------:R-:W-:Y:S01]  /*f9d0*/  HMMA.16816.F32 R72, R24, R22, R72 ;  /* 0x000000161848723c */ /* 0x000fe20000001848 */
[----:B------:R-:W-:Y:S01]  /*f9e0*/  FMUL.FTZ R36, R36, c[0x0][0x320] ;  /* 0x0000c80024247a20 */ /* 0x000fe20000410000 */
[----:B------:R-:W-:-:S02]  /*f9f0*/  IADD3 R19, R18, c[0x0][0x328], RZ ;  /* 0x0000ca0012137a10 */ /* 0x000fc40007ffe0ff */
[----:B------:R-:W-:Y:S01]  /*fa00*/  IADD3 R14, -R214, R193, -R86 ;  /* 0x000000c1d60e7210 */ /* 0x000fe20007ffe956 */
[----:B------:R-:W1:Y:S01]  /*fa10*/  MUFU.TANH R30, R30 ;  /* 0x0000001e001e7308 */ /* 0x000e620000002400 */
[----:B------:R-:W-:Y:S02]  /*fa20*/  IADD3 R18, R18, UR4, RZ ;  /* 0x0000000412127c10 */ /* 0x000fe4000fffe0ff */
[----:B------:R-:W-:Y:S02]  /*fa30*/  FMUL.FTZ R32, R32, c[0x0][0x320] ;  /* 0x0000c80020207a20 */ /* 0x000fe40000410000 */
[----:B------:R-:W-:-:S03]  /*fa40*/  FMUL.FTZ R33, R33, c[0x0][0x320] ;  /* 0x0000c80021217a20 */ /* 0x000fc60000410000 */
[----:B------:R-:W1:Y:S03]  /*fa50*/  MUFU.TANH R8, R8 ;  /* 0x0000000800087308 */ /* 0x000e660000002400 */
[----:B------:R-:W-:Y:S02]  /*fa60*/  FMUL.FTZ R64, R64, c[0x0][0x320] ;  /* 0x0000c80040407a20 */ /* 0x000fe40000410000 */
[----:B------:R-:W-:-:S03]  /*fa70*/  FMUL.FTZ R65, R65, c[0x0][0x320] ;  /* 0x0000c80041417a20 */ /* 0x000fc60000410000 */
[----:B------:R-:W1:Y:S01]  /*fa80*/  MUFU.TANH R9, R9 ;  /* 0x0000000900097308 */ /* 0x000e620000002400 */
[----:B-----5:R-:W-:Y:S01]  /*fa90*/  IMAD.IADD R21, R19, 0x1, R13 ;  /* 0x0000000113157824 */ /* 0x020fe200078e020d */
[----:B------:R-:W-:Y:S01]  /*faa0*/  IADD3 R20, R18, R13, RZ ;  /* 0x0000000d12147210 */ /* 0x000fe20007ffe0ff */
[----:B------:R-:W-:Y:S02]  /*fab0*/  FMUL.FTZ R72, R72, c[0x0][0x320] ;  /* 0x0000c80048487a20 */ /* 0x000fe40000410000 */
[----:B------:R-:W-:Y:S01]  /*fac0*/  FMUL.FTZ R73, R73, c[0x0][0x320] ;  /* 0x0000c80049497a20 */ /* 0x000fe20000410000 */
[----:B------:R-:W-:Y:S02]  /*fad0*/  IMNMX R21, R21, R14, PT ;  /* 0x0000000e15157217 */ /* 0x000fe40003800200 */
[----:B------:R1:W1:Y:S08]  /*fae0*/  MUFU.TANH R0, R36 ;  /* 0x0000002400007308 */ /* 0x0002700000002400 */
        /* <DEDUP_REMOVED lines=19> */
.L_x_1027:
[----:B------:R-:W-:-:S04]  /*fc20*/  MOV R11, c[0x0][0x32c] ;  /* 0x0000cb00000b7a02 */ /* 0x000fc80000000f00 */
[----:B------:R-:W-:-:S13]  /*fc30*/  ISETP.NE.AND P0, PT, R11, 0x1, PT ;  /* 0x000000010b00780c */ /* 0x000fda0003f05270 */
[----:B------:R-:W-:-:S05]  /*fc40*/  @P0 IMAD.HI.U32 R11, R13, c[0x0][0x330], RZ ;  /* 0x0000cc000d0b0a27 */ /* 0x000fca00078e00ff */
[----:B------:R-:W-:Y:S02]  /*fc50*/  @P0 SHF.R.U32.HI R13, RZ, c[0x0][0x334], R11 ;  /* 0x0000cd00ff0d0a19 */ /* 0x000fe4000001160b */
.L_x_1028:
[----:B------:R-:W-:Y:S05]  /*fc60*/  BSYNC B0 ;  /* 0x0000000000007941 */ /* 0x000fea0003800000 */
.L_x_1026:
[----:B------:R-:W-:-:S04]  /*fc70*/  IMAD R11, R13, c[0x0][0x32c], -R86 ;  /* 0x0000cb000d0b7a24 */ /* 0x000fc800078e0a56 */
[----:B------:R-:W-:-:S05]  /*fc80*/  IMAD.IADD R11, R11, 0x1, -R214 ;  /* 0x000000010b0b7824 */ /* 0x000fca00078e0ad6 */
[----:B------:R-:W-:Y:S02]  /*fc90*/  IADD3 R16, R11, c[0x0][0x32c], RZ ;  /* 0x0000cb000b107a10 */ /* 0x000fe40007ffe0ff */
[----:B------:R-:W-:Y:S02]  /*fca0*/  IMNMX R20, R20, R11, !PT ;  /* 0x0000000b14147217 */ /* 0x000fe40007800200 */
[----:B------:R-:W-:Y:S02]  /*fcb0*/  IMNMX R21, R21, R16, PT ;  /* 0x0000001015157217 */ /* 0x000fe40003800200 */
.L_x_1025:
[----:B--234-:R-:W-:Y:S01]  /*fcc0*/  ISETP.GT.AND P1, PT, R145, RZ, PT ;  /* 0x000000ff9100720c */ /* 0x01cfe20003f24270 */
[----:B------:R-:W2:Y:S01]  /*fcd0*/  SHFL.IDX PT, R12, R12, 0x1, 0x1c1f ;  /* 0x003c1f000c0c7f89 */ /* 0x000ea200000e0000 */
[----:B------:R-:W-:Y:S02]  /*fce0*/  FMUL.FTZ R22, R43, c[0x0][0x320] ;  /* 0x0000c8002b167a20 */ /* 0x000fe40000410000 */
[----:B------:R-:W-:Y:S01]  /*fcf0*/  ISETP.GT.AND P0, PT, R20, RZ, P1 ;  /* 0x000000ff1400720c */ /* 0x000fe20000f04270 */
[----:B------:R-:W-:Y:S02]  /*fd00*/  FMUL.FTZ R23, R38, c[0x0][0x320] ;  /* 0x0000c80026177a20 */ /* 0x000fe40000410000 */
[----:B------:R-:W-:Y:S01]  /*fd10*/  FMUL.FTZ R35, R35, c[0x0][0x320] ;  /* 0x0000c80023237a20 */ /* 0x000fe20000410000 */
[----:B------:R-:W-:Y:S01]  /*fd20*/  ISETP.LT.OR P0, PT, R21, 0x1, P0 ;  /* 0x000000011500780c */ /* 0x000fe20000701670 */
[----:B------:R-:W-:Y:S01]  /*fd30*/  FMUL.FTZ R70, R70, c[0x0][0x320] ;  /* 0x0000c80046467a20 */ /* 0x000fe20000410000 */
[----:B------:R-:W3:Y:S01]  /*fd40*/  MUFU.TANH R22, R22 ;  /* 0x0000001600167308 */ /* 0x000ee20000002400 */
        /* <DEDUP_REMOVED lines=10> */
[----:B-1----:R-:W-:Y:S02]  /*fdf0*/  FSEL R29, R29, -INF , !P0 ;  /* 0xff8000001d1d7808 */ /* 0x002fe40004000000 */
[----:B------:R-:W-:Y:S01]  /*fe00*/  ISETP.GT.AND P0, PT, R20, 0x8, P1 ;  /* 0x000000081400780c */ /* 0x000fe20000f04270 */
[----:B--2---:R-:W-:-:S03]  /*fe10*/  IMAD.IADD R19, R19, 0x1, R12 ;  /* 0x0000000113137824 */ /* 0x004fc600078e020c */
[----:B------:R-:W-:Y:S01]  /*fe20*/  ISETP.LT.OR P0, PT, R21, 0x9, P0 ;  /* 0x000000091500780c */ /* 0x000fe20000701670 */
[----:B------:R4:W1:Y:S01]  /*fe30*/  MUFU.TANH R216, R70 ;  /* 0x0000004600d87308 */ /* 0x0008620000002400 */
[----:B------:R-:W-:Y:S02]  /*fe40*/  IMNMX R19, R19, R14, PT ;  /* 0x0000000e13137217 */ /* 0x000fe40003800200 */
[----:B------:R-:W-:Y:S01]  /*fe50*/  FSEL R17, R2, -INF , !P0 ;  /* 0xff80000002117808 */ /* 0x000fe20004000000 */
[----:B------:R-:W-:Y:S01]  /*fe60*/  FMUL.FTZ R2, R46, c[0x0][0x320] ;  /* 0x0000c8002e027a20 */ /* 0x000fe20000410000 */
[----:B------:R-:W-:-:S03]  /*fe70*/  ISETP.GT.AND P0, PT, R20, 0x9, P1 ;  /* 0x000000091400780c */ /* 0x000fc60000f04270 */
[----:B------:R4:W2:Y:S01]  /*fe80*/  MUFU.TANH R180, R71 ;  /* 0x0000004700b47308 */ /* 0x0008a20000002400 */
[----:B------:R-:W-:-:S04]  /*fe90*/  ISETP.LT.OR P0, PT, R21, 0xa, P0 ;  /* 0x0000000a1500780c */ /* 0x000fc80000701670 */
[----:B------:R-:W-:Y:S02]  /*fea0*/  FSEL R15, R30, -INF , !P0 ;  /* 0xff8000001e0f7808 */ /* 0x000fe40004000000 */
[----:B------:R-:W-:Y:S01]  /*feb0*/  ISETP.GT.AND P0, PT, R20, 0x10, P1 ;  /* 0x000000101400780c */ /* 0x000fe20000f04270 */
[----:B------:R-:W1:Y:S03]  /*fec0*/  MUFU.TANH R2, R2 ;  /* 0x0000000200027308 */ /* 0x000e660000002400 */
        /* <DEDUP_REMOVED lines=11> */
[----:B------:R-:W-:Y:S01]  /*ff80*/  FSEL R9, R0, -INF , !P0 ;  /* 0xff80000000097808 */ /* 0x000fe20004000000 */
[----:B------:R-:W-:Y:S01]  /*ff90*/  FMUL.FTZ R0, R47, c[0x0][0x320] ;  /* 0x0000c8002f007a20 */ /* 0x000fe20000410000 */
[----:B------:R-:W-:-:S04]  /*ffa0*/  ISETP.GT.AND P0, PT, R20, 0x19, P1 ;  /* 0x000000191400780c */ /* 0x000fc80000f04270 */
[----:B------:R-:W-:Y:S01]  /*ffb0*/  ISETP.LT.OR P0, PT, R21, 0x1a, P0 ;  /* 0x0000001a1500780c */ /* 0x000fe20000701670 */
[----:B------:R-:W1:Y:S03]  /*ffc0*/  MUFU.TANH R0, R0 ;  /* 0x0000000000007308 */ /* 0x000e660000002400 */
[----:B------:R-:W-:Y:S01]  /*ffd0*/  FSEL R5, R10, -INF , !P0 ;  /* 0xff8000000a057808 */ /* 0x000fe20004000000 */
[----:B------:R-:W-:Y:S01]  /*ffe0*/  FMUL.FTZ R10, R42, c[0x0][0x320] ;  /* 0x0000c8002a0a7a20 */ /* 0x000fe20000410000 */
[----:B------:R-:W-:-:S03]  /*fff0*/  ISETP.GT.AND P0, PT, R20, 0x20, P1 ;  /* 0x000000201400780c */ /* 0x000fc60000f04270 */
[----:B------:R4:W1:Y:S01]  /*10000*/  MUFU.TANH R220, R34 ;  /* 0x0000002200dc7308 */ /* 0x0008620000002400 */
        /* <DEDUP_REMOVED lines=13> */
[----:B------:R-:W1:Y:S03]  /*100e0*/  MUFU.TANH R23, R23 ;  /* 0x0000001700177308 */ /* 0x000e660000002400 */
        /* <DEDUP_REMOVED lines=13> */
[----:B------:R-:W-:Y:S02]  /*101c0*/  IMAD.IADD R21, R18, 0x1, R12 ;  /* 0x0000000112157824 */ /* 0x000fe400078e020c */
[----:B------:R-:W1:Y:S01]  /*101d0*/  MUFU.TANH R20, R20 ;  /* 0x0000001400147308 */ /* 0x000e620000002400 */
[----:B------:R-:W-:Y:S01]  /*101e0*/  FSEL R141, R141, -INF , !P0 ;  /* 0xff8000008d8d7808 */ /* 0x000fe20004000000 */
[----:B------:R-:W-:Y:S06]  /*101f0*/  @!P3 BRA `(.L_x_1029) ;  /* 0x000001500000b947 */ /* 0x000fec0003800000 */
        /* <DEDUP_REMOVED lines=11> */
.L_x_1031:
[----:B------:R-:W-:-:S04]  /*102b0*/  MOV R12, c[0x0][0x32c] ;  /* 0x0000cb00000c7a02 */ /* 0x000fc80000000f00 */
[----:B------:R-:W-:-:S13]  /*102c0*/  ISETP.NE.AND P0, PT, R12, 0x1, PT ;  /* 0x000000010c00780c */ /* 0x000fda0003f05270 */
[----:B------:R-:W-:-:S05]  /*102d0*/  @P0 IMAD.HI.U32 R12, R25, c[0x0][0x330], RZ ;  /* 0x0000cc00190c0a27 */ /* 0x000fca00078e00ff */
[----:B------:R-:W-:Y:S02]  /*102e0*/  @P0 SHF.R.U32.HI R25, RZ, c[0x0][0x334], R12 ;  /* 0x0000cd00ff190a19 */ /* 0x000fe4000001160c */
.L_x_1032:
[----:B------:R-:W-:Y:S05]  /*102f0*/  BSYNC B0 ;  /* 0x0000000000007941 */ /* 0x000fea0003800000 */
.L_x_1030:
[----:B------:R-:W-:-:S04]  /*10300*/  IMAD R25, R25, c[0x0][0x32c], -R86 ;  /* 0x0000cb0019197a24 */ /* 0x000fc800078e0a56 */
[----:B------:R-:W-:-:S05]  /*10310*/  IMAD.IADD R14, R25, 0x1, -R214 ;  /* 0x00000001190e7824 */ /* 0x000fca00078e0ad6 */
[----:B------:R-:W-:Y:S02]  /*10320*/  IADD3 R12, R14, c[0x0][0x32c], RZ ;  /* 0x0000cb000e0c7a10 */ /* 0x000fe40007ffe0ff */
[----:B------:R-:W-:Y:S02]  /*10330*/  IMNMX R21, R21, R14, !PT ;  /* 0x0000000e15157217 */ /* 0x000fe40007800200 */
[----:B------:R-:W-:Y:S02]  /*10340*/  IMNMX R19, R19, R12, PT ;  /* 0x0000000c13137217 */ /* 0x000fe40003800200 */
.L_x_1029:
[----:B--234-:R-:W-:Y:S01]  /*10350*/  ISETP.GT.AND P0, PT, R21, 0x1, P1 ;  /* 0x000000011500780c */ /* 0x01cfe20000f04270 */
[----:B------:R-:W-:-:S04]  /*10360*/  DEPBAR.LE SB0, 0x2 ;  /* 0x000080800000791a */ /* 0x000fc80000000000 */
[----:B------:R-:W-:Y:S01]  /*10370*/  BAR.SYNC.DEFER_BLOCKING 0x0 ;  /* 0x0000000000007b1d */ /* 0x000fe20000010000 */
[----:B------:R-:W-:Y:S01]  /*10380*/  ISETP.LT.OR P0, PT, R19, 0x2, P0 ;  /* 0x000000021300780c */ /* 0x000fe20000701670 */
[----:B------:R-:W-:Y:S01]  /*10390*/  IMAD.SHL.U32 R135, R4, 0x2, RZ ;  /* 0x0000000204877824 */ /* 0x000fe200078e00ff */
[----:B------:R-:W-:Y:S02]  /*103a0*/  IADD3 R25, R145, -0x3, RZ ;  /* 0xfffffffd91197810 */ /* 0x000fe40007ffe0ff */
[----:B-1----:R-:W-:Y:S01]  /*103b0*/  FSEL R20, R20, -INF , !P0 ;  /* 0xff80000014147808 */ /* 0x002fe20004000000 */
[--C-:B------:R-:W-:Y:S01]  /*103c0*/  IMAD R134, R3, 0x2, R135.reuse ;  /* 0x0000000203867824 */ /* 0x100fe200078e0287 */
[----:B------:R-:W-:Y:S01]  /*103d0*/  ISETP.GT.AND P0, PT, R21, 0x8, P1 ;  /* 0x000000081500780c */ /* 0x000fe20000f04270 */
[----:B------:R-:W-:Y:S01]  /*103e0*/  IMAD.IADD R174, R187, 0x1, R135 ;  /* 0x00000001bbae7824 */ /* 0x000fe200078e0287 */
        /* <DEDUP_REMOVED lines=15> */
[----:B------:R-:W-:Y:S01]  /*104e0*/  LDSM.16.MT88.4 R108, [R134+0x100] ;  /* 0x00010000866c783b */ /* 0x000fe20000004200 */
[----:B------:R-:W-:-:S03]  /*104f0*/  @P0 IMAD.IADD R2, R25, 0x1, R2 ;  /* 0x0000000119020824 */ /* 0x000fc600078e0202 */
[----:B------:R-:W-:Y:S02]  /*10500*/  LDSM.16.MT88.4 R100, [R3+0x100] ;  /* 0x000100000364783b */ /* 0x000fe40000004200 */
[----:B------:R-:W-:Y:S02]  /*10510*/  @P0 LEA.HI.X R151, R24, c[0x0][0x1cc], R2, 0x1, P2 ;  /* 0x0000730018970a11 */ /* 0x000fe400010f0c02 */
[----:B------:R-:W-:Y:S01]  /*10520*/  ISETP.GT.AND P2, PT, R21, 0x9, P1 ;  /* 0x000000091500780c */ /* 0x000fe20000f44270 */
[----:B------:R-:W-:Y:S03]  /*10530*/  LDSM.16.MT88.4 R48, [R174+0x2100] ;  /* 0x00210000ae30783b */ /* 0x000fe60000004200 */
[----:B------:R-:W-:Y:S01]  /*10540*/  ISETP.LT.OR P2, PT, R19, 0xa, P2 ;  /* 0x0000000a1300780c */ /* 0x000fe20001741670 */
[----:B------:R-:W-:Y:S03]  /*10550*/  LDSM.16.MT88.4 R64, [R165+0x2100] ;  /* 0x00210000a540783b */ /* 0x000fe60000004200 */
[----:B------:R-:W-:Y:S01]  /*10560*/  FSEL R6, R0, -INF , !P2 ;  /* 0xff80000000067808 */ /* 0x000fe20005000000 */
        /* <DEDUP_REMOVED lines=17> */
[----:B------:R-:W-:Y:S02]  /*10680*/  FMNMX.FTZ R0, R11, R0, !PT ;  /* 0x000000000b007209 */ /* 0x000fe40007810000 */
[----:B------:R-:W-:-:S02]  /*10690*/  ISETP.LT.OR P2, PT, R19, 0x19, P2 ;  /* 0x000000191300780c */ /* 0x000fc40001741670 */
[----:B------:R-:W-:Y:S02]  /*106a0*/  FMNMX.FTZ R0, R9, R0, !PT ;  /* 0x0000000009007209 */ /* 0x000fe40007810000 */
        /* <DEDUP_REMOVED lines=18> */
[----:B------:R-:W-:Y:S02]  /*107d0*/  ISETP.LT.OR P2, PT, R19, 0x29, P2 ;  /* 0x000000291300780c */ /* 0x000fe40001741670 */
[----:B------:R-:W-:Y:S02]  /*107e0*/  FMNMX.FTZ R0, R143, R0, !PT ;  /* 0x000000008f007209 */ /* 0x000fe40007810000 */
[----:B------:R-:W-:Y:S02]  /*107f0*/  FSEL R216, R216, -INF , !P2 ;  /* 0xff800000d8d87808 */ /* 0x000fe40005000000 */
[----:B------:R-:W-:Y:S02]  /*10800*/  ISETP.GT.AND P2, PT, R21, 0x29, P1 ;  /* 0x000000291500780c */ /* 0x000fe40000f44270 */
[----:B------:R-:W-:-:S02]  /*10810*/  FMNMX.FTZ R0, R141, R0, !PT ;  /* 0x000000008d007209 */ /* 0x000fc40007810000 */
        /* <DEDUP_REMOVED lines=16> */
[----:B------:R-:W1:Y:S01]  /*10920*/  SHFL.BFLY PT, R19, R0, 0x2, 0x1f ;  /* 0x0c401f0000137f89 */ /* 0x000e6200000e0000 */
[----:B------:R-:W-:-:S02]  /*10930*/  FSEL R172, R172, -INF , !P1 ;  /* 0xff800000acac7808 */ /* 0x000fc40004800000 */
[----:B------:R-:W-:Y:S02]  /*10940*/  FMNMX.FTZ R7, R28, R20, !PT ;  /* 0x000000141c077209 */ /* 0x000fe40007810000 */
[----:B------:R-:W-:Y:S02]  /*10950*/  @P0 LEA R148, P1, R202, R150, 0x1 ;  /* 0x00000096ca940211 */ /* 0x000fe400078208ff */
[----:B------:R-:W-:Y:S02]  /*10960*/  FMNMX.FTZ R7, R18, R7, !PT ;  /* 0x0000000712077209 */ /* 0x000fe40007810000 */
[----:B------:R-:W-:Y:S02]  /*10970*/  @P0 LEA.HI.X R149, R202, R151, R201, 0x1, P1 ;  /* 0x00000097ca950211 */ /* 0x000fe400008f0cc9 */
[----:B------:R-:W-:Y:S02]  /*10980*/  FMNMX.FTZ R7, R6, R7, !PT ;  /* 0x0000000706077209 */ /* 0x000fe40007810000 */
[----:B------:R-:W-:-:S02]  /*10990*/  ISETP.NE.AND P2, PT, R218, 0x1, PT ;  /* 0x00000001da00780c */ /* 0x000fc40003f45270 */
        /* <DEDUP_REMOVED lines=8> */
[----:B------:R-:W-:-:S04]  /*10a20*/  FMNMX.FTZ R7, R216, R7, !PT ;  /* 0x00000007d8077209 */ /* 0x000fc80007810000 */
[----:B------:R-:W-:-:S04]  /*10a30*/  FMNMX.FTZ R7, R180, R7, !PT ;  /* 0x00000007b4077209 */ /* 0x000fc80007810000 */
[----:B------:R-:W-:-:S04]  /*10a40*/  FMNMX.FTZ R7, R178, R7, !PT ;  /* 0x00000007b2077209 */ /* 0x000fc80007810000 */
[----:B------:R-:W-:Y:S02]  /*10a50*/  FMNMX.FTZ R7, R142, R7, !PT ;  /* 0x000000078e077209 */ /* 0x000fe40007810000 */
[----:B-1----:R-:W-:Y:S02]  /*10a60*/  FMNMX.FTZ R2, R19, R2, !PT ;  /* 0x0000000213027209 */ /* 0x002fe40007810000 */
[----:B------:R-:W-:Y:S02]  /*10a70*/  FMNMX.FTZ R7, R140, R7, !PT ;  /* 0x000000078c077209 */ /* 0x000fe40007810000 */
[C---:B------:R-:W-:Y:S01]  /*10a80*/  FSETP.NEU.FTZ.AND P1, PT, R2.reuse, -INF , PT ;  /* 0xff8000000200780b */ /* 0x040fe20003f3d000 */
[----:B------:R-:W-:Y:S01]  /*10a90*/  FMUL.FTZ R182, R2, c[0x0][0x2d0] ;  /* 0x0000b40002b67a20 */ /* 0x000fe20000410000 */
[----:B------:R-:W-:-:S04]  /*10aa0*/  FMNMX.FTZ R22, R172, R7, !PT ;  /* 0x00000007ac167209 */ /* 0x000fc80007810000 */
[----:B------:R-:W-:Y:S01]  /*10ab0*/  FSEL R182, R182, RZ, P1 ;  /* 0x000000ffb6b67208 */ /* 0x000fe20000800000 */
[----:B------:R-:W1:Y:S04]  /*10ac0*/  SHFL.BFLY PT, R7, R22, 0x2, 0x1f ;  /* 0x0c401f0016077f89 */ /* 0x000e6800000e0000 */
[--C-:B------:R-:W-:Y:S02]  /*10ad0*/  FFMA.FTZ R162, R16, c[0x0][0x2d0], -R182.reuse ;  /* 0x0000b40010a27a23 */ /* 0x100fe400000108b6 */
        /* <DEDUP_REMOVED lines=8> */
[----:B------:R-:W2:Y:S01]  /*10b60*/  MUFU.EX2 R161, R161 ;  /* 0x000000a100a17308 */ /* 0x000ea20000000800 */
[--C-:B------:R-:W-:Y:S02]  /*10b70*/  FFMA.FTZ R170, R175, c[0x0][0x2d0], -R182.reuse ;  /* 0x0000b400afaa7a23 */ /* 0x100fe400000108b6 */
[--C-:B------:R-:W-:Y:S01]  /*10b80*/  FFMA.FTZ R168, R173, c[0x0][0x2d0], -R182.reuse ;  /* 0x0000b400ada87a23 */ /* 0x100fe200000108b6 */
[----:B-1----:R-:W-:Y:S01]  /*10b90*/  FMNMX.FTZ R7, R22, R7, !PT ;  /* 0x0000000716077209 */ /* 0x002fe20007810000 */
[----:B------:R-:W-:-:S03]  /*10ba0*/  FFMA.FTZ R167, R167, c[0x0][0x2d0], -R182 ;  /* 0x0000b400a7a77a23 */ /* 0x000fc600000108b6 */
[----:B------:R-:W-:Y:S01]  /*10bb0*/  MUFU.EX2 R159, R159 ;  /* 0x0000009f009f7308 */ /* 0x000fe20000000800 */
[--C-:B------:R-:W-:Y:S01]  /*10bc0*/  FFMA.FTZ R169, R169, c[0x0][0x2d0], -R182.reuse ;  /* 0x0000b400a9a97a23 */ /* 0x100fe200000108b6 */
[----:B------:R-:W1:Y:S01]  /*10bd0*/  SHFL.BFLY PT, R0, R7, 0x1, 0x1f ;  /* 0x0c201f0007007f89 */ /* 0x000e6200000e0000 */
[----:B------:R-:W-:-:S05]  /*10be0*/  FFMA.FTZ R179, R179, c[0x0][0x2d0], -R182 ;  /* 0x0000b400b3b37a23 */ /* 0x000fca00000108b6 */
[----:B------:R-:W3:Y:S01]  /*10bf0*/  MUFU.EX2 R156, R156 ;  /* 0x0000009c009c7308 */ /* 0x000ee20000000800 */
[----:B--2---:R-:W-:Y:S01]  /*10c00*/  F2FP.PACK_AB R96, R161, R162 ;  /* 0x000000a2a160723e */ /* 0x004fe200000000ff */
[----:B------:R-:W-:-:S06]  /*10c10*/  FADD.FTZ R162, R162, R161 ;  /* 0x000000a1a2a27221 */ /* 0x000fcc0000010000 */
[----:B------:R-:W-:Y:S01]  /*10c20*/  MUFU.EX2 R160, R160 ;  /* 0x000000a000a07308 */ /* 0x000fe20000000800 */
[----:B---3--:R-:W-:-:S07]  /*10c30*/  F2FP.PACK_AB R98, R156, R159 ;  /* 0x0000009f9c62723e */ /* 0x008fce00000000ff */
[----:B------:R-:W-:Y:S01]  /*10c40*/  MUFU.EX2 R155, R155 ;  /* 0x0000009b009b7308 */ /* 0x000fe20000000800 */
[----:B-1----:R-:W-:Y:S01]  /*10c50*/  FMNMX.FTZ R0, R7, R0, !PT ;  /* 0x0000000007007209 */ /* 0x002fe20007810000 */
[----:B------:R-:W-:-:S03]  /*10c60*/  FADD.FTZ R159, R159, R162 ;  /* 0x000000a29f9f7221 */ /* 0x000fc60000010000 */
[C---:B------:R-:W-:Y:S01]  /*10c70*/  FSETP.NEU.FTZ.AND P1, PT, R0.reuse, -INF , PT ;  /* 0xff8000000000780b */ /* 0x040fe20003f3d000 */
[----:B------:R-:W-:Y:S02]  /*10c80*/  FMUL.FTZ R171, R0, c[0x0][0x2d0] ;  /* 0x0000b40000ab7a20 */ /* 0x000fe40000410000 */
[----:B------:R-:W-:Y:S01]  /*10c90*/  MUFU.EX2 R154, R154 ;  /* 0x0000009a009a7308 */ /* 0x000fe20000000800 */
[----:B------:R-:W-:Y:S02]  /*10ca0*/  FADD.FTZ R159, R156, R159 ;  /* 0x0000009f9c9f7221 */ /* 0x000fe40000010000 */
[----:B------:R-:W-:-:S05]  /*10cb0*/  FSEL R171, R171, RZ, P1 ;  /* 0x000000ffabab7208 */ /* 0x000fca0000800000 */
[--C-:B------:R-:W-:Y:S01]  /*10cc0*/  FFMA.FTZ R164, R28, c[0x0][0x2d0], -R171.reuse ;  /* 0x0000b4001ca47a23 */ /* 0x100fe200000108ab */
[----:B------:R-:W-:Y:S01]  /*10cd0*/  MUFU.EX2 R147, R147 ;  /* 0x0000009300937308 */ /* 0x000fe20000000800 */
[--C-:B------:R-:W-:Y:S01]  /*10ce0*/  FFMA.FTZ R163, R20, c[0x0][0x2d0], -R171.reuse ;  /* 0x0000b40014a37a23 */ /* 0x100fe200000108ab */
[----:B------:R-:W-:Y:S01]  /*10cf0*/  LDSM.16.MT88.4 R28, [R165+0x900] ;  /* 0x00090000a51c783b */ /* 0x000fe20000004200 */
[--C-:B------:R-:W-:Y:S02]  /*10d00*/  FFMA.FTZ R166, R18, c[0x0][0x2d0], -R171.reuse ;  /* 0x0000b40012a67a23 */ /* 0x100fe400000108ab */
[--C-:B------:R-:W-:Y:S01]  /*10d10*/  FFMA.FTZ R157, R6, c[0x0][0x2d0], -R171.reuse ;  /* 0x0000b400069d7a23 */ /* 0x100fe200000108ab */
[----:B------:R-:W-:Y:S01]  /*10d20*/  LDSM.16.MT88.4 R16, [R134+0x2900] ;  /* 0x002900008610783b */ /* 0x000fe20000004200 */
[--C-:B------:R-:W-:Y:S01]  /*10d30*/  FFMA.FTZ R152, R10, c[0x0][0x2d0], -R171.reuse ;  /* 0x0000b4000a987a23 */ /* 0x100fe200000108ab */
[----:B------:R-:W-:Y:S01]  /*10d40*/  MUFU.EX2 R164, R164 ;  /* 0x000000a400a47308 */ /* 0x000fe20000000800 */
[--C-:B------:R-:W-:Y:S01]  /*10d50*/  FFMA.FTZ R158, R14, c[0x0][0x2d0], -R171.reuse ;  /* 0x0000b4000e9e7a23 */ /* 0x100fe200000108ab */
[----:B------:R1:W2:Y:S01]  /*10d60*/  LDSM.16.MT88.4 R4, [R3+0x4100] ;  /* 0x004100000304783b */ /* 0x0002a20000004200 */
[----:B------:R-:W-:-:S02]  /*10d70*/  FFMA.FTZ R153, R12, c[0x0][0x2d0], -R171 ;  /* 0x0000b4000c997a23 */ /* 0x000fc400000108ab */
[--C-:B------:R-:W-:Y:S01]  /*10d80*/  FFMA.FTZ R173, R220, c[0x0][0x2d0], -R171.reuse ;  /* 0x0000b400dcad7a23 */ /* 0x100fe200000108ab */
[----:B------:R-:W-:Y:S01]  /*10d90*/  LDSM.16.MT88.4 R20, [R135+0x900] ;  /* 0x000900008714783b */ /* 0x000fe20000004200 */
[--C-:B------:R-:W-:Y:S01]  /*10da0*/  FFMA.FTZ R176, R176, c[0x0][0x2d0], -R171.reuse ;  /* 0x0000b400b0b07a23 */ /* 0x100fe200000108ab */
[----:B------:R-:W3:Y:S01]  /*10db0*/  MUFU.EX2 R163, R163 ;  /* 0x000000a300a37308 */ /* 0x000ee20000000800 */
[--C-:B------:R-:W-:Y:S01]  /*10dc0*/  FFMA.FTZ R175, R216, c[0x0][0x2d0], -R171.reuse ;  /* 0x0000b400d8af7a23 */ /* 0x100fe200000108ab */
[----:B------:R-:W-:Y:S01]  /*10dd0*/  LDSM.16.MT88.4 R12, [R165+0x2900] ;  /* 0x00290000a50c783b */ /* 0x000fe20000004200 */
[----:B------:R-:W-:Y:S02]  /*10de0*/  FFMA.FTZ R180, R180, c[0x0][0x2d0], -R171 ;  /* 0x0000b400b4b47a23 */ /* 0x000fe400000108ab */
[--C-:B------:R-:W-:Y:S02]  /*10df0*/  FFMA.FTZ R216, R177, c[0x0][0x2d0], -R182.reuse ;  /* 0x0000b400b1d87a23 */ /* 0x100fe400000108b6 */
[--C-:B------:R-:W-:Y:S01]  /*10e00*/  FFMA.FTZ R177, R143, c[0x0][0x2d0], -R182.reuse ;  /* 0x0000b4008fb17a23 */ /* 0x100fe200000108b6 */
[----:B------:R-:W-:Y:S01]  /*10e10*/  MUFU.EX2 R166, R166 ;  /* 0x000000a600a67308 */ /* 0x000fe20000000800 */
[----:B------:R-:W-:-:S02]  /*10e20*/  FFMA.FTZ R182, R141, c[0x0][0x2d0], -R182 ;  /* 0x0000b4008db67a23 */ /* 0x000fc400000108b6 */
[--C-:B------:R-:W-:Y:S02]  /*10e30*/  FFMA.FTZ R178, R178, c[0x0][0x2d0], -R171.reuse ;  /* 0x0000b400b2b27a23 */ /* 0x100fe400000108ab */
[--C-:B------:R-:W-:Y:S02]  /*10e40*/  FFMA.FTZ R181, R142, c[0x0][0x2d0], -R171.reuse ;  /* 0x0000b4008eb57a23 */ /* 0x100fe400000108ab */
[--C-:B------:R-:W-:Y:S01]  /*10e50*/  FFMA.FTZ R183, R140, c[0x0][0x2d0], -R171.reuse ;  /* 0x0000b4008cb77a23 */ /* 0x100fe200000108ab */
[----:B------:R-:W4:Y:S01]  /*10e60*/  MUFU.EX2 R157, R157 ;  /* 0x0000009d009d7308 */ /* 0x000f220000000800 */
[--C-:B-1----:R-:W-:Y:S01]  /*10e70*/  FFMA.FTZ R3, R8, c[0x0][0x2d0], -R171.reuse ;  /* 0x0000b40008037a23 */ /* 0x102fe200000108ab */
[----:B---3--:R-:W-:Y:S01]  /*10e80*/  F2FP.PACK_AB R97, R163, R164 ;  /* 0x000000a4a361723e */ /* 0x008fe200000000ff */
[----:B------:R-:W1:Y:S01]  /*10e90*/  LDSM.16.MT88.4 R8, [R135+0x2900] ;  /* 0x002900008708783b */ /* 0x000e620000004200 */
[----:B------:R-:W-:Y:S02]  /*10ea0*/  FFMA.FTZ R172, R172, c[0x0][0x2d0], -R171 ;  /* 0x0000b400acac7a23 */ /* 0x000fe400000108ab */
[----:B------:R-:W-:Y:S01]  /*10eb0*/  FADD.FTZ R163, R164, R163 ;  /* 0x000000a3a4a37221 */ /* 0x000fe20000010000 */
[----:B------:R-:W-:Y:S01]  /*10ec0*/  LDSM.16.MT88.4 R140, [R174+0x3900] ;  /* 0x00390000ae8c783b */ /* 0x000fe20000004200 */
[----:B------:R-:W-:Y:S01]  /*10ed0*/  MUFU.EX2 R158, R158 ;  /* 0x0000009e009e7308 */ /* 0x000fe20000000800 */
[----:B----4-:R-:W-:-:S07]  /*10ee0*/  F2FP.PACK_AB R99, R157, R166 ;  /* 0x000000a69d63723e */ /* 0x010fce00000000ff */
[----:B------:R-:W3:Y:S01]  /*10ef0*/  MUFU.EX2 R153, R153 ;  /* 0x0000009900997308 */ /* 0x000ee20000000800 */
[----:B------:R-:W-:-:S04]  /*10f00*/  FADD.FTZ R166, R166, R163 ;  /* 0x000000a3a6a67221 */ /* 0x000fc80000010000 */
[----:B------:R-:W-:Y:S01]  /*10f10*/  FADD.FTZ R157, R157, R166 ;  /* 0x000000a69d9d7221 */ /* 0x000fe20000010000 */
        /* <DEDUP_REMOVED lines=40> */
[C---:B--2---:R-:W-:Y:S07]  /*111a0*/  HMMA.16816.F32 R92, R96.reuse, R4, RZ ;  /* 0x00000004605c723c */ /* 0x044fee00000018ff */
[----:B------:R-:W-:Y:S01]  /*111b0*/  F2FP.PACK_AB R4, R155, R160 ;  /* 0x000000a09b04723e */ /* 0x000fe200000000ff */
[----:B------:R-:W-:Y:S01]  /*111c0*/  HMMA.16816.F32 R96, R96, R6, RZ ;  /* 0x000000066060723c */ /* 0x000fe200000018ff */
[----:B---3--:R-:W-:Y:S01]  /*111d0*/  F2FP.PACK_AB R5, R153, R158 ;  /* 0x0000009e9905723e */ /* 0x008fe200000000ff */
[----:B------:R-:W-:-:S02]  /*111e0*/  FADD.FTZ R160, R160, R159 ;  /* 0x0000009fa0a07221 */ /* 0x000fc40000010000 */
[----:B------:R-:W-:Y:S02]  /*111f0*/  FADD.FTZ R158, R158, R157 ;  /* 0x0000009d9e9e7221 */ /* 0x000fe40000010000 */
[----:B------:R-:W-:Y:S01]  /*11200*/  FADD.FTZ R155, R155, R160 ;  /* 0x000000a09b9b7221 */ /* 0x000fe20000010000 */
[----:B------:R-:W-:Y:S01]  /*11210*/  F2FP.PACK_AB R6, R147, R154 ;  /* 0x0000009a9306723e */ /* 0x000fe200000000ff */
[----:B------:R-:W-:Y:S01]  /*11220*/  FADD.FTZ R153, R153, R158 ;  /* 0x0000009e99997221 */ /* 0x000fe20000010000 */
[----:B----4-:R-:W-:Y:S01]  /*11230*/  F2FP.PACK_AB R7, R3, R152 ;  /* 0x000000980307723e */ /* 0x010fe200000000ff */
[----:B------:R-:W-:Y:S02]  /*11240*/  FADD.FTZ R154, R154, R155 ;  /* 0x0000009b9a9a7221 */ /* 0x000fe40000010000 */
[----:B------:R-:W-:Y:S02]  /*11250*/  FADD.FTZ R152, R152, R153 ;  /* 0x0000009998987221 */ /* 0x000fe40000010000 */
[----:B------:R-:W-:-:S02]  /*11260*/  FADD.FTZ R154, R147, R154 ;  /* 0x0000009a939a7221 */ /* 0x000fc40000010000 */
[----:B-1----:R-:W-:Y:S01]  /*11270*/  HMMA.16816.F32 R36, R4, R8, R36 ;  /* 0x000000080424723c */ /* 0x002fe20000001824 */
        /* <DEDUP_REMOVED lines=39> */
[----:B-----5:R-:W-:Y:S01]  /*114f0*/  F2FP.PACK_AB R4, R170, R167 ;  /* 0x000000a7aa04723e */ /* 0x020fe200000000ff */
        /* <DEDUP_REMOVED lines=50> */
[C---:B------:R-:W-:Y:S01]  /*11820*/  F2FP.PACK_AB R5, R181.reuse, R178 ;  /* 0x000000b2b505723e */ /* 0x040fe200000000ff */
        /* <DEDUP_REMOVED lines=57> */
.L_x_1034:
[----:B------:R-:W-:-:S13]  /*11bc0*/  ISETP.NE.AND P0, PT, R3, 0x1, PT ;  /* 0x000000010300780c */ /* 0x000fda0003f05270 */
[----:B------:R-:W-:-:S05]  /*11bd0*/  @P0 IMAD.HI.U32 R5, R6, c[0x0][0x330], RZ ;  /* 0x0000cc0006050a27 */ /* 0x000fca00078e00ff */
[----:B------:R-:W-:-:S05]  /*11be0*/  @P0 SHF.R.U32.HI R6, RZ, c[0x0][0x334], R5 ;  /* 0x0000cd00ff060a19 */ /* 0x000fca0000011605 */
.L_x_1035:
[----:B------:R-:W-:-:S05]  /*11bf0*/  IMAD R3, R6, R3, c[0x0][0x32c] ;  /* 0x0000cb0006037624 */ /* 0x000fca00078e0203 */
[----:B------:R-:W-:-:S04]  /*11c00*/  IMNMX R4, R4, R3, PT ;  /* 0x0000000304047217 */ /* 0x000fc80003800200 */
.L_x_1033:
        /* <DEDUP_REMOVED lines=10> */
[----:B------:R-:W-:Y:S01]  /*11cb0*/  IADD3 RZ, P0, R206, 0x40, RZ ;  /* 0x00000040ceff7810 */ /* 0x000fe20007f1e0ff */
[----:B------:R-:W-:Y:S01]  /*11cc0*/  IMAD.MOV.U32 R3, RZ, RZ, R0 ;  /* 0x000000ffff037224 */ /* 0x000fe200078e0000 */
[----:B------:R-:W-:Y:S01]  /*11cd0*/  LOP3.LUT P1, RZ, R144, 0x2, RZ, 0xc0, !PT ;  /* 0x0000000290ff7812 */ /* 0x000fe2000782c0ff */
[----:B------:R-:W-:Y:S01]  /*11ce0*/  IMAD.MOV.U32 R132, RZ, RZ, R2 ;  /* 0x000000ffff847224 */ /* 0x000fe200078e0002 */
[----:B------:R-:W-:Y:S01]  /*11cf0*/  IADD3 RZ, P2, R206, 0x80, RZ ;  /* 0x00000080ceff7810 */ /* 0x000fe20007f5e0ff */
[--C-:B------:R-:W-:Y:S01]  /*11d00*/  IMAD.X R229, RZ, RZ, R211.reuse, P0 ;  /* 0x000000ffffe57224 */ /* 0x100fe200000e06d3 */
[----:B------:R-:W-:Y:S01]  /*11d10*/  SEL R189, R189, 0xffffffe0, !P1 ;  /* 0xffffffe0bdbd7807 */ /* 0x000fe20004800000 */
[----:B------:R-:W-:Y:S01]  /*11d20*/  IMAD.MOV.U32 R215, RZ, RZ, RZ ;  /* 0x000000ffffd77224 */ /* 0x000fe200078e00ff */
[C---:B------:R-:W-:Y:S01]  /*11d30*/  IADD3 RZ, P1, R208.reuse, 0x40, RZ ;  /* 0x00000040d0ff7810 */ /* 0x040fe20007f3e0ff */
[----:B------:R-:W-:Y:S01]  /*11d40*/  IMAD.X R228, RZ, RZ, R211, P2 ;  /* 0x000000ffffe47224 */ /* 0x000fe200010e06d3 */
[----:B------:R-:W-:Y:S01]  /*11d50*/  IADD3 RZ, P0, R208, 0x80, RZ ;  /* 0x00000080d0ff7810 */ /* 0x000fe20007f1e0ff */
[----:B------:R-:W-:Y:S01]  /*11d60*/  @P3 IMAD.HI.U32 R225, R205, c[0x0][0x2c8], RZ ;  /* 0x0000b200cde13a27 */ /* 0x000fe200078e00ff */
[C---:B------:R-:W-:Y:S01]  /*11d70*/  IADD3 R224, R206.reuse, 0x40, RZ ;  /* 0x00000040cee07810 */ /* 0x040fe20007ffe0ff */
[----:B------:R-:W-:Y:S01]  /*11d80*/  ULDC UR8, c[0x0][0x324] ;  /* 0x0000c90000087ab9 */ /* 0x000fe20000000800 */
[----:B------:R-:W-:Y:S01]  /*11d90*/  IADD3 R223, R206, 0x80, RZ ;  /* 0x00000080cedf7810 */ /* 0x000fe20007ffe0ff */
[----:B------:R-:W-:Y:S01]  /*11da0*/  IMAD.X R227, RZ, RZ, R213, P1 ;  /* 0x000000ffffe37224 */ /* 0x000fe200008e06d5 */
[----:B------:R-:W-:Y:S01]  /*11db0*/  @P3 SHF.R.U32.HI R225, RZ, c[0x0][0x2cc], R225 ;  /* 0x0000b300ffe13a19 */ /* 0x000fe200000116e1 */
[----:B------:R-:W-:Y:S01]  /*11dc0*/  IMAD.X R226, RZ, RZ, R213, P0 ;  /* 0x000000ffffe27224 */ /* 0x000fe200000e06d5 */
[C---:B------:R-:W-:Y:S01]  /*11dd0*/  IADD3 R222, R208.reuse, 0x40, RZ ;  /* 0x00000040d0de7810 */ /* 0x040fe20007ffe0ff */
[----:B------:R-:W-:Y:S01]  /*11de0*/  ULOP3.LUT UR8, URZ, UR8, URZ, 0x33, !UPT ;  /* 0x000000083f087292 */ /* 0x000fe2000f8e333f */
[----:B------:R-:W-:Y:S01]  /*11df0*/  IADD3 R220, R208, 0x80, RZ ;  /* 0x00000080d0dc7810 */ /* 0x000fe20007ffe0ff */
[----:B------:R-:W-:-:S02]  /*11e00*/  UMOV UR5, 0x1 ;  /* 0x0000000100057882 */ /* 0x000fc40000000000 */
.L_x_1045:
[----:B------:R-:W-:Y:S04]  /*11e10*/  DEPBAR.LE SB0, 0x2 ;  /* 0x000080800000791a */ /* 0x000fe80000000000 */
[----:B------:R-:W-:Y:S01]  /*11e20*/  BAR.SYNC.DEFER_BLOCKING 0x0 ;  /* 0x0000000000007b1d */ /* 0x000fe20000010000 */
[----:B------:R-:W-:Y:S01]  /*11e30*/  UIMAD UR4, UR5, 0x6000, URZ ;  /* 0x00006000050478a4 */ /* 0x000fe2000f8e023f */
[----:B------:R-:W-:Y:S02]  /*11e40*/  ISETP.GE.AND P0, PT, R198, R221, PT ;  /* 0x000000ddc600720c */ /* 0x000fe40003f06270 */
[----:B------:R-:W-:Y:S02]  /*11e50*/  ISETP.NE.AND P2, PT, R218, 0x1, PT ;  /* 0x00000001da00780c */ /* 0x000fe40003f45270 */
[----:B------:R-:W-:Y:S02]  /*11e60*/  MOV R232, R205 ;  /* 0x000000cd00e87202 */ /* 0x000fe40000000f00 */
[----:B------:R-:W-:Y:S02]  /*11e70*/  IADD3 R180, R188, UR4, RZ ;  /* 0x00000004bcb47c10 */ /* 0x000fe4000fffe0ff */
[----:B------:R-:W-:Y:S02]  /*11e80*/  ISETP.GE.AND P3, PT, R194, 0x1, PT ;  /* 0x00000001c200780c */ /* 0x000fe40003f66270 */
[C---:B------:R-:W-:Y:S01]  /*11e90*/  IADD3 R191, R189.reuse, R180, R192 ;  /* 0x000000b4bdbf7210 */ /* 0x040fe20007ffe0c0 */
[----:B------:R-:W-:Y:S02]  /*11ea0*/  IMAD.IADD R133, R189, 0x1, R180 ;  /* 0x00000001bd857824 */ /* 0x000fe400078e02b4 */
[----:B------:R-:W-:Y:S01]  /*11eb0*/  @!P0 IADD3 R29, R221, -0x1, RZ ;  /* 0xffffffffdd1d8810 */ /* 0x000fe20007ffe0ff */
[----:B------:R-:W-:Y:S01]  /*11ec0*/  @!P0 IMAD R171, R215, 0x6000, R203 ;  /* 0x00006000d7ab8824 */ /* 0x000fe200078e02cb */
[----:B------:R-:W-:Y:S01]  /*11ed0*/  @P2 MOV R232, R225 ;  /* 0x000000e100e82202 */ /* 0x000fe20000000f00 */
[----:B------:R-:W-:Y:S01]  /*11ee0*/  IMAD.IADD R2, R192, 0x1, R133 ;  /* 0x00000001c0027824 */ /* 0x000fe200078e0285 */
[----:B------:R-:W-:Y:S01]  /*11ef0*/  @!P0 SHF.R.S32.HI R0, RZ, 0x1f, R29 ;  /* 0x0000001fff008819 */ /* 0x000fe2000001141d */
[----:B------:R-:W-:Y:S04]  /*11f00*/  LDSM.16.M88.4 R136, [R190] ;  /* 0x00000000be88783b */ /* 0x000fe80000000200 */
[----:B------:R-:W-:Y:S04]  /*11f10*/  @!P0 IMAD R0, R0, c[0x0][0x208], RZ ;  /* 0x0000820000008a24 */ /* 0x000fe800078e02ff */
[C---:B------:R-:W-:Y:S01]  /*11f20*/  @!P0 IMAD R0, R29.reuse, c[0x0][0x20c], R0 ;  /* 0x000083001d008a24 */ /* 0x040fe200078e0200 */
[----:B------:R-:W1:Y:S01]  /*11f30*/  LDSM.16.M88.4 R140, [R188+UR4+0xc100] ;  /* 0x00c10004bc8c783b */ /* 0x000e620008000200 */
[----:B------:R-:W-:Y:S05]  /*11f40*/  @!P0 IMAD.WIDE.U32 R28, R29, c[0x0][0x208], RZ ;  /* 0x000082001d1c8a25 */ /* 0x000fea00078e00ff */
[----:B------:R-:W-:Y:S01]  /*11f50*/  @!P0 IADD3 R0, R29, R0, RZ ;  /* 0x000000001d008210 */ /* 0x000fe20007ffe0ff */
[----:B------:R-:W2:Y:S01]  /*11f60*/  LDSM.16.M88.4 R144, [R188+UR4+0xc900] ;  /* 0x00c90004bc90783b */ /* 0x000ea20008000200 */
[C---:B------:R-:W-:Y:S02]  /*11f70*/  @!P0 IMAD.SHL.U32 R29, R28.reuse, 0x40, RZ ;  /* 0x000000401c1d8824 */ /* 0x040fe400078e00ff */
[----:B------:R-:W-:Y:S03]  /*11f80*/  @!P0 SHF.L.U64.HI R33, R28, 0x6, R0 ;  /* 0x000000061c218819 */ /* 0x000fe60000010200 */
[----:B------:R-:W-:Y:S01]  /*11f90*/  @!P0 IADD3 R31, P1, R29, R206, RZ ;  /* 0x000000ce1d1f8210 */ /* 0x000fe20007f3e0ff */
[----:B------:R-:W3:Y:S03]  /*11fa0*/  LDSM.16.M88.4 R148, [R188+UR4+0xd100] ;  /* 0x00d10004bc94783b */ /* 0x000ee60008000200 */
[----:B------:R-:W-:Y:S02]  /*11fb0*/  @!P0 IADD3.X R0, R33, R211, RZ, P1, !PT ;  /* 0x000000d321008210 */ /* 0x000fe40000ffe4ff */
[C---:B------:R-:W-:Y:S02]  /*11fc0*/  @!P0 LEA R166, P1, R31.reuse, c[0x0][0x1f8], 0x1 ;  /* 0x00007e001fa68a11 */ /* 0x040fe400078208ff */
[----:B------:R-:W4:Y:S02]  /*11fd0*/  LDSM.16.M88.4 R152, [R188+UR4+0xd900] ;  /* 0x00d90004bc98783b */ /* 0x000f240008000200 */
[----:B------:R-:W-:Y:S02]  /*11fe0*/  @!P0 LEA.HI.X R167, R31, c[0x0][0x1fc], R0, 0x1, P1 ;  /* 0x00007f001fa78a11 */ /* 0x000fe400008f0c00 */
[----:B------:R-:W-:Y:S03]  /*11ff0*/  @!P0 IADD3 R31, P1, R29, R224, RZ ;  /* 0x000000e01d1f8210 */ /* 0x000fe60007f3e0ff */
[----:B------:R-:W-:Y:S02]  /*12000*/  LDSM.16.M88.4 R156, [R133+0xd100] ;  /* 0x00d10000859c783b */ /* 0x000fe40000000200 */
[----:B------:R-:W-:Y:S01]  /*12010*/  @!P0 IMAD.X R0, R33, 0x1, R229, P1 ;  /* 0x0000000121008824 */ /* 0x000fe200008e06e5 */
        /* <DEDUP_REMOVED lines=15> */
[----:B------:R-:W-:Y:S02]  /*12110*/  @!P0 IADD3.X R31, R33, R211, RZ, P1, !PT ;  /* 0x000000d3211f8210 */ /* 0x000fe40000ffe4ff */
[C---:B------:R-:W-:Y:S02]  /*12120*/  @!P0 LEA R172, P1, R0.reuse, c[0x0][0x1f8], 0x1 ;  /* 0x00007e0000ac8a11 */ /* 0x040fe400078208ff */
[C---:B---3--:R-:W-:Y:S04]  /*12130*/  HMMA.16816.F32 R20, R136.reuse, R148, RZ ;  /* 0x000000948814723c */ /* 0x048fe800000018ff */
[----:B------:R-:W-:Y:S02]  /*12140*/  @!P0 LEA.HI.X R173, R0, c[0x0][0x1fc], R31, 0x1, P1 ;  /* 0x00007f0000ad8a11 */ /* 0x000fe400008f0c1f */
[----:B------:R-:W-:Y:S02]  /*12150*/  @!P0 IADD3 R31, P1, R29, R224, RZ ;  /* 0x000000e01d1f8210 */ /* 0x000fe40007f3e0ff */
[C---:B------:R-:W-:Y:S01]  /*12160*/  HMMA.16816.F32 R24, R136.reuse, R150, RZ ;  /* 0x000000968818723c */ /* 0x040fe200000018ff */
[----:B------:R-:W2:Y:S03]  /*12170*/  LDSM.16.M88.4 R148, [R133+0xc900] ;  /* 0x00c900008594783b */ /* 0x000ea60000000200 */
[----:B------:R-:W-:Y:S02]  /*12180*/  @!P0 IADD3.X R0, R33, R229, RZ, P1, !PT ;  /* 0x000000e521008210 */ /* 0x000fe40000ffe4ff */
[C---:B------:R-:W-:Y:S06]  /*12190*/  @!P0 LEA R174, P1, R31.reuse, c[0x0][0x1f8], 0x1 ;  /* 0x00007e001fae8a11 */ /* 0x040fec00078208ff */
[----:B------:R-:W-:Y:S02]  /*121a0*/  @!P0 LEA.HI.X R175, R31, c[0x0][0x1fc], R0, 0x1, P1 ;  /* 0x00007f001faf8a11 */ /* 0x000fe400008f0c00 */
[----:B------:R-:W-:Y:S02]  /*121b0*/  @!P0 IADD3 R0, P1, R29, R223, RZ ;  /* 0x000000df1d008210 */ /* 0x000fe40007f3e0ff */
[C---:B----4-:R-:W-:Y:S03]  /*121c0*/  HMMA.16816.F32 R28, R136.reuse, R152, RZ ;  /* 0x00000098881c723c */ /* 0x050fe600000018ff */
[----:B------:R-:W-:Y:S01]  /*121d0*/  @!P0 IMAD.X R33, R33, 0x1, R228, P1 ;  /* 0x0000000121218824 */ /* 0x000fe200008e06e4 */
[C---:B------:R-:W-:Y:S04]  /*121e0*/  @!P0 LEA R176, P1, R0.reuse, c[0x0][0x1f8], 0x1 ;  /* 0x00007e0000b08a11 */ /* 0x040fe800078208ff */
[----:B------:R-:W-:Y:S02]  /*121f0*/  @!P0 LEA.HI.X R177, R0, c[0x0][0x1fc], R33, 0x1, P1 ;  /* 0x00007f0000b18a11 */ /* 0x000fe400008f0c21 */
[----:B------:R-:W-:Y:S01]  /*12200*/  HMMA.16816.F32 R32, R136, R154, RZ ;  /* 0x0000009a8820723c */ /* 0x000fe200000018ff */
[----:B------:R-:W3:Y:S01]  /*12210*/  LDSM.16.M88.4 R136, [R133+0xd900] ;  /* 0x00d900008588783b */ /* 0x000ee20000000200 */
[----:B------:R-:W-:Y:S06]  /*12220*/  IADD3 R0, R192, R180, RZ ;  /* 0x000000b4c0007210 */ /* 0x000fec0007ffe0ff */
[C---:B-1----:R-:W-:Y:S01]  /*12230*/  HMMA.16816.F32 R4, R140.reuse, R144, R4 ;  /* 0x000000908c04723c */ /* 0x042fe20000001804 */
[----:B------:R-:W-:Y:S01]  /*12240*/  @!PT LDS RZ, [RZ] ;  /* 0x00000000fffff984 */ /* 0x000fe20000000800 */
[----:B------:R-:W-:Y:S01]  /*12250*/  @!PT LDS RZ, [RZ] ;  /* 0x00000000fffff984 */ /* 0x000fe20000000800 */
[----:B------:R-:W-:Y:S01]  /*12260*/  @!PT LDS RZ, [RZ] ;  /* 0x00000000fffff984 */ /* 0x000fe20000000800 */
[----:B------:R1:W-:Y:S07]  /*12270*/  @!P0 LDGSTS.E.BYPASS.LTC128B.128 [R171], [R166.64], !P5 ;  /* 0x00000000a6ab8fae */ /* 0x0003ee000e901d46 */
[C---:B------:R-:W-:Y:S01]  /*12280*/  HMMA.16816.F32 R8, R140.reuse, R146, R8 ;  /* 0x000000928c08723c */ /* 0x040fe20000001808 */
[----:B------:R1:W-:Y:S07]  /*12290*/  @!P0 LDGSTS.E.BYPASS.LTC128B.128 [R171+0x2000], [R164.64], !P4 ;  /* 0x02000000a4ab8fae */ /* 0x0003ee000e101d46 */
        /* <DEDUP_REMOVED lines=139> */
[----:B------:R-:W1:Y:S03]  /*12b50*/  LDSM.16.M88.4 R136, [R191+0x11900] ;  /* 0x01190000bf88783b */ /* 0x000e660000000200 */
[----:B------:R-:W-:Y:S02]  /*12b60*/  FMUL.FTZ R157, R4, c[0x0][0x320] ;  /* 0x0000c800049d7a20 */ /* 0x000fe40000410000 */
[----:B------:R-:W-:Y:S02]  /*12b70*/  FMUL.FTZ R159, R5, c[0x0][0x320] ;  /* 0x0000c800059f7a20 */ /* 0x000fe40000410000 */
[C---:B------:R-:W-:Y:S02]  /*12b80*/  HMMA.16816.F32 R20, R172.reuse, R140, R20 ;  /* 0x0000008cac14723c */ /* 0x040fe40000001814 */
[----:B------:R-:W2:Y:S02]  /*12b90*/  MUFU.TANH R157, R157 ;  /* 0x0000009d009d7308 */ /* 0x000ea40000002400 */
[----:B------:R-:W-:Y:S02]  /*12ba0*/  FMUL.FTZ R0, R6, c[0x0][0x320] ;  /* 0x0000c80006007a20 */ /* 0x000fe40000410000 */
[----:B------:R-:W-:Y:S02]  /*12bb0*/  FMUL.FTZ R2, R7, c[0x0][0x320] ;  /* 0x0000c80007027a20 */ /* 0x000fe40000410000 */
[C---:B------:R-:W-:Y:S04]  /*12bc0*/  HMMA.16816.F32 R24, R172.reuse, R142, R24 ;  /* 0x0000008eac18723c */ /* 0x040fe80000001818 */
[----:B------:R-:W3:Y:S01]  /*12bd0*/  MUFU.TANH R159, R159 ;  /* 0x0000009f009f7308 */ /* 0x000ee20000002400 */
[----:B------:R-:W-:Y:S02]  /*12be0*/  FMUL.FTZ R160, R8, c[0x0][0x320] ;  /* 0x0000c80008a07a20 */ /* 0x000fe40000410000 */
[----:B------:R-:W-:Y:S02]  /*12bf0*/  FMUL.FTZ R162, R9, c[0x0][0x320] ;  /* 0x0000c80009a27a20 */ /* 0x000fe40000410000 */
[----:B------:R-:W-:Y:S03]  /*12c00*/  FMUL.FTZ R156, R10, c[0x0][0x320] ;  /* 0x0000c8000a9c7a20 */ /* 0x000fe60000410000 */
[----:B------:R-:W-:Y:S02]  /*12c10*/  FMUL.FTZ R158, R11, c[0x0][0x320] ;  /* 0x0000c8000b9e7a20 */ /* 0x000fe40000410000 */
[----:B------:R-:W4:Y:S01]  /*12c20*/  MUFU.TANH R0, R0 ;  /* 0x0000000000007308 */ /* 0x000f220000002400 */
[----:B------:R-:W-:Y:S02]  /*12c30*/  FMUL.FTZ R165, R12, c[0x0][0x320] ;  /* 0x0000c8000ca57a20 */ /* 0x000fe40000410000 */
[----:B------:R-:W-:Y:S02]  /*12c40*/  FMUL.FTZ R167, R13, c[0x0][0x320] ;  /* 0x0000c8000da77a20 */ /* 0x000fe40000410000 */
[----:B------:R-:W-:Y:S02]  /*12c50*/  FMUL.FTZ R161, R14, c[0x0][0x320] ;  /* 0x0000c8000ea17a20 */ /* 0x000fe40000410000 */
[----:B------:R-:W-:Y:S02]  /*12c60*/  FMUL.FTZ R170, R15, c[0x0][0x320] ;  /* 0x0000c8000faa7a20 */ /* 0x000fe40000410000 */
[----:B------:R-:W-:Y:S01]  /*12c70*/  FMUL.FTZ R166, R16, c[0x0][0x320] ;  /* 0x0000c80010a67a20 */ /* 0x000fe20000410000 */
[----:B------:R-:W2:Y:S01]  /*12c80*/  MUFU.TANH R2, R2 ;  /* 0x0000000200027308 */ /* 0x000ea20000002400 */
[C---:B-1----:R-:W-:Y:S03]  /*12c90*/  HMMA.16816.F32 R28, R172.reuse, R136, R28 ;  /* 0x00000088ac1c723c */ /* 0x042fe6000000181c */
[----:B------:R-:W-:Y:S02]  /*12ca0*/  FMUL.FTZ R168, R17, c[0x0][0x320] ;  /* 0x0000c80011a87a20 */ /* 0x000fe40000410000 */
[----:B------:R-:W-:Y:S02]  /*12cb0*/  FMUL.FTZ R164, R18, c[0x0][0x320] ;  /* 0x0000c80012a47a20 */ /* 0x000fe40000410000 */
[----:B------:R-:W-:Y:S01]  /*12cc0*/  FMUL.FTZ R163, R19, c[0x0][0x320] ;  /* 0x0000c80013a37a20 */ /* 0x000fe20000410000 */
[----:B------:R-:W-:Y:S01]  /*12cd0*/  HMMA.16816.F32 R32, R172, R138, R32 ;  /* 0x0000008aac20723c */ /* 0x000fe20000001820 */
[----:B------:R-:W1:Y:S01]  /*12ce0*/  MUFU.TANH R160, R160 ;  /* 0x000000a000a07308 */ /* 0x000e620000002400 */
        /* <DEDUP_REMOVED lines=20> */
[----:B------:R-:W-:Y:S03]  /*12e30*/  IMAD.SHL.U32 R33, R221, 0x40, RZ ;  /* 0x00000040dd217824 */ /* 0x000fe600078e00ff */
[----:B------:R-:W1:Y:S02]  /*12e40*/  MUFU.TANH R165, R165 ;  /* 0x000000a500a57308 */ /* 0x000e640000002400 */
[----:B------:R-:W-:Y:S04]  /*12e50*/  IADD3 R34, -R214, 0x1, -R33 ;  /* 0x00000001d6227810 */ /* 0x000fe80007ffe921 */
[----:B------:R-:W-:Y:S04]  /*12e60*/  IADD3 R34, -R196, R34, R193 ;  /* 0x00000022c4227210 */ /* 0x000fe80007ffe1c1 */
[----:B------:R-:W1:Y:S01]  /*12e70*/  MUFU.TANH R167, R167 ;  /* 0x000000a700a77308 */ /* 0x000e620000002400 */
[C---:B------:R-:W-:Y:S02]  /*12e80*/  IADD3 R35, R34.reuse, c[0x0][0x328], RZ ;  /* 0x0000ca0022237a10 */ /* 0x040fe40007ffe0ff */
[----:B------:R-:W-:Y:S02]  /*12e90*/  IADD3 R34, R34, UR8, RZ ;  /* 0x0000000822227c10 */ /* 0x000fe4000fffe0ff */
[-C--:B-----5:R-:W-:Y:S02]  /*12ea0*/  IADD3 R231, R35, R173.reuse, RZ ;  /* 0x000000ad23e77210 */ /* 0x0a0fe40007ffe0ff */
[----:B------:R-:W-:Y:S03]  /*12eb0*/  IADD3 R191, R34, R173, RZ ;  /* 0x000000ad22bf7210 */ /* 0x000fe60007ffe0ff */
        /* <DEDUP_REMOVED lines=36> */
.L_x_1039:
[----:B------:R-:W-:Y:S04]  /*13100*/  MOV R4, c[0x0][0x32c] ;  /* 0x0000cb0000047a02 */ /* 0x000fe80000000f00 */
[----:B------:R-:W-:Y:S11]  /*13110*/  ISETP.NE.AND P0, PT, R4, 0x1, PT ;  /* 0x000000010400780c */ /* 0x000ff60003f05270 */
[----:B------:R-:W-:Y:S02]  /*13120*/  @!UPT UIADD3 URZ, URZ, URZ, URZ ;  /* 0x0000003f3f3ff290 */ /* 0x000fe4000fffe03f */
[----:B------:R-:W-:Y:S05]  /*13130*/  @P0 IMAD.HI.U32 R4, R6, c[0x0][0x330], RZ ;  /* 0x0000cc0006040a27 */ /* 0x000fea00078e00ff */
[----:B------:R-:W-:Y:S02]  /*13140*/  @P0 SHF.R.U32.HI R6, RZ, c[0x0][0x334], R4 ;  /* 0x0000cd00ff060a19 */ /* 0x000fe40000011604 */
.L_x_1040:
[----:B------:R-:W-:Y:S05]  /*13150*/  BSYNC B0 ;  /* 0x0000000000007941 */ /* 0x000fea0003800000 */
.L_x_1038:
[----:B------:R-:W-:Y:S04]  /*13160*/  IMAD R5, R6, c[0x0][0x32c], -R33 ;  /* 0x0000cb0006057a24 */ /* 0x000fe800078e0a21 */
[----:B------:R-:W-:Y:S05]  /*13170*/  IMAD.IADD R6, R5, 0x1, -R214 ;  /* 0x0000000105067824 */ /* 0x000fea00078e0ad6 */
[----:B------:R-:W-:Y:S02]  /*13180*/  IADD3 R4, R6, c[0x0][0x32c], RZ ;  /* 0x0000cb0006047a10 */ /* 0x000fe40007ffe0ff */
[----:B------:R-:W-:Y:S02]  /*13190*/  IMNMX R191, R191, R6, !PT ;  /* 0x00000006bfbf7217 */ /* 0x000fe40007800200 */
[----:B------:R-:W-:Y:S02]  /*131a0*/  IMNMX R231, R231, R4, PT ;  /* 0x00000004e7e77217 */ /* 0x000fe40003800200 */
.L_x_1037:
[----:B--234-:R-:W-:Y:S01]  /*131b0*/  ISETP.GT.AND P2, PT, R221, -0x1, PT ;  /* 0xffffffffdd00780c */ /* 0x01cfe20003f44270 */
[----:B------:R-:W2:Y:S03]  /*131c0*/  SHFL.IDX PT, R4, R232, 0x1, 0x1c1f ;  /* 0x003c1f00e8047f89 */ /* 0x000ea600000e0000 */
[----:B------:R-:W-:Y:S04]  /*131d0*/  ISETP.GT.AND P0, PT, R191, RZ, P2 ;  /* 0x000000ffbf00720c */ /* 0x000fe80001704270 */
[----:B------:R-:W-:Y:S04]  /*131e0*/  ISETP.LT.OR P0, PT, R231, 0x1, P0 ;  /* 0x00000001e700780c */ /* 0x000fe80000701670 */
[----:B------:R-:W-:Y:S02]  /*131f0*/  FSEL R157, R157, -INF , !P0 ;  /* 0xff8000009d9d7808 */ /* 0x000fe40004000000 */
[----:B------:R-:W-:Y:S04]  /*13200*/  ISETP.GT.AND P0, PT, R191, 0x1, P2 ;  /* 0x00000001bf00780c */ /* 0x000fe80001704270 */
[----:B------:R-:W-:Y:S04]  /*13210*/  ISETP.LT.OR P0, PT, R231, 0x2, P0 ;  /* 0x00000002e700780c */ /* 0x000fe80000701670 */
[----:B------:R-:W-:Y:S02]  /*13220*/  FSEL R159, R159, -INF , !P0 ;  /* 0xff8000009f9f7808 */ /* 0x000fe40004000000 */
[----:B------:R-:W-:Y:S01]  /*13230*/  ISETP.GT.AND P0, PT, R191, 0x8, P2 ;  /* 0x00000008bf00780c */ /* 0x000fe20001704270 */
[--C-:B--2---:R-:W-:Y:S02]  /*13240*/  IMAD.IADD R35, R35, 0x1, R4.reuse ;  /* 0x0000000123237824 */ /* 0x104fe400078e0204 */
[----:B------:R-:W-:Y:S01]  /*13250*/  IMAD.IADD R34, R34, 0x1, R4 ;  /* 0x0000000122227824 */ /* 0x000fe200078e0204 */
        /* <DEDUP_REMOVED lines=55> */
.L_x_1043:
[----:B------:R-:W-:Y:S04]  /*135d0*/  MOV R4, c[0x0][0x32c] ;  /* 0x0000cb0000047a02 */ /* 0x000fe80000000f00 */
[----:B------:R-:W-:Y:S11]  /*135e0*/  ISETP.NE.AND P0, PT, R4, 0x1, PT ;  /* 0x000000010400780c */ /* 0x000ff60003f05270 */
[----:B------:R-:W-:Y:S02]  /*135f0*/  @!UPT UIADD3 URZ, URZ, URZ, URZ ;  /* 0x0000003f3f3ff290 */ /* 0x000fe4000fffe03f */
[----:B------:R-:W-:Y:S05]  /*13600*/  @P0 IMAD.HI.U32 R4, R6, c[0x0][0x330], RZ ;  /* 0x0000cc0006040a27 */ /* 0x000fea00078e00ff */
[----:B------:R-:W-:Y:S02]  /*13610*/  @P0 SHF.R.U32.HI R6, RZ, c[0x0][0x334], R4 ;  /* 0x0000cd00ff060a19 */ /* 0x000fe40000011604 */
.L_x_1044:
[----:B------:R-:W-:Y:S05]  /*13620*/  BSYNC B0 ;  /* 0x0000000000007941 */ /* 0x000fea0003800000 */
.L_x_1042:
[----:B------:R-:W-:Y:S04]  /*13630*/  IMAD R33, R6, c[0x0][0x32c], -R33 ;  /* 0x0000cb0006217a24 */ /* 0x000fe800078e0a21 */
[----:B------:R-:W-:Y:S05]  /*13640*/  IMAD.IADD R33, R33, 0x1, -R214 ;  /* 0x0000000121217824 */ /* 0x000fea00078e0ad6 */
[----:B------:R-:W-:Y:S02]  /*13650*/  IADD3 R4, R33, c[0x0][0x32c], RZ ;  /* 0x0000cb0021047a10 */ /* 0x000fe40007ffe0ff */
[----:B------:R-:W-:Y:S02]  /*13660*/  IMNMX R34, R34, R33, !PT ;  /* 0x0000002122227217 */ /* 0x000fe40007800200 */
[----:B------:R-:W-:Y:S02]  /*13670*/  IMNMX R35, R35, R4, PT ;  /* 0x0000000423237217 */ /* 0x000fe40003800200 */
.L_x_1041:
[C---:B------:R-:W-:Y:S01]  /*13680*/  ISETP.GT.AND P0, PT, R34.reuse, RZ, P2 ;  /* 0x000000ff2200720c */ /* 0x040fe20001704270 */
[----:B------:R-:W-:Y:S04]  /*13690*/  DEPBAR.LE SB0, 0x2 ;  /* 0x000080800000791a */ /* 0x000fe80000000000 */
[----:B------:R-:W-:Y:S01]  /*136a0*/  BAR.SYNC.DEFER_BLOCKING 0x0 ;  /* 0x0000000000007b1d */ /* 0x000fe20000010000 */
[----:B------:R-:W-:Y:S01]  /*136b0*/  ISETP.LT.OR P0, PT, R35, 0x1, P0 ;  /* 0x000000012300780c */ /* 0x000fe20000701670 */
[----:B------:R-:W-:Y:S01]  /*136c0*/  UIADD3 UR9, UR5, 0x1, URZ ;  /* 0x0000000105097890 */ /* 0x000fe2000fffe03f */
[----:B------:R-:W-:Y:S01]  /*136d0*/  ISETP.GT.AND P1, PT, R34, 0x38, P2 ;  /* 0x000000382200780c */ /* 0x000fe20001724270 */
        /* <DEDUP_REMOVED lines=63> */
[----:B------:R-:W-:Y:S01]  /*13ad0*/  FMNMX.FTZ R11, R176, R11, !PT ;  /* 0x0000000bb00b7209 */ /* 0x000fe20007810000 */
[----:B------:R-:W1:Y:S01]  /*13ae0*/  SHFL.BFLY PT, R9, R0, 0x2, 0x1f ;  /* 0x0c401f0000097f89 */ /* 0x000e6200000e0000 */
[----:B------:R-:W-:Y:S02]  /*13af0*/  FSEL R150, R29, -INF , !P0 ;  /* 0xff8000001d967808 */ /* 0x000fe40004000000 */
[----:B------:R-:W-:Y:S02]  /*13b00*/  ISETP.GT.AND P0, PT, R34, 0x31, P2 ;  /* 0x000000312200780c */ /* 0x000fe40001704270 */
[----:B------:R-:W-:Y:S02]  /*13b10*/  FMNMX.FTZ R11, R174, R11, !PT ;  /* 0x0000000bae0b7209 */ /* 0x000fe40007810000 */
[C---:B------:R-:W-:Y:S02]  /*13b20*/  ISETP.LT.OR P0, PT, R35.reuse, 0x32, P0 ;  /* 0x000000322300780c */ /* 0x040fe40000701670 */
        /* <DEDUP_REMOVED lines=9> */
[----:B------:R-:W-:Y:S02]  /*13bc0*/  FSEL R144, R30, -INF , !P0 ;  /* 0xff8000001e907808 */ /* 0x000fe40004000000 */
[----:B-1----:R-:W-:Y:S01]  /*13bd0*/  FMNMX.FTZ R4, R0, R9, !PT ;  /* 0x0000000900047209 */ /* 0x002fe20007810000 */
[----:B------:R-:W-:Y:S01]  /*13be0*/  LDSM.16.MT88.4 R28, [R134+UR4+0x100] ;  /* 0x00010004861c783b */ /* 0x000fe20008004200 */
[----:B------:R-:W-:Y:S02]  /*13bf0*/  FMNMX.FTZ R13, R144, R15, !PT ;  /* 0x0000000f900d7209 */ /* 0x000fe40007810000 */
[----:B------:R-:W-:Y:S05]  /*13c00*/  IADD3 R16, R134, UR4, RZ ;  /* 0x0000000486107c10 */ /* 0x000fea000fffe0ff */
[----:B------:R-:W1:Y:S08]  /*13c10*/  SHFL.BFLY PT, R0, R13, 0x2, 0x1f ;  /* 0x0c401f000d007f89 */ /* 0x000e7000000e0000 */
[----:B------:R-:W2:Y:S01]  /*13c20*/  SHFL.BFLY PT, R11, R4, 0x1, 0x1f ;  /* 0x0c201f00040b7f89 */ /* 0x000ea200000e0000 */
[----:B-1----:R-:W-:Y:S07]  /*13c30*/  FMNMX.FTZ R9, R13, R0, !PT ;  /* 0x000000000d097209 */ /* 0x002fee0007810000 */
[----:B------:R-:W-:Y:S01]  /*13c40*/  LDSM.16.MT88.4 R12, [R135+UR4+0x100] ;  /* 0x00010004870c783b */ /* 0x000fe20008004200 */
[----:B--2---:R-:W-:Y:S07]  /*13c50*/  FMNMX.FTZ R2, R4, R11, !PT ;  /* 0x0000000b04027209 */ /* 0x004fee0007810000 */
[----:B------:R-:W1:Y:S01]  /*13c60*/  SHFL.BFLY PT, R0, R9, 0x1, 0x1f ;  /* 0x0c201f0009007f89 */ /* 0x000e6200000e0000 */
[C---:B------:R-:W-:Y:S01]  /*13c70*/  FSETP.NEU.FTZ.AND P0, PT, R2.reuse, -INF , PT ;  /* 0xff8000000200780b */ /* 0x040fe20003f1d000 */
[----:B------:R-:W-:Y:S05]  /*13c80*/  FMUL.FTZ R152, R2, c[0x0][0x2d0] ;  /* 0x0000b40002987a20 */ /* 0x000fea0000410000 */
[----:B------:R-:W-:Y:S05]  /*13c90*/  FSEL R152, R152, RZ, P0 ;  /* 0x000000ff98987208 */ /* 0x000fea0000000000 */
[--C-:B------:R-:W-:Y:S01]  /*13ca0*/  FFMA.FTZ R160, R5, c[0x0][0x2d0], -R152.reuse ;  /* 0x0000b40005a07a23 */ /* 0x100fe20000010898 */
[----:B------:R-:W-:Y:S01]  /*13cb0*/  FSEL R5, R2, RZ, P0 ;  /* 0x000000ff02057208 */ /* 0x000fe20000000000 */
[--C-:B------:R-:W-:Y:S02]  /*13cc0*/  FFMA.FTZ R162, R157, c[0x0][0x2d0], -R152.reuse ;  /* 0x0000b4009da27a23 */ /* 0x100fe40000010898 */
[----:B------:R-:W-:Y:S02]  /*13cd0*/  FFMA.FTZ R159, R159, c[0x0][0x2d0], -R152 ;  /* 0x0000b4009f9f7a23 */ /* 0x000fe40000010898 */
[----:B------:R-:W-:Y:S01]  /*13ce0*/  FADD.FTZ R4, -R5, R132 ;  /* 0x0000008405047221 */ /* 0x000fe20000010100 */
[----:B------:R-:W-:Y:S01]  /*13cf0*/  MUFU.EX2 R160, R160 ;  /* 0x000000a000a07308 */ /* 0x000fe20000000800 */
[--C-:B------:R-:W-:Y:S02]  /*13d00*/  FFMA.FTZ R157, R7, c[0x0][0x2d0], -R152.reuse ;  /* 0x0000b400079d7a23 */ /* 0x100fe40000010898 */
[----:B------:R-:W-:Y:S01]  /*13d10*/  FMUL.FTZ R132, R4, c[0x0][0x2d0] ;  /* 0x0000b40004847a20 */ /* 0x000fe20000410000 */
[----:B-1----:R-:W-:Y:S01]  /*13d20*/  FMNMX.FTZ R0, R9, R0, !PT ;  /* 0x0000000009007209 */ /* 0x002fe20007810000 */
[--C-:B------:R-:W-:Y:S02]  /*13d30*/  FFMA.FTZ R168, R141, c[0x0][0x2d0], -R152.reuse ;  /* 0x0000b4008da87a23 */ /* 0x100fe40000010898 */
[--C-:B------:R-:W-:Y:S01]  /*13d40*/  FFMA.FTZ R182, R155, c[0x0][0x2d0], -R152.reuse ;  /* 0x0000b4009bb67a23 */ /* 0x100fe20000010898 */
[C---:B------:R-:W-:Y:S01]  /*13d50*/  FSETP.NEU.FTZ.AND P0, PT, R0.reuse, -INF , PT ;  /* 0xff8000000000780b */ /* 0x040fe20003f1d000 */
[C---:B------:R-:W-:Y:S01]  /*13d60*/  FMUL.FTZ R145, R0.reuse, c[0x0][0x2d0] ;  /* 0x0000b40000917a20 */ /* 0x040fe20000410000 */
[----:B------:R-:W-:Y:S01]  /*13d70*/  MUFU.EX2 R162, R162 ;  /* 0x000000a200a27308 */ /* 0x000fe20000000800 */
[--C-:B------:R-:W-:Y:S01]  /*13d80*/  FFMA.FTZ R181, R151, c[0x0][0x2d0], -R152.reuse ;  /* 0x0000b40097b57a23 */ /* 0x100fe20000010898 */
[----:B------:R-:W-:Y:S01]  /*13d90*/  FSEL R4, R0, RZ, P0 ;  /* 0x000000ff00047208 */ /* 0x000fe20000000000 */
[--C-:B------:R-:W-:Y:S01]  /*13da0*/  FFMA.FTZ R183, R149, c[0x0][0x2d0], -R152.reuse ;  /* 0x0000b40095b77a23 */ /* 0x100fe20000010898 */
[----:B------:R-:W-:Y:S01]  /*13db0*/  FSEL R145, R145, RZ, P0 ;  /* 0x000000ff91917208 */ /* 0x000fe20000000000 */
[--C-:B------:R-:W-:Y:S02]  /*13dc0*/  FFMA.FTZ R165, R165, c[0x0][0x2d0], -R152.reuse ;  /* 0x0000b400a5a57a23 */ /* 0x100fe40000010898 */
[----:B------:R-:W-:Y:S02]  /*13dd0*/  FADD.FTZ R4, -R4, R3 ;  /* 0x0000000304047221 */ /* 0x000fe40000010100 */
[--C-:B------:R-:W-:Y:S01]  /*13de0*/  FFMA.FTZ R164, R10, c[0x0][0x2d0], -R145.reuse ;  /* 0x0000b4000aa47a23 */ /* 0x100fe20000010891 */
[----:B------:R-:W1:Y:S01]  /*13df0*/  MUFU.EX2 R159, R159 ;  /* 0x0000009f009f7308 */ /* 0x000e620000000800 */
[--C-:B------:R-:W-:Y:S02]  /*13e00*/  FFMA.FTZ R163, R8, c[0x0][0x2d0], -R145.reuse ;  /* 0x0000b40008a37a23 */ /* 0x100fe40000010891 */
[--C-:B------:R-:W-:Y:S01]  /*13e10*/  FFMA.FTZ R158, R156, c[0x0][0x2d0], -R145.reuse ;  /* 0x0000b4009c9e7a23 */ /* 0x100fe20000010891 */
[----:B------:R-:W-:Y:S01]  /*13e20*/  IADD3 R156, R187, R16, RZ ;  /* 0x00000010bb9c7210 */ /* 0x000fe20007ffe0ff */
[--C-:B------:R-:W-:Y:S02]  /*13e30*/  FFMA.FTZ R161, R6, c[0x0][0x2d0], -R145.reuse ;  /* 0x0000b40006a17a23 */ /* 0x100fe40000010891 */
[----:B------:R-:W-:Y:S01]  /*13e40*/  FMUL.FTZ R3, R4, c[0x0][0x2d0] ;  /* 0x0000b40004037a20 */ /* 0x000fe20000410000 */
[----:B------:R-:W-:Y:S01]  /*13e50*/  IADD3 R4, R135, UR4, RZ ;  /* 0x0000000487047c10 */ /* 0x000fe2000fffe0ff */
[--C-:B------:R-:W-:Y:S01]  /*13e60*/  FFMA.FTZ R171, R142, c[0x0][0x2d0], -R145.reuse ;  /* 0x0000b4008eab7a23 */ /* 0x100fe20000010891 */
[----:B------:R-:W2:Y:S01]  /*13e70*/  MUFU.EX2 R157, R157 ;  /* 0x0000009d009d7308 */ /* 0x000ea20000000800 */
[--C-:B------:R-:W-:Y:S01]  /*13e80*/  FFMA.FTZ R179, R154, c[0x0][0x2d0], -R145.reuse ;  /* 0x0000b4009ab37a23 */ /* 0x100fe20000010891 */
[----:B------:R-:W-:Y:S01]  /*13e90*/  IADD3 R133, R187, R4, RZ ;  /* 0x00000004bb857210 */ /* 0x000fe20007ffe0ff */
[--C-:B------:R-:W-:Y:S02]  /*13ea0*/  FFMA.FTZ R191, R150, c[0x0][0x2d0], -R145.reuse ;  /* 0x0000b40096bf7a23 */ /* 0x100fe40000010891 */
[--C-:B------:R-:W-:Y:S02]  /*13eb0*/  FFMA.FTZ R234, R148, c[0x0][0x2d0], -R145.reuse ;  /* 0x0000b40094ea7a23 */ /* 0x100fe40000010891 */
[----:B------:R-:W3:Y:S01]  /*13ec0*/  LDSM.16.MT88.4 R20, [R133+0x100] ;  /* 0x000100008514783b */ /* 0x000ee20000004200 */
[--C-:B------:R-:W-:Y:S02]  /*13ed0*/  FFMA.FTZ R231, R146, c[0x0][0x2d0], -R145.reuse ;  /* 0x0000b40092e77a23 */ /* 0x100fe40000010891 */
[----:B------:R-:W4:Y:S01]  /*13ee0*/  MUFU.EX2 R132, R132 ;  /* 0x0000008400847308 */ /* 0x000f220000000800 */
[--C-:B------:R-:W-:Y:S02]  /*13ef0*/  FFMA.FTZ R166, R167, c[0x0][0x2d0], -R152.reuse ;  /* 0x0000b400a7a67a23 */ /* 0x100fe40000010898 */
[--C-:B------:R-:W-:Y:S01]  /*13f00*/  FFMA.FTZ R167, R143, c[0x0][0x2d0], -R152.reuse ;  /* 0x0000b4008fa77a23 */ /* 0x100fe20000010898 */
[----:B-1----:R-:W-:Y:S01]  /*13f10*/  F2FP.PACK_AB R136, R159, R162 ;  /* 0x000000a29f88723e */ /* 0x002fe200000000ff */
[----:B------:R-:W-:Y:S01]  /*13f20*/  LDSM.16.MT88.4 R148, [R135+UR4+0x3900] ;  /* 0x003900048794783b */ /* 0x000fe20008004200 */
[--C-:B------:R-:W-:Y:S02]  /*13f30*/  FFMA.FTZ R169, R172, c[0x0][0x2d0], -R145.reuse ;  /* 0x0000b400aca97a23 */ /* 0x100fe40000010891 */
[--C-:B------:R-:W-:Y:S02]  /*13f40*/  FFMA.FTZ R172, R140, c[0x0][0x2d0], -R145.reuse ;  /* 0x0000b4008cac7a23 */ /* 0x100fe40000010891 */
[----:B------:R-:W-:Y:S01]  /*13f50*/  MUFU.EX2 R164, R164 ;  /* 0x000000a400a47308 */ /* 0x000fe20000000800 */
[--C-:B------:R-:W-:Y:S02]  /*13f60*/  FFMA.FTZ R170, R170, c[0x0][0x2d0], -R145.reuse ;  /* 0x0000b400aaaa7a23 */ /* 0x100fe40000010891 */
[----:B------:R-:W-:Y:S01]  /*13f70*/  LDSM.16.MT88.4 R140, [R134+UR4+0x2900] ;  /* 0x00290004868c783b */ /* 0x000fe20008004200 */
[----:B--2---:R-:W-:Y:S01]  /*13f80*/  F2FP.PACK_AB R138, R157, R160 ;  /* 0x000000a09d8a723e */ /* 0x004fe200000000ff */
[--C-:B------:R-:W-:Y:S02]  /*13f90*/  FFMA.FTZ R173, R173, c[0x0][0x2d0], -R152.reuse ;  /* 0x0000b400adad7a23 */ /* 0x100fe40000010898 */
[--C-:B------:R-:W-:Y:S02]  /*13fa0*/  FFMA.FTZ R180, R177, c[0x0][0x2d0], -R152.reuse ;  /* 0x0000b400b1b47a23 */ /* 0x100fe40000010898 */
[--C-:B------:R-:W-:Y:S01]  /*13fb0*/  FFMA.FTZ R175, R175, c[0x0][0x2d0], -R152.reuse ;  /* 0x0000b400afaf7a23 */ /* 0x100fe20000010898 */
[----:B------:R-:W1:Y:S01]  /*13fc0*/  MUFU.EX2 R163, R163 ;  /* 0x000000a300a37308 */ /* 0x000e620000000800 */
[--C-:B------:R-:W-:Y:S02]  /*13fd0*/  FFMA.FTZ R177, R178, c[0x0][0x2d0], -R145.reuse ;  /* 0x0000b400b2b17a23 */ /* 0x100fe40000010891 */
[--C-:B------:R-:W-:Y:S02]  /*13fe0*/  FFMA.FTZ R178, R153, c[0x0][0x2d0], -R152.reuse ;  /* 0x0000b40099b27a23 */ /* 0x100fe40000010898 */
[C---:B----4-:R-:W-:Y:S02]  /*13ff0*/  FMUL.FTZ R4, R132.reuse, R128 ;  /* 0x0000008084047220 */ /* 0x050fe40000410000 */
        /* <DEDUP_REMOVED lines=12> */
[----:B------:R-:W-:Y:S02]  /*140c0*/  FFMA.FTZ R152, R147, c[0x0][0x2d0], -R152 ;  /* 0x0000b40093987a23 */ /* 0x000fe40000010898 */
        /* <DEDUP_REMOVED lines=18> */
[C---:B-1----:R-:W-:Y:S02]  /*141f0*/  FMUL.FTZ R6, R3.reuse, R130 ;  /* 0x0000008203067220 */ /* 0x042fe40000410000 */
[C---:B------:R-:W-:Y:S02]  /*14200*/  FMUL.FTZ R7, R3.reuse, R131 ;  /* 0x0000008303077220 */ /* 0x040fe40000410000 */
[----:B------:R-:W-:Y:S01]  /*14210*/  LDSM.16.MT88.4 R128, [R133+0x2900] ;  /* 0x002900008580783b */ /* 0x000fe20000004200 */
[C---:B------:R-:W-:Y:S01]  /*14220*/  FMUL.FTZ R10, R3.reuse, R126 ;  /* 0x0000007e030a7220 */ /* 0x040fe20000410000 */
[----:B------:R-:W1:Y:S01]  /*14230*/  MUFU.EX2 R166, R166 ;  /* 0x000000a600a67308 */ /* 0x000e620000000800 */
[C---:B------:R-:W-:Y:S02]  /*14240*/  FMUL.FTZ R11, R3.reuse, R127 ;  /* 0x0000007f030b7220 */ /* 0x040fe40000410000 */
[C---:B------:R-:W-:Y:S03]  /*14250*/  HMMA.16816.F32 R4, R136.reuse, R12, R4 ;  /* 0x0000000c8804723c */ /* 0x040fe60000001804 */
[----:B------:R-:W-:Y:S02]  /*14260*/  LDSM.16.MT88.4 R124, [R135+UR4+0x2900] ;  /* 0x00290004877c783b */ /* 0x000fe40008004200 */
[C---:B------:R-:W-:Y:S02]  /*14270*/  FMUL.FTZ R18, R3.reuse, R118 ;  /* 0x0000007603127220 */ /* 0x040fe40000410000 */
[C---:B------:R-:W-:Y:S01]  /*14280*/  FMUL.FTZ R12, R132.reuse, R120 ;  /* 0x00000078840c7220 */ /* 0x040fe20000410000 */
[C---:B------:R-:W-:Y:S01]  /*14290*/  HMMA.16816.F32 R8, R136.reuse, R14, R8 ;  /* 0x0000000e8808723c */ /* 0x040fe20000001808 */
[----:B------:R-:W-:Y:S02]  /*142a0*/  MUFU.EX2 R167, R167 ;  /* 0x000000a700a77308 */ /* 0x000fe40000000800 */
[----:B----4-:R-:W-:Y:S01]  /*142b0*/  LDSM.16.MT88.4 R152, [R133+0x3900] ;  /* 0x003900008598783b */ /* 0x010fe20000004200 */
        /* <DEDUP_REMOVED lines=9> */
[C---:B---3--:R-:W-:Y:S01]  /*14350*/  HMMA.16816.F32 R12, R136.reuse, R20, R12 ;  /* 0x00000014880c723c */ /* 0x048fe2000000180c */
[----:B------:R-:W2:Y:S02]  /*14360*/  LDSM.16.MT88.4 R120, [R156+0x100] ;  /* 0x000100009c78783b */ /* 0x000ea40000004200 */
        /* <DEDUP_REMOVED lines=31> */
[C---:B--2---:R-:W-:Y:S03]  /*14560*/  HMMA.16816.F32 R28, R136.reuse, R120, R28 ;  /* 0x00000078881c723c */ /* 0x044fe6000000181c */
[C---:B------:R-:W-:Y:S01]  /*14570*/  FMUL.FTZ R58, R3.reuse, R58 ;  /* 0x0000003a033a7220 */ /* 0x040fe20000410000 */
[----:B------:R-:W2:Y:S01]  /*14580*/  MUFU.EX2 R180, R180 ;  /* 0x000000b400b47308 */ /* 0x000ea20000000800 */
        /* <DEDUP_REMOVED lines=16> */
[C---:B-1----:R-:W-:Y:S03]  /*14690*/  HMMA.16816.F32 R44, R136.reuse, R104, R44 ;  /* 0x00000068882c723c */ /* 0x042fe6000000182c */
[----:B------:R-:W-:Y:S01]  /*146a0*/  MUFU.EX2 R177, R177 ;  /* 0x000000b100b17308 */ /* 0x000fe20000000800 */
[C---:B------:R-:W-:Y:S02]  /*146b0*/  FMUL.FTZ R70, R3.reuse, R70 ;  /* 0x0000004603467220 */ /* 0x040fe40000410000 */
[C---:B------:R-:W-:Y:S02]  /*146c0*/  FMUL.FTZ R71, R3.reuse, R71 ;  /* 0x0000004703477220 */ /* 0x040fe40000410000 */
[C---:B------:R-:W-:Y:S01]  /*146d0*/  FMUL.FTZ R72, R132.reuse, R72 ;  /* 0x0000004884487220 */ /* 0x040fe20000410000 */
[C---:B------:R-:W-:Y:S01]  /*146e0*/  HMMA.16816.F32 R48, R136.reuse, R106, R48 ;  /* 0x0000006a8830723c */ /* 0x040fe20000001830 */
[----:B------:R-:W1:Y:S03]  /*146f0*/  LDSM.16.MT88.4 R104, [R135+UR4+0x4100] ;  /* 0x004100048768783b */ /* 0x000e660008004200 */
[----:B------:R-:W-:Y:S01]  /*14700*/  MUFU.EX2 R179, R179 ;  /* 0x000000b300b37308 */ /* 0x000fe20000000800 */
[C---:B------:R-:W-:Y:S02]  /*14710*/  FMUL.FTZ R73, R132.reuse, R73 ;  /* 0x0000004984497220 */ /* 0x040fe40000410000 */
[C---:B------:R-:W-:Y:S01]  /*14720*/  FMUL.FTZ R74, R3.reuse, R74 ;  /* 0x0000004a034a7220 */ /* 0x040fe20000410000 */
[C---:B------:R-:W-:Y:S04]  /*14730*/  HMMA.16816.F32 R52, R136.reuse, R100, R52 ;  /* 0x000000648834723c */ /* 0x040fe80000001834 */
[C---:B------:R-:W-:Y:S02]  /*14740*/  FMUL.FTZ R75, R3.reuse, R75 ;  /* 0x0000004b034b7220 */ /* 0x040fe40000410000 */
[----:B------:R-:W-:Y:S01]  /*14750*/  MUFU.EX2 R178, R178 ;  /* 0x000000b200b27308 */ /* 0x000fe20000000800 */
[C---:B------:R-:W-:Y:S01]  /*14760*/  FMUL.FTZ R76, R132.reuse, R76 ;  /* 0x0000004c844c7220 */ /* 0x040fe20000410000 */
[C---:B------:R-:W-:Y:S01]  /*14770*/  HMMA.16816.F32 R56, R136.reuse, R102, R56 ;  /* 0x000000668838723c */ /* 0x040fe20000001838 */
[----:B------:R-:W2:Y:S03]  /*14780*/  LDSM.16.MT88.4 R100, [R133+0x4100] ;  /* 0x004100008564783b */ /* 0x000ea60000004200 */
        /* <DEDUP_REMOVED lines=22> */
[C---:B--2---:R-:W-:Y:S04]  /*148f0*/  HMMA.16816.F32 R76, R136.reuse, R100, R76 ;  /* 0x00000064884c723c */ /* 0x044fe8000000184c */
[----:B------:R-:W-:Y:S02]  /*14900*/  FMUL.FTZ R89, R132, R89 ;  /* 0x0000005984597220 */ /* 0x000fe40000410000 */
[C---:B------:R-:W-:Y:S01]  /*14910*/  FMUL.FTZ R90, R3.reuse, R90 ;  /* 0x0000005a035a7220 */ /* 0x040fe20000410000 */
[----:B------:R-:W-:Y:S01]  /*14920*/  F2FP.PACK_AB R100, R166, R165 ;  /* 0x000000a5a664723e */ /* 0x000fe200000000ff */
[C---:B------:R-:W-:Y:S01]  /*14930*/  HMMA.16816.F32 R80, R136.reuse, R102, R80 ;  /* 0x000000668850723c */ /* 0x040fe20000001850 */
[----:B------:R-:W-:Y:S03]  /*14940*/  MUFU.EX2 R231, R231 ;  /* 0x000000e700e77308 */ /* 0x000fe60000000800 */
[C---:B------:R-:W-:Y:S01]  /*14950*/  FMUL.FTZ R91, R3.reuse, R91 ;  /* 0x0000005b035b7220 */ /* 0x040fe20000410000 */
[----:B---3--:R-:W-:Y:S01]  /*14960*/  F2FP.PACK_AB R101, R170, R169 ;  /* 0x000000a9aa65723e */ /* 0x008fe200000000ff */
[----:B------:R-:W-:Y:S01]  /*14970*/  FMUL.FTZ R92, R132, R92 ;  /* 0x0000005c845c7220 */ /* 0x000fe20000410000 */
[----:B------:R-:W-:Y:S01]  /*14980*/  F2FP.PACK_AB R102, R168, R167 ;  /* 0x000000a7a866723e */ /* 0x000fe200000000ff */
[C---:B----4-:R-:W-:Y:S04]  /*14990*/  HMMA.16816.F32 R84, R136.reuse, R108, R84 ;  /* 0x0000006c8854723c */ /* 0x050fe80000001854 */
[----:B------:R-:W-:Y:S01]  /*149a0*/  FMUL.FTZ R93, R132, R93 ;  /* 0x0000005d845d7220 */ /* 0x000fe20000410000 */
[----:B-----5:R-:W-:Y:S01]  /*149b0*/  F2FP.PACK_AB R103, R172, R171 ;  /* 0x000000abac67723e */ /* 0x020fe200000000ff */
[C---:B------:R-:W-:Y:S02]  /*149c0*/  FMUL.FTZ R94, R3.reuse, R94 ;  /* 0x0000005e035e7220 */ /* 0x040fe40000410000 */
[C---:B------:R-:W-:Y:S01]  /*149d0*/  HMMA.16816.F32 R88, R136.reuse, R110, R88 ;  /* 0x0000006e8858723c */ /* 0x040fe20000001858 */
[----:B------:R-:W2:Y:S03]  /*149e0*/  LDSM.16.MT88.4 R108, [R156+0x900] ;  /* 0x000900009c6c783b */ /* 0x000ea60000004200 */
[C---:B------:R-:W-:Y:S02]  /*149f0*/  FMUL.FTZ R95, R3.reuse, R95 ;  /* 0x0000005f035f7220 */ /* 0x040fe40000410000 */
[C---:B------:R-:W-:Y:S02]  /*14a00*/  FMUL.FTZ R96, R132.reuse, R96 ;  /* 0x0000006084607220 */ /* 0x040fe40000410000 */
[----:B------:R-:W-:Y:S03]  /*14a10*/  FMUL.FTZ R97, R132, R97 ;  /* 0x0000006184617220 */ /* 0x000fe60000410000 */
[C---:B-1----:R-:W-:Y:S03]  /*14a20*/  HMMA.16816.F32 R92, R136.reuse, R104, R92 ;  /* 0x00000068885c723c */ /* 0x042fe6000000185c */
[C---:B------:R-:W-:Y:S02]  /*14a30*/  FMUL.FTZ R98, R3.reuse, R98 ;  /* 0x0000006203627220 */ /* 0x040fe40000410000 */
[C---:B------:R-:W-:Y:S02]  /*14a40*/  FMUL.FTZ R99, R3.reuse, R99 ;  /* 0x0000006303637220 */ /* 0x040fe40000410000 */
[--C-:B------:R-:W-:Y:S02]  /*14a50*/  FFMA.FTZ R176, R176, c[0x0][0x2d0], -R145.reuse ;  /* 0x0000b400b0b07a23 */ /* 0x100fe40000010891 */
[--C-:B------:R-:W-:Y:S03]  /*14a60*/  FFMA.FTZ R174, R174, c[0x0][0x2d0], -R145.reuse ;  /* 0x0000b400aeae7a23 */ /* 0x100fe60000010891 */
[----:B------:R-:W-:Y:S01]  /*14a70*/  HMMA.16816.F32 R96, R136, R106, R96 ;  /* 0x0000006a8860723c */ /* 0x000fe20000001860 */
[----:B------:R-:W1:Y:S01]  /*14a80*/  LDSM.16.MT88.4 R104, [R156+0x2900] ;  /* 0x002900009c68783b */ /* 0x000e620000004200 */
[----:B------:R-:W3:Y:S01]  /*14a90*/  MUFU.EX2 R176, R176 ;  /* 0x000000b000b07308 */ /* 0x000ee20000000800 */
[----:B------:R-:W-:Y:S02]  /*14aa0*/  FFMA.FTZ R145, R144, c[0x0][0x2d0], -R145 ;  /* 0x0000b40090917a23 */ /* 0x000fe40000010891 */
[----:B------:R-:W-:Y:S02]  /*14ab0*/  FFMA.FTZ R164, R3, R216, R164 ;  /* 0x000000d803a47223 */ /* 0x000fe400000100a4 */
[----:B------:R-:W-:Y:S01]  /*14ac0*/  FFMA.FTZ R162, R132, R217, R162 ;  /* 0x000000d984a27223 */ /* 0x000fe200000100a2 */
[C---:B------:R-:W-:Y:S01]  /*14ad0*/  HMMA.16816.F32 R4, R100.reuse, R112, R4 ;  /* 0x000000706404723c */ /* 0x040fe20000001804 */
[----:B------:R-:W-:Y:S03]  /*14ae0*/  LDSM.16.MT88.4 R136, [R134+UR4+0x3100] ;  /* 0x003100048688783b */ /* 0x000fe60008004200 */
[----:B------:R4:W-:Y:S01]  /*14af0*/  MUFU.EX2 R236, R145 ;  /* 0x0000009100ec7308 */ /* 0x0009e20000000800 */
[----:B------:R-:W-:Y:S01]  /*14b00*/  MOV R132, R2 ;  /* 0x0000000200847202 */ /* 0x000fe20000000f00 */
[----:B------:R-:W-:Y:S02]  /*14b10*/  FADD.FTZ R159, R159, R162 ;  /* 0x000000a29f9f7221 */ /* 0x000fe40000010000 */
[C---:B------:R-:W-:Y:S01]  /*14b20*/  HMMA.16816.F32 R8, R100.reuse, R114, R8 ;  /* 0x000000726408723c */ /* 0x040fe20000001808 */
[----:B------:R-:W-:Y:S03]  /*14b30*/  LDSM.16.MT88.4 R112, [R133+0x4900] ;  /* 0x004900008570783b */ /* 0x000fe60000004200 */
[----:B------:R-:W-:Y:S02]  /*14b40*/  FADD.FTZ R163, R163, R164 ;  /* 0x000000a4a3a37221 */ /* 0x000fe40000010000 */
[----:B------:R-:W5:Y:S01]  /*14b50*/  MUFU.EX2 R174, R174 ;  /* 0x000000ae00ae7308 */ /* 0x000f620000000800 */
[----:B------:R-:W-:Y:S01]  /*14b60*/  FADD.FTZ R160, R160, R159 ;  /* 0x0000009fa0a07221 */ /* 0x000fe20000010000 */
[C---:B------:R-:W-:Y:S04]  /*14b70*/  HMMA.16816.F32 R12, R100.reuse, R116, R12 ;  /* 0x00000074640c723c */ /* 0x040fe8000000180c */
[----:B------:R-:W-:Y:S02]  /*14b80*/  FADD.FTZ R158, R158, R163 ;  /* 0x000000a39e9e7221 */ /* 0x000fe40000010000 */
[----:B------:R-:W-:Y:S02]  /*14b90*/  FADD.FTZ R160, R157, R160 ;  /* 0x000000a09da07221 */ /* 0x000fe40000010000 */
[C---:B------:R-:W-:Y:S01]  /*14ba0*/  HMMA.16816.F32 R16, R100.reuse, R118, R16 ;  /* 0x000000766410723c */ /* 0x040fe20000001810 */
[----:B------:R-:W-:Y:S03]  /*14bb0*/  LDSM.16.MT88.4 R116, [R134+UR4+0x4900] ;  /* 0x004900048674783b */ /* 0x000fe60008004200 */
[----:B------:R-:W-:Y:S02]  /*14bc0*/  FADD.FTZ R158, R161, R158 ;  /* 0x0000009ea19e7221 */ /* 0x000fe40000010000 */
[----:B------:R-:W-:Y:S02]  /*14bd0*/  FADD.FTZ R165, R165, R160 ;  /* 0x000000a0a5a57221 */ /* 0x000fe40000010000 */
[C---:B------:R-:W-:Y:S01]  /*14be0*/  HMMA.16816.F32 R20, R100.reuse, R120, R20 ;  /* 0x000000786414723c */ /* 0x040fe20000001814 */
[----:B----4-:R-:W-:Y:S03]  /*14bf0*/  LDSM.16.MT88.4 R144, [R156+0x1900] ;  /* 0x001900009c90783b */ /* 0x010fe60000004200 */
[----:B------:R-:W-:Y:S02]  /*14c00*/  FADD.FTZ R169, R169, R158 ;  /* 0x0000009ea9a97221 */ /* 0x000fe40000010000 */
[----:B------:R-:W-:Y:S02]  /*14c10*/  FADD.FTZ R166, R166, R165 ;  /* 0x000000a5a6a67221 */ /* 0x000fe40000010000 */
[C---:B------:R-:W-:Y:S01]  /*14c20*/  HMMA.16816.F32 R24, R100.reuse, R122, R24 ;  /* 0x0000007a6418723c */ /* 0x040fe20000001818 */
[----:B------:R-:W-:Y:S03]  /*14c30*/  LDSM.16.MT88.4 R120, [R134+UR4+0x1100] ;  /* 0x001100048678783b */ /* 0x000fe60008004200 */
[----:B------:R-:W-:Y:S02]  /*14c40*/  FADD.FTZ R170, R170, R169 ;  /* 0x000000a9aaaa7221 */ /* 0x000fe40000010000 */
[----:B------:R-:W-:Y:S02]  /*14c50*/  FADD.FTZ R167, R167, R166 ;  /* 0x000000a6a7a77221 */ /* 0x000fe40000010000 */
[C---:B--2---:R-:W-:Y:S04]  /*14c60*/  HMMA.16816.F32 R28, R100.reuse, R108, R28 ;  /* 0x0000006c641c723c */ /* 0x044fe8000000181c */
[----:B------:R-:W-:Y:S02]  /*14c70*/  FADD.FTZ R171, R171, R170 ;  /* 0x000000aaabab7221 */ /* 0x000fe40000010000 */
[----:B------:R-:W-:Y:S02]  /*14c80*/  FADD.FTZ R168, R168, R167 ;  /* 0x000000a7a8a87221 */ /* 0x000fe40000010000 */
[C---:B------:R-:W-:Y:S01]  /*14c90*/  HMMA.16816.F32 R32, R100.reuse, R110, R32 ;  /* 0x0000006e6420723c */ /* 0x040fe20000001820 */
[----:B------:R-:W2:Y:S03]  /*14ca0*/  LDSM.16.MT88.4 R108, [R135+UR4+0x4900] ;  /* 0x00490004876c783b */ /* 0x000ea60008004200 */
[----:B------:R-:W-:Y:S04]  /*14cb0*/  FADD.FTZ R172, R172, R171 ;  /* 0x000000abacac7221 */ /* 0x000fe80000010000 */
        /* <DEDUP_REMOVED lines=27> */
[----:B---3--:R-:W-:Y:S01]  /*14e70*/  F2FP.PACK_AB R101, R176, R177 ;  /* 0x000000b1b065723e */ /* 0x008fe200000000ff */
[----:B------:R-:W-:Y:S01]  /*14e80*/  FADD.FTZ R177, R177, R172 ;  /* 0x000000acb1b17221 */ /* 0x000fe20000010000 */
[----:B-----5:R-:W-:Y:S01]  /*14e90*/  F2FP.PACK_AB R103, R179, R174 ;  /* 0x000000aeb367723e */ /* 0x020fe200000000ff */
        /* <DEDUP_REMOVED lines=58> */
[----:B------:R-:W-:Y:S03]  /*15240*/  @P0 SHF.R.S32.HI R16, RZ, 0x1f, R13 ;  /* 0x0000001fff100819 */ /* 0x000fe6000001140d */
[C---:B------:R-:W-:Y:S01]  /*15250*/  @P0 IMAD.WIDE.U32 R24, R13.reuse, c[0x0][0x1e0], RZ ;  /* 0x000078000d180a25 */ /* 0x040fe200078e00ff */
[C---:B------:R-:W-:Y:S04]  /*15260*/  HMMA.16816.F32 R104, R136.reuse, R144, R28 ;  /* 0x000000908868723c */ /* 0x040fe8000000181c */
[----:B------:R-:W-:Y:S04]  /*15270*/  @P0 IMAD R16, R16, c[0x0][0x1e0], RZ ;  /* 0x0000780010100a24 */ /* 0x000fe800078e02ff */
[C---:B------:R-:W-:Y:S04]  /*15280*/  HMMA.16816.F32 R100, R136.reuse, R146, R32 ;  /* 0x000000928864723c */ /* 0x040fe80000001820 */
[----:B------:R-:W-:Y:S02]  /*15290*/  @P0 IMAD R16, R13, c[0x0][0x1e4], R16 ;  /* 0x000079000d100a24 */ /* 0x000fe400078e0210 */
[----:B------:R-:W2:Y:S02]  /*152a0*/  LDSM.16.MT88.4 R12, [R135+UR4+0x5900] ;  /* 0x00590004870c783b */ /* 0x000ea40008004200 */
        /* <DEDUP_REMOVED lines=8> */
[C---:B-1----:R-:W-:Y:S07]  /*15330*/  HMMA.16816.F32 R52, R136.reuse, R4, R52 ;  /* 0x000000048834723c */ /* 0x042fee0000001834 */
[----:B------:R-:W-:Y:S01]  /*15340*/  @P0 IADD3.X R5, R24, R213, RZ, P1, !PT ;  /* 0x000000d518050210 */ /* 0x000fe20000ffe4ff */
[C---:B------:R-:W-:Y:S04]  /*15350*/  HMMA.16816.F32 R56, R136.reuse, R6, R56 ;  /* 0x000000068838723c */ /* 0x040fe80000001838 */
[C---:B------:R-:W-:Y:S04]  /*15360*/  @P0 LEA R20, P1, R16.reuse, c[0x0][0x1c8], 0x1 ;  /* 0x0000720010140a11 */ /* 0x040fe800078208ff */
[C---:B---3--:R-:W-:Y:S04]  /*15370*/  HMMA.16816.F32 R60, R136.reuse, R8, R60 ;  /* 0x00000008883c723c */ /* 0x048fe8000000183c */
[----:B------:R-:W-:Y:S02]  /*15380*/  @P0 LEA.HI.X R21, R16, c[0x0][0x1cc], R5, 0x1, P1 ;  /* 0x0000730010150a11 */ /* 0x000fe400008f0c05 */
[----:B------:R-:W1:Y:S01]  /*15390*/  LDSM.16.MT88.4 R16, [R133+0x5900] ;  /* 0x005900008510783b */ /* 0x000e620000004200 */
[C---:B------:R-:W-:Y:S01]  /*153a0*/  @P0 IADD3 R4, P1, R25.reuse, R222, RZ ;  /* 0x000000de19040210 */ /* 0x040fe20007f3e0ff */
[C---:B------:R-:W-:Y:S04]  /*153b0*/  HMMA.16816.F32 R64, R136.reuse, R10, R64 ;  /* 0x0000000a8840723c */ /* 0x040fe80000001840 */
[----:B------:R-:W-:Y:S02]  /*153c0*/  @P0 IADD3.X R5, R24, R227, RZ, P1, !PT ;  /* 0x000000e318050210 */ /* 0x000fe40000ffe4ff */
        /* <DEDUP_REMOVED lines=14> */
[C---:B------:R-:W-:Y:S02]  /*154b0*/  @P0 LEA R28, P1, R8.reuse, c[0x0][0x1c8], 0x1 ;  /* 0x00007200081c0a11 */ /* 0x040fe400078208ff */
[----:B------:R-:W-:Y:S01]  /*154c0*/  @P0 IMAD R16, R215, 0x3000, R204 ;  /* 0x00003000d7100824 */ /* 0x000fe200078e02cc */
[C---:B------:R-:W-:Y:S04]  /*154d0*/  HMMA.16816.F32 R80, R136.reuse, R18, R80 ;  /* 0x000000128850723c */ /* 0x040fe80000001850 */
[----:B------:R-:W-:Y:S02]  /*154e0*/  @P0 LEA.HI.X R29, R8, c[0x0][0x1cc], R9, 0x1, P1 ;  /* 0x00007300081d0a11 */ /* 0x000fe400008f0c09 */
[----:B------:R-:W1:Y:S01]  /*154f0*/  LDSM.16.MT88.4 R8, [R156+0x5900] ;  /* 0x005900009c08783b */ /* 0x000e620000004200 */
[----:B------:R-:W-:Y:S05]  /*15500*/  @P0 IADD3 R3, P1, R25, R222, RZ ;  /* 0x000000de19030210 */ /* 0x000fea0007f3e0ff */
        /* <DEDUP_REMOVED lines=26> */
.L_x_1036:
[----:B------:R-:W-:Y:S01]  /*156b0*/  IMAD.MOV.U32 R3, RZ, RZ, c[0x0][0x2c4] ;  /* 0x0000b100ff037624 */ /* 0x000fe200078e00ff */
[----:B------:R-:W-:-:S02]  /*156c0*/  LEA R6, R219, 0x7f, 0x7 ;  /* 0x0000007fdb067811 */ /* 0x000fc400078e38ff */
[----:B------:R-:W-:Y:S02]  /*156d0*/  ISETP.GE.AND P0, PT, R194, 0x1, PT ;  /* 0x00000001c200780c */ /* 0x000fe40003f06270 */
[----:B------:R-:W-:Y:S02]  /*156e0*/  ISETP.NE.AND P3, PT, R3, 0x1, PT ;  /* 0x000000010300780c */ /* 0x000fe40003f65270 */
[----:B------:R-:W-:-:S11]  /*156f0*/  IADD3 R3, R193, 0x1, -R196 ;  /* 0x00000001c1037810 */ /* 0x000fd60007ffe8c4 */
        /* <DEDUP_REMOVED lines=14> */
.L_x_1047:
[----:B------:R-:W-:-:S04]  /*157e0*/  MOV R3, c[0x0][0x32c] ;  /* 0x0000cb0000037a02 */ /* 0x000fc80000000f00 */
[----:B------:R-:W-:-:S13]  /*157f0*/  ISETP.NE.AND P0, PT, R3, 0x1, PT ;  /* 0x000000010300780c */ /* 0x000fda0003f05270 */
[----:B------:R-:W-:-:S05]  /*15800*/  @P0 IMAD.HI.U32 R3, R5, c[0x0][0x330], RZ ;  /* 0x0000cc0005030a27 */ /* 0x000fca00078e00ff */
[----:B------:R-:W-:-:S05]  /*15810*/  @P0 SHF.R.U32.HI R5, RZ, c[0x0][0x334], R3 ;  /* 0x0000cd00ff050a19 */ /* 0x000fca0000011603 */
.L_x_1048:
[----:B------:R-:W-:-:S05]  /*15820*/  IMAD R5, R5, c[0x0][0x32c], RZ ;  /* 0x0000cb0005057a24 */ /* 0x000fca00078e02ff */
[----:B------:R-:W-:-:S04]  /*15830*/  IMNMX R4, R4, R5, !PT ;  /* 0x0000000504047217 */ /* 0x000fc80007800200 */
.L_x_1046:
[----:B------:R-:W-:-:S04]  /*15840*/  IADD3 R4, R4, 0x3f, RZ ;  /* 0x0000003f04047810 */ /* 0x000fc80007ffe0ff */
[----:B------:R-:W-:-:S04]  /*15850*/  SHF.R.S32.HI R3, RZ, 0x1f, R4 ;  /* 0x0000001fff037819 */ /* 0x000fc80000011404 */
[----:B------:R-:W-:-:S04]  /*15860*/  LEA.HI R3, R3, R4, RZ, 0x6 ;  /* 0x0000000403037211 */ /* 0x000fc800078f30ff */
[----:B------:R-:W-:-:S04]  /*15870*/  SHF.R.S32.HI R3, RZ, 0x6, R3 ;  /* 0x00000006ff037819 */ /* 0x000fc80000011403 */
[----:B------:R-:W-:-:S04]  /*15880*/  IMNMX R228, R198, R3, !PT ;  /* 0x00000003c6e47217 */ /* 0x000fc80007800200 */
[----:B------:R-:W-:-:S13]  /*15890*/  ISETP.GE.AND P0, PT, R221, R228, PT ;  /* 0x000000e4dd00720c */ /* 0x000fda0003f06270 */
[----:B------:R-:W-:Y:S05]  /*158a0*/  @!P0 BRA `(.L_x_1049) ;  /* 0x00002f9000008947 */ /* 0x000fea0003800000 */
[----:B------:R-:W1:Y:S01]  /*158b0*/  S2R R4, SR_TID.X ;  /* 0x0000000000047919 */ /* 0x000e620000002100 */
[C---:B------:R-:W-:Y:S01]  /*158c0*/  IADD3 RZ, P0, R206.reuse, 0x40, RZ ;  /* 0x00000040ceff7810 */ /* 0x040fe20007f1e0ff */
[----:B------:R-:W-:Y:S01]  /*158d0*/  IMAD.MOV.U32 R189, RZ, RZ, 0x20 ;  /* 0x00000020ffbd7424 */ /* 0x000fe200078e00ff */
[C---:B------:R-:W-:Y:S01]  /*158e0*/  IADD3 RZ, P1, R206.reuse, 0x80, RZ ;  /* 0x00000080ceff7810 */ /* 0x040fe20007f3e0ff */
[----:B------:R-:W-:Y:S01]  /*158f0*/  IMAD.MOV.U32 R133, RZ, RZ, R2 ;  /* 0x000000ffff857224 */ /* 0x000fe200078e0002 */
[----:B------:R-:W-:Y:S01]  /*15900*/  IADD3 R222, R206, 0x80, RZ ;  /* 0x00000080cede7810 */ /* 0x000fe20007ffe0ff */
[--C-:B------:R-:W-:Y:S01]  /*15910*/  IMAD.X R226, RZ, RZ, R211.reuse, P0 ;  /* 0x000000ffffe27224 */ /* 0x100fe200000e06d3 */
[----:B------:R-:W-:Y:S01]  /*15920*/  IADD3 RZ, P0, R208, 0x40, RZ ;  /* 0x00000040d0ff7810 */ /* 0x000fe20007f1e0ff */
[----:B------:R-:W-:Y:S01]  /*15930*/  IMAD.X R225, RZ, RZ, R211, P1 ;  /* 0x000000ffffe17224 */ /* 0x000fe200008e06d3 */
[----:B------:R-:W-:Y:S02]  /*15940*/  IADD3 R220, R206, 0x40, RZ ;  /* 0x00000040cedc7810 */ /* 0x000fe40007ffe0ff */
[C---:B------:R-:W-:Y:S01]  /*15950*/  IADD3 R219, R208.reuse, 0x40, RZ ;  /* 0x00000040d0db7810 */ /* 0x040fe20007ffe0ff */
[----:B------:R-:W-:Y:S01]  /*15960*/  IMAD.X R224, RZ, RZ, R213, P0 ;  /* 0x000000ffffe07224 */ /* 0x000fe200000e06d5 */
[----:B------:R-:W-:-:S02]  /*15970*/  IADD3 RZ, P0, R208, 0x80, RZ ;  /* 0x00000080d0ff7810 */ /* 0x000fc40007f1e0ff */
[----:B------:R-:W-:-:S03]  /*15980*/  IADD3 R218, R208, 0x80, RZ ;  /* 0x00000080d0da7810 */ /* 0x000fc60007ffe0ff */
[----:B------:R-:W-:Y:S01]  /*15990*/  IMAD.X R223, RZ, RZ, R213, P0 ;  /* 0x000000ffffdf7224 */ /* 0x000fe200000e06d5 */
[----:B-1----:R-:W-:-:S04]  /*159a0*/  SHF.R.S32.HI R3, RZ, 0x1f, R4 ;  /* 0x0000001fff037819 */ /* 0x002fc80000011404 */
[----:B------:R-:W-:-:S04]  /*159b0*/  LEA.HI R3, R3, R4, RZ, 0x3 ;  /* 0x0000000403037211 */ /* 0x000fc800078f18ff */
[----:B------:R-:W-:-:S05]  /*159c0*/  LOP3.LUT R3, R3, 0xfffffff8, RZ, 0xc0, !PT ;  /* 0xfffffff803037812 */ /* 0x000fca00078ec0ff */
[----:B------:R-:W-:-:S05]  /*159d0*/  IMAD.IADD R3, R4, 0x1, -R3 ;  /* 0x0000000104037824 */ /* 0x000fca00078e0a03 */
[----:B------:R-:W-:Y:S01]  /*159e0*/  LOP3.LUT P1, RZ, R3, 0x2, RZ, 0xc0, !PT ;  /* 0x0000000203ff7812 */ /* 0x000fe2000782c0ff */
[----:B------:R-:W-:-:S03]  /*159f0*/  IMAD.MOV.U32 R3, RZ, RZ, R0 ;  /* 0x000000ffff037224 */ /* 0x000fc600078e0000 */
[----:B------:R-:W-:Y:S02]  /*15a00*/  SEL R189, R189, 0xffffffe0, !P1 ;  /* 0xffffffe0bdbd7807 */ /* 0x000fe40004800000 */
.L_x_1050:
        /* <DEDUP_REMOVED lines=11> */
[----:B------:R-:W-:Y:S01]  /*15ac0*/  @!P0 IMAD R171, R215, 0x6000, R203 ;  /* 0x00006000d7ab8824 */ /* 0x000fe200078e02cb */
[----:B------:R-:W-:Y:S03]  /*15ad0*/  IADD3 R2, R192, R191, RZ ;  /* 0x000000bfc0027210 */ /* 0x000fe60007ffe0ff */
[----:B------:R-:W-:Y:S04]  /*15ae0*/  @!P0 IMAD R29, R29, c[0x0][0x208], RZ ;  /* 0x000082001d1d8a24 */ /* 0x000fe800078e02ff */
[C---:B------:R-:W-:Y:S01]  /*15af0*/  @!P0 IMAD R29, R4.reuse, c[0x0][0x20c], R29 ;  /* 0x00008300041d8a24 */ /* 0x040fe200078e021d */
[----:B------:R-:W-:Y:S01]  /*15b00*/  LDSM.16.M88.4 R32, [R190] ;  /* 0x00000000be20783b */ /* 0x000fe20000000200 */
[----:B------:R-:W-:Y:S05]  /*15b10*/  @!P0 IMAD.WIDE.U32 R4, R4, c[0x0][0x208], RZ ;  /* 0x0000820004048a25 */ /* 0x000fea00078e00ff */
[----:B------:R-:W-:Y:S02]  /*15b20*/  @!P0 IADD3 R29, R5, R29, RZ ;  /* 0x0000001d051d8210 */ /* 0x000fe40007ffe0ff */
[----:B------:R-:W1:Y:S01]  /*15b30*/  LDSM.16.M88.4 R8, [R188+UR4+0xc100] ;  /* 0x00c10004bc08783b */ /* 0x000e620008000200 */
[C---:B------:R-:W-:Y:S02]  /*15b40*/  @!P0 SHF.L.U32 R157, R4.reuse, 0x6, RZ ;  /* 0x00000006049d8819 */ /* 0x040fe400000006ff */
[----:B------:R-:W-:Y:S02]  /*15b50*/  @!P0 SHF.L.U64.HI R29, R4, 0x6, R29 ;  /* 0x00000006041d8819 */ /* 0x000fe4000001021d */
[----:B------:R-:W-:Y:S03]  /*15b60*/  @!P0 IADD3 R5, P1, R157, R206, RZ ;  /* 0x000000ce9d058210 */ /* 0x000fe60007f3e0ff */
[----:B------:R-:W2:Y:S01]  /*15b70*/  LDSM.16.M88.4 R16, [R188+UR4+0xc900] ;  /* 0x00c90004bc10783b */ /* 0x000ea20008000200 */
[----:B------:R-:W-:Y:S02]  /*15b80*/  @!P0 IADD3.X R0, R29, R211, RZ, P1, !PT ;  /* 0x000000d31d008210 */ /* 0x000fe40000ffe4ff */
[C---:B------:R-:W-:Y:S04]  /*15b90*/  @!P0 LEA R168, P1, R5.reuse, c[0x0][0x1f8], 0x1 ;  /* 0x00007e0005a88a11 */ /* 0x040fe800078208ff */
[----:B------:R-:W-:Y:S01]  /*15ba0*/  @!P0 LEA.HI.X R169, R5, c[0x0][0x1fc], R0, 0x1, P1 ;  /* 0x00007f0005a98a11 */ /* 0x000fe200008f0c00 */
[----:B------:R-:W3:Y:S01]  /*15bb0*/  LDSM.16.M88.4 R24, [R188+UR4+0xd100] ;  /* 0x00d10004bc18783b */ /* 0x000ee20008000200 */
[----:B------:R-:W-:Y:S04]  /*15bc0*/  @!P0 IADD3 R5, P1, R157, R220, RZ ;  /* 0x000000dc9d058210 */ /* 0x000fe80007f3e0ff */
[----:B------:R-:W-:Y:S02]  /*15bd0*/  @!P0 IADD3.X R0, R29, R226, RZ, P1, !PT ;  /* 0x000000e21d008210 */ /* 0x000fe40000ffe4ff */
[C---:B------:R-:W-:Y:S01]  /*15be0*/  @!P0 LEA R164, P1, R5.reuse, c[0x0][0x1f8], 0x1 ;  /* 0x00007e0005a48a11 */ /* 0x040fe200078208ff */
[----:B------:R-:W4:Y:S03]  /*15bf0*/  LDSM.16.M88.4 R136, [R188+UR4+0xd900] ;  /* 0x00d90004bc88783b */ /* 0x000f260008000200 */
[----:B------:R-:W-:Y:S02]  /*15c00*/  @!P0 LEA.HI.X R165, R5, c[0x0][0x1fc], R0, 0x1, P1 ;  /* 0x00007f0005a58a11 */ /* 0x000fe400008f0c00 */
[----:B------:R-:W-:Y:S03]  /*15c10*/  @!P0 IADD3 R0, P1, R157, R222, RZ ;  /* 0x000000de9d008210 */ /* 0x000fe60007f3e0ff */
[----:B------:R-:W-:Y:S01]  /*15c20*/  LDSM.16.M88.4 R140, [R186] ;  /* 0x00000000ba8c783b */ /* 0x000fe20000000200 */
[----:B------:R-:W-:Y:S02]  /*15c30*/  @!P0 IADD3.X R13, R29, R225, RZ, P1, !PT ;  /* 0x000000e11d0d8210 */ /* 0x000fe40000ffe4ff */
[C---:B------:R-:W-:Y:S04]  /*15c40*/  @!P0 LEA R166, P1, R0.reuse, c[0x0][0x1f8], 0x1 ;  /* 0x00007e0000a68a11 */ /* 0x040fe800078208ff */
[----:B------:R-:W-:Y:S01]  /*15c50*/  @!P0 LEA.HI.X R167, R0, c[0x0][0x1fc], R13, 0x1, P1 ;  /* 0x00007f0000a78a11 */ /* 0x000fe200008f0c0d */
[C---:B-1----:R-:W-:Y:S01]  /*15c60*/  HMMA.16816.F32 R4, R32.reuse, R8, RZ ;  /* 0x000000082004723c */ /* 0x042fe200000018ff */
[----:B------:R-:W1:Y:S02]  /*15c70*/  LDSM.16.M88.4 R144, [R191+0xc100] ;  /* 0x00c10000bf90783b */ /* 0x000e640000000200 */
[----:B------:R-:W-:Y:S04]  /*15c80*/  @!P0 IADD3 R157, P1, R200, R157, RZ ;  /* 0x0000009dc89d8210 */ /* 0x000fe80007f3e0ff */
[----:B------:R-:W-:Y:S01]  /*15c90*/  @!P0 IADD3.X R29, R199, R29, RZ, P1, !PT ;  /* 0x0000001dc71d8210 */ /* 0x000fe20000ffe4ff */
[C---:B------:R-:W-:Y:S01]  /*15ca0*/  HMMA.16816.F32 R8, R32.reuse, R10, RZ ;  /* 0x0000000a2008723c */ /* 0x040fe200000018ff */
[----:B------:R-:W-:Y:S01]  /*15cb0*/  @!P0 IADD3 R0, P1, R157, R206, RZ ;  /* 0x000000ce9d008210 */ /* 0x000fe20007f3e0ff */
[----:B------:R-:W5:Y:S03]  /*15cc0*/  LDSM.16.M88.4 R148, [R191+0xc900] ;  /* 0x00c90000bf94783b */ /* 0x000f660000000200 */
[----:B------:R-:W-:Y:S02]  /*15cd0*/  @!P0 IADD3.X R21, R29, R211, RZ, P1, !PT ;  /* 0x000000d31d158210 */ /* 0x000fe40000ffe4ff */
[C---:B------:R-:W-:Y:S01]  /*15ce0*/  @!P0 LEA R172, P1, R0.reuse, c[0x0][0x1f8], 0x1 ;  /* 0x00007e0000ac8a11 */ /* 0x040fe200078208ff */
[C---:B--2---:R-:W-:Y:S02]  /*15cf0*/  HMMA.16816.F32 R12, R32.reuse, R16, RZ ;  /* 0x00000010200c723c */ /* 0x044fe400000018ff */
[----:B------:R-:W2:Y:S02]  /*15d00*/  LDSM.16.M88.4 R152, [R191+0xd100] ;  /* 0x00d10000bf98783b */ /* 0x000ea40000000200 */
[----:B------:R-:W-:Y:S02]  /*15d10*/  @!P0 LEA.HI.X R173, R0, c[0x0][0x1fc], R21, 0x1, P1 ;  /* 0x00007f0000ad8a11 */ /* 0x000fe400008f0c15 */
[----:B------:R-:W-:Y:S02]  /*15d20*/  @!P0 IADD3 R0, P1, R157, R220, RZ ;  /* 0x000000dc9d008210 */ /* 0x000fe40007f3e0ff */
[C---:B------:R-:W-:Y:S04]  /*15d30*/  HMMA.16816.F32 R16, R32.reuse, R18, RZ ;  /* 0x000000122010723c */ /* 0x040fe800000018ff */
[----:B------:R-:W-:Y:S02]  /*15d40*/  @!P0 IADD3.X R31, R29, R226, RZ, P1, !PT ;  /* 0x000000e21d1f8210 */ /* 0x000fe40000ffe4ff */
[C---:B------:R-:W-:Y:S02]  /*15d50*/  @!P0 LEA R174, P1, R0.reuse, c[0x0][0x1f8], 0x1 ;  /* 0x00007e0000ae8a11 */ /* 0x040fe400078208ff */
[C---:B---3--:R-:W-:Y:S04]  /*15d60*/  HMMA.16816.F32 R20, R32.reuse, R24, RZ ;  /* 0x000000182014723c */ /* 0x048fe800000018ff */
[----:B------:R-:W-:Y:S02]  /*15d70*/  @!P0 LEA.HI.X R175, R0, c[0x0][0x1fc], R31, 0x1, P1 ;  /* 0x00007f0000af8a11 */ /* 0x000fe400008f0c1f */
[----:B------:R-:W-:Y:S02]  /*15d80*/  @!P0 IADD3 R157, P1, R157, R222, RZ ;  /* 0x000000de9d9d8210 */ /* 0x000fe40007f3e0ff */
[C---:B------:R-:W-:Y:S04]  /*15d90*/  HMMA.16816.F32 R24, R32.reuse, R26, RZ ;  /* 0x0000001a2018723c */ /* 0x040fe800000018ff */
[----:B------:R-:W-:Y:S02]  /*15da0*/  @!P0 IADD3.X R0, R29, R225, RZ, P1, !PT ;  /* 0x000000e11d008210 */ /* 0x000fe40000ffe4ff */
[C---:B------:R-:W-:Y:S02]  /*15db0*/  @!P0 LEA R176, P1, R157.reuse, c[0x0][0x1f8], 0x1 ;  /* 0x00007e009db08a11 */ /* 0x040fe400078208ff */
[C---:B----4-:R-:W-:Y:S04]  /*15dc0*/  HMMA.16816.F32 R28, R32.reuse, R136, RZ ;  /* 0x00000088201c723c */ /* 0x050fe800000018ff */
[----:B------:R-:W-:Y:S02]  /*15dd0*/  @!P0 LEA.HI.X R177, R157, c[0x0][0x1fc], R0, 0x1, P1 ;  /* 0x00007f009db18a11 */ /* 0x000fe400008f0c00 */
[----:B------:R-:W3:Y:S01]  /*15de0*/  LDSM.16.M88.4 R156, [R191+0xd900] ;  /* 0x00d90000bf9c783b */ /* 0x000ee20000000200 */
[-C--:B------:R-:W-:Y:S01]  /*15df0*/  IADD3 R0, R192, R132.reuse, RZ ;  /* 0x00000084c0007210 */ /* 0x080fe20007ffe0ff */
[----:B------:R-:W-:Y:S01]  /*15e00*/  HMMA.16816.F32 R32, R32, R138, RZ ;  /* 0x0000008a2020723c */ /* 0x000fe200000018ff */
[----:B------:R-:W-:Y:S05]  /*15e10*/  IADD3 R132, R189, R132, R192 ;  /* 0x00000084bd847210 */ /* 0x000fea0007ffe0c0 */
[----:B------:R-:W-:Y:S01]  /*15e20*/  @!PT LDS RZ, [RZ] ;  /* 0x00000000fffff984 */ /* 0x000fe20000000800 */
[----:B------:R-:W-:Y:S01]  /*15e30*/  @!PT LDS RZ, [RZ] ;  /* 0x00000000fffff984 */ /* 0x000fe20000000800 */
[----:B------:R-:W-:Y:S01]  /*15e40*/  @!PT LDS RZ, [RZ] ;  /* 0x00000000fffff984 */ /* 0x000fe20000000800 */
[----:B------:R4:W-:Y:S02]  /*15e50*/  @!P0 LDGSTS.E.BYPASS.LTC128B.128 [R171], [R168.64], !P5 ;  /* 0x00000000a8ab8fae */ /* 0x0009e4000e901d46 */
[C---:B-1----:R-:W-:Y:S06]  /*15e60*/  HMMA.16816.F32 R4, R140.reuse, R144, R4 ;  /* 0x000000908c04723c */ /* 0x042fec0000001804 */
[----:B------:R1:W-:Y:S02]  /*15e70*/  @!P0 LDGSTS.E.BYPASS.LTC128B.128 [R171+0x2000], [R164.64], !P4 ;  /* 0x02000000a4ab8fae */ /* 0x0003e4000e101d46 */
[C---:B------:R-:W-:Y:S06]  /*15e80*/  HMMA.16816.F32 R8, R140.reuse, R146, R8 ;  /* 0x000000928c08723c */ /* 0x040fec0000001808 */
[----:B------:R1:W-:Y:S02]  /*15e90*/  @!P0 LDGSTS.E.BYPASS.LTC128B.128 [R171+0x4000], [R166.64], !P6 ;  /* 0x04000000a6ab8fae */ /* 0x0003e4000f101d46 */
[C---:B-----5:R-:W-:Y:S06]  /*15ea0*/  HMMA.16816.F32 R12, R140.reuse, R148, R12 ;  /* 0x000000948c0c723c */ /* 0x060fec000000180c */
[----:B------:R4:W-:Y:S02]  /*15eb0*/  @!P0 LDGSTS.E.BYPASS.LTC128B.128 [R171+0x1000], [R172.64], !P5 ;  /* 0x01000000acab8fae */ /* 0x0009e4000e901d46 */
[C---:B------:R-:W-:Y:S06]  /*15ec0*/  HMMA.16816.F32 R16, R140.reuse, R150, R16 ;  /* 0x000000968c10723c */ /* 0x040fec0000001810 */
[----:B------:R4:W-:Y:S02]  /*15ed0*/  @!P0 LDGSTS.E.BYPASS.LTC128B.128 [R171+0x3000], [R174.64], !P4 ;  /* 0x03000000aeab8fae */ /* 0x0009e4000e101d46 */
[C---:B--2---:R-:W-:Y:S06]  /*15ee0*/  HMMA.16816.F32 R20, R140.reuse, R152, R20 ;  /* 0x000000988c14723c */ /* 0x044fec0000001814 */
[----:B------:R4:W-:Y:S02]  /*15ef0*/  @!P0 LDGSTS.E.BYPASS.LTC128B.128 [R171+0x5000], [R176.64], !P6 ;  /* 0x05000000b0ab8fae */ /* 0x0009e4000f101d46 */
[C---:B------:R-:W-:Y:S06]  /*15f00*/  HMMA.16816.F32 R24, R140.reuse, R154, R24 ;  /* 0x0000009a8c18723c */ /* 0x040fec0000001818 */
[----:B------:R-:W-:Y:S02]  /*15f10*/  LDSM.16.M88.4 R136, [R185] ;  /* 0x00000000b988783b */ /* 0x000fe40000000200 */
[C---:B---3--:R-:W-:Y:S06]  /*15f20*/  HMMA.16816.F32 R28, R140.reuse, R156, R28 ;  /* 0x0000009c8c1c723c */ /* 0x048fec000000181c */
[----:B------:R-:W2:Y:S02]  /*15f30*/  LDSM.16.M88.4 R160, [R0+0xc100] ;  /* 0x00c1000000a0783b */ /* 0x000ea40000000200 */
[----:B------:R-:W-:Y:S06]  /*15f40*/  HMMA.16816.F32 R32, R140, R158, R32 ;  /* 0x0000009e8c20723c */ /* 0x000fec0000001820 */
        /* <DEDUP_REMOVED lines=564> */
[C---:B------:R-:W-:Y:S05]  /*18290*/  ISETP.GE.AND P0, PT, R21.reuse, R198, PT ;  /* 0x000000c61500720c */ /* 0x040fea0003f06270 */
[C---:B------:R-:W-:Y:S08]  /*182a0*/  HMMA.16816.F32 R104, R136.reuse, R144, R28 ;  /* 0x000000908868723c */ /* 0x040ff0000000181c */
[C---:B------:R-:W-:Y:S04]  /*182b0*/  HMMA.16816.F32 R100, R136.reuse, R146, R32 ;  /* 0x000000928864723c */ /* 0x040fe80000001820 */
[----:B------:R-:W-:Y:S01]  /*182c0*/  @P0 SHF.R.S32.HI R16, RZ, 0x1f, R21 ;  /* 0x0000001fff100819 */ /* 0x000fe20000011415 */
[C---:B------:R-:W-:Y:S03]  /*182d0*/  @P0 IMAD.WIDE.U32 R24, R21.reuse, c[0x0][0x1e0], RZ ;  /* 0x0000780015180a25 */ /* 0x040fe600078e00ff */
[C---:B-1----:R-:W-:Y:S07]  /*182e0*/  HMMA.16816.F32 R36, R136.reuse, R4, R36 ;  /* 0x000000048824723c */ /* 0x042fee0000001824 */
[----:B------:R-:W-:Y:S01]  /*182f0*/  @P0 IMAD R4, R16, c[0x0][0x1e0], RZ ;  /* 0x0000780010040a24 */ /* 0x000fe200078e02ff */
[C---:B------:R-:W-:Y:S01]  /*18300*/  HMMA.16816.F32 R40, R136.reuse, R6, R40 ;  /* 0x000000068828723c */ /* 0x040fe20000001828 */
[----:B------:R-:W1:Y:S03]  /*18310*/  LDSM.16.MT88.4 R16, [R148+0x3900] ;  /* 0x003900009410783b */ /* 0x000e660000004200 */
[----:B------:R-:W-:Y:S04]  /*18320*/  @P0 IMAD R4, R21, c[0x0][0x1e4], R4 ;  /* 0x0000790015040a24 */ /* 0x000fe800078e0204 */
        /* <DEDUP_REMOVED lines=28> */
[----:B------:R-:W-:Y:S02]  /*184f0*/  @P0 IADD3 R18, P1, R25, R208, RZ ;  /* 0x000000d019120210 */ /* 0x000fe40007f3e0ff */
        /* <DEDUP_REMOVED lines=30> */
[----:B------:R-:W-:Y:S01]  /*186e0*/  @P0 LEA R10, P1, R25, c[0x0][0x1c8], 0x1 ;  /* 0x00007200190a0a11 */ /* 0x000fe200078208ff */
        /* <DEDUP_REMOVED lines=16> */
[C---:B------:R-:W-:Y:S02]  /*187f0*/  ISETP.GT.AND P0, PT, R221.reuse, R228, PT ;  /* 0x000000e4dd00720c */ /* 0x040fe40003f04270 */
[----:B------:R-:W-:Y:S05]  /*18800*/  IADD3 R221, R221, -0x1, RZ ;  /* 0xffffffffdddd7810 */ /* 0x000fea0007ffe0ff */
[----:B------:R-:W0:Y:S01]  /*18810*/  LDGDEPBAR ;  /* 0x00000000000079af */ /* 0x000e220000000000 */
[----:B--2---:R-:W-:Y:S05]  /*18820*/  MOV R3, R0 ;  /* 0x0000000000037202 */ /* 0x004fea0000000f00 */
[----:B------:R-:W-:-:S05]  /*18830*/  @P0 BRA `(.L_x_1050) ;  /* 0xffffd1d000000947 */ /* 0x000fca000383ffff */
.L_x_1049:
[----:B------:R-:W-:-:S13]  /*18840*/  ISETP.GE.AND P0, PT, R221, R198, PT ;  /* 0x000000c6dd00720c */ /* 0x000fda0003f06270 */
[----:B------:R-:W-:Y:S05]  /*18850*/  @!P0 BRA `(.L_x_1051) ;  /* 0x00003a5000008947 */ /* 0x000fea0003800000 */
[----:B------:R-:W1:Y:S01]  /*18860*/  S2R R4, SR_TID.X ;  /* 0x0000000000047919 */ /* 0x000e620000002100 */
[----:B------:R-:W-:Y:S01]  /*18870*/  IADD3 RZ, P1, R208, 0x40, RZ ;  /* 0x00000040d0ff7810 */ /* 0x000fe20007f3e0ff */
[----:B------:R-:W-:Y:S01]  /*18880*/  @P3 IMAD.HI.U32 R218, R205, c[0x0][0x2c8], RZ ;  /* 0x0000b200cdda3a27 */ /* 0x000fe200078e00ff */
[C---:B------:R-:W-:Y:S01]  /*18890*/  IADD3 RZ, P0, R206.reuse, 0x40, RZ ;  /* 0x00000040ceff7810 */ /* 0x040fe20007f1e0ff */
[----:B------:R-:W-:Y:S01]  /*188a0*/  ULDC UR8, c[0x0][0x324] ;  /* 0x0000c90000087ab9 */ /* 0x000fe20000000800 */
[----:B------:R-:W-:Y:S01]  /*188b0*/  IADD3 RZ, P2, R206, 0x80, RZ ;  /* 0x00000080ceff7810 */ /* 0x000fe20007f5e0ff */
[----:B------:R-:W-:Y:S01]  /*188c0*/  IMAD.X R220, RZ, RZ, R213, P1 ;  /* 0x000000ffffdc7224 */ /* 0x000fe200008e06d5 */
[----:B------:R-:W-:Y:S01]  /*188d0*/  IADD3 RZ, P1, R208, 0x80, RZ ;  /* 0x00000080d0ff7810 */ /* 0x000fe20007f3e0ff */
[--C-:B------:R-:W-:Y:S01]  /*188e0*/  IMAD.X R223, RZ, RZ, R211.reuse, P0 ;  /* 0x000000ffffdf7224 */ /* 0x100fe200000e06d3 */
[----:B------:R-:W-:Y:S01]  /*188f0*/  @P3 SHF.R.U32.HI R218, RZ, c[0x0][0x2cc], R218 ;  /* 0x0000b300ffda3a19 */ /* 0x000fe200000116da */
[----:B------:R-:W-:Y:S01]  /*18900*/  IMAD.MOV.U32 R133, RZ, RZ, 0x40 ;  /* 0x00000040ff857424 */ /* 0x000fe200078e00ff */
[C---:B------:R-:W-:Y:S01]  /*18910*/  IADD3 R227, R206.reuse, 0x40, RZ ;  /* 0x00000040cee37810 */ /* 0x040fe20007ffe0ff */
[----:B------:R-:W-:Y:S01]  /*18920*/  IMAD.X R222, RZ, RZ, R211, P2 ;  /* 0x000000ffffde7224 */ /* 0x000fe200010e06d3 */
[----:B------:R-:W-:Y:S01]  /*18930*/  IADD3 R226, R206, 0x80, RZ ;  /* 0x00000080cee27810 */ /* 0x000fe20007ffe0ff */
[----:B------:R-:W-:Y:S01]  /*18940*/  IMAD.MOV.U32 R132, RZ, RZ, R2 ;  /* 0x000000ffff847224 */ /* 0x000fe200078e0002 */
[C---:B------:R-:W-:Y:S01]  /*18950*/  IADD3 R225, R208.reuse, 0x80, RZ ;  /* 0x00000080d0e17810 */ /* 0x040fe20007ffe0ff */
[----:B------:R-:W-:Y:S01]  /*18960*/  IMAD.X R219, RZ, RZ, R213, P1 ;  /* 0x000000ffffdb7224 */ /* 0x000fe200008e06d5 */
[----:B------:R-:W-:Y:S01]  /*18970*/  IADD3 R224, R208, 0x40, RZ ;  /* 0x00000040d0e07810 */ /* 0x000fe20007ffe0ff */
[----:B------:R-:W-:Y:S01]  /*18980*/  ULOP3.LUT UR8, URZ, UR8, URZ, 0x33, !UPT ;  /* 0x000000083f087292 */ /* 0x000fe2000f8e333f */
[----:B-1----:R-:W-:-:S04]  /*18990*/  SHF.R.S32.HI R3, RZ, 0x1f, R4 ;  /* 0x0000001fff037819 */ /* 0x002fc80000011404 */
[----:B------:R-:W-:-:S04]  /*189a0*/  LEA.HI R3, R3, R4, RZ, 0x3 ;  /* 0x0000000403037211 */ /* 0x000fc800078f18ff */
[----:B------:R-:W-:-:S05]  /*189b0*/  LOP3.LUT R3, R3, 0xfffffff8, RZ, 0xc0, !PT ;  /* 0xfffffff803037812 */ /* 0x000fca00078ec0ff */
[----:B------:R-:W-:-:S05]  /*189c0*/  IMAD.IADD R3, R4, 0x1, -R3 ;  /* 0x0000000104037824 */ /* 0x000fca00078e0a03 */
[----:B------:R-:W-:Y:S01]  /*189d0*/  LOP3.LUT P0, RZ, R3, 0x4, RZ, 0xc0, !PT ;  /* 0x0000000403ff7812 */ /* 0x000fe2000780c0ff */
[----:B------:R-:W-:-:S03]  /*189e0*/  IMAD.MOV.U32 R3, RZ, RZ, R0 ;  /* 0x000000ffff037224 */ /* 0x000fc600078e0000 */
[----:B------:R-:W-:Y:S02]  /*189f0*/  SEL R133, R133, 0xffffffc0, !P0 ;  /* 0xffffffc085857807 */ /* 0x000fe40004000000 */
.L_x_1060:
[----:B------:R-:W-:Y:S04]  /*18a00*/  DEPBAR.LE SB0, 0x2 ;  /* 0x000080800000791a */ /* 0x000fe80000000000 */
[----:B------:R-:W-:Y:S01]  /*18a10*/  BAR.SYNC.DEFER_BLOCKING 0x0 ;  /* 0x0000000000007b1d */ /* 0x000fe20000010000 */
[----:B------:R-:W-:Y:S01]  /*18a20*/  UIMAD UR4, UR5, 0x6000, URZ ;  /* 0x00006000050478a4 */ /* 0x000fe2000f8e023f */
[----:B------:R-:W-:Y:S11]  /*18a30*/  ISETP.GE.AND P0, PT, R198, R221, PT ;  /* 0x000000ddc600720c */ /* 0x000ff60003f06270 */
[----:B------:R-:W-:Y:S02]  /*18a40*/  @!UPT UIADD3 URZ, URZ, URZ, URZ ;  /* 0x0000003f3f3ff290 */ /* 0x000fe4000fffe03f */
        /* <DEDUP_REMOVED lines=30> */
[--C-:B------:R-:W-:Y:S01]  /*18c30*/  @!P0 IMAD.X R13, R153, 0x1, R222.reuse, P1 ;  /* 0x00000001990d8824 */ /* 0x100fe200008e06de */
[C---:B------:R-:W-:Y:S05]  /*18c40*/  @!P0 LEA R170, P1, R2.reuse, c[0x0][0x1f8], 0x1 ;  /* 0x00007e0002aa8a11 */ /* 0x040fea00078208ff */
[----:B------:R-:W-:Y:S02]  /*18c50*/  @!P0 LEA.HI.X R171, R2, c[0x0][0x1fc], R13, 0x1, P1 ;  /* 0x00007f0002ab8a11 */ /* 0x000fe400008f0c0d */
[C---:B--2---:R-:W-:Y:S01]  /*18c60*/  HMMA.16816.F32 R12, R32.reuse, R16, RZ ;  /* 0x00000010200c723c */ /* 0x044fe200000018ff */
[----:B------:R-:W-:Y:S04]  /*18c70*/  @!P0 IADD3 R149, P1, R200, R149, RZ ;  /* 0x00000095c8958210 */ /* 0x000fe80007f3e0ff */
[----:B------:R-:W-:Y:S02]  /*18c80*/  @!P0 IADD3.X R153, R199, R153, RZ, P1, !PT ;  /* 0x00000099c7998210 */ /* 0x000fe40000ffe4ff */
[----:B------:R-:W-:Y:S01]  /*18c90*/  @!P0 IADD3 R2, P1, R149, R206, RZ ;  /* 0x000000ce95028210 */ /* 0x000fe20007f3e0ff */
[C---:B------:R-:W-:Y:S04]  /*18ca0*/  HMMA.16816.F32 R16, R32.reuse, R18, RZ ;  /* 0x000000122010723c */ /* 0x040fe800000018ff */
[----:B------:R-:W-:Y:S01]  /*18cb0*/  @!P0 IMAD.X R29, R153, 0x1, R211, P1 ;  /* 0x00000001991d8824 */ /* 0x000fe200008e06d3 */
[C---:B------:R-:W-:Y:S03]  /*18cc0*/  @!P0 LEA R174, P1, R2.reuse, c[0x0][0x1f8], 0x1 ;  /* 0x00007e0002ae8a11 */ /* 0x040fe600078208ff */
[C---:B---3--:R-:W-:Y:S01]  /*18cd0*/  HMMA.16816.F32 R20, R32.reuse, R24, RZ ;  /* 0x000000182014723c */ /* 0x048fe200000018ff */
[----:B------:R-:W-:Y:S03]  /*18ce0*/  @!P0 LEA.HI.X R175, R2, c[0x0][0x1fc], R29, 0x1, P1 ;  /* 0x00007f0002af8a11 */ /* 0x000fe600008f0c1d */
[----:B------:R-:W-:Y:S04]  /*18cf0*/  @!P0 IADD3 R2, P1, R149, R227, RZ ;  /* 0x000000e395028210 */ /* 0x000fe80007f3e0ff */
        /* <DEDUP_REMOVED lines=10> */
[----:B------:R-:W2:Y:S03]  /*18da0*/  LDSM.16.M88.4 R136, [R192+0xd100] ;  /* 0x00d10000c088783b */ /* 0x000ea60000000200 */
[C---:B-----5:R-:W-:Y:S05]  /*18db0*/  HMMA.16816.F32 R4, R140.reuse, R144, R4 ;  /* 0x000000908c04723c */ /* 0x060fea0000001804 */
[----:B------:R-:W-:Y:S02]  /*18dc0*/  @!P0 LEA.HI.X R181, R2, c[0x0][0x1fc], R153, 0x1, P1 ;  /* 0x00007f0002b58a11 */ /* 0x000fe400008f0c99 */
[----:B------:R-:W3:Y:S01]  /*18dd0*/  LDSM.16.M88.4 R152, [R192+0xd900] ;  /* 0x00d90000c098783b */ /* 0x000ee20000000200 */
[C---:B------:R-:W-:Y:S03]  /*18de0*/  HMMA.16816.F32 R8, R140.reuse, R146, R8 ;  /* 0x000000928c08723c */ /* 0x040fe60000001808 */
[----:B------:R-:W-:Y:S02]  /*18df0*/  ISETP.GE.AND P1, PT, R194, 0x1, PT ;  /* 0x00000001c200780c */ /* 0x000fe40003f26270 */
[----:B------:R-:W-:Y:S01]  /*18e00*/  IADD3 R2, R133, R192, RZ ;  /* 0x000000c085027210 */ /* 0x000fe20007ffe0ff */
        /* <DEDUP_REMOVED lines=82> */
[----:B------:R-:W-:Y:S03]  /*19330*/  IMAD.IADD R191, R189, 0x1, R136 ;  /* 0x00000001bdbf7824 */ /* 0x000fe600078e0288 */
        /* <DEDUP_REMOVED lines=90> */
[----:B------:R-:W-:Y:S01]  /*198e0*/  FMUL.FTZ R175, R20, c[0x0][0x320] ;  /* 0x0000c80014af7a20 */ /* 0x000fe20000410000 */
[----:B------:R-:W-:Y:S01]  /*198f0*/  MOV R20, R205 ;  /* 0x000000cd00147202 */ /* 0x000fe20000000f00 */
[----:B-1----:R-:W-:Y:S03]  /*19900*/  FMUL.FTZ R14, R21, c[0x0][0x320] ;  /* 0x0000c800150e7a20 */ /* 0x002fe60000410000 */
        /* <DEDUP_REMOVED lines=11> */
[----:B------:R-:W-:Y:S03]  /*199c0*/  IMAD.SHL.U32 R21, R221, 0x40, RZ ;  /* 0x00000040dd157824 */ /* 0x000fe600078e00ff */
[----:B------:R-:W1:Y:S02]  /*199d0*/  MUFU.TANH R169, R169 ;  /* 0x000000a900a97308 */ /* 0x000e640000002400 */
[----:B------:R-:W-:Y:S04]  /*199e0*/  HMMA.16816.F32 R32, R176, R10, R32 ;  /* 0x0000000ab020723c */ /* 0x000fe80000001820 */
[----:B------:R-:W-:Y:S04]  /*199f0*/  IADD3 R8, -R214, 0x1, -R21 ;  /* 0x00000001d6087810 */ /* 0x000fe80007ffe915 */
[----:B------:R-:W1:Y:S01]  /*19a00*/  MUFU.TANH R167, R167 ;  /* 0x000000a700a77308 */ /* 0x000e620000002400 */
[----:B------:R-:W-:Y:S04]  /*19a10*/  IADD3 R8, -R196, R8, R193 ;  /* 0x00000008c4087210 */ /* 0x000fe80007ffe1c1 */
[C---:B------:R-:W-:Y:S02]  /*19a20*/  IADD3 R10, R8.reuse, c[0x0][0x328], RZ ;  /* 0x0000ca00080a7a10 */ /* 0x040fe40007ffe0ff */
[----:B------:R-:W-:Y:S01]  /*19a30*/  IADD3 R8, R8, UR8, RZ ;  /* 0x0000000808087c10 */ /* 0x000fe2000fffe0ff */
[----:B------:R-:W-:Y:S01]  /*19a40*/  FMUL.FTZ R153, R28, c[0x0][0x320] ;  /* 0x0000c8001c997a20 */ /* 0x000fe20000410000 */
[-C--:B---3--:R-:W-:Y:S01]  /*19a50*/  IADD3 R18, R10, R9.reuse, RZ ;  /* 0x000000090a127210 */ /* 0x088fe20007ffe0ff */
[----:B------:R-:W3:Y:S01]  /*19a60*/  MUFU.TANH R12, R12 ;  /* 0x0000000c000c7308 */ /* 0x000ee20000002400 */
[----:B------:R-:W-:Y:S01]  /*19a70*/  FMUL.FTZ R29, R29, c[0x0][0x320] ;  /* 0x0000c8001d1d7a20 */ /* 0x000fe20000410000 */
[----:B------:R-:W-:Y:S01]  /*19a80*/  IADD3 R16, R8, R9, RZ ;  /* 0x0000000908107210 */ /* 0x000fe20007ffe0ff */
[----:B------:R-:W-:Y:S02]  /*19a90*/  FMUL.FTZ R30, R30, c[0x0][0x320] ;  /* 0x0000c8001e1e7a20 */ /* 0x000fe40000410000 */
[----:B------:R-:W-:Y:S02]  /*19aa0*/  FMUL.FTZ R31, R31, c[0x0][0x320] ;  /* 0x0000c8001f1f7a20 */ /* 0x000fe40000410000 */
[----:B------:R-:W-:Y:S02]  /*19ab0*/  FMUL.FTZ R149, R32, c[0x0][0x320] ;  /* 0x0000c80020957a20 */ /* 0x000fe40000410000 */
[----:B------:R-:W-:Y:S01]  /*19ac0*/  FMUL.FTZ R33, R33, c[0x0][0x320] ;  /* 0x0000c80021217a20 */ /* 0x000fe20000410000 */
[----:B------:R-:W1:Y:S01]  /*19ad0*/  MUFU.TANH R13, R13 ;  /* 0x0000000d000d7308 */ /* 0x000e620000002400 */
[----:B------:R-:W-:Y:S02]  /*19ae0*/  FMUL.FTZ R34, R34, c[0x0][0x320] ;  /* 0x0000c80022227a20 */ /* 0x000fe40000410000 */
        /* <DEDUP_REMOVED lines=33> */
.L_x_1054:
[----:B------:R-:W-:Y:S04]  /*19d00*/  MOV R9, c[0x0][0x32c] ;  /* 0x0000cb0000097a02 */ /* 0x000fe80000000f00 */
[----:B------:R-:W-:Y:S11]  /*19d10*/  ISETP.NE.AND P0, PT, R9, 0x1, PT ;  /* 0x000000010900780c */ /* 0x000ff60003f05270 */
[----:B------:R-:W-:Y:S02]  /*19d20*/  @!UPT UIADD3 URZ, URZ, URZ, URZ ;  /* 0x0000003f3f3ff290 */ /* 0x000fe4000fffe03f */
[----:B------:R-:W-:Y:S05]  /*19d30*/  @P0 IMAD.HI.U32 R9, R22, c[0x0][0x330], RZ ;  /* 0x0000cc0016090a27 */ /* 0x000fea00078e00ff */
[----:B------:R-:W-:Y:S02]  /*19d40*/  @P0 SHF.R.U32.HI R22, RZ, c[0x0][0x334], R9 ;  /* 0x0000cd00ff160a19 */ /* 0x000fe40000011609 */
.L_x_1055:
[----:B------:R-:W-:Y:S05]  /*19d50*/  BSYNC B0 ;  /* 0x0000000000007941 */ /* 0x000fea0003800000 */
.L_x_1053:
[----:B------:R-:W-:Y:S04]  /*19d60*/  IMAD R11, R22, c[0x0][0x32c], -R21 ;  /* 0x0000cb00160b7a24 */ /* 0x000fe800078e0a15 */
[----:B------:R-:W-:Y:S05]  /*19d70*/  IMAD.IADD R11, R11, 0x1, -R214 ;  /* 0x000000010b0b7824 */ /* 0x000fea00078e0ad6 */
[----:B------:R-:W-:Y:S02]  /*19d80*/  IADD3 R9, R11, c[0x0][0x32c], RZ ;  /* 0x0000cb000b097a10 */ /* 0x000fe40007ffe0ff */
[----:B------:R-:W-:Y:S02]  /*19d90*/  IMNMX R16, R16, R11, !PT ;  /* 0x0000000b10107217 */ /* 0x000fe40007800200 */
[----:B------:R-:W-:Y:S02]  /*19da0*/  IMNMX R18, R18, R9, PT ;  /* 0x0000000912127217 */ /* 0x000fe40003800200 */
.L_x_1052:
        /* <DEDUP_REMOVED lines=66> */
.L_x_1058:
[----:B------:R-:W-:Y:S04]  /*1a1d0*/  MOV R8, c[0x0][0x32c] ;  /* 0x0000cb0000087a02 */ /* 0x000fe80000000f00 */
[----:B------:R-:W-:Y:S11]  /*1a1e0*/  ISETP.NE.AND P0, PT, R8, 0x1, PT ;  /* 0x000000010800780c */ /* 0x000ff60003f05270 */
[----:B------:R-:W-:Y:S02]  /*1a1f0*/  @!UPT UIADD3 URZ, URZ, URZ, URZ ;  /* 0x0000003f3f3ff290 */ /* 0x000fe4000fffe03f */
[----:B------:R-:W-:Y:S05]  /*1a200*/  @P0 IMAD.HI.U32 R8, R10, c[0x0][0x330], RZ ;  /* 0x0000cc000a080a27 */ /* 0x000fea00078e00ff */
[----:B------:R-:W-:Y:S02]  /*1a210*/  @P0 SHF.R.U32.HI R10, RZ, c[0x0][0x334], R8 ;  /* 0x0000cd00ff0a0a19 */ /* 0x000fe40000011608 */
.L_x_1059:
[----:B------:R-:W-:Y:S05]  /*1a220*/  BSYNC B0 ;  /* 0x0000000000007941 */ /* 0x000fea0003800000 */
.L_x_1057:
[----:B------:R-:W-:Y:S04]  /*1a230*/  IMAD R21, R10, c[0x0][0x32c], -R21 ;  /* 0x0000cb000a157a24 */ /* 0x000fe800078e0a15 */
[----:B------:R-:W-:Y:S05]  /*1a240*/  IMAD.IADD R21, R21, 0x1, -R214 ;  /* 0x0000000115157824 */ /* 0x000fea00078e0ad6 */
[----:B------:R-:W-:Y:S02]  /*1a250*/  IADD3 R8, R21, c[0x0][0x32c], RZ ;  /* 0x0000cb0015087a10 */ /* 0x000fe40007ffe0ff */
[----:B------:R-:W-:Y:S02]  /*1a260*/  IMNMX R14, R14, R21, !PT ;  /* 0x000000150e0e7217 */ /* 0x000fe40007800200 */
[----:B------:R-:W-:Y:S02]  /*1a270*/  IMNMX R13, R13, R8, PT ;  /* 0x000000080d0d7217 */ /* 0x000fe40003800200 */
.L_x_1056:
        /* <DEDUP_REMOVED lines=20> */
[C---:B------:R-:W-:Y:S02]  /*1a3c0*/  ISETP.GT.AND P0, PT, R14.reuse, 0x9, P2 ;  /* 0x000000090e00780c */ /* 0x040fe40001704270 */
        /* <DEDUP_REMOVED lines=31> */
[----:B------:R-:W-:Y:S02]  /*1a5c0*/  ISETP.GT.AND P0, PT, R14, 0x21, P2 ;  /* 0x000000210e00780c */ /* 0x000fe40001704270 */
[----:B------:R-:W-:Y:S02]  /*1a5d0*/  FMNMX.FTZ R7, R10, R7, !PT ;  /* 0x000000070a077209 */ /* 0x000fe40007810000 */
[C---:B------:R-:W-:Y:S02]  /*1a5e0*/  ISETP.LT.OR P0, PT, R13.reuse, 0x22, P0 ;  /* 0x000000220d00780c */ /* 0x040fe40000701670 */
[----:B------:R-:W-:Y:S02]  /*1a5f0*/  FMNMX.FTZ R7, R136, R7, !PT ;  /* 0x0000000788077209 */ /* 0x000fe40007810000 */
[----:B------:R-:W-:Y:S02]  /*1a600*/  FSEL R176, R6, -INF , !P0 ;  /* 0xff80000006b07808 */ /* 0x000fe40004000000 */
[----:B------:R-:W-:Y:S02]  /*1a610*/  FMNMX.FTZ R7, R8, R7, !PT ;  /* 0x0000000708077209 */ /* 0x000fe40007810000 */
[----:B------:R-:W-:Y:S02]  /*1a620*/  ISETP.GT.AND P0, PT, R14, 0x28, P2 ;  /* 0x000000280e00780c */ /* 0x000fe40001704270 */
[----:B------:R-:W-:Y:S02]  /*1a630*/  FMNMX.FTZ R7, R170, R7, !PT ;  /* 0x00000007aa077209 */ /* 0x000fe40007810000 */
[C---:B------:R-:W-:Y:S02]  /*1a640*/  ISETP.LT.OR P0, PT, R13.reuse, 0x29, P0 ;  /* 0x000000290d00780c */ /* 0x040fe40000701670 */
        /* <DEDUP_REMOVED lines=421> */
[----:B------:R-:W-:Y:S02]  /*1c0a0*/  @P0 IADD3.X R8, R29, R213, RZ, P1, !PT ;  /* 0x000000d51d080210 */ /* 0x000fe40000ffe4ff */
        /* <DEDUP_REMOVED lines=32> */
.L_x_1051:
        /* <DEDUP_REMOVED lines=13> */
[----:B------:R-:W1:Y:S01]  /*1c380*/  @P1 MUFU.LG2 R12, R6 ;  /* 0x00000006000c1308 */ /* 0x000e620000000c00 */
[----:B------:R-:W-:Y:S02]  /*1c390*/  @P1 MOV R16, 0x3f317218 ;  /* 0x3f31721800101802 */ /* 0x000fe40000000f00 */
[----:B------:R-:W-:-:S05]  /*1c3a0*/  @P0 MOV R17, 0x3f317218 ;  /* 0x3f31721800110802 */ /* 0x000fca0000000f00 */
[----:B------:R-:W2:Y:S01]  /*1c3b0*/  @P0 MUFU.LG2 R14, R3 ;  /* 0x00000003000e0308 */ /* 0x000ea20000000c00 */
[----:B------:R-:W-:-:S07]  /*1c3c0*/  @P0 FMUL.FTZ R17, R17, c[0x0][0x2d0] ;  /* 0x0000b40011110a20 */ /* 0x000fce0000410000 */
[----:B------:R-:W3:Y:S01]  /*1c3d0*/  @P1 MUFU.RCP R5, R6 ;  /* 0x0000000600051308 */ /* 0x000ee20000001000 */
[----:B-1----:R-:W-:Y:S02]  /*1c3e0*/  @P1 FMUL.FTZ R15, R12, 0.69314718246459960938 ;  /* 0x3f3172180c0f1820 */ /* 0x002fe40000410000 */
[----:B------:R-:W-:-:S05]  /*1c3f0*/  @P1 FMUL.FTZ R12, R16, c[0x0][0x2d0] ;  /* 0x0000b400100c1a20 */ /* 0x000fca0000410000 */
[----:B------:R1:W4:Y:S01]  /*1c400*/  @P0 MUFU.RCP R4, R3 ;  /* 0x0000000300040308 */ /* 0x0003220000001000 */
[----:B--2---:R-:W-:-:S04]  /*1c410*/  @P0 FMUL.FTZ R14, R14, 0.69314718246459960938 ;  /* 0x3f3172180e0e0820 */ /* 0x004fc80000410000 */
[----:B------:R-:W-:Y:S02]  /*1c420*/  @P0 FFMA.FTZ R13, R17, R0, R14 ;  /* 0x00000000110d0223 */ /* 0x000fe4000001000e */
[C---:B---3--:R-:W-:Y:S02]  /*1c430*/  FMUL.FTZ R128, R5.reuse, R128 ;  /* 0x0000008005807220 */ /* 0x048fe40000410000 */
[C---:B------:R-:W-:Y:S02]  /*1c440*/  FMUL.FTZ R129, R5.reuse, R129 ;  /* 0x0000008105817220 */ /* 0x040fe40000410000 */
        /* <DEDUP_REMOVED lines=47> */
[C---:B----4-:R-:W-:Y:S02]  /*1c740*/  FMUL.FTZ R130, R4.reuse, R130 ;  /* 0x0000008204827220 */ /* 0x050fe40000410000 */
        /* <DEDUP_REMOVED lines=47> */
[----:B------:R-:W-:Y:S02]  /*1ca40*/  @P1 FFMA.FTZ R3, R12, R2, R15 ;  /* 0x000000020c031223 */ /* 0x000fe4000001000f */
.L_x_973:
        /* <DEDUP_REMOVED lines=40> */
[----:B------:R-:W-:Y:S02]  /*1ccd0*/  R2P PR, R17, 0x6 ;  /* 0x0000000611007804 */ /* 0x000fe40000000000 */
[----:B------:R-:W-:Y:S01]  /*1cce0*/  F2FP.PACK_AB R100, R101, R100 ;  /* 0x000000646564723e */ /* 0x000fe200000000ff */
[----:B------:R-:W-:Y:S01]  /*1ccf0*/  IMAD.U32 R16, R16, 0x2, R21 ;  /* 0x0000000210107824 */ /* 0x000fe200078e0015 */
[----:B------:R-:W-:Y:S02]  /*1cd00*/  F2FP.PACK_AB R102, R103, R102 ;  /* 0x000000666766723e */ /* 0x000fe400000000ff */
[----:B------:R-:W-:Y:S01]  /*1cd10*/  SEL R10, R10, 0xffffffe0, !P1 ;  /* 0xffffffe00a0a7807 */ /* 0x000fe20004800000 */
[----:B------:R-:W-:Y:S01]  /*1cd20*/  IMAD.SHL.U32 R11, R16, 0x2, RZ ;  /* 0x00000002100b7824 */ /* 0x000fe200078e00ff */
[----:B------:R-:W-:-:S02]  /*1cd30*/  F2FP.PACK_AB R36, R37, R36 ;  /* 0x000000242524723e */ /* 0x000fc400000000ff */
        /* <DEDUP_REMOVED lines=8> */
[----:B------:R-:W-:Y:S02]  /*1cdc0*/  F2FP.PACK_AB R40, R41, R40 ;  /* 0x000000282928723e */ /* 0x000fe400000000ff */
[----:B------:R-:W-:Y:S01]  /*1cdd0*/  IMAD.IADD R21, R10, 0x1, R5 ;  /* 0x000000010a157824 */ /* 0x000fe200078e0205 */
[----:B------:R-:W-:Y:S01]  /*1cde0*/  SEL R8, R8, 0xffffffc0, !P2 ;  /* 0xffffffc008087807 */ /* 0x000fe20005000000 */
[----:B------:R-:W-:Y:S01]  /*1cdf0*/  STS [R5], R124 ;  /* 0x0000007c05007388 */ /* 0x000fe20000000800 */
[----:B------:R-:W-:-:S02]  /*1ce00*/  F2FP.PACK_AB R42, R43, R42 ;  /* 0x0000002a2b2a723e */ /* 0x000fc400000000ff */
        /* <DEDUP_REMOVED lines=8> */
[----:B------:R-:W-:Y:S01]  /*1ce90*/  F2FP.PACK_AB R48, R49, R48 ;  /* 0x000000303130723e */ /* 0x000fe200000000ff */
[----:B------:R-:W-:Y:S01]  /*1cea0*/  IMAD.MOV.U32 R8, RZ, RZ, 0x4 ;  /* 0x00000004ff087424 */ /* 0x000fe200078e00ff */
        /* <DEDUP_REMOVED lines=63> */
[----:B------:R3:W-:Y:S01]  /*1d2a0*/  STS [R25+0x8400], R90 ;  /* 0x0084005a19007388 */ /* 0x0007e20000000800 */
[----:B-1----:R-:W-:-:S03]  /*1d2b0*/  IMAD.WIDE R16, R197, R8, c[0x0][0x500] ;  /* 0x00014000c5107625 */ /* 0x002fc600078e0208 */
[----:B------:R3:W-:Y:S04]  /*1d2c0*/  STS [R27+0x8080], R92 ;  /* 0x0080805c1b007388 */ /* 0x0007e80000000800 */
[----:B------:R3:W-:Y:S04]  /*1d2d0*/  STS [R27+0x8480], R94 ;  /* 0x0084805e1b007388 */ /* 0x0007e80000000800 */
[----:B------:R3:W-:Y:S04]  /*1d2e0*/  STS [R29+0x8000], R96 ;  /* 0x008000601d007388 */ /* 0x0007e80000000800 */
[----:B------:R3:W-:Y:S04]  /*1d2f0*/  STS [R29+0x8400], R98 ;  /* 0x008400621d007388 */ /* 0x0007e80000000800 */
[----:B------:R-:W-:Y:S01]  /*1d300*/  BAR.SYNC.DEFER_BLOCKING 0x1, 0x100 ;  /* 0x0044000000007b1d */ /* 0x000fe20000010000 */
[----:B------:R-:W-:-:S02]  /*1d310*/  IMAD.MOV.U32 R5, RZ, RZ, c[0x0][0x388] ;  /* 0x0000e200ff057624 */ /* 0x000fc400078e00ff */
[----:B--2---:R-:W-:-:S03]  /*1d320*/  @P1 IMAD.WIDE R8, R197, R8, c[0x0][0x508] ;  /* 0x00014200c5081625 */ /* 0x004fc600078e0208 */
[----:B------:R-:W2:Y:S04]  /*1d330*/  @P0 LDG.E R7, [R16.64] ;  /* 0x0000000610070981 */ /* 0x000ea8000c1e1900 */
[----:B------:R3:W5:Y:S01]  /*1d340*/  @P1 LDG.E R5, [R8.64] ;  /* 0x0000000608051981 */ /* 0x000762000c1e1900 */
[----:B------:R-:W-:Y:S02]  /*1d350*/  CS2R R10, SRZ ;  /* 0x00000000000a7805 */ /* 0x000fe4000001ff00 */
[--C-:B--2---:R-:W-:Y:S01]  /*1d360*/  @P0 SHF.R.S32.HI R11, RZ, 0x1f, R7.reuse ;  /* 0x0000001fff0b0819 */ /* 0x104fe20000011407 */
[----:B------:R-:W-:Y:S01]  /*1d370*/  @P0 IMAD.MOV.U32 R10, RZ, RZ, R7 ;  /* 0x000000ffff0a0224 */ /* 0x000fe200078e0007 */
[----:B------:R-:W-:Y:S05]  /*1d380*/  @P1 BRA `(.L_x_1062) ;  /* 0x0000004000001947 */ /* 0x000fea0003800000 */
[----:B---3--:R-:W-:Y:S05]  /*1d390*/  @!P0 BRA `(.L_x_1062) ;  /* 0x0000003000008947 */ /* 0x008fea0003800000 */
[----:B-----5:R-:W2:Y:S04]  /*1d3a0*/  LDG.E R5, [R16.64] ;  /* 0x0000000610057981 */ /* 0x020ea8000c1e1900 */
[----:B------:R-:W2:Y:S02]  /*1d3b0*/  LDG.E R6, [R16.64+0x4] ;  /* 0x0000040610067981 */ /* 0x000ea4000c1e1900 */
[----:B--2---:R-:W-:-:S02]  /*1d3c0*/  IADD3 R5, -R5, R6, RZ ;  /* 0x0000000605057210 */ /* 0x004fc40007ffe1ff */
.L_x_1062:
[----:B---3--:R-:W-:Y:S01]  /*1d3d0*/  LOP3.LUT R7, R12, 0xffffffe0, RZ, 0xc0, !PT ;  /* 0xffffffe00c077812 */ /* 0x008fe200078ec0ff */
[----:B------:R-:W1:Y:S01]  /*1d3e0*/  S2R R57, SR_CTAID.X ;  /* 0x0000000000397919 */ /* 0x000e620000002500 */
[----:B------:R-:W-:Y:S01]  /*1d3f0*/  SHF.R.S32.HI R17, RZ, 0x1f, R4 ;  /* 0x0000001fff117819 */ /* 0x000fe20000011404 */
[----:B------:R-:W-:Y:S01]  /*1d400*/  IMAD.MOV.U32 R9, RZ, RZ, c[0x0][0x4e8] ;  /* 0x00013a00ff097624 */ /* 0x000fe200078e00ff */
[----:B------:R-:W-:Y:S01]  /*1d410*/  LEA.HI R6, R19, R19, RZ, 0x1 ;  /* 0x0000001313067211 */ /* 0x000fe200078f08ff */
[----:B------:R-:W-:Y:S01]  /*1d420*/  IMAD.IADD R8, R2, 0x1, -R7 ;  /* 0x0000000102087824 */ /* 0x000fe200078e0a07 */
[----:B------:R-:W-:Y:S01]  /*1d430*/  LEA.HI R17, R17, R4, RZ, 0x3 ;  /* 0x0000000411117211 */ /* 0x000fe200078f18ff */
[----:B------:R-:W-:Y:S01]  /*1d440*/  BSSY B0, `(.L_x_1063) ;  /* 0x0000082000007945 */ /* 0x000fe20003800000 */
[----:B------:R-:W-:-:S02]  /*1d450*/  LOP3.LUT R6, R6, 0x1ffffffe, RZ, 0xc0, !PT ;  /* 0x1ffffffe06067812 */ /* 0x000fc400078ec0ff */
[----:B------:R-:W-:Y:S02]  /*1d460*/  SHF.R.S32.HI R7, RZ, 0x1f, R8 ;  /* 0x0000001fff077819 */ /* 0x000fe40000011408 */
[----:B------:R-:W-:Y:S02]  /*1d470*/  LOP3.LUT R17, R17, 0xffffff8, RZ, 0xc0, !PT ;  /* 0x0ffffff811117812 */ /* 0x000fe400078ec0ff */
[----:B------:R-:W-:Y:S02]  /*1d480*/  LEA.HI R7, R7, R8, RZ, 0x2 ;  /* 0x0000000807077211 */ /* 0x000fe400078f10ff */
[----:B------:R-:W-:Y:S02]  /*1d490*/  IADD3 R4, R4, -R17, RZ ;  /* 0x8000001104047210 */ /* 0x000fe40007ffe0ff */
[----:B------:R-:W-:Y:S01]  /*1d4a0*/  SHF.R.S32.HI R17, RZ, 0x2, R7 ;  /* 0x00000002ff117819 */ /* 0x000fe20000011407 */
[----:B------:R-:W-:Y:S01]  /*1d4b0*/  IMAD.IADD R7, R19, 0x1, -R6 ;  /* 0x0000000113077824 */ /* 0x000fe200078e0a06 */
[----:B------:R-:W-:Y:S01]  /*1d4c0*/  ISETP.NE.AND P1, PT, R9, 0x1, PT ;  /* 0x000000010900780c */ /* 0x000fe20003f25270 */
[----:B------:R-:W-:Y:S01]  /*1d4d0*/  IMAD R9, R11, c[0x0][0x3a0], RZ ;  /* 0x0000e8000b097a24 */ /* 0x000fe200078e02ff */
[----:B------:R-:W-:Y:S01]  /*1d4e0*/  LOP3.LUT P2, RZ, R8, 0x3, RZ, 0xc0, !PT ;  /* 0x0000000308ff7812 */ /* 0x000fe2000784c0ff */
[----:B------:R-:W-:Y:S01]  /*1d4f0*/  IMAD R4, R4, 0x10, R17 ;  /* 0x0000001004047824 */ /* 0x000fe200078e0211 */
[----:B------:R-:W-:Y:S01]  /*1d500*/  MOV R18, R10 ;  /* 0x0000000a00127202 */ /* 0x000fe20000000f00 */
[----:B------:R-:W-:Y:S01]  /*1d510*/  IMAD.MOV.U32 R19, RZ, RZ, R11 ;  /* 0x000000ffff137224 */ /* 0x000fe200078e000b */
[-C--:B------:R-:W-:Y:S01]  /*1d520*/  LEA.HI R12, R15, R2.reuse, RZ, 0x3 ;  /* 0x000000020f0c7211 */ /* 0x080fe200078f18ff */
[----:B------:R-:W-:Y:S01]  /*1d530*/  IMAD R8, R7, 0x8, R4 ;  /* 0x0000000807087824 */ /* 0x000fe200078e0204 */
[----:B------:R-:W-:Y:S01]  /*1d540*/  LEA.HI R15, R15, R2, RZ, 0x6 ;  /* 0x000000020f0f7211 */ /* 0x000fe200078f30ff */
[----:B------:R-:W-:Y:S01]  /*1d550*/  IMAD R9, R10, c[0x0][0x3a4], R9 ;  /* 0x0000e9000a097a24 */ /* 0x000fe200078e0209 */
[----:B------:R-:W-:Y:S01]  /*1d560*/  LOP3.LUT R7, R12, 0xfffffff8, RZ, 0xc0, !PT ;  /* 0xfffffff80c077812 */ /* 0x000fe200078ec0ff */
[----:B------:R-:W-:Y:S01]  /*1d570*/  IMAD.WIDE.U32 R10, R10, c[0x0][0x3a0], RZ ;  /* 0x0000e8000a0a7a25 */ /* 0x000fe200078e00ff */
[----:B-1----:R-:W-:-:S02]  /*1d580*/  LEA R8, R57, R8, 0x7 ;  /* 0x0000000839087211 */ /* 0x002fc400078e38ff */
[----:B------:R-:W-:Y:S01]  /*1d590*/  SHF.R.S32.HI R12, RZ, 0x3, R12 ;  /* 0x00000003ff0c7819 */ /* 0x000fe2000001140c */
[----:B------:R-:W-:Y:S01]  /*1d5a0*/  IMAD R6, R0, c[0x0][0x490], RZ ;  /* 0x0001240000067a24 */ /* 0x000fe200078e02ff */
[----:B------:R-:W-:Y:S01]  /*1d5b0*/  IADD3 R11, R11, R9, RZ ;  /* 0x000000090b0b7210 */ /* 0x000fe20007ffe0ff */
[----:B------:R-:W-:-:S04]  /*1d5c0*/  @P1 IMAD.HI.U32 R9, R8, c[0x0][0x4ec], RZ ;  /* 0x00013b0008091a27 */ /* 0x000fc800078e00ff */
[C---:B------:R-:W-:Y:S02]  /*1d5d0*/  IMAD R17, R195.reuse, c[0x0][0x494], R6 ;  /* 0x00012500c3117a24 */ /* 0x040fe400078e0206 */
[----:B------:R-:W-:Y:S01]  /*1d5e0*/  IMAD.IADD R7, R2, 0x1, -R7 ;  /* 0x0000000102077824 */ /* 0x000fe200078e0a07 */
[----:B------:R-:W-:Y:S01]  /*1d5f0*/  SHF.R.S32.HI R2, RZ, 0x1f, R197 ;  /* 0x0000001fff027819 */ /* 0x000fe200000114c5 */
[----:B------:R-:W-:Y:S01]  /*1d600*/  IMAD.MOV.U32 R6, RZ, RZ, R8 ;  /* 0x000000ffff067224 */ /* 0x000fe200078e0008 */
[----:B------:R-:W-:Y:S01]  /*1d610*/  @P1 SHF.R.U32.HI R6, RZ, c[0x0][0x4f0], R9 ;  /* 0x00013c00ff061a19 */ /* 0x000fe20000011609 */
[----:B------:R-:W-:Y:S01]  /*1d620*/  IMAD.WIDE.U32 R18, R195, c[0x0][0x490], R18 ;  /* 0x00012400c3127a25 */ /* 0x000fe200078e0012 */
[----:B------:R-:W-:Y:S02]  /*1d630*/  SEL R197, R197, RZ, !P0 ;  /* 0x000000ffc5c57207 */ /* 0x000fe40004000000 */
[----:B------:R-:W-:Y:S01]  /*1d640*/  SEL R2, R2, RZ, !P0 ;  /* 0x000000ff02027207 */ /* 0x000fe20004000000 */
[----:B------:R-:W-:-:S02]  /*1d650*/  IMAD.IADD R19, R19, 0x1, R17 ;  /* 0x0000000113137824 */ /* 0x000fc400078e0211 */
[----:B------:R-:W-:Y:S02]  /*1d660*/  IMAD R0, R0, c[0x0][0x3e8], RZ ;  /* 0x0000fa0000007a24 */ /* 0x000fe400078e02ff */
[----:B------:R-:W-:Y:S02]  /*1d670*/  IMAD.MOV R9, RZ, RZ, -R6 ;  /* 0x000000ffff097224 */ /* 0x000fe400078e0a06 */
[----:B------:R-:W-:Y:S01]  /*1d680*/  IMAD R17, R195, c[0x0][0x3ec], R0 ;  /* 0x0000fb00c3117a24 */ /* 0x000fe200078e0200 */
[----:B------:R-:W-:Y:S01]  /*1d690*/  LEA R0, R7, R12, 0x5 ;  /* 0x0000000c07007211 */ /* 0x000fe200078e28ff */
[----:B------:R-:W-:-:S04]  /*1d6a0*/  IMAD.WIDE.U32 R10, R195, c[0x0][0x3e8], R10 ;  /* 0x0000fa00c30a7a25 */ /* 0x000fc800078e000a */
[----:B------:R-:W-:Y:S01]  /*1d6b0*/  IMAD.WIDE.U32 R18, R197, c[0x0][0x498], R18 ;  /* 0x00012600c5127a25 */ /* 0x000fe200078e0012 */
[----:B------:R-:W-:Y:S02]  /*1d6c0*/  IADD3 R11, R11, R17, RZ ;  /* 0x000000110b0b7210 */ /* 0x000fe40007ffe0ff */
[----:B------:R-:W-:Y:S01]  /*1d6d0*/  SHF.R.S32.HI R17, RZ, 0x1f, R6 ;  /* 0x0000001fff117819 */ /* 0x000fe20000011406 */
[----:B------:R-:W-:Y:S01]  /*1d6e0*/  IMAD R9, R9, c[0x0][0x4e8], R8 ;  /* 0x00013a0009097a24 */ /* 0x000fe200078e0208 */
[----:B------:R-:W-:Y:S01]  /*1d6f0*/  IADD3 R20, P0, R6, R18, RZ ;  /* 0x0000001206147210 */ /* 0x000fe20007f1e0ff */
[----:B------:R-:W-:Y:S02]  /*1d700*/  IMAD R14, R2, c[0x0][0x498], RZ ;  /* 0x00012600020e7a24 */ /* 0x000fe400078e02ff */
[----:B------:R-:W-:Y:S01]  /*1d710*/  IMAD R8, R57, 0x80, R0 ;  /* 0x0000008039087824 */ /* 0x000fe200078e0200 */
[----:B------:R-:W-:Y:S01]  /*1d720*/  SHF.R.S32.HI R18, RZ, 0x1f, R9 ;  /* 0x0000001fff127819 */ /* 0x000fe20000011409 */
[----:B------:R-:W-:-:S02]  /*1d730*/  IMAD R14, R197, c[0x0][0x49c], R14 ;  /* 0x00012700c50e7a24 */ /* 0x000fc400078e020e */
[----:B------:R-:W-:Y:S02]  /*1d740*/  IMAD.SHL.U32 R0, R12, 0x40, RZ ;  /* 0x000000400c007824 */ /* 0x000fe400078e00ff */
[----:B------:R-:W-:Y:S01]  /*1d750*/  IMAD R18, R18, c[0x0][0x488], RZ ;  /* 0x0001220012127a24 */ /* 0x000fe200078e02ff */
[----:B------:R-:W-:Y:S01]  /*1d760*/  IADD3.X R21, R17, R19, R14, P0, !PT ;  /* 0x0000001311157210 */ /* 0x000fe200007fe40e */
[----:B------:R-:W-:Y:S01]  /*1d770*/  @P1 IMAD.HI.U32 R16, R8, c[0x0][0x4ec], RZ ;  /* 0x00013b0008101a27 */ /* 0x000fe200078e00ff */
[----:B------:R-:W-:-:S03]  /*1d780*/  LOP3.LUT R17, R0, 0x1c0, RZ, 0xc0, !PT ;  /* 0x000001c000117812 */ /* 0x000fc600078ec0ff */
[----:B------:R-:W-:-:S04]  /*1d790*/  IMAD.WIDE.U32 R20, R9, c[0x0][0x488], R20 ;  /* 0x0001220009147a25 */ /* 0x000fc800078e0014 */
[----:B------:R-:W-:Y:S02]  /*1d7a0*/  IMAD R18, R9, c[0x0][0x48c], R18 ;  /* 0x0001230009127a24 */ /* 0x000fe400078e0212 */
[----:B------:R-:W-:Y:S01]  /*1d7b0*/  IMAD.SHL.U32 R0, R7, 0x8, RZ ;  /* 0x0000000807007824 */ /* 0x000fe200078e00ff */
[----:B------:R-:W-:Y:S01]  /*1d7c0*/  LEA R7, P0, R20, c[0x0][0x450], 0x2 ;  /* 0x0001140014077a11 */ /* 0x000fe200078010ff */
[----:B------:R-:W-:Y:S01]  /*1d7d0*/  IMAD R14, R2, c[0x0][0x3f0], RZ ;  /* 0x0000fc00020e7a24 */ /* 0x000fe200078e02ff */
[----:B------:R-:W-:Y:S01]  /*1d7e0*/  IADD3 R9, R21, R18, RZ ;  /* 0x0000001215097210 */ /* 0x000fe20007ffe0ff */
[----:B------:R-:W-:Y:S01]  /*1d7f0*/  IMAD.MOV.U32 R6, RZ, RZ, R8 ;  /* 0x000000ffff067224 */ /* 0x000fe200078e0008 */
[----:B------:R-:W-:Y:S01]  /*1d800*/  SHF.R.U32.HI R2, RZ, 0x3, R17 ;  /* 0x00000003ff027819 */ /* 0x000fe20000011611 */
[----:B------:R-:W-:Y:S01]  /*1d810*/  SHFL.IDX PT, R34, R7, RZ, 0x1c1f ;  /* 0x001c1fff07227589 */ /* 0x000fe200000e0000 */
[----:B------:R-:W-:Y:S01]  /*1d820*/  LOP3.LUT R17, R17, 0x38, R0, 0xf8, !PT ;  /* 0x0000003811117812 */ /* 0x000fe200078ef800 */
[C---:B------:R-:W-:Y:S01]  /*1d830*/  IMAD R14, R197.reuse, c[0x0][0x3f4], R14 ;  /* 0x0000fd00c50e7a24 */ /* 0x040fe200078e020e */
[----:B------:R-:W-:Y:S01]  /*1d840*/  LEA.HI.X R9, R20, c[0x0][0x454], R9, 0x2, P0 ;  /* 0x0001150014097a11 */ /* 0x000fe200000f1409 */
[----:B------:R-:W-:Y:S01]  /*1d850*/  SHFL.IDX PT, R48, R7, 0x1, 0x1c1f ;  /* 0x003c1f0007307f89 */ /* 0x000fe200000e0000 */
[----:B------:R-:W-:Y:S01]  /*1d860*/  @P1 SHF.R.U32.HI R6, RZ, c[0x0][0x4f0], R16 ;  /* 0x00013c00ff061a19 */ /* 0x000fe20000011610 */
[----:B------:R-:W-:Y:S01]  /*1d870*/  IMAD.WIDE.U32 R10, R197, c[0x0][0x3f0], R10 ;  /* 0x0000fc00c50a7a25 */ /* 0x000fe200078e000a */
[----:B------:R-:W-:Y:S01]  /*1d880*/  LOP3.LUT R17, R17, R2, RZ, 0x3c, !PT ;  /* 0x0000000211117212 */ /* 0x000fe200078e3cff */
[----:B------:R-:W1:Y:S01]  /*1d890*/  SHFL.IDX PT, R35, R9, RZ, 0x1c1f ;  /* 0x001c1fff09237589 */ /* 0x000e6200000e0000 */
[----:B------:R-:W-:Y:S01]  /*1d8a0*/  SHF.R.S32.HI R2, RZ, 0x1f, R6 ;  /* 0x0000001fff027819 */ /* 0x000fe20000011406 */
[----:B------:R-:W-:Y:S01]  /*1d8b0*/  IMAD R21, R57, 0x80, R4 ;  /* 0x0000008039157824 */ /* 0x000fe200078e0204 */
[----:B------:R-:W-:Y:S01]  /*1d8c0*/  IADD3 R11, R11, R14, RZ ;  /* 0x0000000e0b0b7210 */ /* 0x000fe20007ffe0ff */
[----:B------:R-:W2:Y:S01]  /*1d8d0*/  SHFL.IDX PT, R49, R9, 0x1, 0x1c1f ;  /* 0x003c1f0009317f89 */ /* 0x000ea200000e0000 */
[----:B------:R-:W-:Y:S01]  /*1d8e0*/  IMAD.MOV R19, RZ, RZ, -R6 ;  /* 0x000000ffff137224 */ /* 0x000fe200078e0a06 */
[----:B------:R-:W-:Y:S01]  /*1d8f0*/  LEA R57, R57, R12, 0x7 ;  /* 0x0000000c39397211 */ /* 0x000fe200078e38ff */
[----:B------:R-:W-:-:S02]  /*1d900*/  IMAD R23, R2, c[0x0][0x3e0], RZ ;  /* 0x0000f80002177a24 */ /* 0x000fc400078e02ff */
[----:B-----5:R-:W-:Y:S01]  /*1d910*/  IMAD R2, R5, c[0x0][0x4e8], RZ ;  /* 0x00013a0005027a24 */ /* 0x020fe200078e02ff */
[----:B------:R-:W-:Y:S01]  /*1d920*/  IADD3 R5, R21, 0x8, RZ ;  /* 0x0000000815057810 */ /* 0x000fe20007ffe0ff */
[----:B------:R-:W-:Y:S02]  /*1d930*/  IMAD R19, R19, c[0x0][0x4e8], R8 ;  /* 0x00013a0013137a24 */ /* 0x000fe400078e0208 */
[C---:B------:R-:W-:Y:S01]  /*1d940*/  IMAD R23, R6.reuse, c[0x0][0x3e4], R23 ;  /* 0x0000f90006177a24 */ /* 0x040fe200078e0217 */
[-C--:B------:R-:W-:Y:S01]  /*1d950*/  ISETP.GE.OR P1, PT, R21, R2.reuse, P2 ;  /* 0x000000021500720c */ /* 0x080fe20001726670 */
[----:B------:R-:W-:Y:S01]  /*1d960*/  IMAD.WIDE.U32 R10, R6, c[0x0][0x3e0], R10 ;  /* 0x0000f800060a7a25 */ /* 0x000fe200078e000a */
[----:B------:R-:W-:Y:S02]  /*1d970*/  ISETP.GE.OR P0, PT, R5, R2, P2 ;  /* 0x000000020500720c */ /* 0x000fe40001706670 */
[----:B------:R-:W-:Y:S01]  /*1d980*/  SHF.L.U32 R6, R15, 0x3, RZ ;  /* 0x000000030f067819 */ /* 0x000fe200000006ff */
[----:B------:R-:W-:Y:S01]  /*1d990*/  IMAD.IADD R11, R11, 0x1, R23 ;  /* 0x000000010b0b7824 */ /* 0x000fe200078e0217 */
[----:B------:R-:W-:-:S02]  /*1d9a0*/  SHF.R.S32.HI R4, RZ, 0x1f, R19 ;  /* 0x0000001fff047819 */ /* 0x000fc40000011413 */
[----:B------:R-:W-:Y:S01]  /*1d9b0*/  LOP3.LUT R6, R17, 0x7ffffe00, R6, 0xf8, !PT ;  /* 0x7ffffe0011067812 */ /* 0x000fe200078ef806 */
[----:B------:R-:W-:-:S03]  /*1d9c0*/  IMAD.WIDE.U32 R32, R19, c[0x0][0x3d8], R10 ;  /* 0x0000f60013207a25 */ /* 0x000fc600078e000a */
[----:B------:R-:W-:Y:S01]  /*1d9d0*/  SHF.L.U32 R58, R6, 0x1, RZ ;  /* 0x00000001063a7819 */ /* 0x000fe200000006ff */
[----:B------:R-:W-:Y:S01]  /*1d9e0*/  IMAD R4, R4, c[0x0][0x3d8], RZ ;  /* 0x0000f60004047a24 */ /* 0x000fe200078e02ff */
[----:B-1----:R1:W-:Y:S03]  /*1d9f0*/  @!P1 ST.E [R34.64], R3 ;  /* 0x0000000322009985 */ /* 0x0023e6000c101906 */
[----:B------:R-:W-:Y:S01]  /*1da00*/  IMAD R14, R19, c[0x0][0x3dc], R4 ;  /* 0x0000f700130e7a24 */ /* 0x000fe200078e0204 */
[----:B--2---:R1:W-:Y:S01]  /*1da10*/  @!P0 ST.E [R48.64], R13 ;  /* 0x0000000d30008985 */ /* 0x0043e2000c101906 */
[C---:B------:R-:W-:Y:S02]  /*1da20*/  LEA R56, P0, R32.reuse, c[0x0][0x380], 0x1 ;  /* 0x0000e00020387a11 */ /* 0x040fe400078008ff */
[----:B------:R-:W-:Y:S01]  /*1da30*/  IMAD.IADD R14, R33, 0x1, R14 ;  /* 0x00000001210e7824 */ /* 0x000fe200078e020e */
[----:B------:R1:W2:Y:S04]  /*1da40*/  LDS.128 R44, [R58+0x1080] ;  /* 0x001080003a2c7984 */ /* 0x0002a80000000c00 */
[----:B------:R1:W3:Y:S01]  /*1da50*/  LDS.128 R40, [R58+0x2080] ;  /* 0x002080003a287984 */ /* 0x0002e20000000c00 */
[----:B------:R-:W-:-:S02]  /*1da60*/  LEA.HI.X R55, R32, c[0x0][0x384], R14, 0x1, P0 ;  /* 0x0000e10020377a11 */ /* 0x000fc400000f0c0e */
[----:B------:R-:W-:Y:S01]  /*1da70*/  ISETP.GE.AND P0, PT, R57, R2, PT ;  /* 0x000000023900720c */ /* 0x000fe20003f06270 */
        /* <DEDUP_REMOVED lines=30> */
.L_x_1064:
[----:B--2---:R-:W-:Y:S05]  /*1dc60*/  BSYNC B0 ;  /* 0x0000000000007941 */ /* 0x004fea0003800000 */
.L_x_1063:
        /* <DEDUP_REMOVED lines=23> */
.L_x_1066:
[----:B------:R-:W-:Y:S05]  /*1dde0*/  BSYNC B0 ;  /* 0x0000000000007941 */ /* 0x000fea0003800000 */
.L_x_1065:
        /* <DEDUP_REMOVED lines=23> */
.L_x_1068:
[----:B------:R-:W-:Y:S05]  /*1df60*/  BSYNC B0 ;  /* 0x0000000000007941 */ /* 0x000fea0003800000 */
.L_x_1067:
        /* <DEDUP_REMOVED lines=24> */
.L_x_1061:
        /* <DEDUP_REMOVED lines=18> */
.L_x_1069:
        /* <DEDUP_REMOVED lines=19> */
[----:B------:R-:W-:-:S05]  /*1e340*/  IMAD R4, R195, c[0x0][0x494], R4 ;  /* 0x00012500c3047a24 */ /* 0x000fca00078e0204 */
[----:B------:R-:W-:Y:S01]  /*1e350*/  IADD3 R13, R4, R13, RZ ;  /* 0x0000000d040d7210 */ /* 0x000fe20007ffe0ff */
[----:B------:R-:W-:-:S04]  /*1e360*/  @P0 IMAD.HI.U32 R6, R8, c[0x0][0x4ec], RZ ;  /* 0x00013b0008060a27 */ /* 0x000fc800078e00ff */
[----:B------:R-:W-:Y:S01]  /*1e370*/  IMAD R4, R5, c[0x0][0x498], RZ ;  /* 0x0001260005047a24 */ /* 0x000fe200078e02ff */
[----:B------:R-:W-:Y:S01]  /*1e380*/  @P0 SHF.R.U32.HI R7, RZ, c[0x0][0x4f0], R6 ;  /* 0x00013c00ff070a19 */ /* 0x000fe20000011606 */
[----:B------:R-:W-:-:S04]  /*1e390*/  IMAD.WIDE.U32 R12, R197, c[0x0][0x498], R12 ;  /* 0x00012600c50c7a25 */ /* 0x000fc800078e000c */
[--C-:B------:R-:W-:Y:S01]  /*1e3a0*/  IMAD.MOV R9, RZ, RZ, -R7.reuse ;  /* 0x000000ffff097224 */ /* 0x100fe200078e0a07 */
[----:B------:R-:W-:Y:S01]  /*1e3b0*/  IADD3 R12, P0, R7, R12, RZ ;  /* 0x0000000c070c7210 */ /* 0x000fe20007f1e0ff */
[----:B------:R-:W-:Y:S01]  /*1e3c0*/  IMAD R15, R197, c[0x0][0x49c], R4 ;  /* 0x00012700c50f7a24 */ /* 0x000fe200078e0204 */
[----:B------:R-:W-:Y:S01]  /*1e3d0*/  SHF.R.S32.HI R4, RZ, 0x1f, R7 ;  /* 0x0000001fff047819 */ /* 0x000fe20000011407 */
        /* <DEDUP_REMOVED lines=11> */
.L_x_1071:
[----:B------:R-:W-:Y:S05]  /*1e490*/  BSYNC B0 ;  /* 0x0000000000007941 */ /* 0x000fea0003800000 */
.L_x_1070:
        /* <DEDUP_REMOVED lines=64> */
.L_x_1073:
[----:B------:R-:W-:Y:S05]  /*1e8a0*/  BSYNC B0 ;  /* 0x0000000000007941 */ /* 0x000fea0003800000 */
.L_x_1072:
        /* <DEDUP_REMOVED lines=21> */
.L_x_1075:
[----:B------:R-:W-:Y:S05]  /*1ea00*/  BSYNC B0 ;  /* 0x0000000000007941 */ /* 0x000fea0003800000 */
.L_x_1074:
        /* <DEDUP_REMOVED lines=21> */
.L_x_1077:
[----:B------:R-:W-:Y:S05]  /*1eb60*/  BSYNC B0 ;  /* 0x0000000000007941 */ /* 0x000fea0003800000 */
.L_x_1076:
        /* <DEDUP_REMOVED lines=22> */
.L_x_1078:
        /* <DEDUP_REMOVED lines=11> */
.L_x_1299:


//--------------------- .text._ZN7cutlass13device_kernelIN5flash19enable_sm80_to_sm89INS1_16FlashAttnFwdSm80INS1_25CollectiveMainloopFwdSm80ILi8ELi2ELb1EN4cute5tupleIJNS5_1CILi128EEENS7_ILi96EEENS7_ILi192EEEEEELi192ENS_6half_tEfNS_4arch4Sm80ELb1ELb0ELb1ELb0ELb0ELb0ELb1ELb0EEENS1_21CollectiveEpilogueFwdINS6_IJS8_SA_S9_EEENS6_IJNS7_ILi1EEESI_SI_EEESC_SE_Li256ELb0ELb1ELb0ELb0EEENS1_30DynamicPersistentTileSchedulerILi256ELi256ELb0ELb1ELb0EEEEEEEEEvNT_6ParamsE --------------------------
	.section	.text._ZN7cutlass13device_kernelIN5flash19enable_sm80_to_sm89INS1_16FlashAttnFwdSm80INS1_25CollectiveMainloopFwdSm80ILi8ELi2ELb1EN4cute5tupleIJNS5_1CILi128EEENS7_ILi96EEENS7_ILi192EEEEEELi192ENS_6half_tEfNS_4arch4Sm80ELb1ELb0ELb1ELb0ELb0ELb0ELb1ELb0EEENS1_21CollectiveEpilogueFwdINS6_IJS8_SA_S9_EEENS6_IJNS7_ILi1EEESI_SI_EEESC_SE_Li256ELb0ELb1ELb0ELb0EEENS1_30DynamicPersistentTileSchedulerILi256ELi256ELb0ELb1ELb0EEEEEEEEEvNT_6ParamsE,"ax",@progbits
	.sectioninfo	@"SHI_REGISTERS=255"
	.align	128
.text._ZN7cutlass13device_kernelIN5flash19enable_sm80_to_sm89INS1_16FlashAttnFwdSm80INS1_25CollectiveMainloopFwdSm80ILi8ELi2ELb1EN4cute5tupleIJNS5_1CILi128EEENS7_ILi96EEENS7_ILi192EEEEEELi192ENS_6half_tEfNS_4arch4Sm80ELb1ELb0ELb1ELb0ELb0ELb0ELb1ELb0EEENS1_21CollectiveEpilogueFwdINS6_IJS8_SA_S9_EEENS6_IJNS7_ILi1EEESI_SI_EEESC_SE_Li256ELb0ELb1ELb0ELb0EEENS1_30DynamicPersistentTileSchedulerILi256ELi256ELb0ELb1ELb0EEEEEEEEEvNT_6ParamsE:
        .type           _ZN7cutlass13device_kernelIN5flash19enable_sm80_to_sm89INS1_16FlashAttnFwdSm80INS1_25CollectiveMainloopFwdSm80ILi8ELi2ELb1EN4cute5tupleIJNS5_1CILi128EEENS7_ILi96EEENS7_ILi192EEEEEELi192ENS_6half_tEfNS_4arch4Sm80ELb1ELb0ELb1ELb0ELb0ELb0ELb1ELb0EEENS1_21CollectiveEpilogueFwdINS6_IJS8_SA_S9_EEENS6_IJNS7_ILi1EEESI_SI_EEESC_SE_Li256ELb0ELb1ELb0ELb0EEENS1_30DynamicPersistentTileSchedulerILi256ELi256ELb0ELb1ELb0EEEEEEEEEvNT_6ParamsE,@function
        .size           _ZN7cutlass13device_kernelIN5flash19enable_sm80_to_sm89INS1_16FlashAttnFwdSm80INS1_25CollectiveMainloopFwdSm80ILi8ELi2ELb1EN4cute5tupleIJNS5_1CILi128EEENS7_ILi96EEENS7_ILi192EEEEEELi192ENS_6half_tEfNS_4arch4Sm80ELb1ELb0ELb1ELb0ELb0ELb0ELb1ELb0EEENS1_21CollectiveEpilogueFwdINS6_IJS8_SA_S9_EEENS6_IJNS7_ILi1EEESI_SI_EEESC_SE_Li256ELb0ELb1ELb0ELb0EEENS1_30DynamicPersistentTileSchedulerILi256ELi256ELb0ELb1ELb0EEEEEEEEEvNT_6ParamsE,(.L_x_1300 - _ZN7cutlass13device_kernelIN5flash19enable_sm80_to_sm89INS1_16FlashAttnFwdSm80INS1_25CollectiveMainloopFwdSm80ILi8ELi2ELb1EN4cute5tupleIJNS5_1CILi128EEENS7_ILi96EEENS7_ILi192EEEEEELi192ENS_6half_tEfNS_4arch4Sm80ELb1ELb0ELb1ELb0ELb0ELb0ELb1ELb0EEENS1_21CollectiveEpilogueFwdINS6_IJS8_SA_S9_EEENS6_IJNS7_ILi1EEESI_SI_EEESC_SE_Li256ELb0ELb1ELb0ELb0EEENS1_30DynamicPersistentTileSchedulerILi256ELi256ELb0ELb1ELb0EEEEEEEEEvNT_6ParamsE)
        .other          _ZN7cutlass13device_kernelIN5flash19enable_sm80_to_sm89INS1_16FlashAttnFwdSm80INS1_25CollectiveMainloopFwdSm80ILi8ELi2ELb1EN4cute5tupleIJNS5_1CILi128EEENS7_ILi96EEENS7_ILi192EEEEEELi192ENS_6half_tEfNS_4arch4Sm80ELb1ELb0ELb1ELb0ELb0ELb0ELb1ELb0EEENS1_21CollectiveEpilogueFwdINS6_IJS8_SA_S9_EEENS6_IJNS7_ILi1EEESI_SI_EEESC_SE_Li256ELb0ELb1ELb0ELb0EEENS1_30DynamicPersistentTileSchedulerILi256ELi256ELb0ELb1ELb0EEEEEEEEEvNT_6ParamsE,@"STO_CUDA_ENTRY STV_DEFAULT"
_ZN7cutlass13device_kernelIN5flash19enable_sm80_to_sm89INS1_16FlashAttnFwdSm80INS1_25CollectiveMainloopFwdSm80ILi8ELi2ELb1EN4cute5tupleIJNS5_1CILi128EEENS7_ILi96EEENS7_ILi192EEEEEELi192ENS_6half_tEfNS_4arch4Sm80ELb1ELb0ELb1ELb0ELb0ELb0ELb1ELb0EEENS1_21CollectiveEpilogueFwdINS6_IJS8_SA_S9_EEENS6_IJNS7_ILi1EEESI_SI_EEESC_SE_Li256ELb0ELb1ELb0ELb0EEENS1_30DynamicPersistentTileSchedulerILi256ELi256ELb0ELb1ELb0EEEEEEEEEvNT_6ParamsE:
        /* <DEDUP_REMOVED lines=12> */
[----:B------:R-:W-:Y:S01]  /*00c0*/  IMAD.MOV.U32 R207, RZ, RZ, 0x20 ;  /* 0x00000020ffcf7424 */ /* 0x000fe200078e00ff */
[----:B------:R-:W-:Y:S02]  /*00d0*/  ULDC.64 UR6, c[0x0][0x118] ;  /* 0x0000460000067ab9 */ /* 0x000fe40000000a00 */
[CC--:B------:R-:W-:Y:S02]  /*00e0*/  LEA.HI R4, R9.reuse, R17.reuse, RZ, 0x4 ;  /* 0x0000001109047211 */ /* 0x0c0fe400078f20ff */
[----:B------:R-:W-:Y:S02]  /*00f0*/  LEA.HI R11, R9, R17, RZ, 0x2 ;  /* 0x00000011090b7211 */ /* 0x000fe400078f10ff */
[----:B------:R-:W-:Y:S02]  /*0100*/  SHF.R.S32.HI R3, RZ, 0x4, R4 ;  /* 0x00000004ff037819 */ /* 0x000fe40000011404 */
[----:B------:R-:W-:-:S02]  /*0110*/  SHF.R.S32.HI R5, RZ, 0x2, R11 ;  /* 0x00000002ff057819 */ /* 0x000fc4000001140b */
[----:B------:R-:W-:Y:S02]  /*0120*/  SHF.R.S32.HI R0, RZ, 0x1f, R11 ;  /* 0x0000001fff007819 */ /* 0x000fe4000001140b */
[----:B------:R-:W-:Y:S02]  /*0130*/  LEA.HI R2, R4, R3, RZ, 0x1 ;  /* 0x0000000304027211 */ /* 0x000fe400078f08ff */
[----:B------:R-:W-:Y:S02]  /*0140*/  LEA.HI R0, R0, R5, RZ, 0x3 ;  /* 0x0000000500007211 */ /* 0x000fe400078f18ff */
[----:B------:R-:W-:Y:S02]  /*0150*/  LOP3.LUT R2, R2, 0xfffffffe, RZ, 0xc0, !PT ;  /* 0xfffffffe02027812 */ /* 0x000fe400078ec0ff */
[----:B------:R-:W-:Y:S02]  /*0160*/  LOP3.LUT R0, R0, 0xfffffff8, RZ, 0xc0, !PT ;  /* 0xfffffff800007812 */ /* 0x000fe400078ec0ff */
[-C--:B------:R-:W-:Y:S01]  /*0170*/  LEA.HI R8, R9, R17.reuse, RZ, 0x3 ;  /* 0x0000001109087211 */ /* 0x080fe200078f18ff */
[----:B------:R-:W-:Y:S01]  /*0180*/  IMAD.IADD R14, R3, 0x1, -R2 ;  /* 0x00000001030e7824 */ /* 0x000fe200078e0a02 */
[----:B------:R-:W-:Y:S01]  /*0190*/  LEA.HI R2, R9, R17, RZ, 0x6 ;  /* 0x0000001109027211 */ /* 0x000fe200078f30ff */
[----:B------:R-:W-:Y:S01]  /*01a0*/  IMAD.IADD R10, R5, 0x1, -R0 ;  /* 0x00000001050a7824 */ /* 0x000fe200078e0a00 */
[----:B------:R-:W-:-:S02]  /*01b0*/  LOP3.LUT R3, R8, 0xfffffff8, RZ, 0xc0, !PT ;  /* 0xfffffff808037812 */ /* 0x000fc400078ec0ff */
[----:B------:R-:W-:Y:S01]  /*01c0*/  LOP3.LUT R0, R4, 0xfffffff0, RZ, 0xc0, !PT ;  /* 0xfffffff004007812 */ /* 0x000fe200078ec0ff */
[----:B------:R-:W-:Y:S01]  /*01d0*/  IMAD.SHL.U32 R2, R2, 0x8, RZ ;  /* 0x0000000802027824 */ /* 0x000fe200078e00ff */
[----:B------:R-:W-:Y:S01]  /*01e0*/  SHF.R.S32.HI R7, RZ, 0x3, R8 ;  /* 0x00000003ff077819 */ /* 0x000fe20000011408 */
[----:B------:R-:W-:Y:S01]  /*01f0*/  IMAD.IADD R6, R17, 0x1, -R3 ;  /* 0x0000000111067824 */ /* 0x000fe200078e0a03 */
[----:B------:R-:W-:Y:S01]  /*0200*/  LEA.HI R9, R9, R17, RZ, 0x5 ;  /* 0x0000001109097211 */ /* 0x000fe200078f28ff */
[----:B------:R-:W-:Y:S02]  /*0210*/  IMAD.IADD R3, R17, 0x1, -R0 ;  /* 0x0000000111037824 */ /* 0x000fe400078e0a00 */
[----:B------:R-:W-:Y:S01]  /*0220*/  IMAD.SHL.U32 R0, R7, 0x40, RZ ;  /* 0x0000004007007824 */ /* 0x000fe200078e00ff */
[----:B------:R-:W-:Y:S01]  /*0230*/  LOP3.LUT R7, R2, 0x7ffffe00, RZ, 0xc0, !PT ;  /* 0x7ffffe0002077812 */ /* 0x000fe200078ec0ff */
[C---:B------:R-:W-:Y:S01]  /*0240*/  IMAD.SHL.U32 R4, R6.reuse, 0x40, RZ ;  /* 0x0000004006047824 */ /* 0x040fe200078e00ff */
[----:B------:R-:W-:Y:S01]  /*0250*/  SHF.R.S32.HI R5, RZ, 0x1f, R3 ;  /* 0x0000001fff057819 */ /* 0x000fe20000011403 */
[----:B------:R-:W-:Y:S01]  /*0260*/  IMAD.SHL.U32 R20, R6, 0x8, RZ ;  /* 0x0000000806147824 */ /* 0x000fe200078e00ff */
[----:B------:R-:W-:-:S02]  /*0270*/  LOP3.LUT R2, R0, 0x1c0, RZ, 0xc0, !PT ;  /* 0x000001c000027812 */ /* 0x000fc400078ec0ff */
[----:B------:R-:W-:Y:S02]  /*0280*/  LOP3.LUT R0, R4, 0x1c0, RZ, 0xc0, !PT ;  /* 0x000001c004007812 */ /* 0x000fe400078ec0ff */
[----:B------:R-:W-:Y:S02]  /*0290*/  LEA.HI R12, R5, R3, RZ, 0x3 ;  /* 0x00000003050c7211 */ /* 0x000fe400078f18ff */
[----:B------:R-:W-:Y:S02]  /*02a0*/  LOP3.LUT R4, R0, 0x8, R8, 0xf8, !PT ;  /* 0x0000000800047812 */ /* 0x000fe400078ef808 */
[----:B------:R-:W-:Y:S02]  /*02b0*/  SHF.R.U32.HI R6, RZ, 0x3, R2 ;  /* 0x00000003ff067819 */ /* 0x000fe40000011602 */
[----:B------:R-:W-:Y:S02]  /*02c0*/  LOP3.LUT R5, R2, 0x38, R20, 0xf8, !PT ;  /* 0x0000003802057812 */ /* 0x000fe400078ef814 */
[----:B------:R-:W-:-:S02]  /*02d0*/  SHF.R.U32.HI R0, RZ, 0x3, R0 ;  /* 0x00000003ff007819 */ /* 0x000fc40000011600 */
[----:B------:R-:W-:Y:S02]  /*02e0*/  LOP3.LUT R2, R12, 0xfffffff8, RZ, 0xc0, !PT ;  /* 0xfffffff80c027812 */ /* 0x000fe400078ec0ff */
[----:B------:R-:W-:Y:S02]  /*02f0*/  LOP3.LUT R13, R4, R0, RZ, 0x3c, !PT ;  /* 0x00000000040d7212 */ /* 0x000fe400078e3cff */
[----:B------:R-:W-:Y:S01]  /*0300*/  LOP3.LUT R0, R9, 0xffffffe0, RZ, 0xc0, !PT ;  /* 0xffffffe009007812 */ /* 0x000fe200078ec0ff */
[----:B------:R-:W-:Y:S01]  /*0310*/  IMAD.IADD R8, R3, 0x1, -R2 ;  /* 0x0000000103087824 */ /* 0x000fe200078e0a02 */
[--C-:B------:R-:W-:Y:S02]  /*0320*/  SHF.R.S32.HI R212, RZ, 0x5, R9.reuse ;  /* 0x00000005ffd47819 */ /* 0x100fe40000011409 */
[----:B------:R-:W-:Y:S01]  /*0330*/  SHF.R.S32.HI R2, RZ, 0x1f, R9 ;  /* 0x0000001fff027819 */ /* 0x000fe20000011409 */
[----:B------:R-:W-:Y:S01]  /*0340*/  IMAD.IADD R18, R17, 0x1, -R0 ;  /* 0x0000000111127824 */ /* 0x000fe200078e0a00 */
[----:B------:R-:W-:-:S02]  /*0350*/  LOP3.LUT R3, R10, 0x1, RZ, 0xc0, !PT ;  /* 0x000000010a037812 */ /* 0x000fc400078ec0ff */
[----:B------:R-:W-:Y:S02]  /*0360*/  LEA.HI R0, R2, R212, RZ, 0x3 ;  /* 0x000000d402007211 */ /* 0x000fe400078f18ff */
[----:B------:R-:W-:Y:S02]  /*0370*/  LOP3.LUT R4, R11, 0xfffffffc, RZ, 0xc0, !PT ;  /* 0xfffffffc0b047812 */ /* 0x000fe400078ec0ff */
[----:B------:R-:W-:Y:S01]  /*0380*/  LOP3.LUT R2, R0, 0xffffff8, RZ, 0xc0, !PT ;  /* 0x0ffffff800027812 */ /* 0x000fe200078ec0ff */
[----:B------:R-:W-:Y:S01]  /*0390*/  IMAD.SHL.U32 R0, R8, 0x40, RZ ;  /* 0x0000004008007824 */ /* 0x000fe200078e00ff */
[----:B------:R-:W-:Y:S01]  /*03a0*/  ISETP.NE.U32.AND P3, PT, R3, 0x1, PT ;  /* 0x000000010300780c */ /* 0x000fe20003f65070 */
[----:B------:R-:W-:Y:S01]  /*03b0*/  IMAD.IADD R3, R17, 0x1, -R4 ;  /* 0x0000000111037824 */ /* 0x000fe200078e0a04 */
[----:B------:R-:W-:Y:S01]  /*03c0*/  SHF.R.S32.HI R11, RZ, 0x1f, R18 ;  /* 0x0000001fff0b7819 */ /* 0x000fe20000011412 */
[----:B------:R-:W-:Y:S01]  /*03d0*/  IMAD.SHL.U32 R4, R14, 0x8, RZ ;  /* 0x000000080e047824 */ /* 0x000fe200078e00ff */
[----:B------:R-:W-:-:S02]  /*03e0*/  LOP3.LUT R0, R0, 0x1c0, RZ, 0xc0, !PT ;  /* 0x000001c000007812 */ /* 0x000fc400078ec0ff */
[----:B------:R-:W-:Y:S01]  /*03f0*/  LOP3.LUT R15, R7, R5, R6, 0xf6, !PT ;  /* 0x00000005070f7212 */ /* 0x000fe200078ef606 */
[----:B------:R-:W-:Y:S01]  /*0400*/  IMAD.IADD R7, R212, 0x1, -R2 ;  /* 0x00000001d4077824 */ /* 0x000fe200078e0a02 */
[----:B------:R-:W-:Y:S02]  /*0410*/  LEA.HI R11, R11, R18, RZ, 0x2 ;  /* 0x000000120b0b7211 */ /* 0x000fe400078f10ff */
[----:B------:R-:W-:Y:S02]  /*0420*/  LOP3.LUT R5, R0, 0x8, R4, 0xf8, !PT ;  /* 0x0000000800057812 */ /* 0x000fe400078ef804 */
[----:B------:R-:W-:Y:S01]  /*0430*/  SHF.R.U32.HI R2, RZ, 0x3, R0 ;  /* 0x00000003ff027819 */ /* 0x000fe20000011600 */
[----:B------:R-:W-:Y:S01]  /*0440*/  IMAD.SHL.U32 R0, R10, 0x40, RZ ;  /* 0x000000400a007824 */ /* 0x000fe200078e00ff */
[----:B------:R-:W-:Y:S02]  /*0450*/  LEA.HI R9, R3, R3, RZ, 0x1 ;  /* 0x0000000303097211 */ /* 0x000fe400078f08ff */
[----:B------:R-:W-:-:S02]  /*0460*/  SHF.R.S32.HI R6, RZ, 0x2, R11 ;  /* 0x00000002ff067819 */ /* 0x000fc4000001140b */
[----:B------:R-:W-:Y:S02]  /*0470*/  LOP3.LUT R4, R9, 0x1ffffffe, RZ, 0xc0, !PT ;  /* 0x1ffffffe09047812 */ /* 0x000fe400078ec0ff */
[----:B------:R-:W-:Y:S01]  /*0480*/  LOP3.LUT R0, R0, 0x1c0, RZ, 0xc0, !PT ;  /* 0x000001c000007812 */ /* 0x000fe200078ec0ff */
[----:B------:R-:W-:Y:S01]  /*0490*/  IMAD R17, R7, 0x10, R6 ;  /* 0x0000001007117824 */ /* 0x000fe200078e0206 */
[----:B------:R-:W-:Y:S01]  /*04a0*/  LOP3.LUT R5, R5, R2, RZ, 0x3c, !PT ;  /* 0x0000000205057212 */ /* 0x000fe200078e3cff */
[----:B------:R-:W-:Y:S01]  /*04b0*/  IMAD.IADD R7, R3, 0x1, -R4 ;  /* 0x0000000103077824 */ /* 0x000fe200078e0a04 */
[----:B------:R-:W-:Y:S01]  /*04c0*/  LEA.HI R0, R0, R0, RZ, 0x1d ;  /* 0x0000000000007211 */ /* 0x000fe200078fe8ff */
[----:B------:R-:W-:Y:S01]  /*04d0*/  IMAD R3, R212, 0x200, R3 ;  /* 0x00000200d4037824 */ /* 0x000fe200078e0203 */
[----:B------:R-:W-:Y:S01]  /*04e0*/  STL [R1+0xa0], R17 ;  /* 0x0000a01101007387 */ /* 0x000fe20000100800 */
[----:B------:R-:W-:Y:S01]  /*04f0*/  IMAD.SHL.U32 R4, R12, 0x40, RZ ;  /* 0x000000400c047824 */ /* 0x000fe200078e00ff */
[----:B------:R-:W-:Y:S01]  /*0500*/  SHF.R.S32.HI R21, RZ, 0x1f, R20 ;  /* 0x0000001fff157819 */ /* 0x000fe20000011414 */
[----:B------:R-:W-:Y:S01]  /*0510*/  IMAD.U32 R6, R3, 0x2, R0 ;  /* 0x0000000203067824 */ /* 0x000fe200078e0000 */
[----:B------:R-:W-:Y:S01]  /*0520*/  LOP3.LUT R3, R11, 0x7ffffffc, RZ, 0xc0, !PT ;  /* 0x7ffffffc0b037812 */ /* 0x000fe200078ec0ff */
[----:B------:R-:W-:Y:S01]  /*0530*/  STL [R1+0x74], R16 ;  /* 0x0000741001007387 */ /* 0x000fe20000100800 */
[----:B------:R-:W-:Y:S01]  /*0540*/  LOP3.LUT R0, R5, 0x7ffffe00, R4, 0xf8, !PT ;  /* 0x7ffffe0005007812 */ /* 0x000fe200078ef804 */
[----:B------:R-:W-:Y:S01]  /*0550*/  IMAD R2, R14, 0x200, R13 ;  /* 0x000002000e027824 */ /* 0x000fe200078e020d */
[----:B------:R-:W-:-:S02]  /*0560*/  IADD3 R5, R20, 0x40, RZ ;  /* 0x0000004014057810 */ /* 0x000fc40007ffe0ff */
[----:B------:R-:W-:Y:S02]  /*0570*/  IADD3 R4, R20, 0x80, RZ ;  /* 0x0000008014047810 */ /* 0x000fe40007ffe0ff */
[----:B------:R-:W-:Y:S01]  /*0580*/  SHF.R.S32.HI R9, RZ, 0x1f, R5 ;  /* 0x0000001fff097819 */ /* 0x000fe20000011405 */
[----:B------:R1:W-:Y:S01]  /*0590*/  STL [R1+0x1c], R5 ;  /* 0x00001c0501007387 */ /* 0x0003e20000100800 */
[----:B------:R-:W-:Y:S01]  /*05a0*/  R2P PR, R10, 0x6 ;  /* 0x000000060a007804 */ /* 0x000fe20000000000 */
[----:B------:R-:W-:Y:S01]  /*05b0*/  IMAD.SHL.U32 R10, R15, 0x2, RZ ;  /* 0x000000020f0a7824 */ /* 0x000fe200078e00ff */
[C---:B------:R-:W-:Y:S01]  /*05c0*/  LOP3.LUT P0, RZ, R8.reuse, 0x2, RZ, 0xc0, !PT ;  /* 0x0000000208ff7812 */ /* 0x040fe2000780c0ff */
[----:B------:R2:W-:Y:S01]  /*05d0*/  STL [R1+0x20], R4 ;  /* 0x0000200401007387 */ /* 0x0005e20000100800 */
[----:B------:R-:W-:Y:S01]  /*05e0*/  LOP3.LUT P4, RZ, R8, 0x4, RZ, 0xc0, !PT ;  /* 0x0000000408ff7812 */ /* 0x000fe2000788c0ff */
[----:B------:R-:W-:Y:S01]  /*05f0*/  IMAD.MOV.U32 R8, RZ, RZ, 0x40 ;  /* 0x00000040ff087424 */ /* 0x000fe200078e00ff */
[----:B------:R-:W-:Y:S01]  /*0600*/  LEA R209, R2, 0x12100, 0x1 ;  /* 0x0001210002d17811 */ /* 0x000fe200078e08ff */
[----:B------:R-:W-:Y:S01]  /*0610*/  STL.64 [R1+0x10], R20 ;  /* 0x0000101401007387 */ /* 0x000fe20000100a00 */
[----:B------:R-:W-:-:S02]  /*0620*/  LEA R210, R0, 0x100, 0x1 ;  /* 0x0000010000d27811 */ /* 0x000fc400078e08ff */
[----:B------:R-:W-:Y:S01]  /*0630*/  SEL R0, R8, 0xffffffc0, !P4 ;  /* 0xffffffc008007807 */ /* 0x000fe20006000000 */
[----:B------:R3:W-:Y:S02]  /*0640*/  STL [R1+0x70], R9 ;  /* 0x0000700901007387 */ /* 0x0007e40000100800 */
[----:B------:R-:W-:Y:S02]  /*0650*/  IMAD R212, R212, 0x800, R210 ;  /* 0x00000800d4d47824 */ /* 0x000fe400078e02d2 */
[----:B------:R-:W-:Y:S02]  /*0660*/  IMAD.IADD R211, R210, 0x1, R0 ;  /* 0x00000001d2d37824 */ /* 0x000fe400078e0200 */
[----:B------:R-:W-:Y:S01]  /*0670*/  IMAD.IADD R213, R0, 0x1, R212 ;  /* 0x0000000100d57824 */ /* 0x000fe200078e02d4 */
[----:B-1----:R-:W-:Y:S01]  /*0680*/  SHF.R.S32.HI R5, RZ, 0x1f, R4 ;  /* 0x0000001fff057819 */ /* 0x002fe20000011404 */
[----:B--2---:R-:W-:-:S04]  /*0690*/  IMAD.IADD R4, R18, 0x1, -R3 ;  /* 0x0000000112047824 */ /* 0x004fc800078e0a03 */
[----:B------:R1:W-:Y:S01]  /*06a0*/  STL [R1+0x60], R5 ;  /* 0x0000600501007387 */ /* 0x0003e20000100800 */
[----:B------:R-:W-:-:S03]  /*06b0*/  SEL R3, R8, 0xffffffc0, !P2 ;  /* 0xffffffc008037807 */ /* 0x000fc60005000000 */
[----:B------:R-:W-:Y:S01]  /*06c0*/  STL [R1+0x28], R10 ;  /* 0x0000280a01007387 */ /* 0x000fe20000100800 */
[----:B---3--:R-:W-:Y:S02]  /*06d0*/  IMAD.SHL.U32 R9, R4, 0x2, RZ ;  /* 0x0000000204097824 */ /* 0x008fe400078e00ff */
[----:B------:R-:W-:-:S03]  /*06e0*/  IMAD R4, R7, 0x8, R17 ;  /* 0x0000000807047824 */ /* 0x000fc600078e0211 */
[----:B------:R2:W-:Y:S04]  /*06f0*/  STL [R1+0x58], R9 ;  /* 0x0000580901007387 */ /* 0x0005e80000100800 */
[----:B------:R3:W-:Y:S01]  /*0700*/  STL [R1+0x98], R4 ;  /* 0x0000980401007387 */ /* 0x0007e20000100800 */
[C---:B-1----:R-:W-:Y:S02]  /*0710*/  SEL R5, R207.reuse, 0xffffffe0, !P1 ;  /* 0xffffffe0cf057807 */ /* 0x042fe40004800000 */
[----:B------:R-:W-:-:S05]  /*0720*/  SEL R207, R207, 0xffffffe0, !P0 ;  /* 0xffffffe0cfcf7807 */ /* 0x000fca0004000000 */
[----:B------:R-:W-:-:S04]  /*0730*/  IMAD.IADD R214, R207, 0x1, R212 ;  /* 0x00000001cfd67824 */ /* 0x000fc800078e02d4 */
[----:B------:R-:W-:Y:S01]  /*0740*/  IMAD.IADD R214, R0, 0x1, R214 ;  /* 0x0000000100d67824 */ /* 0x000fe200078e02d6 */
[----:B--2---:R-:W-:Y:S02]  /*0750*/  LEA R9, R6, 0x80, 0x1 ;  /* 0x0000008006097811 */ /* 0x004fe400078e08ff */
[C---:B------:R-:W-:Y:S02]  /*0760*/  IADD3 R6, R10.reuse, 0x100, RZ ;  /* 0x000001000a067810 */ /* 0x040fe40007ffe0ff */
[----:B---3--:R-:W-:Y:S01]  /*0770*/  IADD3 R4, R10, 0x12100, RZ ;  /* 0x000121000a047810 */ /* 0x008fe20007ffe0ff */
[C---:B------:R-:W-:Y:S02]  /*0780*/  IMAD.IADD R2, R9.reuse, 0x1, R3 ;  /* 0x0000000109027824 */ /* 0x040fe400078e0203 */
[----:B------:R1:W-:Y:S04]  /*0790*/  STL [R1+0x30], R6 ;  /* 0x0000300601007387 */ /* 0x0003e80000100800 */
[----:B------:R-:W-:Y:S04]  /*07a0*/  STL [R1+0x78], R9 ;  /* 0x0000780901007387 */ /* 0x000fe80000100800 */
[----:B------:R2:W-:Y:S01]  /*07b0*/  STL [R1+0x2c], R4 ;  /* 0x00002c0401007387 */ /* 0x0005e20000100800 */
[C---:B-1----:R-:W-:Y:S01]  /*07c0*/  IMAD.IADD R6, R9.reuse, 0x1, R5 ;  /* 0x0000000109067824 */ /* 0x042fe200078e0205 */
[----:B--2---:R-:W-:-:S02]  /*07d0*/  IADD3 R4, R9, -0x10, RZ ;  /* 0xfffffff009047810 */ /* 0x004fc40007ffe0ff */
[----:B------:R-:W-:-:S05]  /*07e0*/  @P3 IADD3 R4, R9, 0x10, RZ ;  /* 0x0000001009043810 */ /* 0x000fca0007ffe0ff */
[----:B------:R-:W-:Y:S04]  /*07f0*/  STL [R1+0x7c], R4 ;  /* 0x00007c0401007387 */ /* 0x000fe80000100800 */
[----:B------:R-:W-:Y:S04]  /*0800*/  STL [R1+0x84], R6 ;  /* 0x0000840601007387 */ /* 0x000fe80000100800 */
[----:B------:R1:W-:Y:S02]  /*0810*/  STL [R1+0x94], R2 ;  /* 0x0000940201007387 */ /* 0x0003e40000100800 */
[----:B-1----:R-:W-:-:S02]  /*0820*/  IMAD.IADD R2, R5, 0x1, R4 ;  /* 0x0000000105027824 */ /* 0x002fc400078e0204 */
[----:B------:R-:W-:Y:S02]  /*0830*/  IMAD.IADD R5, R6, 0x1, R3 ;  /* 0x0000000106057824 */ /* 0x000fe400078e0203 */
[----:B------:R-:W-:-:S03]  /*0840*/  IMAD.IADD R4, R3, 0x1, R4 ;  /* 0x0000000103047824 */ /* 0x000fc600078e0204 */
[----:B------:R-:W-:Y:S04]  /*0850*/  STL [R1+0x90], R5 ;  /* 0x0000900501007387 */ /* 0x000fe80000100800 */
[----:B------:R1:W-:Y:S04]  /*0860*/  STL [R1+0x80], R2 ;  /* 0x0000800201007387 */ /* 0x0003e80000100800 */
[----:B------:R2:W-:Y:S01]  /*0870*/  STL [R1+0x8c], R4 ;  /* 0x00008c0401007387 */ /* 0x0005e20000100800 */
[----:B-1----:R-:W-:-:S05]  /*0880*/  IMAD.IADD R2, R2, 0x1, R3 ;  /* 0x0000000102027824 */ /* 0x002fca00078e0203 */
[----:B------:R2:W-:Y:S02]  /*0890*/  STL [R1+0x88], R2 ;  /* 0x0000880201007387 */ /* 0x0005e40000100800 */
.L_x_1124:
        /* <DEDUP_REMOVED lines=19> */
.L_x_1080:
[----:B------:R-:W-:-:S04]  /*09d0*/  MOV R0, c[0x0][0x554] ;  /* 0x0001550000007a02 */ /* 0x000fc80000000f00 */
[----:B------:R-:W-:Y:S02]  /*09e0*/  ISETP.NE.AND P0, PT, R0, 0x1, PT ;  /* 0x000000010000780c */ /* 0x000fe40003f05270 */
[----:B------:R-:W-:-:S11]  /*09f0*/  MOV R0, R2 ;  /* 0x0000000200007202 */ /* 0x000fd60000000f00 */
[----:B------:R-:W-:-:S05]  /*0a00*/  @P0 IMAD.HI.U32 R4, R2, c[0x0][0x558], RZ ;  /* 0x0001560002040a27 */ /* 0x000fca00078e00ff */
[----:B------:R-:W-:-:S05]  /*0a10*/  @P0 SHF.R.U32.HI R0, RZ, c[0x0][0x55c], R4 ;  /* 0x00015700ff000a19 */ /* 0x000fca0000011604 */
[----:B------:R-:W-:Y:S02]  /*0a20*/  IMAD R4, R0, c[0x0][0x554], RZ ;  /* 0x0001550000047a24 */ /* 0x000fe400078e02ff */
.L_x_1081:
[----:B------:R-:W-:Y:S05]  /*0a30*/  BSYNC B0 ;  /* 0x0000000000007941 */ /* 0x000fea0003800000 */
.L_x_1079:
[----:B------:R-:W-:Y:S01]  /*0a40*/  LOP3.LUT R0, RZ, R0, RZ, 0x33, !PT ;  /* 0x00000000ff007212 */ /* 0x000fe200078e33ff */
[----:B------:R-:W-:Y:S01]  /*0a50*/  IMAD.MOV.U32 R51, RZ, RZ, c[0x0][0x2c4] ;  /* 0x0000b100ff337624 */ /* 0x000fe200078e00ff */
[----:B------:R-:W-:Y:S01]  /*0a60*/  MOV R5, c[0x0][0x548] ;  /* 0x0001520000057a02 */ /* 0x000fe20000000f00 */
[----:B------:R-:W-:Y:S01]  /*0a70*/  IMAD.IADD R4, R2, 0x1, -R4 ;  /* 0x0000000102047824 */ /* 0x000fe200078e0a04 */
[----:B------:R-:W-:Y:S01]  /*0a80*/  IADD3 R0, R0, c[0x0][0x53c], RZ ;  /* 0x00014f0000007a10 */ /* 0x000fe20007ffe0ff */
[----:B------:R-:W-:Y:S01]  /*0a90*/  ULDC UR4, c[0x0][0x1d0] ;  /* 0x0000740000047ab9 */ /* 0x000fe20000000800 */
[----:B------:R-:W-:Y:S01]  /*0aa0*/  ISETP.NE.AND P2, PT, R51, 0x1, PT ;  /* 0x000000013300780c */ /* 0x000fe20003f45270 */
[----:B------:R-:W-:Y:S01]  /*0ab0*/  UIADD3 UR4, UR4, 0x5f, URZ ;  /* 0x0000005f04047890 */ /* 0x000fe2000fffe03f */
[----:B------:R-:W-:Y:S01]  /*0ac0*/  ISETP.NE.AND P0, PT, R5, 0x1, PT ;  /* 0x000000010500780c */ /* 0x000fe20003f05270 */
[----:B------:R-:W-:Y:S01]  /*0ad0*/  IMAD.SHL.U32 R127, R0, 0x80, RZ ;  /* 0x00000080007f7824 */ /* 0x000fe200078e00ff */
[----:B------:R-:W-:Y:S01]  /*0ae0*/  MOV R6, c[0x0][0x168] ;  /* 0x00005a0000067a02 */ /* 0x000fe20000000f00 */
[----:B------:R-:W-:Y:S01]  /*0af0*/  UIMAD.WIDE UR4, UR4, 0x2aaaaaab, URZ ;  /* 0x2aaaaaab040478a5 */ /* 0x000fe2000f8e023f */
[----:B------:R-:W-:Y:S01]  /*0b00*/  CS2R R98, SRZ ;  /* 0x0000000000627805 */ /* 0x000fe2000001ff00 */
[----:B------:R-:W-:Y:S01]  /*0b10*/  CS2R R96, SRZ ;  /* 0x0000000000607805 */ /* 0x000fe2000001ff00 */
[----:B------:R-:W-:Y:S01]  /*0b20*/  IADD3 R0, R127, 0x7f, RZ ;  /* 0x0000007f7f007810 */ /* 0x000fe20007ffe0ff */
[----:B------:R-:W-:Y:S01]  /*0b30*/  USHF.R.U32.HI UR4, URZ, 0x1f, UR5 ;  /* 0x0000001f3f047899 */ /* 0x000fe20008011605 */
[----:B------:R1:W-:Y:S01]  /*0b40*/  STL [R1+0x5c], R127 ;  /* 0x00005c7f01007387 */ /* 0x0003e20000100800 */
[----:B------:R-:W-:Y:S01]  /*0b50*/  CS2R R94, SRZ ;  /* 0x00000000005e7805 */ /* 0x000fe2000001ff00 */
[----:B------:R-:W-:Y:S01]  /*0b60*/  CS2R R92, SRZ ;  /* 0x00000000005c7805 */ /* 0x000fe2000001ff00 */
[----:B------:R-:W-:Y:S01]  /*0b70*/  @P2 IMAD.HI.U32 R5, R0, c[0x0][0x2c8], RZ ;  /* 0x0000b20000052a27 */ /* 0x000fe200078e00ff */
[----:B------:R-:W-:Y:S01]  /*0b80*/  ULEA.HI.SX32 UR4, UR5, UR4, 0x1c ;  /* 0x0000000405047291 */ /* 0x000fe2000f8fe23f */
[----:B------:R-:W-:Y:S01]  /*0b90*/  MOV R86, RZ ;  /* 0x000000ff00567202 */ /* 0x000fe20000000f00 */
[----:B------:R-:W-:Y:S01]  /*0ba0*/  CS2R R8, SRZ ;  /* 0x0000000000087805 */ /* 0x000fe2000001ff00 */
[----:B------:R-:W-:Y:S01]  /*0bb0*/  IMAD.MOV.U32 R2, RZ, RZ, R0 ;  /* 0x000000ffff027224 */ /* 0x000fe200078e0000 */
[----:B------:R-:W-:Y:S01]  /*0bc0*/  @P2 SHF.R.U32.HI R2, RZ, c[0x0][0x2cc], R5 ;  /* 0x0000b300ff022a19 */ /* 0x000fe20000011605 */
[----:B------:R-:W-:Y:S01]  /*0bd0*/  IMAD R0, R3, c[0x0][0x554], R4 ;  /* 0x0001550003007a24 */ /* 0x000fe200078e0204 */
[----:B------:R-:W-:Y:S01]  /*0be0*/  IADD3 R4, -R6, 0x60, RZ ;  /* 0x0000006006047810 */ /* 0x000fe20007ffe1ff */
[----:B------:R-:W-:Y:S01]  /*0bf0*/  IMAD.MOV.U32 R90, RZ, RZ, RZ ;  /* 0x000000ffff5a7224 */ /* 0x000fe200078e00ff */
[----:B------:R-:W-:Y:S01]  /*0c00*/  MOV R5, RZ ;  /* 0x000000ff00057202 */ /* 0x000fe20000000f00 */
[----:B------:R-:W-:Y:S01]  /*0c10*/  @P0 IMAD.HI.U32 R3, R0, c[0x0][0x54c], RZ ;  /* 0x0001530000030a27 */ /* 0x000fe200078e00ff */
[----:B------:R-:W-:Y:S01]  /*0c20*/  IADD3 R2, R2, c[0x0][0x1d0], R4 ;  /* 0x0000740002027a10 */ /* 0x000fe20007ffe004 */
[----:B------:R-:W-:Y:S01]  /*0c30*/  CS2R R6, SRZ ;  /* 0x0000000000067805 */ /* 0x000fe2000001ff00 */
[----:B------:R-:W-:Y:S01]  /*0c40*/  CS2R R10, SRZ ;  /* 0x00000000000a7805 */ /* 0x000fe2000001ff00 */
[--C-:B------:R-:W-:Y:S01]  /*0c50*/  IMAD.MOV.U32 R55, RZ, RZ, R0.reuse ;  /* 0x000000ffff377224 */ /* 0x100fe200078e0000 */
[----:B------:R-:W-:Y:S01]  /*0c60*/  @P0 SHF.R.U32.HI R55, RZ, c[0x0][0x550], R3 ;  /* 0x00015400ff370a19 */ /* 0x000fe20000011603 */
[----:B------:R-:W-:Y:S01]  /*0c70*/  IMAD.HI R3, R2, 0x2aaaaaab, RZ ;  /* 0x2aaaaaab02037827 */ /* 0x000fe200078e02ff */
[----:B------:R-:W-:Y:S01]  /*0c80*/  MOV R80, RZ ;  /* 0x000000ff00507202 */ /* 0x000fe20000000f00 */
[----:B------:R-:W-:Y:S01]  /*0c90*/  CS2R R12, SRZ ;  /* 0x00000000000c7805 */ /* 0x000fe2000001ff00 */
[----:B------:R-:W-:Y:S01]  /*0ca0*/  MOV R74, RZ ;  /* 0x000000ff004a7202 */ /* 0x000fe20000000f00 */
[----:B------:R-:W-:Y:S01]  /*0cb0*/  IMAD.MOV R2, RZ, RZ, -R55 ;  /* 0x000000ffff027224 */ /* 0x000fe200078e0a37 */
[----:B------:R-:W-:Y:S01]  /*0cc0*/  SHF.R.U32.HI R4, RZ, 0x1f, R3 ;  /* 0x0000001fff047819 */ /* 0x000fe20000011603 */
[----:B------:R1:W-:Y:S01]  /*0cd0*/  STL [R1+0x54], R55 ;  /* 0x0000543701007387 */ /* 0x0003e20000100800 */
[----:B------:R-:W-:Y:S01]  /*0ce0*/  IMAD.MOV.U32 R88, RZ, RZ, RZ ;  /* 0x000000ffff587224 */ /* 0x000fe200078e00ff */
[----:B------:R-:W-:Y:S01]  /*0cf0*/  CS2R R14, SRZ ;  /* 0x00000000000e7805 */ /* 0x000fe2000001ff00 */
[--C-:B------:R-:W-:Y:S01]  /*0d00*/  IMAD R57, R2, c[0x0][0x548], R0.reuse ;  /* 0x0001520002397a24 */ /* 0x100fe200078e0200 */
[----:B------:R-:W-:Y:S01]  /*0d10*/  LEA.HI.SX32 R4, R3, R4, 0x1c ;  /* 0x0000000403047211 */ /* 0x000fe200078fe2ff */
[----:B------:R-:W-:Y:S01]  /*0d20*/  IMAD.MOV.U32 R84, RZ, RZ, RZ ;  /* 0x000000ffff547224 */ /* 0x000fe200078e00ff */
[----:B------:R-:W-:Y:S01]  /*0d30*/  PRMT R0, RZ, 0x7610, R0 ;  /* 0x00007610ff007816 */ /* 0x000fe20000000000 */
[----:B------:R-:W-:Y:S01]  /*0d40*/  IMAD.MOV.U32 R82, RZ, RZ, RZ ;  /* 0x000000ffff527224 */ /* 0x000fe200078e00ff */
        /* <DEDUP_REMOVED lines=62> */
[----:B------:R-:W1:-:S12]  /*1130*/  S2R R59, SR_TID.X ;  /* 0x00000000003b7919 */ /* 0x000e580000002100 */
[----:B------:R-:W-:-:S05]  /*1140*/  @P0 MOV R2, 0x4 ;  /* 0x0000000400020802 */ /* 0x000fca0000000f00 */
[----:B------:R-:W-:-:S05]  /*1150*/  @P0 IMAD.WIDE R2, R55, R2, c[0x0][0x340] ;  /* 0x0000d00037020625 */ /* 0x000fca00078e0202 */
[----:B------:R3:W4:Y:S01]  /*1160*/  @P0 LDG.E R9, [R2.64] ;  /* 0x0000000602090981 */ /* 0x000722000c1e1900 */
[----:B-1----:R-:W-:-:S04]  /*1170*/  SHF.R.S32.HI R53, RZ, 0x1f, R59 ;  /* 0x0000001fff357819 */ /* 0x002fc8000001143b */
[----:B------:R-:W-:-:S04]  /*1180*/  LEA.HI R53, R53, R59, RZ, 0x3 ;  /* 0x0000003b35357211 */ /* 0x000fc800078f18ff */
[----:B------:R-:W-:-:S04]  /*1190*/  SHF.R.S32.HI R53, RZ, 0x3, R53 ;  /* 0x00000003ff357819 */ /* 0x000fc80000011435 */
[----:B------:R-:W-:-:S05]  /*11a0*/  SHF.R.S32.HI R6, RZ, 0x1f, R53 ;  /* 0x0000001fff067819 */ /* 0x000fca0000011435 */
[C---:B------:R-:W-:Y:S02]  /*11b0*/  IMAD R0, R6.reuse, c[0x0][0x1e0], RZ ;  /* 0x0000780006007a24 */ /* 0x040fe400078e02ff */
[----:B------:R-:W-:Y:S01]  /*11c0*/  IMAD R6, R6, c[0x0][0x208], RZ ;  /* 0x0000820006067a24 */ /* 0x000fe200078e02ff */
[----:B------:R-:W-:Y:S01]  /*11d0*/  SHF.R.S32.HI R10, RZ, 0x1f, R57 ;  /* 0x0000001fff0a7819 */ /* 0x000fe20000011439 */
[C---:B------:R-:W-:Y:S02]  /*11e0*/  IMAD R0, R53.reuse, c[0x0][0x1e4], R0 ;  /* 0x0000790035007a24 */ /* 0x040fe400078e0200 */
[----:B------:R-:W-:Y:S01]  /*11f0*/  IMAD R6, R53, c[0x0][0x20c], R6 ;  /* 0x0000830035067a24 */ /* 0x000fe200078e0206 */
[----:B------:R-:W-:Y:S01]  /*1200*/  SHF.R.S32.HI R8, RZ, 0x1f, R55 ;  /* 0x0000001fff087819 */ /* 0x000fe20000011437 */
[----:B------:R-:W-:Y:S01]  /*1210*/  WARPSYNC 0xffffffff ;  /* 0xffffffff00007948 */ /* 0x000fe20003800000 */
[----:B------:R-:W-:Y:S01]  /*1220*/  IADD3 R188, R207, R212, RZ ;  /* 0x000000d4cfbc7210 */ /* 0x000fe20007ffe0ff */
[----:B--2---:R-:W-:-:S04]  /*1230*/  IMAD.WIDE.U32 R4, R53, c[0x0][0x1e0], R100 ;  /* 0x0000780035047a25 */ /* 0x004fc800078e0064 */
[----:B---3--:R-:W-:Y:S01]  /*1240*/  IMAD.WIDE.U32 R2, R53, c[0x0][0x208], R100 ;  /* 0x0000820035027a25 */ /* 0x008fe200078e0064 */
[----:B------:R-:W-:-:S04]  /*1250*/  IADD3 R5, R5, R0, RZ ;  /* 0x0000000005057210 */ /* 0x000fc80007ffe0ff */
[----:B------:R-:W-:Y:S01]  /*1260*/  IADD3 R3, R3, R6, RZ ;  /* 0x0000000603037210 */ /* 0x000fe20007ffe0ff */
[C---:B------:R-:W-:Y:S02]  /*1270*/  IMAD R6, R10.reuse, c[0x0][0x1e8], RZ ;  /* 0x00007a000a067a24 */ /* 0x040fe400078e02ff */
[----:B------:R-:W-:Y:S02]  /*1280*/  IMAD R0, R10, c[0x0][0x210], RZ ;  /* 0x000084000a007a24 */ /* 0x000fe400078e02ff */
[C---:B------:R-:W-:Y:S02]  /*1290*/  IMAD R6, R57.reuse, c[0x0][0x1ec], R6 ;  /* 0x00007b0039067a24 */ /* 0x040fe400078e0206 */
[----:B------:R-:W-:-:S04]  /*12a0*/  IMAD.WIDE.U32 R4, R57, c[0x0][0x1e8], R4 ;  /* 0x00007a0039047a25 */ /* 0x000fc800078e0004 */
[C---:B------:R-:W-:Y:S02]  /*12b0*/  IMAD R0, R57.reuse, c[0x0][0x214], R0 ;  /* 0x0000850039007a24 */ /* 0x040fe400078e0200 */
[----:B------:R-:W-:Y:S01]  /*12c0*/  IMAD.WIDE.U32 R2, R57, c[0x0][0x210], R2 ;  /* 0x0000840039027a25 */ /* 0x000fe200078e0002 */
[----:B------:R-:W-:-:S04]  /*12d0*/  IADD3 R7, R5, R6, RZ ;  /* 0x0000000605077210 */ /* 0x000fc80007ffe0ff */
[----:B------:R-:W-:Y:S02]  /*12e0*/  IADD3 R5, R3, R0, RZ ;  /* 0x0000000003057210 */ /* 0x000fe40007ffe0ff */
[----:B----4-:R-:W-:Y:S02]  /*12f0*/  @P0 SHF.R.S32.HI R3, RZ, 0x1f, R9 ;  /* 0x0000001fff030819 */ /* 0x010fe40000011409 */
[----:B------:R-:W-:Y:S02]  /*1300*/  @!P0 MOV R3, R8 ;  /* 0x0000000800038202 */ /* 0x000fe40000000f00 */
[----:B------:R-:W-:Y:S02]  /*1310*/  MOV R6, R4 ;  /* 0x0000000400067202 */ /* 0x000fe40000000f00 */
[----:B------:R-:W-:Y:S02]  /*1320*/  MOV R4, R2 ;  /* 0x0000000200047202 */ /* 0x000fe40000000f00 */
        /* <DEDUP_REMOVED lines=13> */
[----:B------:R1:W-:Y:S02]  /*1400*/  STL [R1+0x4c], R24 ;  /* 0x00004c1801007387 */ /* 0x0003e40000100800 */
[----:B------:R-:W2:Y:S01]  /*1410*/  LDL R28, [R1+0x1c] ;  /* 0x00001c00011c7983 */ /* 0x000ea20000100800 */
[----:B------:R-:W-:Y:S01]  /*1420*/  SHF.R.S32.HI R69, RZ, 0x1f, R59 ;  /* 0x0000001fff457819 */ /* 0x000fe2000001143b */
[----:B------:R-:W-:-:S02]  /*1430*/  IMAD R5, R10, c[0x0][0x1b8], RZ ;  /* 0x00006e000a057a24 */ /* 0x000fc400078e02ff */
[----:B------:R-:W3:Y:S01]  /*1440*/  LDL R23, [R1+0x20] ;  /* 0x0000200001177983 */ /* 0x000ee20000100800 */
[----:B------:R-:W-:Y:S01]  /*1450*/  LEA.HI R69, R69, R59, RZ, 0x3 ;  /* 0x0000003b45457211 */ /* 0x000fe200078f18ff */
[----:B------:R-:W-:Y:S02]  /*1460*/  IMAD.WIDE.U32 R2, R57, c[0x0][0x1b8], RZ ;  /* 0x00006e0039027a25 */ /* 0x000fe400078e00ff */
[----:B------:R-:W4:Y:S01]  /*1470*/  LDL R22, [R1+0x28] ;  /* 0x0000280001167983 */ /* 0x000f220000100800 */
[----:B------:R-:W-:Y:S01]  /*1480*/  LOP3.LUT R69, R69, 0xfffffff8, RZ, 0xc0, !PT ;  /* 0xfffffff845457812 */ /* 0x000fe200078ec0ff */
[----:B------:R-:W-:Y:S02]  /*1490*/  IMAD R5, R57, c[0x0][0x1bc], R5 ;  /* 0x00006f0039057a24 */ /* 0x000fe400078e0205 */
[----:B------:R-:W5:Y:S01]  /*14a0*/  LDL R26, [R1+0x70] ;  /* 0x00007000011a7983 */ /* 0x000f620000100800 */
[----:B------:R-:W-:Y:S02]  /*14b0*/  IMAD R6, R8, c[0x0][0x1c0], RZ ;  /* 0x0000700008067a24 */ /* 0x000fe400078e02ff */
[----:B------:R-:W-:Y:S01]  /*14c0*/  IMAD.IADD R69, R59, 0x1, -R69 ;  /* 0x000000013b457824 */ /* 0x000fe200078e0a45 */
[----:B------:R-:W5:Y:S01]  /*14d0*/  LDL R25, [R1+0x60] ;  /* 0x0000600001197983 */ /* 0x000f620000100800 */
[----:B------:R-:W-:-:S02]  /*14e0*/  IMAD.IADD R3, R3, 0x1, R5 ;  /* 0x0000000103037824 */ /* 0x000fc400078e0205 */
[----:B------:R-:W-:Y:S02]  /*14f0*/  IMAD R4, R69, 0x20, R53 ;  /* 0x0000002045047824 */ /* 0x000fe400078e0235 */
[----:B------:R-:W-:-:S04]  /*1500*/  IMAD.WIDE.U32 R2, R55, c[0x0][0x1c0], R2 ;  /* 0x0000700037027a25 */ /* 0x000fc800078e0002 */
[----:B------:R-:W-:-:S04]  /*1510*/  IMAD.IADD R4, R127, 0x1, R4 ;  /* 0x000000017f047824 */ /* 0x000fc800078e0204 */
[----:B------:R-:W-:-:S04]  /*1520*/  @P2 IMAD.HI.U32 R7, R4, c[0x0][0x2c8], RZ ;  /* 0x0000b20004072a27 */ /* 0x000fc800078e00ff */
[----:B------:R-:W-:Y:S01]  /*1530*/  IMAD.MOV.U32 R0, RZ, RZ, R4 ;  /* 0x000000ffff007224 */ /* 0x000fe200078e0004 */
[----:B------:R-:W-:Y:S01]  /*1540*/  @P2 SHF.R.U32.HI R0, RZ, c[0x0][0x2cc], R7 ;  /* 0x0000b300ff002a19 */ /* 0x000fe20000011607 */
[----:B------:R-:W-:-:S03]  /*1550*/  IMAD R7, R55, c[0x0][0x1c4], R6 ;  /* 0x0000710037077a24 */ /* 0x000fc600078e0206 */
[--C-:B------:R-:W-:Y:S01]  /*1560*/  SHF.R.S32.HI R6, RZ, 0x1f, R0.reuse ;  /* 0x0000001fff067819 */ /* 0x100fe20000011400 */
[----:B------:R-:W-:-:S04]  /*1570*/  IMAD.MOV R5, RZ, RZ, -R0 ;  /* 0x000000ffff057224 */ /* 0x000fc800078e0a00 */
[----:B------:R-:W-:Y:S02]  /*1580*/  IMAD R4, R5, c[0x0][0x2c4], R4 ;  /* 0x0000b10005047a24 */ /* 0x000fe400078e0204 */
[----:B------:R-:W-:Y:S02]  /*1590*/  IMAD R5, R6, c[0x0][0x1b0], RZ ;  /* 0x00006c0006057a24 */ /* 0x000fe400078e02ff */
[----:B------:R-:W-:Y:S02]  /*15a0*/  IMAD.IADD R3, R3, 0x1, R7 ;  /* 0x0000000103037824 */ /* 0x000fe400078e0207 */
[C---:B------:R-:W-:Y:S01]  /*15b0*/  IMAD R6, R0.reuse, c[0x0][0x1b4], R5 ;  /* 0x00006d0000067a24 */ /* 0x040fe200078e0205 */
[----:B------:R-:W-:Y:S01]  /*15c0*/  SHF.R.S32.HI R5, RZ, 0x1f, R4 ;  /* 0x0000001fff057819 */ /* 0x000fe20000011404 */
[----:B------:R-:W-:-:S04]  /*15d0*/  IMAD.WIDE.U32 R2, R0, c[0x0][0x1b0], R2 ;  /* 0x00006c0000027a25 */ /* 0x000fc800078e0002 */
[----:B------:R-:W-:Y:S02]  /*15e0*/  IMAD R0, R5, c[0x0][0x1a8], RZ ;  /* 0x00006a0005007a24 */ /* 0x000fe400078e02ff */
[----:B------:R-:W-:Y:S02]  /*15f0*/  IMAD.IADD R3, R3, 0x1, R6 ;  /* 0x0000000103037824 */ /* 0x000fe400078e0206 */
[C---:B------:R-:W-:Y:S02]  /*1600*/  IMAD R0, R4.reuse, c[0x0][0x1ac], R0 ;  /* 0x00006b0004007a24 */ /* 0x040fe400078e0200 */
[----:B------:R-:W-:-:S04]  /*1610*/  IMAD.WIDE.U32 R4, R4, c[0x0][0x1a8], R2 ;  /* 0x00006a0004047a25 */ /* 0x000fc800078e0002 */
[----:B------:R-:W-:Y:S01]  /*1620*/  IMAD.IADD R0, R5, 0x1, R0 ;  /* 0x0000000105007824 */ /* 0x000fe200078e0200 */
[----:B------:R-:W-:-:S04]  /*1630*/  LEA R2, P0, R4, c[0x0][0x160], 0x1 ;  /* 0x0000580004027a11 */ /* 0x000fc800078008ff */
[----:B------:R-:W-:Y:S01]  /*1640*/  LEA.HI.X R0, R4, c[0x0][0x164], R0, 0x1, P0 ;  /* 0x0000590004007a11 */ /* 0x000fe200000f0c00 */
[----:B------:R-:W1:Y:S01]  /*1650*/  SHFL.IDX PT, R3, R2, RZ, 0x181f ;  /* 0x00181fff02037589 */ /* 0x000e6200000e0000 */
[----:B------:R-:W-:-:S03]  /*1660*/  IMAD R16, R51, c[0x0][0x168], RZ ;  /* 0x00005a0033107a24 */ /* 0x000fc600078e02ff */
[----:B------:R-:W1:Y:S01]  /*1670*/  SHFL.IDX PT, R4, R0, RZ, 0x181f ;  /* 0x00181fff00047589 */ /* 0x000e6200000e0000 */
[----:B------:R-:W-:-:S05]  /*1680*/  IMAD.IADD R14, R53, 0x1, R127 ;  /* 0x00000001350e7824 */ /* 0x000fca00078e027f */
[----:B------:R-:W-:Y:S01]  /*1690*/  ISETP.GE.AND P5, PT, R14, R16, PT ;  /* 0x000000100e00720c */ /* 0x000fe20003fa6270 */
[----:B------:R-:W2:Y:S01]  /*16a0*/  SHFL.IDX PT, R12, R2, 0x1, 0x181f ;  /* 0x00381f00020c7f89 */ /* 0x000ea200000e0000 */
[----:B------:R-:W-:-:S03]  /*16b0*/  ISETP.GE.AND P6, PT, R100, c[0x0][0x198], PT ;  /* 0x0000660064007a0c */ /* 0x000fc60003fc6270 */
[----:B------:R-:W2:Y:S01]  /*16c0*/  SHFL.IDX PT, R13, R0, 0x1, 0x181f ;  /* 0x00381f00000d7f89 */ /* 0x000ea200000e0000 */
[----:B------:R-:W-:-:S04]  /*16d0*/  IADD3 R5, R14, 0x20, RZ ;  /* 0x000000200e057810 */ /* 0x000fc80007ffe0ff */
[----:B------:R-:W-:Y:S01]  /*16e0*/  ISETP.GE.AND P0, PT, R5, R16, PT ;  /* 0x000000100500720c */ /* 0x000fe20003f06270 */
[----:B------:R-:W-:Y:S02]  /*16f0*/  BAR.SYNC.DEFER_BLOCKING 0x0 ;  /* 0x0000000000007b1d */ /* 0x000fe40000010000 */
[----:B-1----:R-:W-:-:S04]  /*1700*/  @!P5 LEA R10, P1, R100, R3, 0x1 ;  /* 0x00000003640ad211 */ /* 0x002fc800078208ff */
[----:B------:R-:W-:Y:S01]  /*1710*/  @!P5 LEA.HI.X R11, R100, R4, R101, 0x1, P1 ;  /* 0x00000004640bd211 */ /* 0x000fe200008f0c65 */
[----:B------:R-:W-:Y:S01]  /*1720*/  SHFL.IDX PT, R15, R2, 0x3, 0x181f ;  /* 0x00781f00020f7f89 */ /* 0x000fe200000e0000 */
[----:B------:R-:W-:-:S04]  /*1730*/  IMAD.MOV.U32 R124, RZ, RZ, -0x60 ;  /* 0xffffffa0ff7c7424 */ /* 0x000fc800078e00ff */
[----:B------:R-:W-:Y:S02]  /*1740*/  IMAD R124, R226, R124, 0x60 ;  /* 0x00000060e27c7424 */ /* 0x000fe400078e027c */
[----:B------:R-:W-:Y:S01]  /*1750*/  IMAD.MOV.U32 R19, RZ, RZ, R24 ;  /* 0x000000ffff137224 */ /* 0x000fe200078e0018 */
[C---:B--2---:R-:W-:Y:S02]  /*1760*/  ISETP.GE.AND P3, PT, R28.reuse, c[0x0][0x198], PT ;  /* 0x000066001c007a0c */ /* 0x044fe40003f66270 */
[CC--:B------:R-:W-:Y:S02]  /*1770*/  @!P5 LEA R8, P4, R28.reuse, R3.reuse, 0x1 ;  /* 0x000000031c08d211 */ /* 0x0c0fe400078808ff */
[C---:B---3--:R-:W-:Y:S01]  /*1780*/  ISETP.GE.AND P1, PT, R23.reuse, c[0x0][0x198], PT ;  /* 0x0000660017007a0c */ /* 0x048fe20003f26270 */
[----:B------:R-:W-:Y:S01]  /*1790*/  @!PT LDS RZ, [RZ] ;  /* 0x00000000fffff984 */ /* 0x000fe20000000800 */
[----:B------:R-:W-:Y:S01]  /*17a0*/  @!PT LDS RZ, [RZ] ;  /* 0x00000000fffff984 */ /* 0x000fe20000000800 */
[----:B----4-:R1:W-:Y:S01]  /*17b0*/  @!P5 LDGSTS.E.BYPASS.LTC128B.128 [R22+0x100], [R10.64], !P6 ;  /* 0x001000000a16dfae */ /* 0x0103e2000f101d46 */
[----:B-----5:R-:W-:Y:S02]  /*17c0*/  @!P5 LEA.HI.X R9, R28, R4, R26, 0x1, P4 ;  /* 0x000000041c09d211 */ /* 0x020fe400020f0c1a */
[----:B------:R-:W-:-:S02]  /*17d0*/  @!P5 LEA R6, P4, R23, R3, 0x1 ;  /* 0x000000031706d211 */ /* 0x000fc400078808ff */
[----:B------:R-:W-:-:S03]  /*17e0*/  IADD3 R3, R14, 0x40, RZ ;  /* 0x000000400e037810 */ /* 0x000fc60007ffe0ff */
[----:B------:R2:W-:Y:S01]  /*17f0*/  @!P5 LDGSTS.E.BYPASS.LTC128B.128 [R22+0x4100], [R8.64], !P3 ;  /* 0x041000000816dfae */ /* 0x0005e2000d901d46 */
[----:B------:R-:W-:-:S05]  /*1800*/  @!P5 LEA.HI.X R7, R23, R4, R25, 0x1, P4 ;  /* 0x000000041707d211 */ /* 0x000fca00020f0c19 */
[----:B------:R3:W-:Y:S01]  /*1810*/  @!P5 LDGSTS.E.BYPASS.LTC128B.128 [R22+0x8100], [R6.64], !P1 ;  /* 0x081000000616dfae */ /* 0x0007e2000c901d46 */
[----:B------:R-:W-:-:S03]  /*1820*/  ISETP.GE.AND P5, PT, R3, R16, PT ;  /* 0x000000100300720c */ /* 0x000fc60003fa6270 */
[----:B-1----:R1:W4:Y:S04]  /*1830*/  SHFL.IDX PT, R11, R2, 0x2, 0x181f ;  /* 0x00581f00020b7f89 */ /* 0x00232800000e0000 */
[----:B------:R-:W5:Y:S01]  /*1840*/  SHFL.IDX PT, R10, R0, 0x2, 0x181f ;  /* 0x00581f00000a7f89 */ /* 0x000f6200000e0000 */
[----:B--2---:R-:W-:-:S04]  /*1850*/  @!P0 LEA R8, P4, R100, R12, 0x1 ;  /* 0x0000000c64088211 */ /* 0x004fc800078808ff */
[-C--:B------:R-:W-:Y:S02]  /*1860*/  @!P0 LEA.HI.X R9, R100, R13.reuse, R101, 0x1, P4 ;  /* 0x0000000d64098211 */ /* 0x080fe400020f0c65 */
[CC--:B------:R-:W-:Y:S01]  /*1870*/  @!P0 LEA R4, P4, R28.reuse, R12.reuse, 0x1 ;  /* 0x0000000c1c048211 */ /* 0x0c0fe200078808ff */
[----:B------:R-:W2:Y:S03]  /*1880*/  SHFL.IDX PT, R0, R0, 0x3, 0x181f ;  /* 0x00781f0000007f89 */ /* 0x000ea600000e0000 */
[----:B------:R-:W-:Y:S01]  /*1890*/  @!P0 LEA.HI.X R5, R28, R13, R26, 0x1, P4 ;  /* 0x0000000d1c058211 */ /* 0x000fe200020f0c1a */
[----:B------:R4:W-:Y:S01]  /*18a0*/  @!P0 LDGSTS.E.BYPASS.LTC128B.128 [R22+0x1100], [R8.64], !P6 ;  /* 0x0110000008168fae */ /* 0x0009e2000f101d46 */
[----:B-1----:R-:W-:-:S03]  /*18b0*/  @!P0 LEA R2, P4, R23, R12, 0x1 ;  /* 0x0000000c17028211 */ /* 0x002fc600078808ff */
[----:B------:R1:W-:Y:S01]  /*18c0*/  @!P0 LDGSTS.E.BYPASS.LTC128B.128 [R22+0x5100], [R4.64], !P3 ;  /* 0x0510000004168fae */ /* 0x0003e2000d901d46 */
[----:B------:R-:W-:Y:S02]  /*18d0*/  IADD3 R14, R14, 0x60, RZ ;  /* 0x000000600e0e7810 */ /* 0x000fe40007ffe0ff */
[----:B------:R-:W-:-:S05]  /*18e0*/  @!P0 LEA.HI.X R3, R23, R13, R25, 0x1, P4 ;  /* 0x0000000d17038211 */ /* 0x000fca00020f0c19 */
[----:B------:R1:W-:Y:S01]  /*18f0*/  @!P0 LDGSTS.E.BYPASS.LTC128B.128 [R22+0x9100], [R2.64], !P1 ;  /* 0x0910000002168fae */ /* 0x0003e2000c901d46 */
[----:B------:R-:W-:Y:S02]  /*1900*/  ISETP.GE.AND P0, PT, R14, R16, PT ;  /* 0x000000100e00720c */ /* 0x000fe40003f06270 */
[----:B----4-:R-:W-:-:S04]  /*1910*/  @!P5 LEA R8, P4, R100, R11, 0x1 ;  /* 0x0000000b6408d211 */ /* 0x010fc800078808ff */
[----:B-----5:R-:W-:Y:S02]  /*1920*/  @!P5 LEA.HI.X R9, R100, R10, R101, 0x1, P4 ;  /* 0x0000000a6409d211 */ /* 0x020fe400020f0c65 */
[----:B---3--:R-:W-:-:S03]  /*1930*/  @!P5 LEA R6, P4, R28, R11, 0x1 ;  /* 0x0000000b1c06d211 */ /* 0x008fc600078808ff */
[----:B------:R3:W-:Y:S01]  /*1940*/  @!P5 LDGSTS.E.BYPASS.LTC128B.128 [R22+0x2100], [R8.64], !P6 ;  /* 0x021000000816dfae */ /* 0x0007e2000f101d46 */
[----:B------:R-:W-:Y:S02]  /*1950*/  @!P5 LEA.HI.X R7, R28, R10, R26, 0x1, P4 ;  /* 0x0000000a1c07d211 */ /* 0x000fe400020f0c1a */
[----:B-1----:R-:W-:-:S03]  /*1960*/  @!P5 LEA R4, P4, R23, R11, 0x1 ;  /* 0x0000000b1704d211 */ /* 0x002fc600078808ff */
[----:B------:R1:W-:Y:S01]  /*1970*/  @!P5 LDGSTS.E.BYPASS.LTC128B.128 [R22+0x6100], [R6.64], !P3 ;  /* 0x061000000616dfae */ /* 0x0003e2000d901d46 */
[----:B------:R-:W-:Y:S02]  /*1980*/  @!P5 LEA.HI.X R5, R23, R10, R25, 0x1, P4 ;  /* 0x0000000a1705d211 */ /* 0x000fe400020f0c19 */
[----:B------:R-:W-:Y:S02]  /*1990*/  IADD3 R10, R226, -0x1, RZ ;  /* 0xffffffffe20a7810 */ /* 0x000fe40007ffe0ff */
[C---:B------:R-:W-:Y:S01]  /*19a0*/  @!P0 LEA R2, P4, R100.reuse, R15, 0x1 ;  /* 0x0000000f64028211 */ /* 0x040fe200078808ff */
[----:B------:R4:W-:Y:S01]  /*19b0*/  @!P5 LDGSTS.E.BYPASS.LTC128B.128 [R22+0xa100], [R4.64], !P1 ;  /* 0x0a1000000416dfae */ /* 0x0009e2000c901d46 */
[----:B------:R-:W-:Y:S02]  /*19c0*/  SHF.R.S32.HI R11, RZ, 0x1f, R10 ;  /* 0x0000001fff0b7819 */ /* 0x000fe4000001140a */
[----:B--2---:R-:W-:-:S05]  /*19d0*/  @!P0 LEA.HI.X R3, R100, R0, R101, 0x1, P4 ;  /* 0x0000000064038211 */ /* 0x004fca00020f0c65 */
[----:B------:R2:W-:Y:S01]  /*19e0*/  @!P0 LDGSTS.E.BYPASS.LTC128B.128 [R22+0x3100], [R2.64], !P6 ;  /* 0x0310000002168fae */ /* 0x0005e2000f101d46 */
[----:B---3--:R-:W-:Y:S01]  /*19f0*/  IMAD R8, R11, c[0x0][0x1e0], RZ ;  /* 0x000078000b087a24 */ /* 0x008fe200078e02ff */
[----:B------:R-:W-:-:S03]  /*1a00*/  IADD3 R9, R124, c[0x0][0x1d0], -R53 ;  /* 0x000074007c097a10 */ /* 0x000fc60007ffe835 */
[C---:B------:R-:W-:Y:S01]  /*1a10*/  IMAD R8, R10.reuse, c[0x0][0x1e4], R8 ;  /* 0x000079000a087a24 */ /* 0x040fe200078e0208 */
[----:B------:R-:W-:Y:S01]  /*1a20*/  ISETP.GE.AND P6, PT, R9, 0x21, PT ;  /* 0x000000210900780c */ /* 0x000fe20003fc6270 */
[----:B-1----:R-:W-:Y:S01]  /*1a30*/  IMAD.WIDE.U32 R6, R10, c[0x0][0x1e0], RZ ;  /* 0x000078000a067a25 */ /* 0x002fe200078e00ff */
[----:B----4-:R-:W-:-:S04]  /*1a40*/  @!P0 LEA R4, P4, R28, R15, 0x1 ;  /* 0x0000000f1c048211 */ /* 0x010fc800078808ff */
[----:B------:R-:W-:Y:S02]  /*1a50*/  @!P0 LEA.HI.X R5, R28, R0, R26, 0x1, P4 ;  /* 0x000000001c058211 */ /* 0x000fe400020f0c1a */
[----:B--2---:R-:W-:-:S03]  /*1a60*/  @!P0 LEA R2, P5, R23, R15, 0x1 ;  /* 0x0000000f17028211 */ /* 0x004fc600078a08ff */
[----:B------:R1:W-:Y:S01]  /*1a70*/  @!P0 LDGSTS.E.BYPASS.LTC128B.128 [R22+0x7100], [R4.64], !P3 ;  /* 0x0710000004168fae */ /* 0x0003e2000d901d46 */
[----:B------:R-:W-:Y:S02]  /*1a80*/  ISETP.GE.AND P4, PT, R9, 0x1, PT ;  /* 0x000000010900780c */ /* 0x000fe40003f86270 */
[----:B------:R-:W-:Y:S01]  /*1a90*/  @!P0 LEA.HI.X R3, R23, R0, R25, 0x1, P5 ;  /* 0x0000000017038211 */ /* 0x000fe200028f0c19 */
[----:B------:R-:W-:Y:S02]  /*1aa0*/  IMAD.IADD R0, R7, 0x1, R8 ;  /* 0x0000000107007824 */ /* 0x000fe400078e0208 */
[----:B------:R-:W-:Y:S02]  /*1ab0*/  IMAD.MOV.U32 R16, RZ, RZ, c[0x0][0x1e0] ;  /* 0x00007800ff107624 */ /* 0x000fe400078e00ff */
[----:B------:R2:W-:Y:S01]  /*1ac0*/  @!P0 LDGSTS.E.BYPASS.LTC128B.128 [R22+0xb100], [R2.64], !P1 ;  /* 0x0b10000002168fae */ /* 0x0005e2000c901d46 */
[----:B------:R-:W-:Y:S01]  /*1ad0*/  IMAD R0, R0, 0x60, RZ ;  /* 0x0000006000007824 */ /* 0x000fe200078e02ff */
[----:B------:R-:W-:Y:S01]  /*1ae0*/  ISETP.GE.AND P5, PT, R9, 0x41, PT ;  /* 0x000000410900780c */ /* 0x000fe20003fa6270 */
[----:B------:R-:W-:Y:S01]  /*1af0*/  IMAD.MOV.U32 R8, RZ, RZ, c[0x0][0x1e4] ;  /* 0x00007900ff087624 */ /* 0x000fe200078e00ff */
[----:B------:R-:W0:Y:S02]  /*1b00*/  LDGDEPBAR ;  /* 0x00000000000079af */ /* 0x000e240000000000 */
[----:B------:R-:W-:Y:S01]  /*1b10*/  @P4 ISETP.GE.AND P3, PT, R100, c[0x0][0x1d4], PT ;  /* 0x0000750064004a0c */ /* 0x000fe20003f66270 */
[----:B------:R-:W-:-:S04]  /*1b20*/  IMAD.WIDE.U32 R12, R16, 0x40, RZ ;  /* 0x00000040100c7825 */ /* 0x000fc800078e00ff */
[----:B--2---:R-:W-:-:S04]  /*1b30*/  IMAD.WIDE.U32 R2, R6, 0x60, R18 ;  /* 0x0000006006027825 */ /* 0x004fc800078e0012 */
[----:B------:R-:W-:Y:S01]  /*1b40*/  IMAD.IADD R0, R3, 0x1, R0 ;  /* 0x0000000103007824 */ /* 0x000fe200078e0200 */
[----:B------:R-:W-:Y:S02]  /*1b50*/  @P6 LEA R3, P0, R16, R2, 0x5 ;  /* 0x0000000210036211 */ /* 0x000fe400078028ff */
[----:B------:R-:W-:Y:S02]  /*1b60*/  @P4 LEA R6, P1, R2, c[0x0][0x1c8], 0x1 ;  /* 0x0000720002064a11 */ /* 0x000fe400078208ff */
[----:B-1----:R-:W-:Y:S02]  /*1b70*/  @P6 LEA.HI.X R5, R16, R0, R8, 0x5, P0 ;  /* 0x0000000010056211 */ /* 0x002fe400000f2c08 */
[----:B------:R-:W-:Y:S02]  /*1b80*/  @P4 ISETP.GE.AND P0, PT, R28, c[0x0][0x1d4], PT ;  /* 0x000075001c004a0c */ /* 0x000fe40003f06270 */
[----:B------:R-:W-:Y:S02]  /*1b90*/  @P4 LEA.HI.X R7, R2, c[0x0][0x1cc], R0, 0x1, P1 ;  /* 0x0000730002074a11 */ /* 0x000fe400008f0c00 */
[----:B------:R-:W-:-:S03]  /*1ba0*/  @P6 LEA R4, P1, R3, c[0x0][0x1c8], 0x1 ;  /* 0x0000720003046a11 */ /* 0x000fc600078208ff */
[----:B------:R1:W-:Y:S01]  /*1bb0*/  @P4 LDGSTS.E.BYPASS.LTC128B.128 [R22+0x12100], [R6.64], !P3 ;  /* 0x1210000006164fae */ /* 0x0003e2000d901d46 */
[----:B------:R-:W-:Y:S02]  /*1bc0*/  @P6 LEA.HI.X R5, R3, c[0x0][0x1cc], R5, 0x1, P1 ;  /* 0x0000730003056a11 */ /* 0x000fe400008f0c05 */
[----:B------:R-:W-:Y:S01]  /*1bd0*/  @P5 IADD3 R3, P1, R2, R12, RZ ;  /* 0x0000000c02035210 */ /* 0x000fe20007f3e0ff */
[----:B------:R-:W-:Y:S02]  /*1be0*/  IMAD.SHL.U32 R2, R8, 0x40, RZ ;  /* 0x0000004008027824 */ /* 0x000fe400078e00ff */
[----:B------:R1:W-:Y:S03]  /*1bf0*/  @P4 LDGSTS.E.BYPASS.LTC128B.128 [R22+0x15100], [R6.64+0x80], !P0 ;  /* 0x1510008006164fae */ /* 0x0003e6000c101d46 */
[----:B------:R-:W-:Y:S02]  /*1c00*/  @P5 IADD3.X R0, R0, R13, R2, P1, !PT ;  /* 0x0000000d00005210 */ /* 0x000fe40000ffe402 */
[----:B------:R-:W-:-:S02]  /*1c10*/  @P5 LEA R2, P0, R3, c[0x0][0x1c8], 0x1 ;  /* 0x0000720003025a11 */ /* 0x000fc400078008ff */
[----:B------:R-:W-:Y:S02]  /*1c20*/  @P4 ISETP.GE.AND P3, PT, R23, c[0x0][0x1d4], PT ;  /* 0x0000750017004a0c */ /* 0x000fe40003f66270 */
[----:B------:R-:W-:Y:S02]  /*1c30*/  @P6 ISETP.GE.AND P1, PT, R100, c[0x0][0x1d4], PT ;  /* 0x0000750064006a0c */ /* 0x000fe40003f26270 */
[----:B------:R-:W-:Y:S02]  /*1c40*/  @P5 LEA.HI.X R3, R3, c[0x0][0x1cc], R0, 0x1, P0 ;  /* 0x0000730003035a11 */ /* 0x000fe400000f0c00 */
[----:B------:R-:W-:-:S07]  /*1c50*/  @P6 ISETP.GE.AND P0, PT, R28, c[0x0][0x1d4], PT ;  /* 0x000075001c006a0c */ /* 0x000fce0003f06270 */
[----:B------:R1:W-:Y:S01]  /*1c60*/  @P4 LDGSTS.E.BYPASS.LTC128B.128 [R22+0x18100], [R6.64+0x100], !P3 ;  /* 0x1810010006164fae */ /* 0x0003e2000d901d46 */
[----:B------:R-:W-:Y:S02]  /*1c70*/  @P6 ISETP.GE.AND P4, PT, R23, c[0x0][0x1d4], PT ;  /* 0x0000750017006a0c */ /* 0x000fe40003f86270 */
[----:B------:R-:W-:Y:S01]  /*1c80*/  @P5 ISETP.GE.AND P3, PT, R100, c[0x0][0x1d4], PT ;  /* 0x0000750064005a0c */ /* 0x000fe20003f66270 */
[----:B------:R2:W-:Y:S01]  /*1c90*/  @P6 LDGSTS.E.BYPASS.LTC128B.128 [R22+0x13100], [R4.64], !P1 ;  /* 0x1310000004166fae */ /* 0x0005e2000c901d46 */
[----:B------:R-:W-:-:S03]  /*1ca0*/  @P5 ISETP.GE.AND P1, PT, R28, c[0x0][0x1d4], PT ;  /* 0x000075001c005a0c */ /* 0x000fc60003f26270 */
[----:B------:R2:W-:Y:S01]  /*1cb0*/  @P6 LDGSTS.E.BYPASS.LTC128B.128 [R22+0x16100], [R4.64+0x80], !P0 ;  /* 0x1610008004166fae */ /* 0x0005e2000c101d46 */
[----:B------:R-:W-:-:S05]  /*1cc0*/  @P5 ISETP.GE.AND P0, PT, R23, c[0x0][0x1d4], PT ;  /* 0x0000750017005a0c */ /* 0x000fca0003f06270 */
[----:B------:R2:W-:Y:S04]  /*1cd0*/  @P6 LDGSTS.E.BYPASS.LTC128B.128 [R22+0x19100], [R4.64+0x100], !P4 ;  /* 0x1910010004166fae */ /* 0x0005e8000e101d46 */
[----:B------:R3:W-:Y:S04]  /*1ce0*/  @P5 LDGSTS.E.BYPASS.LTC128B.128 [R22+0x14100], [R2.64], !P3 ;  /* 0x1410000002165fae */ /* 0x0007e8000d901d46 */
[----:B------:R3:W-:Y:S04]  /*1cf0*/  @P5 LDGSTS.E.BYPASS.LTC128B.128 [R22+0x17100], [R2.64+0x80], !P1 ;  /* 0x1710008002165fae */ /* 0x0007e8000c901d46 */
[----:B------:R3:W-:Y:S04]  /*1d00*/  @P5 LDGSTS.E.BYPASS.LTC128B.128 [R22+0x1a100], [R2.64+0x100], !P0 ;  /* 0x1a10010002165fae */ /* 0x0007e8000c101d46 */
[----:B------:R-:W0:Y:S01]  /*1d10*/  LDGDEPBAR ;  /* 0x00000000000079af */ /* 0x000e220000000000 */
[----:B------:R-:W-:-:S02]  /*1d20*/  IMAD R0, R11, c[0x0][0x208], RZ ;  /* 0x000082000b007a24 */ /* 0x000fc400078e02ff */
[----:B-1----:R-:W-:-:S04]  /*1d30*/  IMAD.WIDE.U32 R6, R10, c[0x0][0x208], RZ ;  /* 0x000082000a067a25 */ /* 0x002fc800078e00ff */
[----:B------:R-:W-:Y:S02]  /*1d40*/  IMAD R0, R10, c[0x0][0x20c], R0 ;  /* 0x000083000a007a24 */ /* 0x000fe400078e0200 */
[----:B------:R-:W-:Y:S01]  /*1d50*/  IMAD.MOV.U32 R14, RZ, RZ, R20 ;  /* 0x000000ffff0e7224 */ /* 0x000fe200078e0014 */
[----:B------:R-:W-:-:S04]  /*1d60*/  DEPBAR.LE SB0, 0x1 ;  /* 0x000080400000791a */ /* 0x000fc80000000000 */
[----:B------:R-:W-:Y:S01]  /*1d70*/  BAR.SYNC.DEFER_BLOCKING 0x0 ;  /* 0x0000000000007b1d */ /* 0x000fe20000010000 */
[----:B------:R-:W-:Y:S02]  /*1d80*/  IMAD.IADD R0, R7, 0x1, R0 ;  /* 0x0000000107007824 */ /* 0x000fe400078e0200 */
[----:B------:R-:W-:Y:S02]  /*1d90*/  IMAD.MOV.U32 R15, RZ, RZ, R17 ;  /* 0x000000ffff0f7224 */ /* 0x000fe400078e0011 */
[----:B------:R-:W-:Y:S02]  /*1da0*/  IMAD R0, R0, 0x60, RZ ;  /* 0x0000006000007824 */ /* 0x000fe400078e02ff */
[----:B--2---:R-:W-:-:S04]  /*1db0*/  IMAD.WIDE.U32 R4, R6, 0x60, R14 ;  /* 0x0000006006047825 */ /* 0x004fc800078e000e */
[----:B------:R-:W-:Y:S01]  /*1dc0*/  IMAD.MOV.U32 R20, RZ, RZ, c[0x0][0x208] ;  /* 0x00008200ff147624 */ /* 0x000fe200078e00ff */
[----:B---3--:R-:W-:Y:S01]  /*1dd0*/  LEA R2, P0, R4, c[0x0][0x1f8], 0x1 ;  /* 0x00007e0004027a11 */ /* 0x008fe200078008ff */
[----:B------:R-:W-:Y:S02]  /*1de0*/  IMAD.IADD R0, R5, 0x1, R0 ;  /* 0x0000000105007824 */ /* 0x000fe400078e0200 */
[----:B------:R-:W-:Y:S02]  /*1df0*/  IMAD.MOV.U32 R10, RZ, RZ, 0x6 ;  /* 0x00000006ff0a7424 */ /* 0x000fe400078e00ff */
[----:B------:R-:W-:Y:S01]  /*1e00*/  IMAD.SHL.U32 R21, R20, 0x40, RZ ;  /* 0x0000004014157824 */ /* 0x000fe200078e00ff */
[----:B------:R-:W-:Y:S02]  /*1e10*/  LEA.HI.X R3, R4, c[0x0][0x1fc], R0, 0x1, P0 ;  /* 0x00007f0004037a11 */ /* 0x000fe400000f0c00 */
[----:B------:R-:W-:Y:S01]  /*1e20*/  SHF.L.U64.HI R20, R20, R10, c[0x0][0x20c] ;  /* 0x0000830014147619 */ /* 0x000fe2000001020a */
[----:B------:R1:W2:Y:S01]  /*1e30*/  LDSM.16.M88.4 R156, [R188] ;  /* 0x00000000bc9c783b */ /* 0x0002a20000000200 */
[----:B------:R-:W-:-:S03]  /*1e40*/  IADD3 R12, P3, P1, R21, 0x80, R2 ;  /* 0x00000080150c7810 */ /* 0x000fc6000797e002 */
[----:B------:R1:W3:Y:S04]  /*1e50*/  LDSM.16.M88.4 R172, [R188+0x4000] ;  /* 0x00400000bcac783b */ /* 0x0002e80000000200 */
[----:B------:R-:W4:Y:S04]  /*1e60*/  LDSM.16.M88.4 R188, [R188+0x8000] ;  /* 0x00800000bcbc783b */ /* 0x000f280000000200 */
[----:B------:R1:W1:Y:S04]  /*1e70*/  LDSM.16.M88.4 R152, [R212] ;  /* 0x00000000d498783b */ /* 0x0002680000000200 */
[----:B------:R1:W1:Y:S04]  /*1e80*/  LDSM.16.M88.4 R160, [R213] ;  /* 0x00000000d5a0783b */ /* 0x0002680000000200 */
[----:B------:R1:W1:Y:S04]  /*1e90*/  LDSM.16.M88.4 R164, [R214] ;  /* 0x00000000d6a4783b */ /* 0x0002680000000200 */
[----:B------:R1:W1:Y:S04]  /*1ea0*/  LDSM.16.M88.4 R168, [R212+0x4000] ;  /* 0x00400000d4a8783b */ /* 0x0002680000000200 */
[----:B------:R1:W1:Y:S04]  /*1eb0*/  LDSM.16.M88.4 R176, [R213+0x4000] ;  /* 0x00400000d5b0783b */ /* 0x0002680000000200 */
[----:B------:R1:W1:Y:S04]  /*1ec0*/  LDSM.16.M88.4 R180, [R214+0x4000] ;  /* 0x00400000d6b4783b */ /* 0x0002680000000200 */
[----:B------:R1:W1:Y:S04]  /*1ed0*/  LDSM.16.M88.4 R184, [R212+0x8000] ;  /* 0x00800000d4b8783b */ /* 0x0002680000000200 */
[----:B------:R1:W1:Y:S04]  /*1ee0*/  LDSM.16.M88.4 R192, [R213+0x8000] ;  /* 0x00800000d5c0783b */ /* 0x0002680000000200 */
[----:B------:R1:W1:Y:S01]  /*1ef0*/  LDSM.16.M88.4 R196, [R214+0x8000] ;  /* 0x00800000d6c4783b */ /* 0x0002620000000200 */
[----:B------:R-:W-:-:S03]  /*1f00*/  IADD3.X R13, R20, RZ, R3, P3, P1 ;  /* 0x000000ff140d7210 */ /* 0x000fc60001fe2403 */
[----:B------:R-:W-:Y:S01]  /*1f10*/  BAR.SYNC.DEFER_BLOCKING 0x0 ;  /* 0x0000000000007b1d */ /* 0x000fe20000010000 */
[C---:B------:R-:W-:Y:S02]  /*1f20*/  IADD3 R10, P3, P1, R21.reuse, 0x100, R2 ;  /* 0x00000100150a7810 */ /* 0x040fe4000797e002 */
[----:B------:R-:W-:Y:S02]  /*1f30*/  ISETP.GE.AND P6, PT, R100, c[0x0][0x1d4], PT ;  /* 0x0000750064007a0c */ /* 0x000fe40003fc6270 */
[----:B------:R-:W-:Y:S02]  /*1f40*/  ISETP.GE.AND P5, PT, R28, c[0x0][0x1d4], PT ;  /* 0x000075001c007a0c */ /* 0x000fe40003fa6270 */
[----:B------:R-:W-:Y:S02]  /*1f50*/  IADD3 R4, P0, R21, R2, RZ ;  /* 0x0000000215047210 */ /* 0x000fe40007f1e0ff */
[----:B------:R-:W-:Y:S02]  /*1f60*/  IADD3.X R11, R20, RZ, R3, P3, P1 ;  /* 0x000000ff140b7210 */ /* 0x000fe40001fe2403 */
[----:B------:R-:W-:-:S02]  /*1f70*/  ISETP.LT.OR P3, PT, R9, 0x1, P6 ;  /* 0x000000010900780c */ /* 0x000fc40003761670 */
[----:B------:R-:W-:Y:S01]  /*1f80*/  ISETP.LT.OR P1, PT, R9, 0x1, P5 ;  /* 0x000000010900780c */ /* 0x000fe20002f21670 */
[----:B------:R-:W-:Y:S01]  /*1f90*/  IMAD.X R5, R20, 0x1, R3, P0 ;  /* 0x0000000114057824 */ /* 0x000fe200000e0603 */
[----:B------:R-:W-:Y:S02]  /*1fa0*/  IADD3 R6, P0, R4, R21, RZ ;  /* 0x0000001504067210 */ /* 0x000fe40007f1e0ff */
[----:B------:R-:W-:-:S03]  /*1fb0*/  ISETP.GE.AND P4, PT, R23, c[0x0][0x1d4], PT ;  /* 0x0000750017007a0c */ /* 0x000fc60003f86270 */
[----:B------:R-:W-:Y:S01]  /*1fc0*/  IMAD.X R7, R5, 0x1, R20, P0 ;  /* 0x0000000105077824 */ /* 0x000fe200000e0614 */
[----:B------:R-:W-:-:S03]  /*1fd0*/  ISETP.LT.OR P0, PT, R9, 0x1, P4 ;  /* 0x000000010900780c */ /* 0x000fc60002701670 */
[----:B------:R-:W-:Y:S01]  /*1fe0*/  @!PT LDS RZ, [RZ] ;  /* 0x00000000fffff984 */ /* 0x000fe20000000800 */
[----:B------:R-:W-:Y:S01]  /*1ff0*/  @!PT LDS RZ, [RZ] ;  /* 0x00000000fffff984 */ /* 0x000fe20000000800 */
[----:B------:R-:W-:Y:S01]  /*2000*/  @!PT LDS RZ, [RZ] ;  /* 0x00000000fffff984 */ /* 0x000fe20000000800 */
[----:B------:R1:W-:Y:S01]  /*2010*/  LDGSTS.E.BYPASS.LTC128B.128 [R22+0x100], [R2.64], !P3 ;  /* 0x0010000002167fae */ /* 0x0003e2000d901d46 */
[----:B------:R-:W-:-:S03]  /*2020*/  ISETP.LT.OR P3, PT, R9, 0x21, P6 ;  /* 0x000000210900780c */ /* 0x000fc60003761670 */
[----:B------:R1:W-:Y:S01]  /*2030*/  LDGSTS.E.BYPASS.LTC128B.128 [R22+0x3100], [R2.64+0x80], !P1 ;  /* 0x0310008002167fae */ /* 0x0003e2000c901d46 */
[C---:B------:R-:W-:Y:S02]  /*2040*/  ISETP.LT.OR P1, PT, R9.reuse, 0x21, P5 ;  /* 0x000000210900780c */ /* 0x040fe40002f21670 */
[C---:B------:R-:W-:Y:S01]  /*2050*/  ISETP.LT.OR P6, PT, R9.reuse, 0x41, P6 ;  /* 0x000000410900780c */ /* 0x040fe200037c1670 */
[----:B------:R1:W-:Y:S01]  /*2060*/  STL.64 [R1+0x68], R18 ;  /* 0x0000681201007387 */ /* 0x0003e20000100a00 */
[----:B------:R-:W-:-:S03]  /*2070*/  ISETP.LT.OR P5, PT, R9, 0x41, P5 ;  /* 0x000000410900780c */ /* 0x000fc60002fa1670 */
[----:B------:R1:W-:Y:S01]  /*2080*/  LDGSTS.E.BYPASS.LTC128B.128 [R22+0x6100], [R2.64+0x100], !P0 ;  /* 0x0610010002167fae */ /* 0x0003e2000c101d46 */
[C---:B------:R-:W-:Y:S02]  /*2090*/  ISETP.LT.OR P0, PT, R9.reuse, 0x21, P4 ;  /* 0x000000210900780c */ /* 0x040fe40002701670 */
[----:B------:R-:W-:Y:S01]  /*20a0*/  ISETP.LT.OR P4, PT, R9, 0x41, P4 ;  /* 0x000000410900780c */ /* 0x000fe20002781670 */
[----:B------:R1:W-:Y:S04]  /*20b0*/  LDGSTS.E.BYPASS.LTC128B.128 [R22+0x1100], [R4.64], !P3 ;  /* 0x0110000004167fae */ /* 0x0003e8000d901d46 */
[----:B------:R1:W-:Y:S01]  /*20c0*/  LDGSTS.E.BYPASS.LTC128B.128 [R22+0x4100], [R12.64], !P1 ;  /* 0x041000000c167fae */ /* 0x0003e2000c901d46 */
[----:B------:R-:W-:Y:S01]  /*20d0*/  ISETP.GE.AND P1, PT, R226, 0x2, PT ;  /* 0x00000002e200780c */ /* 0x000fe20003f26270 */
[----:B------:R-:W-:Y:S04]  /*20e0*/  BSSY B0, `(.L_x_1083) ;  /* 0x0000028000007945 */ /* 0x000fe80003800000 */
[----:B------:R1:W-:Y:S04]  /*20f0*/  LDGSTS.E.BYPASS.LTC128B.128 [R22+0x7100], [R10.64], !P0 ;  /* 0x071000000a167fae */ /* 0x0003e8000c101d46 */
[----:B------:R1:W-:Y:S04]  /*2100*/  LDGSTS.E.BYPASS.LTC128B.128 [R22+0x2100], [R6.64], !P6 ;  /* 0x0210000006167fae */ /* 0x0003e8000f101d46 */
[----:B------:R1:W-:Y:S04]  /*2110*/  LDGSTS.E.BYPASS.LTC128B.128 [R22+0x5100], [R6.64+0x80], !P5 ;  /* 0x0510008006167fae */ /* 0x0003e8000e901d46 */
[----:B------:R1:W-:Y:S04]  /*2120*/  LDGSTS.E.BYPASS.LTC128B.128 [R22+0x8100], [R6.64+0x100], !P4 ;  /* 0x0810010006167fae */ /* 0x0003e8000e101d46 */
[----:B------:R-:W0:Y:S01]  /*2130*/  LDGDEPBAR ;  /* 0x00000000000079af */ /* 0x000e220000000000 */
[----:B------:R-:W-:Y:S05]  /*2140*/  @!P1 BRA `(.L_x_1084) ;  /* 0x0000021000009947 */ /* 0x000fea0003800000 */
[----:B--234-:R-:W-:Y:S01]  /*2150*/  IADD3 R0, R226, -0x2, RZ ;  /* 0xfffffffee2007810 */ /* 0x01cfe20007ffe0ff */
[C---:B-1----:R-:W-:Y:S01]  /*2160*/  IMAD.SHL.U32 R6, R16.reuse, 0x40, RZ ;  /* 0x0000004010067824 */ /* 0x042fe200078e00ff */
[----:B------:R-:W-:-:S02]  /*2170*/  SHF.L.U64.HI R7, R16, 0x6, R8 ;  /* 0x0000000610077819 */ /* 0x000fc40000010208 */
[----:B------:R-:W-:Y:S01]  /*2180*/  SHF.R.S32.HI R2, RZ, 0x1f, R0 ;  /* 0x0000001fff027819 */ /* 0x000fe20000011400 */
[----:B------:R-:W-:Y:S01]  /*2190*/  IMAD.WIDE.U32 R4, R0, c[0x0][0x1e0], RZ ;  /* 0x0000780000047a25 */ /* 0x000fe200078e00ff */
[----:B------:R-:W-:-:S03]  /*21a0*/  ISETP.GE.AND P4, PT, R100, c[0x0][0x1d4], PT ;  /* 0x0000750064007a0c */ /* 0x000fc60003f86270 */
        /* <DEDUP_REMOVED lines=9> */
[----:B------:R-:W-:Y:S02]  /*2240*/  ISETP.GE.AND P3, PT, R28, c[0x0][0x1d4], PT ;  /* 0x000075001c007a0c */ /* 0x000fe40003f66270 */
[--C-:B------:R-:W-:Y:S01]  /*2250*/  IADD3.X R11, R7, RZ, R3.reuse, P5, P0 ;  /* 0x000000ff070b7210 */ /* 0x100fe20002fe0403 */
[----:B------:R1:W-:Y:S01]  /*2260*/  LDGSTS.E.BYPASS.LTC128B.128 [R22+0x1b100], [R2.64], !P4 ;  /* 0x1b10000002167fae */ /* 0x0003e2000e101d46 */
[----:B------:R-:W-:Y:S02]  /*2270*/  IADD3 R8, P6, P5, R6, 0x100, R2 ;  /* 0x0000010006087810 */ /* 0x000fe40007dde002 */
[----:B------:R-:W-:Y:S02]  /*2280*/  ISETP.GE.AND P0, PT, R23, c[0x0][0x1d4], PT ;  /* 0x0000750017007a0c */ /* 0x000fe40003f06270 */
[----:B------:R-:W-:-:S02]  /*2290*/  IADD3.X R9, R7, RZ, R3, P6, P5 ;  /* 0x000000ff07097210 */ /* 0x000fc400037ea403 */
[----:B------:R-:W-:-:S03]  /*22a0*/  IADD3 R4, P6, R6, R2, RZ ;  /* 0x0000000206047210 */ /* 0x000fc60007fde0ff */
[----:B------:R1:W-:Y:S01]  /*22b0*/  LDGSTS.E.BYPASS.LTC128B.128 [R22+0x1e100], [R2.64+0x80], !P3 ;  /* 0x1e10008002167fae */ /* 0x0003e2000d901d46 */
[----:B------:R-:W-:Y:S01]  /*22c0*/  IADD3 R6, P5, R4, R6, RZ ;  /* 0x0000000604067210 */ /* 0x000fe20007fbe0ff */
[----:B------:R-:W-:-:S04]  /*22d0*/  IMAD.X R5, R7, 0x1, R3, P6 ;  /* 0x0000000107057824 */ /* 0x000fc800030e0603 */
        /* <DEDUP_REMOVED lines=8> */
.L_x_1084:
[----:B--234-:R-:W-:Y:S05]  /*2360*/  BSYNC B0 ;  /* 0x0000000000007941 */ /* 0x01cfea0003800000 */
.L_x_1083:
[----:B------:R-:W0:Y:S01]  /*2370*/  LDGDEPBAR ;  /* 0x00000000000079af */ /* 0x000e220000000000 */
[----:B------:R-:W-:Y:S01]  /*2380*/  IMAD.MOV.U32 R208, RZ, RZ, 0x20 ;  /* 0x00000020ffd07424 */ /* 0x000fe200078e00ff */
[----:B------:R-:W-:Y:S01]  /*2390*/  LOP3.LUT P0, RZ, R69, 0x2, RZ, 0xc0, !PT ;  /* 0x0000000245ff7812 */ /* 0x000fe2000780c0ff */
[----:B------:R-:W-:Y:S03]  /*23a0*/  BSSY B0, `(.L_x_1085) ;  /* 0x0000034000007945 */ /* 0x000fe60003800000 */
[----:B------:R-:W-:-:S05]  /*23b0*/  SEL R208, R208, 0xffffffe0, !P0 ;  /* 0xffffffe0d0d07807 */ /* 0x000fca0004000000 */
[----:B-1----:R-:W-:Y:S01]  /*23c0*/  IMAD.IADD R3, R209, 0x1, R208 ;  /* 0x00000001d1037824 */ /* 0x002fe200078e02d0 */
[----:B------:R-:W-:-:S04]  /*23d0*/  DEPBAR.LE SB0, 0x2 ;  /* 0x000080800000791a */ /* 0x000fc80000000000 */
[----:B------:R-:W-:Y:S06]  /*23e0*/  BAR.SYNC.DEFER_BLOCKING 0x0 ;  /* 0x0000000000007b1d */ /* 0x000fec0000010000 */
[----:B------:R1:W2:Y:S04]  /*23f0*/  LDSM.16.M88.4 R24, [R209] ;  /* 0x00000000d118783b */ /* 0x0002a80000000200 */
[----:B------:R1:W3:Y:S04]  /*2400*/  LDSM.16.M88.4 R16, [R209+0x800] ;  /* 0x00080000d110783b */ /* 0x0002e80000000200 */
[----:B------:R1:W4:Y:S04]  /*2410*/  LDSM.16.M88.4 R32, [R209+0x1000] ;  /* 0x00100000d120783b */ /* 0x0003280000000200 */
        /* <DEDUP_REMOVED lines=10> */
[----:B--23--:R-:W-:Y:S02]  /*24c0*/  IADD3 R0, R226, -0x2, RZ ;  /* 0xfffffffee2007810 */ /* 0x00cfe40007ffe0ff */
[----:B------:R-:W-:-:S02]  /*24d0*/  ISETP.GE.AND P3, PT, R100, c[0x0][0x1d4], PT ;  /* 0x0000750064007a0c */ /* 0x000fc40003f66270 */
[----:B------:R-:W-:Y:S01]  /*24e0*/  SHF.R.S32.HI R2, RZ, 0x1f, R0 ;  /* 0x0000001fff027819 */ /* 0x000fe20000011400 */
[----:B------:R-:W-:Y:S01]  /*24f0*/  IMAD.WIDE.U32 R6, R0, c[0x0][0x208], RZ ;  /* 0x0000820000067a25 */ /* 0x000fe200078e00ff */
[----:B------:R-:W-:Y:S02]  /*2500*/  ISETP.GE.AND P1, PT, R28, c[0x0][0x1d4], PT ;  /* 0x000075001c007a0c */ /* 0x000fe40003f26270 */
[----:B------:R-:W-:Y:S01]  /*2510*/  ISETP.GE.AND P0, PT, R23, c[0x0][0x1d4], PT ;  /* 0x0000750017007a0c */ /* 0x000fe20003f06270 */
        /* <DEDUP_REMOVED lines=28> */
.L_x_1086:
[----:B--23--:R-:W-:Y:S05]  /*26e0*/  BSYNC B0 ;  /* 0x0000000000007941 */ /* 0x00cfea0003800000 */
.L_x_1085:
[C---:B-1----:R-:W-:Y:S08]  /*26f0*/  HMMA.16816.F32 R4, R152.reuse, R40, RZ ;  /* 0x000000289804723c */ /* 0x042ff000000018ff */
[C---:B----4-:R-:W-:Y:S08]  /*2700*/  HMMA.16816.F32 R8, R152.reuse, R34, RZ ;  /* 0x000000229808723c */ /* 0x050ff000000018ff */
[C---:B------:R-:W-:Y:S08]  /*2710*/  HMMA.16816.F32 R12, R152.reuse, R32, RZ ;  /* 0x00000020980c723c */ /* 0x040ff000000018ff */
[C---:B------:R-:W-:Y:S08]  /*2720*/  HMMA.16816.F32 R28, R152.reuse, R24, RZ ;  /* 0x00000018981c723c */ /* 0x040ff000000018ff */
[----:B------:R-:W-:Y:S01]  /*2730*/  HMMA.16816.F32 R20, R152, R16, RZ ;  /* 0x000000109814723c */ /* 0x000fe200000018ff */
[----:B------:R-:W-:Y:S01]  /*2740*/  IMAD.MOV.U32 R0, RZ, RZ, 0x40 ;  /* 0x00000040ff007424 */ /* 0x000fe200078e00ff */
[----:B------:R-:W-:Y:S01]  /*2750*/  LOP3.LUT P0, RZ, R69, 0x4, RZ, 0xc0, !PT ;  /* 0x0000000445ff7812 */ /* 0x000fe2000780c0ff */
[----:B------:R-:W2:Y:S04]  /*2760*/  LDL R126, [R1+0x98] ;  /* 0x00009800017e7983 */ /* 0x000ea80000100800 */
[----:B------:R-:W3:Y:S01]  /*2770*/  LDL R125, [R1+0x58] ;  /* 0x00005800017d7983 */ /* 0x000ee20000100800 */
[----:B------:R-:W-:Y:S03]  /*2780*/  HMMA.16816.F32 R92, R156, R60, R4 ;  /* 0x0000003c9c5c723c */ /* 0x000fe60000001804 */
[----:B------:R-:W-:Y:S04]  /*2790*/  LDSM.16.M88.4 R104, [R3+0x5800] ;  /* 0x005800000368783b */ /* 0x000fe80000000200 */
[----:B------:R-:W0:Y:S01]  /*27a0*/  LDGDEPBAR ;  /* 0x00000000000079af */ /* 0x000e220000000000 */
[----:B------:R-:W-:Y:S08]  /*27b0*/  HMMA.16816.F32 R4, R152, R42, RZ ;  /* 0x0000002a9804723c */ /* 0x000ff000000018ff */
[C---:B------:R-:W-:Y:S08]  /*27c0*/  HMMA.16816.F32 R100, R156.reuse, R54, R8 ;  /* 0x000000369c64723c */ /* 0x040ff00000001808 */
[----:B------:R-:W-:Y:S08]  /*27d0*/  HMMA.16816.F32 R96, R156, R52, R12 ;  /* 0x000000349c60723c */ /* 0x000ff0000000180c */
[C---:B------:R-:W-:Y:S08]  /*27e0*/  HMMA.16816.F32 R8, R152.reuse, R64, RZ ;  /* 0x000000409808723c */ /* 0x040ff000000018ff */
[----:B------:R-:W-:Y:S01]  /*27f0*/  HMMA.16816.F32 R12, R152, R56, RZ ;  /* 0x00000038980c723c */ /* 0x000fe200000018ff */
[----:B------:R-:W-:-:S07]  /*2800*/  SEL R206, R0, 0xffffffc0, !P0 ;  /* 0xffffffc000ce7807 */ /* 0x000fce0004000000 */
[----:B------:R-:W-:Y:S01]  /*2810*/  HMMA.16816.F32 R24, R152, R26, RZ ;  /* 0x0000001a9818723c */ /* 0x000fe200000018ff */
[----:B------:R-:W-:-:S07]  /*2820*/  IMAD.IADD R2, R209, 0x1, R206 ;  /* 0x00000001d1027824 */ /* 0x000fce00078e02ce */
[----:B------:R-:W-:Y:S08]  /*2830*/  HMMA.16816.F32 R16, R152, R18, RZ ;  /* 0x000000129810723c */ /* 0x000ff000000018ff */
[C---:B------:R-:W-:Y:S08]  /*2840*/  HMMA.16816.F32 R88, R156.reuse, R62, R4 ;  /* 0x0000003e9c58723c */ /* 0x040ff00000001804 */
[C---:B------:R-:W-:Y:S08]  /*2850*/  HMMA.16816.F32 R44, R156.reuse, R36, R28 ;  /* 0x000000249c2c723c */ /* 0x040ff0000000181c */
[C---:B------:R-:W-:Y:S01]  /*2860*/  HMMA.16816.F32 R76, R156.reuse, R72, R8 ;  /* 0x000000489c4c723c */ /* 0x040fe20000001808 */
[----:B------:R-:W-:Y:S07]  /*2870*/  LDSM.16.M88.4 R8, [R2+0x1800] ;  /* 0x001800000208783b */ /* 0x000fee0000000200 */
[----:B------:R-:W-:Y:S01]  /*2880*/  HMMA.16816.F32 R84, R156, R80, R12 ;  /* 0x000000509c54723c */ /* 0x000fe2000000180c */
[----:B------:R-:W-:Y:S01]  /*2890*/  LDSM.16.M88.4 R12, [R2+0x1000] ;  /* 0x00100000020c783b */ /* 0x000fe20000000200 */
[----:B------:R-:W-:-:S03]  /*28a0*/  IADD3 R0, R206, R209, R208 ;  /* 0x000000d1ce007210 */ /* 0x000fc60007ffe0d0 */
[----:B------:R-:W-:Y:S03]  /*28b0*/  LDSM.16.M88.4 R112, [R2+0x3000] ;  /* 0x003000000270783b */ /* 0x000fe60000000200 */
[----:B------:R-:W-:Y:S01]  /*28c0*/  HMMA.16816.F32 R4, R152, R66, RZ ;  /* 0x000000429804723c */ /* 0x000fe200000018ff */
[----:B------:R-:W-:Y:S04]  /*28d0*/  LDSM.16.M88.4 R52, [R0+0x800] ;  /* 0x000800000034783b */ /* 0x000fe80000000200 */
[----:B------:R-:W-:Y:S03]  /*28e0*/  LDSM.16.M88.4 R116, [R2+0x3800] ;  /* 0x003800000274783b */ /* 0x000fe60000000200 */
[C---:B------:R-:W-:Y:S01]  /*28f0*/  HMMA.16816.F32 R28, R156.reuse, R48, R20 ;  /* 0x000000309c1c723c */ /* 0x040fe20000001814 */
[----:B------:R-:W1:Y:S04]  /*2900*/  LDSM.16.M88.4 R20, [R2] ;  /* 0x000000000214783b */ /* 0x000e680000000200 */
[----:B------:R-:W-:Y:S03]  /*2910*/  LDSM.16.M88.4 R108, [R2+0x5800] ;  /* 0x00580000026c783b */ /* 0x000fe60000000200 */
[C---:B------:R-:W-:Y:S01]  /*2920*/  HMMA.16816.F32 R32, R156.reuse, R38, R24 ;  /* 0x000000269c20723c */ /* 0x040fe20000001818 */
[----:B------:R-:W4:Y:S04]  /*2930*/  LDSM.16.M88.4 R24, [R2+0x800] ;  /* 0x000800000218783b */ /* 0x000f280000000200 */
[----:B------:R-:W-:Y:S03]  /*2940*/  LDSM.16.M88.4 R36, [R2+0x2800] ;  /* 0x002800000224783b */ /* 0x000fe60000000200 */
[----:B------:R-:W-:Y:S01]  /*2950*/  HMMA.16816.F32 R48, R156, R50, R16 ;  /* 0x000000329c30723c */ /* 0x000fe20000001810 */
[----:B------:R-:W-:Y:S07]  /*2960*/  LDSM.16.M88.4 R120, [R0+0x3000] ;  /* 0x003000000078783b */ /* 0x000fee0000000200 */
[----:B------:R-:W-:Y:S01]  /*2970*/  HMMA.16816.F32 R16, R152, R58, RZ ;  /* 0x0000003a9810723c */ /* 0x000fe200000018ff */
[----:B------:R-:W-:Y:S07]  /*2980*/  LDSM.16.M88.4 R56, [R0] ;  /* 0x000000000038783b */ /* 0x000fee0000000200 */
[----:B------:R-:W-:Y:S01]  /*2990*/  HMMA.16816.F32 R72, R156, R74, R4 ;  /* 0x0000004a9c48723c */ /* 0x000fe20000001804 */
[----:B------:R-:W5:Y:S07]  /*29a0*/  LDSM.16.M88.4 R4, [R2+0x2000] ;  /* 0x002000000204783b */ /* 0x000f6e0000000200 */
[----:B-1----:R-:W-:Y:S01]  /*29b0*/  HMMA.16816.F32 R68, R160, R20, R44 ;  /* 0x00000014a044723c */ /* 0x002fe2000000182c */
[----:B------:R-:W-:Y:S07]  /*29c0*/  LDSM.16.M88.4 R44, [R0+0x1000] ;  /* 0x00100000002c783b */ /* 0x000fee0000000200 */
[----:B------:R-:W-:Y:S08]  /*29d0*/  HMMA.16816.F32 R80, R156, R82, R16 ;  /* 0x000000529c50723c */ /* 0x000ff00000001810 */
[C---:B------:R-:W-:Y:S08]  /*29e0*/  HMMA.16816.F32 R64, R160.reuse, R22, R32 ;  /* 0x00000016a040723c */ /* 0x040ff00000001820 */
[C---:B------:R-:W-:Y:S01]  /*29f0*/  HMMA.16816.F32 R20, R160.reuse, R10, R88 ;  /* 0x0000000aa014723c */ /* 0x040fe20000001858 */
[----:B------:R-:W1:Y:S07]  /*2a00*/  LDSM.16.M88.4 R88, [R0+0x2000] ;  /* 0x002000000058783b */ /* 0x000e6e0000000200 */
[C---:B------:R-:W-:Y:S01]  /*2a10*/  HMMA.16816.F32 R40, R160.reuse, R12, R96 ;  /* 0x0000000ca028723c */ /* 0x040fe20000001860 */
[----:B------:R-:W1:Y:S07]  /*2a20*/  LDSM.16.M88.4 R96, [R209+0x3000] ;  /* 0x00300000d160783b */ /* 0x000e6e0000000200 */
[C---:B----4-:R-:W-:Y:S01]  /*2a30*/  HMMA.16816.F32 R60, R160.reuse, R24, R28 ;  /* 0x00000018a03c723c */ /* 0x050fe2000000181c */
[----:B------:R-:W4:Y:S07]  /*2a40*/  LDSM.16.M88.4 R28, [R0+0x1800] ;  /* 0x00180000001c783b */ /* 0x000f2e0000000200 */
[C---:B------:R-:W-:Y:S08]  /*2a50*/  HMMA.16816.F32 R48, R160.reuse, R26, R48 ;  /* 0x0000001aa030723c */ /* 0x040ff00000001830 */
[C---:B------:R-:W-:Y:S01]  /*2a60*/  HMMA.16816.F32 R32, R160.reuse, R14, R100 ;  /* 0x0000000ea020723c */ /* 0x040fe20000001864 */
[----:B------:R-:W-:Y:S07]  /*2a70*/  LDSM.16.M88.4 R100, [R209+0x4800] ;  /* 0x00480000d164783b */ /* 0x000fee0000000200 */
[C---:B------:R-:W-:Y:S01]  /*2a80*/  HMMA.16816.F32 R24, R160.reuse, R8, R92 ;  /* 0x00000008a018723c */ /* 0x040fe2000000185c */
[----:B------:R-:W1:Y:S07]  /*2a90*/  LDSM.16.M88.4 R92, [R0+0x2800] ;  /* 0x00280000005c783b */ /* 0x000e6e0000000200 */
[C---:B-----5:R-:W-:Y:S01]  /*2aa0*/  HMMA.16816.F32 R16, R160.reuse, R4, R84 ;  /* 0x00000004a010723c */ /* 0x060fe20000001854 */
[----:B------:R-:W5:Y:S07]  /*2ab0*/  LDSM.16.M88.4 R84, [R209+0x3800] ;  /* 0x00380000d154783b */ /* 0x000f6e0000000200 */
[C---:B------:R-:W-:Y:S01]  /*2ac0*/  HMMA.16816.F32 R12, R160.reuse, R6, R80 ;  /* 0x00000006a00c723c */ /* 0x040fe20000001850 */
[----:B------:R-:W1:Y:S07]  /*2ad0*/  LDSM.16.M88.4 R80, [R209+0x4000] ;  /* 0x00400000d150783b */ /* 0x000e6e0000000200 */
[C---:B------:R-:W-:Y:S08]  /*2ae0*/  HMMA.16816.F32 R8, R160.reuse, R36, R76 ;  /* 0x00000024a008723c */ /* 0x040ff0000000184c */
[----:B------:R-:W-:Y:S08]  /*2af0*/  HMMA.16816.F32 R4, R160, R38, R72 ;  /* 0x00000026a004723c */ /* 0x000ff00000001848 */
[C---:B------:R-:W-:Y:S08]  /*2b00*/  HMMA.16816.F32 R36, R164.reuse, R56, R68 ;  /* 0x00000038a424723c */ /* 0x040ff00000001844 */
[C---:B------:R-:W-:Y:S08]  /*2b10*/  HMMA.16816.F32 R76, R164.reuse, R54, R48 ;  /* 0x00000036a44c723c */ /* 0x040ff00000001830 */
[C---:B------:R-:W-:Y:S08]  /*2b20*/  HMMA.16816.F32 R68, R164.reuse, R52, R60 ;  /* 0x00000034a444723c */ /* 0x040ff0000000183c */
[C---:B-1----:R-:W-:Y:S08]  /*2b30*/  HMMA.16816.F32 R48, R164.reuse, R88, R16 ;  /* 0x00000058a430723c */ /* 0x042ff00000001810 */
[C---:B------:R-:W-:Y:S08]  /*2b40*/  HMMA.16816.F32 R64, R164.reuse, R58, R64 ;  /* 0x0000003aa440723c */ /* 0x040ff00000001840 */
[----:B------:R-:W-:Y:S01]  /*2b50*/  HMMA.16816.F32 R60, R164, R46, R32 ;  /* 0x0000002ea43c723c */ /* 0x000fe20000001820 */
[----:B------:R-:W-:Y:S07]  /*2b60*/  LDSM.16.M88.4 R32, [R209+0x5800] ;  /* 0x00580000d120783b */ /* 0x000fee0000000200 */
[----:B------:R-:W-:Y:S01]  /*2b70*/  HMMA.16816.F32 R16, R168, R96, R36 ;  /* 0x00000060a810723c */ /* 0x000fe20000001824 */
[----:B------:R-:W1:Y:S07]  /*2b80*/  LDSM.16.M88.4 R36, [R209+0x5000] ;  /* 0x00500000d124783b */ /* 0x000e6e0000000200 */
[C---:B----4-:R-:W-:Y:S01]  /*2b90*/  HMMA.16816.F32 R56, R164.reuse, R28, R24 ;  /* 0x0000001ca438723c */ /* 0x050fe20000001818 */
[----:B------:R-:W4:Y:S07]  /*2ba0*/  LDSM.16.M88.4 R24, [R3+0x3000] ;  /* 0x003000000318783b */ /* 0x000f2e0000000200 */
[C---:B------:R-:W-:Y:S08]  /*2bb0*/  HMMA.16816.F32 R72, R164.reuse, R44, R40 ;  /* 0x0000002ca448723c */ /* 0x040ff00000001828 */
[C---:B------:R-:W-:Y:S01]  /*2bc0*/  HMMA.16816.F32 R44, R164.reuse, R90, R12 ;  /* 0x0000005aa42c723c */ /* 0x040fe2000000180c */
[----:B------:R-:W-:Y:S07]  /*2bd0*/  LDSM.16.M88.4 R88, [R3+0x4800] ;  /* 0x004800000358783b */ /* 0x000fee0000000200 */
[C---:B------:R-:W-:Y:S08]  /*2be0*/  HMMA.16816.F32 R40, R164.reuse, R92, R8 ;  /* 0x0000005ca428723c */ /* 0x040ff00000001808 */
[----:B------:R-:W-:Y:S01]  /*2bf0*/  HMMA.16816.F32 R52, R164, R30, R20 ;  /* 0x0000001ea434723c */ /* 0x000fe20000001814 */
[----:B------:R-:W1:Y:S07]  /*2c00*/  LDSM.16.M88.4 R20, [R3+0x3800] ;  /* 0x003800000314783b */ /* 0x000e6e0000000200 */
[----:B------:R-:W-:Y:S01]  /*2c10*/  HMMA.16816.F32 R12, R168, R98, R64 ;  /* 0x00000062a80c723c */ /* 0x000fe20000001840 */
[----:B------:R-:W1:Y:S07]  /*2c20*/  LDSM.16.M88.4 R96, [R3+0x4000] ;  /* 0x004000000360783b */ /* 0x000e6e0000000200 */
[----:B------:R-:W-:Y:S01]  /*2c30*/  HMMA.16816.F32 R28, R164, R94, R4 ;  /* 0x0000005ea41c723c */ /* 0x000fe20000001804 */
[----:B------:R-:W2:Y:S07]  /*2c40*/  LDSM.16.M88.4 R92, [R3+0x5000] ;  /* 0x00500000035c783b */ /* 0x000eae0000000200 */
[C---:B-----5:R-:W-:Y:S08]  /*2c50*/  HMMA.16816.F32 R8, R168.reuse, R84, R68 ;  /* 0x00000054a808723c */ /* 0x060ff00000001844 */
[C---:B------:R-:W-:Y:S08]  /*2c60*/  HMMA.16816.F32 R4, R168.reuse, R86, R76 ;  /* 0x00000056a804723c */ /* 0x040ff0000000184c */
[C---:B------:R-:W-:Y:S08]  /*2c70*/  HMMA.16816.F32 R84, R168.reuse, R80, R72 ;  /* 0x00000050a854723c */ /* 0x040ff00000001848 */
[C---:B------:R-:W-:Y:S08]  /*2c80*/  HMMA.16816.F32 R80, R168.reuse, R82, R60 ;  /* 0x00000052a850723c */ /* 0x040ff0000000183c */
[C---:B-1----:R-:W-:Y:S08]  /*2c90*/  HMMA.16816.F32 R64, R168.reuse, R38, R44 ;  /* 0x00000026a840723c */ /* 0x042ff0000000182c */
[----:B------:R-:W-:Y:S01]  /*2ca0*/  HMMA.16816.F32 R60, R168, R32, R40 ;  /* 0x00000020a83c723c */ /* 0x000fe20000001828 */
[----:B------:R-:W1:Y:S07]  /*2cb0*/  LDSM.16.M88.4 R40, [R2+0x4000] ;  /* 0x004000000228783b */ /* 0x000e6e0000000200 */
[----:B----4-:R-:W-:Y:S08]  /*2cc0*/  HMMA.16816.F32 R44, R172, R24, R16 ;  /* 0x00000018ac2c723c */ /* 0x010ff00000001810 */
[C---:B------:R-:W-:Y:S08]  /*2cd0*/  HMMA.16816.F32 R76, R168.reuse, R100, R56 ;  /* 0x00000064a84c723c */ /* 0x040ff00000001838 */
[C---:B------:R-:W-:Y:S01]  /*2ce0*/  HMMA.16816.F32 R72, R168.reuse, R102, R52 ;  /* 0x00000066a848723c */ /* 0x040fe20000001834 */
[----:B------:R-:W-:Y:S07]  /*2cf0*/  LDSM.16.M88.4 R100, [R2+0x5000] ;  /* 0x005000000264783b */ /* 0x000fee0000000200 */
[----:B------:R-:W-:Y:S01]  /*2d00*/  HMMA.16816.F32 R68, R168, R36, R48 ;  /* 0x00000024a844723c */ /* 0x000fe20000001830 */
[----:B------:R-:W4:Y:S07]  /*2d10*/  LDSM.16.M88.4 R36, [R2+0x4800] ;  /* 0x004800000224783b */ /* 0x000f2e0000000200 */
[----:B------:R-:W-:Y:S08]  /*2d20*/  HMMA.16816.F32 R52, R172, R26, R12 ;  /* 0x0000001aac34723c */ /* 0x000ff0000000180c */
[----:B------:R-:W-:Y:S08]  /*2d30*/  HMMA.16816.F32 R56, R168, R34, R28 ;  /* 0x00000022a838723c */ /* 0x000ff0000000181c */
[C---:B------:R-:W-:Y:S08]  /*2d40*/  HMMA.16816.F32 R32, R172.reuse, R22, R4 ;  /* 0x00000016ac20723c */ /* 0x040ff00000001804 */
[----:B------:R-:W-:Y:S08]  /*2d50*/  HMMA.16816.F32 R4, R172, R104, R60 ;  /* 0x00000068ac04723c */ /* 0x000ff0000000183c */
[----:B------:R-:W-:Y:S08]  /*2d60*/  HMMA.16816.F32 R44, R176, R112, R44 ;  /* 0x00000070b02c723c */ /* 0x000ff0000000182c */
[C---:B------:R-:W-:Y:S08]  /*2d70*/  HMMA.16816.F32 R28, R172.reuse, R96, R84 ;  /* 0x00000060ac1c723c */ /* 0x040ff00000001854 */
[C---:B------:R-:W-:Y:S01]  /*2d80*/  HMMA.16816.F32 R24, R172.reuse, R98, R80 ;  /* 0x00000062ac18723c */ /* 0x040fe20000001850 */
[----:B------:R-:W-:Y:S07]  /*2d90*/  LDSM.16.M88.4 R96, [R0+0x4800] ;  /* 0x004800000060783b */ /* 0x000fee0000000200 */
[C---:B------:R-:W-:Y:S08]  /*2da0*/  HMMA.16816.F32 R48, R172.reuse, R20, R8 ;  /* 0x00000014ac30723c */ /* 0x040ff00000001808 */
[C---:B------:R-:W-:Y:S08]  /*2db0*/  HMMA.16816.F32 R20, R172.reuse, R88, R76 ;  /* 0x00000058ac14723c */ /* 0x040ff0000000184c */
[C---:B------:R-:W-:Y:S01]  /*2dc0*/  HMMA.16816.F32 R16, R172.reuse, R90, R72 ;  /* 0x0000005aac10723c */ /* 0x040fe20000001848 */
[----:B------:R-:W-:Y:S07]  /*2dd0*/  LDSM.16.M88.4 R88, [R0+0x3800] ;  /* 0x003800000058783b */ /* 0x000fee0000000200 */
[C---:B--2---:R-:W-:Y:S08]  /*2de0*/  HMMA.16816.F32 R12, R172.reuse, R92, R68 ;  /* 0x0000005cac0c723c */ /* 0x044ff00000001844 */
[----:B------:R-:W-:Y:S01]  /*2df0*/  HMMA.16816.F32 R8, R172, R94, R64 ;  /* 0x0000005eac08723c */ /* 0x000fe20000001840 */
[----:B------:R-:W-:Y:S07]  /*2e00*/  LDSM.16.M88.4 R92, [R0+0x4000] ;  /* 0x00400000005c783b */ /* 0x000fee0000000200 */
[----:B------:R-:W-:Y:S01]  /*2e10*/  HMMA.16816.F32 R80, R176, R114, R52 ;  /* 0x00000072b050723c */ /* 0x000fe20000001834 */
[----:B------:R-:W2:Y:S07]  /*2e20*/  LDSM.16.M88.4 R112, [R209+0x6000] ;  /* 0x00600000d170783b */ /* 0x000eae0000000200 */
[----:B------:R-:W-:Y:S01]  /*2e30*/  HMMA.16816.F32 R84, R172, R106, R56 ;  /* 0x0000006aac54723c */ /* 0x000fe20000001838 */
[----:B------:R-:W-:Y:S07]  /*2e40*/  LDSM.16.M88.4 R104, [R2+0x6000] ;  /* 0x006000000268783b */ /* 0x000fee0000000200 */
[C---:B------:R-:W-:Y:S08]  /*2e50*/  HMMA.16816.F32 R72, R176.reuse, R118, R32 ;  /* 0x00000076b048723c */ /* 0x040ff00000001820 */
[----:B------:R-:W-:Y:S08]  /*2e60*/  HMMA.16816.F32 R32, R176, R108, R4 ;  /* 0x0000006cb020723c */ /* 0x000ff00000001804 */
[----:B------:R-:W-:Y:S01]  /*2e70*/  HMMA.16816.F32 R4, R180, R120, R44 ;  /* 0x00000078b404723c */ /* 0x000fe2000000182c */
[----:B------:R-:W-:Y:S07]  /*2e80*/  LDSM.16.M88.4 R44, [R209+0x7000] ;  /* 0x00700000d12c783b */ /* 0x000fee0000000200 */
[C---:B-1----:R-:W-:Y:S08]  /*2e90*/  HMMA.16816.F32 R68, R176.reuse, R40, R28 ;  /* 0x00000028b044723c */ /* 0x042ff0000000181c */
[C---:B------:R-:W-:Y:S01]  /*2ea0*/  HMMA.16816.F32 R56, R176.reuse, R42, R24 ;  /* 0x0000002ab038723c */ /* 0x040fe20000001818 */
[----:B------:R-:W1:Y:S04]  /*2eb0*/  LDSM.16.M88.4 R40, [R0+0x5000] ;  /* 0x005000000028783b */ /* 0x000e680000000200 */
[----:B------:R-:W-:Y:S03]  /*2ec0*/  LDSM.16.M88.4 R24, [R209+0x6800] ;  /* 0x00680000d118783b */ /* 0x000fe60000000200 */
[C---:B----4-:R-:W-:Y:S08]  /*2ed0*/  HMMA.16816.F32 R64, R176.reuse, R36, R20 ;  /* 0x00000024b040723c */ /* 0x050ff00000001814 */
[C---:B------:R-:W-:Y:S01]  /*2ee0*/  HMMA.16816.F32 R60, R176.reuse, R38, R16 ;  /* 0x00000026b03c723c */ /* 0x040fe20000001810 */
[----:B------:R-:W4:Y:S07]  /*2ef0*/  LDSM.16.M88.4 R36, [R0+0x5800] ;  /* 0x005800000024783b */ /* 0x000f2e0000000200 */
[C---:B------:R-:W-:Y:S08]  /*2f00*/  HMMA.16816.F32 R76, R176.reuse, R116, R48 ;  /* 0x00000074b04c723c */ /* 0x040ff00000001830 */
[C---:B------:R-:W-:Y:S08]  /*2f10*/  HMMA.16816.F32 R52, R176.reuse, R100, R12 ;  /* 0x00000064b034723c */ /* 0x040ff0000000180c */
[----:B------:R-:W-:Y:S01]  /*2f20*/  HMMA.16816.F32 R48, R176, R102, R8 ;  /* 0x00000066b030723c */ /* 0x000fe20000001808 */
[----:B------:R-:W5:Y:S07]  /*2f30*/  LDSM.16.M88.4 R100, [R3+0x6000] ;  /* 0x006000000364783b */ /* 0x000f6e0000000200 */
[----:B------:R-:W-:Y:S08]  /*2f40*/  HMMA.16816.F32 R20, R180, R122, R80 ;  /* 0x0000007ab414723c */ /* 0x000ff00000001850 */
[----:B------:R-:W-:Y:S01]  /*2f50*/  HMMA.16816.F32 R28, R176, R110, R84 ;  /* 0x0000006eb01c723c */ /* 0x000fe20000001854 */
[----:B------:R-:W1:Y:S07]  /*2f60*/  LDSM.16.M88.4 R84, [R209+0x7800] ;  /* 0x00780000d154783b */ /* 0x000e6e0000000200 */
[----:B--2---:R-:W-:Y:S08]  /*2f70*/  HMMA.16816.F32 R4, R184, R112, R4 ;  /* 0x00000070b804723c */ /* 0x004ff00000001804 */
[C---:B------:R-:W-:Y:S08]  /*2f80*/  HMMA.16816.F32 R16, R180.reuse, R88, R76 ;  /* 0x00000058b410723c */ /* 0x040ff0000000184c */
[C---:B------:R-:W-:Y:S08]  /*2f90*/  HMMA.16816.F32 R12, R180.reuse, R90, R72 ;  /* 0x0000005ab40c723c */ /* 0x040ff00000001848 */
[C---:B------:R-:W-:Y:S08]  /*2fa0*/  HMMA.16816.F32 R8, R180.reuse, R92, R68 ;  /* 0x0000005cb408723c */ /* 0x040ff00000001844 */
[C---:B------:R-:W-:Y:S08]  /*2fb0*/  HMMA.16816.F32 R56, R180.reuse, R94, R56 ;  /* 0x0000005eb438723c */ /* 0x040ff00000001838 */
[C---:B------:R-:W-:Y:S08]  /*2fc0*/  HMMA.16816.F32 R68, R180.reuse, R96, R64 ;  /* 0x00000060b444723c */ /* 0x040ff00000001840 */
[C---:B------:R-:W-:Y:S01]  /*2fd0*/  HMMA.16816.F32 R92, R180.reuse, R98, R60 ;  /* 0x00000062b45c723c */ /* 0x040fe2000000183c */
[----:B------:R-:W-:Y:S07]  /*2fe0*/  LDSM.16.M88.4 R60, [R0+0x6000] ;  /* 0x00600000003c783b */ /* 0x000fee0000000200 */
[C---:B-1----:R-:W-:Y:S08]  /*2ff0*/  HMMA.16816.F32 R96, R180.reuse, R40, R52 ;  /* 0x00000028b460723c */ /* 0x042ff00000001834 */
[----:B------:R-:W-:Y:S01]  /*3000*/  HMMA.16816.F32 R88, R180, R42, R48 ;  /* 0x0000002ab458723c */ /* 0x000fe20000001830 */
[----:B------:R-:W-:Y:S07]  /*3010*/  LDSM.16.M88.4 R48, [R3+0x7800] ;  /* 0x007800000330783b */ /* 0x000fee0000000200 */
[----:B------:R-:W-:Y:S08]  /*3020*/  HMMA.16816.F32 R40, R184, R114, R20 ;  /* 0x00000072b828723c */ /* 0x000ff00000001814 */
[C---:B----4-:R-:W-:Y:S01]  /*3030*/  HMMA.16816.F32 R80, R180.reuse, R36, R32 ;  /* 0x00000024b450723c */ /* 0x050fe20000001820 */
[----:B------:R-:W1:Y:S07]  /*3040*/  LDSM.16.M88.4 R32, [R209+0x8800] ;  /* 0x00880000d120783b */ /* 0x000e6e0000000200 */
[----:B------:R-:W-:Y:S01]  /*3050*/  HMMA.16816.F32 R76, R180, R38, R28 ;  /* 0x00000026b44c723c */ /* 0x000fe2000000181c */
[----:B------:R-:W2:Y:S04]  /*3060*/  LDSM.16.M88.4 R28, [R3+0x6800] ;  /* 0x00680000031c783b */ /* 0x000ea80000000200 */
[----:B------:R-:W-:Y:S03]  /*3070*/  LDSM.16.M88.4 R36, [R209+0x8000] ;  /* 0x00800000d124783b */ /* 0x000fe60000000200 */
[----:B-----5:R-:W-:Y:S08]  /*3080*/  HMMA.16816.F32 R4, R188, R100, R4 ;  /* 0x00000064bc04723c */ /* 0x020ff00000001804 */
[C---:B------:R-:W-:Y:S08]  /*3090*/  HMMA.16816.F32 R72, R184.reuse, R24, R16 ;  /* 0x00000018b848723c */ /* 0x040ff00000001810 */
[----:B------:R-:W-:Y:S01]  /*30a0*/  HMMA.16816.F32 R64, R184, R26, R12 ;  /* 0x0000001ab840723c */ /* 0x000fe2000000180c */
[----:B------:R-:W4:Y:S07]  /*30b0*/  LDSM.16.M88.4 R24, [R3+0x7000] ;  /* 0x007000000318783b */ /* 0x000f2e0000000200 */
[----:B------:R-:W-:Y:S08]  /*30c0*/  HMMA.16816.F32 R12, R188, R102, R40 ;  /* 0x00000066bc0c723c */ /* 0x000ff00000001828 */
[C---:B------:R-:W-:Y:S01]  /*30d0*/  HMMA.16816.F32 R16, R184.reuse, R84, R68 ;  /* 0x00000054b810723c */ /* 0x040fe20000001844 */
[----:B------:R-:W5:Y:S07]  /*30e0*/  LDSM.16.M88.4 R68, [R2+0x6800] ;  /* 0x006800000244783b */ /* 0x000f6e0000000200 */
[C---:B------:R-:W-:Y:S08]  /*30f0*/  HMMA.16816.F32 R52, R184.reuse, R44, R8 ;  /* 0x0000002cb834723c */ /* 0x040ff00000001808 */
[----:B------:R-:W-:Y:S01]  /*3100*/  HMMA.16816.F32 R20, R184, R46, R56 ;  /* 0x0000002eb814723c */ /* 0x000fe20000001838 */
[----:B------:R-:W-:Y:S07]  /*3110*/  LDSM.16.M88.4 R56, [R3+0x8000] ;  /* 0x008000000338783b */ /* 0x000fee0000000200 */
[----:B------:R-:W-:Y:S08]  /*3120*/  HMMA.16816.F32 R8, R192, R104, R4 ;  /* 0x00000068c008723c */ /* 0x000ff00000001804 */
[C---:B------:R-:W-:Y:S08]  /*3130*/  HMMA.16816.F32 R40, R184.reuse, R86, R92 ;  /* 0x00000056b828723c */ /* 0x040ff0000000185c */
[C---:B-1----:R-:W-:Y:S08]  /*3140*/  HMMA.16816.F32 R80, R184.reuse, R32, R80 ;  /* 0x00000020b850723c */ /* 0x042ff00000001850 */
[----:B------:R-:W-:Y:S08]  /*3150*/  HMMA.16816.F32 R84, R184, R34, R76 ;  /* 0x00000022b854723c */ /* 0x000ff0000000184c */
[----:B--2---:R-:W-:Y:S08]  /*3160*/  HMMA.16816.F32 R32, R188, R28, R72 ;  /* 0x0000001cbc20723c */ /* 0x004ff00000001848 */
[----:B------:R-:W-:Y:S08]  /*3170*/  HMMA.16816.F32 R4, R192, R106, R12 ;  /* 0x0000006ac004723c */ /* 0x000ff0000000180c */
[----:B----4-:R-:W-:Y:S01]  /*3180*/  HMMA.16816.F32 R76, R188, R26, R20 ;  /* 0x0000001abc4c723c */ /* 0x010fe20000001814 */
[----:B------:R-:W1:Y:S07]  /*3190*/  LDSM.16.M88.4 R20, [R0+0x6800] ;  /* 0x006800000014783b */ /* 0x000e6e0000000200 */
[----:B------:R-:W-:Y:S08]  /*31a0*/  HMMA.16816.F32 R12, R196, R60, R8 ;  /* 0x0000003cc40c723c */ /* 0x000ff00000001808 */
[C---:B------:R-:W-:Y:S08]  /*31b0*/  HMMA.16816.F32 R28, R188.reuse, R30, R64 ;  /* 0x0000001ebc1c723c */ /* 0x040ff00000001840 */
[----:B------:R-:W-:Y:S08]  /*31c0*/  HMMA.16816.F32 R72, R188, R48, R16 ;  /* 0x00000030bc48723c */ /* 0x000ff00000001810 */
[----:B-----5:R-:W-:Y:S01]  /*31d0*/  HMMA.16816.F32 R16, R192, R68, R32 ;  /* 0x00000044c010723c */ /* 0x020fe20000001820 */
[----:B------:R-:W2:Y:S07]  /*31e0*/  LDSM.16.M88.4 R32, [R2+0x7000] ;  /* 0x007000000220783b */ /* 0x000eae0000000200 */
[----:B------:R-:W-:Y:S01]  /*31f0*/  HMMA.16816.F32 R64, R188, R24, R52 ;  /* 0x00000018bc40723c */ /* 0x000fe20000001834 */
[----:B------:R4:W5:Y:S07]  /*3200*/  LDSM.16.M88.4 R24, [R3+0x8800] ;  /* 0x008800000318783b */ /* 0x00096e0000000200 */
[----:B------:R-:W-:Y:S08]  /*3210*/  HMMA.16816.F32 R4, R196, R62, R4 ;  /* 0x0000003ec404723c */ /* 0x000ff00000001804 */
[----:B------:R-:W-:Y:S01]  /*3220*/  HMMA.16816.F32 R44, R184, R36, R96 ;  /* 0x00000024b82c723c */ /* 0x000fe20000001860 */
[----:B----4-:R-:W-:-:S07]  /*3230*/  FMUL.FTZ R3, R12, c[0x0][0x320] ;  /* 0x0000c8000c037a20 */ /* 0x010fce0000410000 */
[----:B------:R-:W-:Y:S01]  /*3240*/  HMMA.16816.F32 R36, R184, R38, R88 ;  /* 0x00000026b824723c */ /* 0x000fe20000001858 */
[----:B------:R4:W-:Y:S07]  /*3250*/  MUFU.TANH R93, R3 ;  /* 0x00000003005d7308 */ /* 0x0009ee0000002400 */
[----:B------:R-:W-:Y:S01]  /*3260*/  HMMA.16816.F32 R8, R192, R70, R28 ;  /* 0x00000046c008723c */ /* 0x000fe2000000181c */
[----:B------:R-:W2:Y:S01]  /*3270*/  LDSM.16.M88.4 R28, [R0+0x7000] ;  /* 0x00700000001c783b */ /* 0x000ea20000000200 */
[----:B----4-:R-:W-:-:S04]  /*3280*/  FMUL.FTZ R3, R13, c[0x0][0x320] ;  /* 0x0000c8000d037a20 */ /* 0x010fc80000410000 */
[----:B------:R4:W-:Y:S02]  /*3290*/  MUFU.TANH R92, R3 ;  /* 0x00000003005c7308 */ /* 0x0009e40000002400 */
[----:B-1----:R-:W-:Y:S01]  /*32a0*/  HMMA.16816.F32 R16, R196, R20, R16 ;  /* 0x00000014c410723c */ /* 0x002fe20000001810 */
[----:B----4-:R-:W-:-:S05]  /*32b0*/  FMUL.FTZ R3, R14, c[0x0][0x320] ;  /* 0x0000c8000e037a20 */ /* 0x010fca0000410000 */
[----:B------:R1:W-:Y:S02]  /*32c0*/  MUFU.TANH R97, R3 ;  /* 0x0000000300617308 */ /* 0x0003e40000002400 */
[----:B-1----:R-:W-:-:S06]  /*32d0*/  FMUL.FTZ R3, R15, c[0x0][0x320] ;  /* 0x0000c8000f037a20 */ /* 0x002fcc0000410000 */
[----:B------:R1:W-:Y:S01]  /*32e0*/  MUFU.TANH R94, R3 ;  /* 0x00000003005e7308 */ /* 0x0003e20000002400 */
[----:B------:R-:W-:Y:S01]  /*32f0*/  HMMA.16816.F32 R60, R188, R58, R36 ;  /* 0x0000003abc3c723c */ /* 0x000fe20000001824 */
[----:B------:R-:W4:Y:S01]  /*3300*/  LDSM.16.M88.4 R36, [R2+0x7800] ;  /* 0x007800000224783b */ /* 0x000f220000000200 */
[----:B-1----:R-:W-:-:S05]  /*3310*/  FMUL.FTZ R3, R4, c[0x0][0x320] ;  /* 0x0000c80004037a20 */ /* 0x002fca0000410000 */
[----:B------:R1:W-:Y:S01]  /*3320*/  MUFU.TANH R70, R3 ;  /* 0x0000000300467308 */ /* 0x0003e20000002400 */
[----:B------:R-:W-:Y:S01]  /*3330*/  HMMA.16816.F32 R12, R196, R22, R8 ;  /* 0x00000016c40c723c */ /* 0x000fe20000001808 */
[----:B------:R-:W3:Y:S07]  /*3340*/  LDSM.16.M88.4 R20, [R2+0x8000] ;  /* 0x008000000214783b */ /* 0x000eee0000000200 */
[----:B--2---:R-:W-:Y:S01]  /*3350*/  HMMA.16816.F32 R8, R192, R32, R64 ;  /* 0x00000020c008723c */ /* 0x004fe20000001840 */
[----:B-1----:R-:W-:-:S04]  /*3360*/  FMUL.FTZ R3, R5, c[0x0][0x320] ;  /* 0x0000c80005037a20 */ /* 0x002fc80000410000 */
[----:B------:R1:W-:Y:S03]  /*3370*/  MUFU.TANH R69, R3 ;  /* 0x0000000300457308 */ /* 0x0003e60000002400 */
[----:B-----5:R-:W-:Y:S01]  /*3380*/  HMMA.16816.F32 R52, R188, R24, R80 ;  /* 0x00000018bc34723c */ /* 0x020fe20000001850 */
[----:B-1----:R-:W-:-:S04]  /*3390*/  FMUL.FTZ R3, R6, c[0x0][0x320] ;  /* 0x0000c80006037a20 */ /* 0x002fc80000410000 */
[----:B------:R1:W-:Y:S03]  /*33a0*/  MUFU.TANH R83, R3 ;  /* 0x0000000300537308 */ /* 0x0003e60000002400 */
[----:B------:R-:W-:Y:S01]  /*33b0*/  HMMA.16816.F32 R48, R188, R50, R40 ;  /* 0x00000032bc30723c */ /* 0x000fe20000001828 */
[----:B-1----:R-:W-:-:S07]  /*33c0*/  FMUL.FTZ R3, R7, c[0x0][0x320] ;  /* 0x0000c80007037a20 */ /* 0x002fce0000410000 */
[----:B------:R-:W-:Y:S01]  /*33d0*/  HMMA.16816.F32 R4, R192, R34, R76 ;  /* 0x00000022c004723c */ /* 0x000fe2000000184c */
[----:B------:R1:W2:Y:S01]  /*33e0*/  LDSM.16.M88.4 R32, [R2+0x8800] ;  /* 0x008800000220783b */ /* 0x0002a20000000200 */
[----:B------:R5:W-:Y:S06]  /*33f0*/  MUFU.TANH R80, R3 ;  /* 0x0000000300507308 */ /* 0x000bec0000002400 */
[----:B------:R-:W-:Y:S01]  /*3400*/  HMMA.16816.F32 R88, R188, R56, R44 ;  /* 0x00000038bc58723c */ /* 0x000fe2000000182c */
[----:B-----5:R-:W-:-:S04]  /*3410*/  FMUL.FTZ R3, R16, c[0x0][0x320] ;  /* 0x0000c80010037a20 */ /* 0x020fc80000410000 */
[----:B------:R5:W1:Y:S03]  /*3420*/  MUFU.TANH R68, R3 ;  /* 0x0000000300447308 */ /* 0x000a660000002400 */
[----:B------:R-:W-:Y:S01]  /*3430*/  HMMA.16816.F32 R56, R188, R26, R84 ;  /* 0x0000001abc38723c */ /* 0x000fe20000001854 */
[----:B------:R-:W-:Y:S01]  /*3440*/  LDSM.16.M88.4 R24, [R0+0x7800] ;  /* 0x007800000018783b */ /* 0x000fe20000000200 */
[----:B-----5:R-:W-:-:S04]  /*3450*/  FMUL.FTZ R3, R17, c[0x0][0x320] ;  /* 0x0000c80011037a20 */ /* 0x020fc80000410000 */
[----:B------:R5:W1:Y:S02]  /*3460*/  MUFU.TANH R67, R3 ;  /* 0x0000000300437308 */ /* 0x000a640000002400 */
[----:B------:R-:W-:Y:S01]  /*3470*/  HMMA.16816.F32 R4, R196, R30, R4 ;  /* 0x0000001ec404723c */ /* 0x000fe20000001804 */
[----:B-----5:R-:W-:-:S05]  /*3480*/  FMUL.FTZ R3, R18, c[0x0][0x320] ;  /* 0x0000c80012037a20 */ /* 0x020fca0000410000 */
[----:B------:R5:W-:Y:S01]  /*3490*/  MUFU.TANH R76, R3 ;  /* 0x00000003004c7308 */ /* 0x000be20000002400 */
[----:B-1----:R-:W-:Y:S02]  /*34a0*/  FMUL.FTZ R2, R13, c[0x0][0x320] ;  /* 0x0000c8000d027a20 */ /* 0x002fe40000410000 */
[----:B-----5:R-:W-:Y:S02]  /*34b0*/  FMUL.FTZ R3, R19, c[0x0][0x320] ;  /* 0x0000c80013037a20 */ /* 0x020fe40000410000 */
[----:B------:R-:W-:Y:S01]  /*34c0*/  HMMA.16816.F32 R16, R196, R28, R8 ;  /* 0x0000001cc410723c */ /* 0x000fe20000001808 */
[----:B------:R-:W1:Y:S02]  /*34d0*/  LDSM.16.M88.4 R8, [R0+0x8000] ;  /* 0x008000000008783b */ /* 0x000e640000000200 */
[----:B------:R5:W-:Y:S01]  /*34e0*/  MUFU.TANH R65, R2 ;  /* 0x0000000200417308 */ /* 0x000be20000002400 */
[----:B------:R-:W-:Y:S01]  /*34f0*/  IMAD.IADD R126, R126, 0x1, R127 ;  /* 0x000000017e7e7824 */ /* 0x000fe200078e027f */
[----:B------:R2:W-:Y:S03]  /*3500*/  LDSM.16.M88.4 R28, [R0+0x8800] ;  /* 0x00880000001c783b */ /* 0x0005e60000000200 */
[C---:B----4-:R-:W-:Y:S08]  /*3510*/  HMMA.16816.F32 R44, R192.reuse, R38, R48 ;  /* 0x00000026c02c723c */ /* 0x050ff00000001830 */
[----:B------:R-:W-:Y:S01]  /*3520*/  HMMA.16816.F32 R40, R192, R36, R72 ;  /* 0x00000024c028723c */ /* 0x000fe20000001848 */
[----:B------:R-:W-:Y:S01]  /*3530*/  FMUL.FTZ R15, R15, c[0x0][0x320] ;  /* 0x0000c8000f0f7a20 */ /* 0x000fe20000410000 */
[----:B------:R-:W-:-:S04]  /*3540*/  DEPBAR.LE SB0, 0x2 ;  /* 0x000080800000791a */ /* 0x000fc80000000000 */
[----:B-----5:R-:W-:Y:S02]  /*3550*/  FMUL.FTZ R2, R14, c[0x0][0x320] ;  /* 0x0000c8000e027a20 */ /* 0x020fe40000410000 */
[----:B---3--:R-:W-:Y:S02]  /*3560*/  HMMA.16816.F32 R48, R192, R20, R88 ;  /* 0x00000014c030723c */ /* 0x008fe40000001858 */
[----:B------:R3:W-:Y:S01]  /*3570*/  MUFU.TANH R72, R2 ;  /* 0x0000000200487308 */ /* 0x0007e20000002400 */
[----:B------:R-:W-:Y:S02]  /*3580*/  FMUL.FTZ R4, R4, c[0x0][0x320] ;  /* 0x0000c80004047a20 */ /* 0x000fe40000410000 */
[----:B--2---:R-:W-:-:S05]  /*3590*/  IMAD.MOV.U32 R0, RZ, RZ, R126 ;  /* 0x000000ffff007224 */ /* 0x004fca00078e007e */
[----:B------:R2:W-:Y:S01]  /*35a0*/  MUFU.TANH R73, R3 ;  /* 0x0000000300497308 */ /* 0x0005e20000002400 */
[----:B---3--:R-:W-:-:S07]  /*35b0*/  @P2 IMAD.HI.U32 R2, R126, c[0x0][0x2c8], RZ ;  /* 0x0000b2007e022a27 */ /* 0x008fce00078e00ff */
[----:B------:R3:W-:Y:S01]  /*35c0*/  MUFU.TANH R71, R15 ;  /* 0x0000000f00477308 */ /* 0x0007e20000002400 */
[----:B------:R-:W-:Y:S01]  /*35d0*/  HMMA.16816.F32 R36, R192, R32, R52 ;  /* 0x00000020c024723c */ /* 0x000fe20000001834 */
[----:B------:R-:W-:Y:S01]  /*35e0*/  @P2 SHF.R.U32.HI R0, RZ, c[0x0][0x2cc], R2 ;  /* 0x0000b300ff002a19 */ /* 0x000fe20000011602 */
[----:B--2---:R-:W-:-:S05]  /*35f0*/  FMUL.FTZ R3, R12, c[0x0][0x320] ;  /* 0x0000c8000c037a20 */ /* 0x004fca0000410000 */
[----:B------:R2:W-:Y:S01]  /*3600*/  MUFU.TANH R52, R4 ;  /* 0x0000000400347308 */ /* 0x0005e20000002400 */
[----:B------:R-:W-:Y:S02]  /*3610*/  FMUL.FTZ R16, R16, c[0x0][0x320] ;  /* 0x0000c80010107a20 */ /* 0x000fe40000410000 */
[----:B------:R-:W-:Y:S01]  /*3620*/  FMUL.FTZ R17, R17, c[0x0][0x320] ;  /* 0x0000c80011117a20 */ /* 0x000fe20000410000 */
[----:B---3--:R-:W-:Y:S04]  /*3630*/  HMMA.16816.F32 R12, R192, R22, R60 ;  /* 0x00000016c00c723c */ /* 0x008fe8000000183c */
[----:B------:R3:W4:Y:S01]  /*3640*/  MUFU.TANH R66, R3 ;  /* 0x0000000300427308 */ /* 0x0007220000002400 */
[----:B------:R-:W-:Y:S02]  /*3650*/  FMUL.FTZ R18, R18, c[0x0][0x320] ;  /* 0x0000c80012127a20 */ /* 0x000fe40000410000 */
[----:B------:R-:W-:Y:S01]  /*3660*/  FMUL.FTZ R19, R19, c[0x0][0x320] ;  /* 0x0000c80013137a20 */ /* 0x000fe20000410000 */
[----:B--2---:R-:W2:Y:S04]  /*3670*/  SHFL.IDX PT, R4, R0, RZ, 0x1c1f ;  /* 0x001c1fff00047589 */ /* 0x004ea800000e0000 */
[----:B------:R-:W-:Y:S01]  /*3680*/  MUFU.TANH R64, R16 ;  /* 0x0000001000407308 */ /* 0x000fe20000002400 */
[C---:B-1----:R-:W-:Y:S01]  /*3690*/  HMMA.16816.F32 R20, R196.reuse, R8, R48 ;  /* 0x00000008c414723c */ /* 0x042fe20000001830 */
[----:B---3--:R1:W3:Y:S06]  /*36a0*/  SHFL.IDX PT, R3, R0, 0x1, 0x1c1f ;  /* 0x003c1f0000037f89 */ /* 0x0082ec00000e0000 */
[----:B------:R-:W5:Y:S08]  /*36b0*/  MUFU.TANH R60, R17 ;  /* 0x00000011003c7308 */ /* 0x000f700000002400 */
[----:B------:R-:W-:Y:S08]  /*36c0*/  MUFU.TANH R62, R18 ;  /* 0x00000012003e7308 */ /* 0x000ff00000002400 */
[----:B------:R2:W-:Y:S01]  /*36d0*/  MUFU.TANH R61, R19 ;  /* 0x00000013003d7308 */ /* 0x0005e20000002400 */
[----:B-1----:R-:W-:Y:S01]  /*36e0*/  IADD3 R0, R124, c[0x0][0x1d0], RZ ;  /* 0x000074007c007a10 */ /* 0x002fe20007ffe0ff */
[----:B--2---:R-:W-:Y:S03]  /*36f0*/  HMMA.16816.F32 R16, R196, R24, R40 ;  /* 0x00000018c410723c */ /* 0x004fe60000001828 */
[----:B------:R-:W-:-:S05]  /*3700*/  IADD3 R2, -R125, 0x1, R0 ;  /* 0x000000017d027810 */ /* 0x000fca0007ffe100 */
[C---:B------:R-:W-:Y:S01]  /*3710*/  HMMA.16816.F32 R24, R196.reuse, R26, R44 ;  /* 0x0000001ac418723c */ /* 0x040fe2000000182c */
[----:B------:R-:W-:Y:S01]  /*3720*/  IADD3 R2, R2, -c[0x0][0x168], RZ ;  /* 0x80005a0002027a10 */ /* 0x000fe20007ffe0ff */
[----:B------:R-:W-:Y:S01]  /*3730*/  IMAD.IADD R0, R0, 0x1, -R125 ;  /* 0x0000000100007824 */ /* 0x000fe200078e0a7d */
[----:B------:R-:W-:Y:S03]  /*3740*/  BAR.SYNC.DEFER_BLOCKING 0x0 ;  /* 0x0000000000007b1d */ /* 0x000fe60000010000 */
[C---:B------:R-:W-:Y:S02]  /*3750*/  IMAD.IADD R4, R2.reuse, 0x1, R4 ;  /* 0x0000000102047824 */ /* 0x040fe400078e0204 */
[----:B------:R-:W-:Y:S01]  /*3760*/  HMMA.16816.F32 R12, R196, R10, R12 ;  /* 0x0000000ac40c723c */ /* 0x000fe2000000180c */
[----:B---3--:R-:W-:Y:S02]  /*3770*/  IMAD.IADD R3, R2, 0x1, R3 ;  /* 0x0000000102037824 */ /* 0x008fe400078e0203 */
[----:B------:R-:W-:Y:S01]  /*3780*/  FMUL.FTZ R5, R5, c[0x0][0x320] ;  /* 0x0000c80005057a20 */ /* 0x000fe20000410000 */
[----:B------:R-:W-:-:S04]  /*3790*/  IMNMX R2, R0, R4, PT ;  /* 0x0000000400027217 */ /* 0x000fc80003800200 */
[----:B------:R-:W-:Y:S01]  /*37a0*/  HMMA.16816.F32 R32, R192, R34, R56 ;  /* 0x00000022c020723c */ /* 0x000fe20000001838 */
[----:B------:R-:W-:Y:S01]  /*37b0*/  IMNMX R0, R0, R3, PT ;  /* 0x0000000300007217 */ /* 0x000fe20003800200 */
[----:B------:R-:W-:Y:S01]  /*37c0*/  FMUL.FTZ R6, R6, c[0x0][0x320] ;  /* 0x0000c80006067a20 */ /* 0x000fe20000410000 */
[----:B------:R-:W1:Y:S01]  /*37d0*/  MUFU.TANH R53, R5 ;  /* 0x0000000500357308 */ /* 0x000e620000002400 */
[----:B------:R-:W-:Y:S02]  /*37e0*/  FMUL.FTZ R7, R7, c[0x0][0x320] ;  /* 0x0000c80007077a20 */ /* 0x000fe40000410000 */
[----:B------:R-:W-:Y:S02]  /*37f0*/  FMUL.FTZ R3, R21, c[0x0][0x320] ;  /* 0x0000c80015037a20 */ /* 0x000fe40000410000 */
[----:B------:R-:W-:Y:S02]  /*3800*/  FMUL.FTZ R16, R16, c[0x0][0x320] ;  /* 0x0000c80010107a20 */ /* 0x000fe40000410000 */
[----:B------:R-:W-:-:S02]  /*3810*/  FMUL.FTZ R17, R17, c[0x0][0x320] ;  /* 0x0000c80011117a20 */ /* 0x000fc40000410000 */
[----:B------:R-:W-:Y:S02]  /*3820*/  FMUL.FTZ R24, R24, c[0x0][0x320] ;  /* 0x0000c80018187a20 */ /* 0x000fe40000410000 */
[----:B------:R-:W-:Y:S02]  /*3830*/  FMUL.FTZ R25, R25, c[0x0][0x320] ;  /* 0x0000c80019197a20 */ /* 0x000fe40000410000 */
[----:B------:R-:W-:Y:S01]  /*3840*/  FMUL.FTZ R20, R20, c[0x0][0x320] ;  /* 0x0000c80014147a20 */ /* 0x000fe20000410000 */
[----:B------:R-:W-:Y:S01]  /*3850*/  MUFU.TANH R41, R6 ;  /* 0x0000000600297308 */ /* 0x000fe20000002400 */
[----:B------:R-:W-:Y:S01]  /*3860*/  FMUL.FTZ R18, R18, c[0x0][0x320] ;  /* 0x0000c80012127a20 */ /* 0x000fe20000410000 */
[C---:B------:R-:W-:Y:S01]  /*3870*/  ISETP.GT.AND P5, PT, R2.reuse, RZ, PT ;  /* 0x000000ff0200720c */ /* 0x040fe20003fa4270 */
[----:B------:R-:W-:Y:S01]  /*3880*/  FMUL.FTZ R19, R19, c[0x0][0x320] ;  /* 0x0000c80013137a20 */ /* 0x000fe20000410000 */
[----:B------:R-:W-:Y:S01]  /*3890*/  ISETP.GT.AND P4, PT, R2, 0x1, PT ;  /* 0x000000010200780c */ /* 0x000fe20003f84270 */
[----:B------:R-:W-:Y:S01]  /*38a0*/  FMUL.FTZ R26, R26, c[0x0][0x320] ;  /* 0x0000c8001a1a7a20 */ /* 0x000fe20000410000 */
[----:B------:R-:W-:Y:S02]  /*38b0*/  LDSM.16.MT88.4 R44, [R210] ;  /* 0x00000000d22c783b */ /* 0x000fe40000004200 */
[----:B------:R-:W-:Y:S01]  /*38c0*/  MUFU.TANH R40, R7 ;  /* 0x0000000700287308 */ /* 0x000fe20000002400 */
[----:B------:R-:W-:-:S02]  /*38d0*/  ISETP.GT.AND P3, PT, R2, 0x8, PT ;  /* 0x000000080200780c */ /* 0x000fc40003f64270 */
[C---:B------:R-:W-:Y:S02]  /*38e0*/  ISETP.GT.AND P1, PT, R2.reuse, 0x9, PT ;  /* 0x000000090200780c */ /* 0x040fe40003f24270 */
[----:B------:R-:W-:-:S03]  /*38f0*/  ISETP.GT.AND P0, PT, R2, 0x10, PT ;  /* 0x000000100200780c */ /* 0x000fc60003f04270 */
[----:B------:R2:W3:Y:S01]  /*3900*/  MUFU.TANH R54, R16 ;  /* 0x0000001000367308 */ /* 0x0004e20000002400 */
[----:B------:R-:W-:Y:S01]  /*3910*/  ISETP.GT.AND P6, PT, R2, 0x11, PT ;  /* 0x000000110200780c */ /* 0x000fe20003fc4270 */
[----:B------:R-:W-:Y:S06]  /*3920*/  HMMA.16816.F32 R8, R196, R28, R36 ;  /* 0x0000001cc408723c */ /* 0x000fec0000001824 */
[----:B------:R1:W1:Y:S01]  /*3930*/  MUFU.TANH R55, R17 ;  /* 0x0000001100377308 */ /* 0x0002620000002400 */
[----:B------:R-:W-:-:S07]  /*3940*/  FSEL R21, R68, -INF , P0 ;  /* 0xff80000044157808 */ /* 0x000fce0000000000 */
[----:B------:R3:W3:Y:S01]  /*3950*/  MUFU.TANH R7, R24 ;  /* 0x0000001800077308 */ /* 0x0006e20000002400 */
[----:B--2---:R-:W-:-:S07]  /*3960*/  FSEL R16, R93, -INF , P5 ;  /* 0xff8000005d107808 */ /* 0x004fce0002800000 */
[----:B------:R-:W2:Y:S01]  /*3970*/  MUFU.TANH R6, R25 ;  /* 0x0000001900067308 */ /* 0x000ea20000002400 */
[----:B-1----:R-:W-:-:S07]  /*3980*/  FSEL R17, R92, -INF , P4 ;  /* 0xff8000005c117808 */ /* 0x002fce0002000000 */
[----:B------:R1:W1:Y:S01]  /*3990*/  MUFU.TANH R5, R20 ;  /* 0x0000001400057308 */ /* 0x0002620000002400 */
[----:B---3--:R-:W-:-:S07]  /*39a0*/  FSEL R24, R67, -INF , P6 ;  /* 0xff80000043187808 */ /* 0x008fce0003000000 */
[----:B------:R-:W3:Y:S01]  /*39b0*/  MUFU.TANH R3, R3 ;  /* 0x0000000300037308 */ /* 0x000ee20000002400 */
[C---:B------:R-:W-:Y:S02]  /*39c0*/  ISETP.GT.AND P5, PT, R2.reuse, 0x18, PT ;  /* 0x000000180200780c */ /* 0x040fe40003fa4270 */
[C---:B------:R-:W-:Y:S02]  /*39d0*/  ISETP.GT.AND P4, PT, R2.reuse, 0x19, PT ;  /* 0x000000190200780c */ /* 0x040fe40003f84270 */
[----:B------:R-:W-:-:S03]  /*39e0*/  ISETP.GT.AND P0, PT, R2, 0x28, PT ;  /* 0x000000280200780c */ /* 0x000fc60003f04270 */
[----:B------:R2:W-:Y:S01]  /*39f0*/  MUFU.TANH R29, R18 ;  /* 0x00000012001d7308 */ /* 0x0005e20000002400 */
[----:B-1----:R-:W-:Y:S02]  /*3a00*/  FSEL R20, R69, -INF , P1 ;  /* 0xff80000045147808 */ /* 0x002fe40000800000 */
[C---:B------:R-:W-:Y:S02]  /*3a10*/  ISETP.GT.AND P1, PT, R2.reuse, 0x21, PT ;  /* 0x000000210200780c */ /* 0x040fe40003f24270 */
[----:B------:R-:W-:Y:S01]  /*3a20*/  ISETP.GT.AND P6, PT, R2, 0x29, PT ;  /* 0x000000290200780c */ /* 0x000fe20003fc4270 */
[----:B------:R-:W-:Y:S01]  /*3a30*/  FMUL.FTZ R4, R12, c[0x0][0x320] ;  /* 0x0000c8000c047a20 */ /* 0x000fe20000410000 */
[----:B----4-:R-:W-:Y:S02]  /*3a40*/  FSEL R25, R66, -INF , P5 ;  /* 0xff80000042197808 */ /* 0x010fe40002800000 */
[----:B------:R-:W-:Y:S02]  /*3a50*/  FSEL R12, R65, -INF , P4 ;  /* 0xff800000410c7808 */ /* 0x000fe40002000000 */
[----:B-----5:R-:W-:-:S02]  /*3a60*/  FSEL R37, R60, -INF , P1 ;  /* 0xff8000003c257808 */ /* 0x020fc40000800000 */
[----:B--2---:R-:W-:Y:S02]  /*3a70*/  FSEL R18, R70, -INF , P3 ;  /* 0xff80000046127808 */ /* 0x004fe40001800000 */
[----:B------:R-:W-:Y:S02]  /*3a80*/  ISETP.GT.AND P3, PT, R2, 0x20, PT ;  /* 0x000000200200780c */ /* 0x000fe40003f64270 */
[----:B------:R-:W-:Y:S02]  /*3a90*/  FSEL R52, R52, -INF , P0 ;  /* 0xff80000034347808 */ /* 0x000fe40000000000 */
[----:B------:R-:W-:Y:S02]  /*3aa0*/  FSEL R36, R64, -INF , P3 ;  /* 0xff80000040247808 */ /* 0x000fe40001800000 */
[----:B------:R-:W-:Y:S01]  /*3ab0*/  FSEL R53, R53, -INF , P6 ;  /* 0xff80000035357808 */ /* 0x000fe20003000000 */
[----:B------:R-:W-:Y:S01]  /*3ac0*/  HMMA.16816.F32 R32, R196, R30, R32 ;  /* 0x0000001ec420723c */ /* 0x000fe20000001820 */
[----:B------:R-:W-:-:S02]  /*3ad0*/  ISETP.GT.AND P5, PT, R2, 0x30, PT ;  /* 0x000000300200780c */ /* 0x000fc40003fa4270 */
[C---:B------:R-:W-:Y:S02]  /*3ae0*/  ISETP.GT.AND P4, PT, R2.reuse, 0x31, PT ;  /* 0x000000310200780c */ /* 0x040fe40003f84270 */
[C---:B------:R-:W-:Y:S02]  /*3af0*/  ISETP.GT.AND P3, PT, R2.reuse, 0x38, PT ;  /* 0x000000380200780c */ /* 0x040fe40003f64270 */
[C---:B------:R-:W-:Y:S02]  /*3b00*/  ISETP.GT.AND P1, PT, R2.reuse, 0x39, PT ;  /* 0x000000390200780c */ /* 0x040fe40003f24270 */
[C---:B------:R-:W-:Y:S02]  /*3b10*/  ISETP.GT.AND P0, PT, R2.reuse, 0x40, PT ;  /* 0x000000400200780c */ /* 0x040fe40003f04270 */
[----:B------:R-:W-:Y:S02]  /*3b20*/  ISETP.GT.AND P6, PT, R2, 0x41, PT ;  /* 0x000000410200780c */ /* 0x000fe40003fc4270 */
[----:B------:R-:W-:-:S02]  /*3b30*/  FSEL R54, R54, -INF , P5 ;  /* 0xff80000036367808 */ /* 0x000fc40002800000 */
[----:B------:R-:W-:Y:S02]  /*3b40*/  FSEL R55, R55, -INF , P4 ;  /* 0xff80000037377808 */ /* 0x000fe40002000000 */
[----:B------:R-:W-:Y:S02]  /*3b50*/  FSEL R56, R7, -INF , P3 ;  /* 0xff80000007387808 */ /* 0x000fe40001800000 */
[----:B------:R-:W-:Y:S02]  /*3b60*/  FSEL R82, R6, -INF , P1 ;  /* 0xff80000006527808 */ /* 0x000fe40000800000 */
[----:B------:R-:W-:Y:S02]  /*3b70*/  FSEL R81, R5, -INF , P0 ;  /* 0xff80000005517808 */ /* 0x000fe40000000000 */
[----:B---3--:R-:W-:Y:S02]  /*3b80*/  FSEL R85, R3, -INF , P6 ;  /* 0xff80000003557808 */ /* 0x008fe40003000000 */
[----:B------:R-:W-:-:S02]  /*3b90*/  ISETP.GT.AND P5, PT, R2, 0x48, PT ;  /* 0x000000480200780c */ /* 0x000fc40003fa4270 */
[C---:B------:R-:W-:Y:S02]  /*3ba0*/  ISETP.GT.AND P4, PT, R2.reuse, 0x49, PT ;  /* 0x000000490200780c */ /* 0x040fe40003f84270 */
[C---:B------:R-:W-:Y:S02]  /*3bb0*/  ISETP.GT.AND P3, PT, R2.reuse, 0x50, PT ;  /* 0x000000500200780c */ /* 0x040fe40003f64270 */
[C---:B------:R-:W-:Y:S02]  /*3bc0*/  ISETP.GT.AND P1, PT, R2.reuse, 0x51, PT ;  /* 0x000000510200780c */ /* 0x040fe40003f24270 */
[C---:B------:R-:W-:Y:S02]  /*3bd0*/  ISETP.GT.AND P0, PT, R2.reuse, 0x58, PT ;  /* 0x000000580200780c */ /* 0x040fe40003f04270 */
[----:B------:R-:W-:Y:S02]  /*3be0*/  ISETP.GT.AND P6, PT, R2, 0x59, PT ;  /* 0x000000590200780c */ /* 0x000fe40003fc4270 */
[----:B------:R-:W-:-:S04]  /*3bf0*/  FMNMX.FTZ R2, R16, R17, !PT ;  /* 0x0000001110027209 */ /* 0x000fc80007810000 */
[----:B------:R-:W-:Y:S01]  /*3c00*/  FMNMX.FTZ R101, R18, R2, !PT ;  /* 0x0000000212657209 */ /* 0x000fe20007810000 */
[----:B------:R-:W-:-:S03]  /*3c10*/  FMUL.FTZ R13, R13, c[0x0][0x320] ;  /* 0x0000c8000d0d7a20 */ /* 0x000fc60000410000 */
[----:B------:R-:W-:Y:S01]  /*3c20*/  FMNMX.FTZ R101, R20, R101, !PT ;  /* 0x0000006514657209 */ /* 0x000fe20007810000 */
[----:B------:R-:W-:-:S03]  /*3c30*/  FMUL.FTZ R8, R8, c[0x0][0x320] ;  /* 0x0000c80008087a20 */ /* 0x000fc60000410000 */
[----:B------:R-:W-:Y:S01]  /*3c40*/  FMNMX.FTZ R101, R21, R101, !PT ;  /* 0x0000006515657209 */ /* 0x000fe20007810000 */
[----:B------:R-:W1:Y:S01]  /*3c50*/  MUFU.TANH R4, R4 ;  /* 0x0000000400047308 */ /* 0x000e620000002400 */
[----:B------:R-:W-:Y:S02]  /*3c60*/  FMUL.FTZ R9, R9, c[0x0][0x320] ;  /* 0x0000c80009097a20 */ /* 0x000fe40000410000 */
[----:B------:R-:W-:Y:S01]  /*3c70*/  FMNMX.FTZ R101, R24, R101, !PT ;  /* 0x0000006518657209 */ /* 0x000fe20007810000 */
[----:B------:R-:W-:-:S04]  /*3c80*/  FMUL.FTZ R32, R32, c[0x0][0x320] ;  /* 0x0000c80020207a20 */ /* 0x000fc80000410000 */
[----:B------:R-:W2:Y:S01]  /*3c90*/  MUFU.TANH R13, R13 ;  /* 0x0000000d000d7308 */ /* 0x000ea20000002400 */
[----:B------:R-:W-:-:S07]  /*3ca0*/  FMNMX.FTZ R101, R25, R101, !PT ;  /* 0x0000006519657209 */ /* 0x000fce0007810000 */
[----:B------:R-:W3:Y:S01]  /*3cb0*/  MUFU.TANH R8, R8 ;  /* 0x0000000800087308 */ /* 0x000ee20000002400 */
[----:B------:R-:W-:-:S07]  /*3cc0*/  FMNMX.FTZ R101, R12, R101, !PT ;  /* 0x000000650c657209 */ /* 0x000fce0007810000 */
[----:B------:R-:W4:Y:S01]  /*3cd0*/  MUFU.TANH R9, R9 ;  /* 0x0000000900097308 */ /* 0x000f220000002400 */
[----:B------:R-:W-:-:S07]  /*3ce0*/  FMNMX.FTZ R101, R36, R101, !PT ;  /* 0x0000006524657209 */ /* 0x000fce0007810000 */
[----:B------:R-:W5:Y:S01]  /*3cf0*/  MUFU.TANH R2, R32 ;  /* 0x0000002000027308 */ /* 0x000f620000002400 */
[----:B-1----:R-:W-:Y:S02]  /*3d00*/  FSEL R88, R4, -INF , P5 ;  /* 0xff80000004587808 */ /* 0x002fe40002800000 */
[----:B--2---:R-:W-:Y:S02]  /*3d10*/  FSEL R87, R13, -INF , P4 ;  /* 0xff8000000d577808 */ /* 0x004fe40002000000 */
[C---:B------:R-:W-:Y:S02]  /*3d20*/  ISETP.GT.AND P5, PT, R0.reuse, RZ, PT ;  /* 0x000000ff0000720c */ /* 0x040fe40003fa4270 */
[----:B------:R-:W-:Y:S02]  /*3d30*/  ISETP.GT.AND P4, PT, R0, 0x1, PT ;  /* 0x000000010000780c */ /* 0x000fe40003f84270 */
[----:B------:R-:W-:Y:S02]  /*3d40*/  FMNMX.FTZ R101, R37, R101, !PT ;  /* 0x0000006525657209 */ /* 0x000fe40007810000 */
[----:B---3--:R-:W-:-:S02]  /*3d50*/  FSEL R90, R8, -INF , P3 ;  /* 0xff800000085a7808 */ /* 0x008fc40001800000 */
[----:B------:R-:W-:Y:S02]  /*3d60*/  ISETP.GT.AND P3, PT, R0, 0x8, PT ;  /* 0x000000080000780c */ /* 0x000fe40003f64270 */
[----:B------:R-:W-:Y:S02]  /*3d70*/  FSEL R4, R97, -INF , P5 ;  /* 0xff80000061047808 */ /* 0x000fe40002800000 */
[----:B------:R-:W-:Y:S02]  /*3d80*/  FSEL R5, R94, -INF , P4 ;  /* 0xff8000005e057808 */ /* 0x000fe40002000000 */
[----:B------:R-:W-:Y:S01]  /*3d90*/  FMNMX.FTZ R101, R52, R101, !PT ;  /* 0x0000006534657209 */ /* 0x000fe20007810000 */
[----:B------:R-:W-:Y:S01]  /*3da0*/  FMUL.FTZ R28, R11, c[0x0][0x320] ;  /* 0x0000c8000b1c7a20 */ /* 0x000fe20000410000 */
[----:B----4-:R-:W-:Y:S02]  /*3db0*/  FSEL R96, R9, -INF , P1 ;  /* 0xff80000009607808 */ /* 0x010fe40000800000 */
[----:B-----5:R-:W-:-:S02]  /*3dc0*/  FSEL R95, R2, -INF , P0 ;  /* 0xff800000025f7808 */ /* 0x020fc40000000000 */
[----:B------:R-:W-:Y:S02]  /*3dd0*/  ISETP.GT.AND P1, PT, R0, 0x9, PT ;  /* 0x000000090000780c */ /* 0x000fe40003f24270 */
[----:B------:R-:W-:Y:S02]  /*3de0*/  FSEL R11, R83, -INF , P3 ;  /* 0xff800000530b7808 */ /* 0x000fe40001800000 */
[----:B------:R-:W-:Y:S02]  /*3df0*/  FMNMX.FTZ R101, R53, R101, !PT ;  /* 0x0000006535657209 */ /* 0x000fe40007810000 */
[----:B------:R-:W-:Y:S01]  /*3e00*/  FMNMX.FTZ R2, R4, R5, !PT ;  /* 0x0000000504027209 */ /* 0x000fe20007810000 */
[----:B------:R-:W-:Y:S01]  /*3e10*/  FMUL.FTZ R3, R10, c[0x0][0x320] ;  /* 0x0000c8000a037a20 */ /* 0x000fe20000410000 */
        /* <DEDUP_REMOVED lines=17> */
[----:B------:R-:W-:Y:S02]  /*3f30*/  FMNMX.FTZ R101, R81, R101, !PT ;  /* 0x0000006551657209 */ /* 0x000fe40007810000 */
[----:B------:R-:W-:Y:S02]  /*3f40*/  FSEL R7, R71, -INF , P3 ;  /* 0xff80000047077808 */ /* 0x000fe40001800000 */
[----:B------:R-:W-:Y:S01]  /*3f50*/  FMNMX.FTZ R2, R6, R2, !PT ;  /* 0x0000000206027209 */ /* 0x000fe20007810000 */
[----:B------:R-:W-:Y:S01]  /*3f60*/  FMUL.FTZ R33, R33, c[0x0][0x320] ;  /* 0x0000c80021217a20 */ /* 0x000fe20000410000 */
[----:B------:R-:W-:-:S02]  /*3f70*/  ISETP.GT.AND P0, PT, R0, 0x21, PT ;  /* 0x000000210000780c */ /* 0x000fc40003f04270 */
[----:B------:R-:W-:Y:S02]  /*3f80*/  FMNMX.FTZ R101, R85, R101, !PT ;  /* 0x0000006555657209 */ /* 0x000fe40007810000 */
[----:B------:R-:W-:Y:S02]  /*3f90*/  FSEL R49, R62, -INF , P1 ;  /* 0xff8000003e317808 */ /* 0x000fe40000800000 */
[----:B------:R-:W-:Y:S01]  /*3fa0*/  FMNMX.FTZ R2, R7, R2, !PT ;  /* 0x0000000207027209 */ /* 0x000fe20007810000 */
[----:B------:R-:W-:Y:S01]  /*3fb0*/  MUFU.TANH R65, R19 ;  /* 0x0000001300417308 */ /* 0x000fe20000002400 */
[----:B------:R-:W-:Y:S02]  /*3fc0*/  ISETP.GT.AND P5, PT, R0, 0x28, PT ;  /* 0x000000280000780c */ /* 0x000fe40003fa4270 */
[----:B------:R-:W-:Y:S02]  /*3fd0*/  FMNMX.FTZ R101, R88, R101, !PT ;  /* 0x0000006558657209 */ /* 0x000fe40007810000 */
[----:B------:R-:W-:-:S02]  /*3fe0*/  FSEL R48, R61, -INF , P0 ;  /* 0xff8000003d307808 */ /* 0x000fc40000000000 */
[----:B------:R-:W-:Y:S01]  /*3ff0*/  FMNMX.FTZ R2, R49, R2, !PT ;  /* 0x0000000231027209 */ /* 0x000fe20007810000 */
[----:B------:R-:W1:Y:S01]  /*4000*/  MUFU.TANH R33, R33 ;  /* 0x0000002100217308 */ /* 0x000e620000002400 */
[----:B------:R-:W-:Y:S01]  /*4010*/  FMUL.FTZ R27, R27, c[0x0][0x320] ;  /* 0x0000c8001b1b7a20 */ /* 0x000fe20000410000 */
[----:B------:R-:W-:Y:S02]  /*4020*/  ISETP.GT.AND P4, PT, R0, 0x29, PT ;  /* 0x000000290000780c */ /* 0x000fe40003f84270 */
[----:B------:R-:W-:Y:S02]  /*4030*/  FMNMX.FTZ R101, R87, R101, !PT ;  /* 0x0000006557657209 */ /* 0x000fe40007810000 */
[----:B------:R-:W-:Y:S02]  /*4040*/  FSEL R50, R41, -INF , P5 ;  /* 0xff80000029327808 */ /* 0x000fe40002800000 */
[----:B------:R-:W2:Y:S01]  /*4050*/  MUFU.TANH R26, R26 ;  /* 0x0000001a001a7308 */ /* 0x000ea20000002400 */
[----:B------:R-:W-:Y:S01]  /*4060*/  FMNMX.FTZ R2, R48, R2, !PT ;  /* 0x0000000230027209 */ /* 0x000fe20007810000 */
[----:B------:R-:W-:Y:S01]  /*4070*/  FMUL.FTZ R22, R22, c[0x0][0x320] ;  /* 0x0000c80016167a20 */ /* 0x000fe20000410000 */
[----:B------:R-:W-:-:S02]  /*4080*/  ISETP.GT.AND P3, PT, R0, 0x30, PT ;  /* 0x000000300000780c */ /* 0x000fc40003f64270 */
[----:B------:R-:W-:Y:S02]  /*4090*/  FMNMX.FTZ R101, R90, R101, !PT ;  /* 0x000000655a657209 */ /* 0x000fe40007810000 */
[----:B------:R-:W-:Y:S01]  /*40a0*/  FSEL R51, R40, -INF , P4 ;  /* 0xff80000028337808 */ /* 0x000fe20002000000 */
[----:B------:R-:W3:Y:S01]  /*40b0*/  MUFU.TANH R27, R27 ;  /* 0x0000001b001b7308 */ /* 0x000ee20000002400 */
[----:B------:R-:W-:Y:S01]  /*40c0*/  FMNMX.FTZ R2, R50, R2, !PT ;  /* 0x0000000232027209 */ /* 0x000fe20007810000 */
[----:B------:R-:W-:Y:S01]  /*40d0*/  FMUL.FTZ R23, R23, c[0x0][0x320] ;  /* 0x0000c80017177a20 */ /* 0x000fe20000410000 */
[----:B------:R-:W-:Y:S02]  /*40e0*/  ISETP.GT.AND P1, PT, R0, 0x31, PT ;  /* 0x000000310000780c */ /* 0x000fe40003f24270 */
[----:B------:R-:W-:Y:S02]  /*40f0*/  FMNMX.FTZ R101, R96, R101, !PT ;  /* 0x0000006560657209 */ /* 0x000fe40007810000 */
[----:B------:R-:W-:Y:S01]  /*4100*/  FSEL R64, R29, -INF , P3 ;  /* 0xff8000001d407808 */ /* 0x000fe20001800000 */
[----:B------:R-:W4:Y:S01]  /*4110*/  MUFU.TANH R80, R22 ;  /* 0x0000001600507308 */ /* 0x000f220000002400 */
[----:B------:R-:W-:Y:S01]  /*4120*/  FMNMX.FTZ R2, R51, R2, !PT ;  /* 0x0000000233027209 */ /* 0x000fe20007810000 */
[----:B------:R-:W-:Y:S01]  /*4130*/  FMUL.FTZ R14, R14, c[0x0][0x320] ;  /* 0x0000c8000e0e7a20 */ /* 0x000fe20000410000 */
[----:B------:R-:W-:-:S02]  /*4140*/  ISETP.GT.AND P0, PT, R0, 0x38, PT ;  /* 0x000000380000780c */ /* 0x000fc40003f04270 */
[----:B-1----:R-:W-:Y:S02]  /*4150*/  FSEL R94, R33, -INF , P6 ;  /* 0xff800000215e7808 */ /* 0x002fe40003000000 */
[----:B------:R-:W-:Y:S01]  /*4160*/  FMNMX.FTZ R101, R95, R101, !PT ;  /* 0x000000655f657209 */ /* 0x000fe20007810000 */
[----:B------:R-:W1:Y:S01]  /*4170*/  MUFU.TANH R23, R23 ;  /* 0x0000001700177308 */ /* 0x000e620000002400 */
[----:B------:R-:W-:Y:S02]  /*4180*/  FSEL R65, R65, -INF , P1 ;  /* 0xff80000041417808 */ /* 0x000fe40000800000 */
[----:B------:R-:W-:Y:S01]  /*4190*/  FMNMX.FTZ R2, R64, R2, !PT ;  /* 0x0000000240027209 */ /* 0x000fe20007810000 */
[----:B------:R-:W-:Y:S01]  /*41a0*/  FMUL.FTZ R15, R15, c[0x0][0x320] ;  /* 0x0000c8000f0f7a20 */ /* 0x000fe20000410000 */
[----:B------:R-:W-:Y:S02]  /*41b0*/  FMNMX.FTZ R101, R94, R101, !PT ;  /* 0x000000655e657209 */ /* 0x000fe40007810000 */
[----:B------:R-:W-:Y:S01]  /*41c0*/  ISETP.GT.AND P3, PT, R0, 0x39, PT ;  /* 0x000000390000780c */ /* 0x000fe20003f64270 */
[----:B------:R-:W5:Y:S01]  /*41d0*/  MUFU.TANH R22, R14 ;  /* 0x0000000e00167308 */ /* 0x000f620000002400 */
[----:B--2---:R-:W-:-:S02]  /*41e0*/  FSEL R66, R26, -INF , P0 ;  /* 0xff8000001a427808 */ /* 0x004fc40000000000 */
[----:B------:R-:W-:Y:S02]  /*41f0*/  FMNMX.FTZ R2, R65, R2, !PT ;  /* 0x0000000241027209 */ /* 0x000fe40007810000 */
[----:B------:R-:W-:Y:S02]  /*4200*/  ISETP.GT.AND P1, PT, R0, 0x40, PT ;  /* 0x000000400000780c */ /* 0x000fe40003f24270 */
[----:B---3--:R-:W-:Y:S01]  /*4210*/  FSEL R67, R27, -INF , P3 ;  /* 0xff8000001b437808 */ /* 0x008fe20001800000 */
[----:B------:R-:W2:Y:S01]  /*4220*/  MUFU.TANH R19, R15 ;  /* 0x0000000f00137308 */ /* 0x000ea20000002400 */
[----:B------:R-:W-:Y:S02]  /*4230*/  FMNMX.FTZ R2, R66, R2, !PT ;  /* 0x0000000242027209 */ /* 0x000fe40007810000 */
[----:B------:R-:W-:-:S05]  /*4240*/  ISETP.GT.AND P0, PT, R0, 0x41, PT ;  /* 0x000000410000780c */ /* 0x000fca0003f04270 */
[----:B------:R3:W2:Y:S01]  /*4250*/  MUFU.TANH R15, R3 ;  /* 0x00000003000f7308 */ /* 0x0006a20000002400 */
[----:B----4-:R-:W-:Y:S02]  /*4260*/  FSEL R80, R80, -INF , P1 ;  /* 0xff80000050507808 */ /* 0x010fe40000800000 */
[----:B------:R-:W-:Y:S01]  /*4270*/  FMNMX.FTZ R2, R67, R2, !PT ;  /* 0x0000000243027209 */ /* 0x000fe20007810000 */
[----:B------:R-:W-:Y:S01]  /*4280*/  FMUL.FTZ R34, R34, c[0x0][0x320] ;  /* 0x0000c80022227a20 */ /* 0x000fe20000410000 */
[----:B------:R-:W-:Y:S02]  /*4290*/  ISETP.GT.AND P1, PT, R0, 0x48, PT ;  /* 0x000000480000780c */ /* 0x000fe40003f24270 */
[----:B-1----:R-:W-:Y:S01]  /*42a0*/  FSEL R83, R23, -INF , P0 ;  /* 0xff80000017537808 */ /* 0x002fe20000000000 */
[----:B------:R-:W1:Y:S01]  /*42b0*/  MUFU.TANH R14, R28 ;  /* 0x0000001c000e7308 */ /* 0x000e620000002400 */
[----:B------:R-:W-:Y:S01]  /*42c0*/  FMNMX.FTZ R2, R80, R2, !PT ;  /* 0x0000000250027209 */ /* 0x000fe20007810000 */
[----:B---3--:R-:W3:Y:S01]  /*42d0*/  SHFL.BFLY PT, R3, R101, 0x2, 0x1f ;  /* 0x0c401f0065037f89 */ /* 0x008ee200000e0000 */
[----:B------:R-:W-:-:S05]  /*42e0*/  FMUL.FTZ R13, R35, c[0x0][0x320] ;  /* 0x0000c800230d7a20 */ /* 0x000fca0000410000 */
[----:B------:R-:W4:Y:S01]  /*42f0*/  MUFU.TANH R34, R34 ;  /* 0x0000002200227308 */ /* 0x000f220000002400 */
[----:B------:R-:W-:Y:S02]  /*4300*/  ISETP.GT.AND P0, PT, R0, 0x49, PT ;  /* 0x000000490000780c */ /* 0x000fe40003f04270 */
[----:B-----5:R-:W-:Y:S02]  /*4310*/  FSEL R84, R22, -INF , P1 ;  /* 0xff80000016547808 */ /* 0x020fe40000800000 */
[----:B------:R-:W-:Y:S02]  /*4320*/  FMNMX.FTZ R2, R83, R2, !PT ;  /* 0x0000000253027209 */ /* 0x000fe40007810000 */
[----:B------:R-:W-:Y:S01]  /*4330*/  ISETP.GT.AND P1, PT, R0, 0x50, PT ;  /* 0x000000500000780c */ /* 0x000fe20003f24270 */
[----:B------:R-:W5:Y:S01]  /*4340*/  MUFU.TANH R13, R13 ;  /* 0x0000000d000d7308 */ /* 0x000f620000002400 */
[----:B--2---:R-:W-:Y:S02]  /*4350*/  FSEL R86, R19, -INF , P0 ;  /* 0xff80000013567808 */ /* 0x004fe40000000000 */
[----:B------:R-:W-:-:S02]  /*4360*/  FMNMX.FTZ R2, R84, R2, !PT ;  /* 0x0000000254027209 */ /* 0x000fc40007810000 */
[----:B------:R-:W-:Y:S02]  /*4370*/  ISETP.GT.AND P0, PT, R0, 0x51, PT ;  /* 0x000000510000780c */ /* 0x000fe40003f04270 */
[----:B------:R-:W-:Y:S02]  /*4380*/  FSEL R89, R15, -INF , P1 ;  /* 0xff8000000f597808 */ /* 0x000fe40000800000 */
[----:B------:R-:W-:Y:S02]  /*4390*/  FMNMX.FTZ R2, R86, R2, !PT ;  /* 0x0000000256027209 */ /* 0x000fe40007810000 */
[----:B------:R-:W-:Y:S02]  /*43a0*/  ISETP.GT.AND P1, PT, R0, 0x58, PT ;  /* 0x000000580000780c */ /* 0x000fe40003f24270 */
[----:B-1----:R-:W-:Y:S02]  /*43b0*/  FSEL R91, R14, -INF , P0 ;  /* 0xff8000000e5b7808 */ /* 0x002fe40000000000 */
[----:B------:R-:W-:-:S02]  /*43c0*/  FMNMX.FTZ R100, R89, R2, !PT ;  /* 0x0000000259647209 */ /* 0x000fc40007810000 */
[----:B---3--:R-:W-:Y:S02]  /*43d0*/  FMNMX.FTZ R101, R101, R3, !PT ;  /* 0x0000000365657209 */ /* 0x008fe40007810000 */
[----:B------:R-:W-:Y:S02]  /*43e0*/  ISETP.GT.AND P0, PT, R0, 0x59, PT ;  /* 0x000000590000780c */ /* 0x000fe40003f04270 */
[----:B----4-:R-:W-:Y:S02]  /*43f0*/  FSEL R92, R34, -INF , P1 ;  /* 0xff800000225c7808 */ /* 0x010fe40000800000 */
[----:B------:R-:W-:Y:S01]  /*4400*/  FMNMX.FTZ R100, R91, R100, !PT ;  /* 0x000000645b647209 */ /* 0x000fe20007810000 */
[----:B------:R-:W1:Y:S01]  /*4410*/  SHFL.BFLY PT, R2, R101, 0x1, 0x1f ;  /* 0x0c201f0065027f89 */ /* 0x000e6200000e0000 */
[----:B-----5:R-:W-:Y:S02]  /*4420*/  FSEL R93, R13, -INF , P0 ;  /* 0xff8000000d5d7808 */ /* 0x020fe40000000000 */
        /* <DEDUP_REMOVED lines=12> */
[----:B------:R2:W3:Y:S02]  /*44f0*/  MUFU.EX2 R116, R0 ;  /* 0x0000000000747308 */ /* 0x0004e40000000800 */
[----:B--2---:R-:W-:-:S06]  /*4500*/  FFMA.FTZ R0, R18, c[0x0][0x2d0], -R2 ;  /* 0x0000b40012007a23 */ /* 0x004fcc0000010802 */
[----:B------:R2:W-:Y:S01]  /*4510*/  MUFU.EX2 R115, R0 ;  /* 0x0000000000737308 */ /* 0x0005e20000000800 */
[----:B-1----:R-:W-:Y:S01]  /*4520*/  FMNMX.FTZ R100, R100, R3, !PT ;  /* 0x0000000364647209 */ /* 0x002fe20007810000 */
[----:B--2---:R-:W-:-:S06]  /*4530*/  FFMA.FTZ R0, R20, c[0x0][0x2d0], -R2 ;  /* 0x0000b40014007a23 */ /* 0x004fcc0000010802 */
[----:B------:R1:W2:Y:S01]  /*4540*/  MUFU.EX2 R118, R0 ;  /* 0x0000000000767308 */ /* 0x0002a20000000800 */
[--C-:B------:R-:W-:Y:S01]  /*4550*/  FFMA.FTZ R3, R25, c[0x0][0x2d0], -R2.reuse ;  /* 0x0000b40019037a23 */ /* 0x100fe20000010802 */
[----:B------:R-:W-:Y:S01]  /*4560*/  FSETP.NEU.FTZ.AND P0, PT, R100, -INF , PT ;  /* 0xff8000006400780b */ /* 0x000fe20003f1d000 */
[----:B-1----:R-:W-:-:S05]  /*4570*/  FFMA.FTZ R0, R21, c[0x0][0x2d0], -R2 ;  /* 0x0000b40015007a23 */ /* 0x002fca0000010802 */
[----:B------:R1:W-:Y:S02]  /*4580*/  MUFU.EX2 R119, R0 ;  /* 0x0000000000777308 */ /* 0x0003e40000000800 */
[----:B-1----:R-:W-:-:S06]  /*4590*/  FFMA.FTZ R0, R24, c[0x0][0x2d0], -R2 ;  /* 0x0000b40018007a23 */ /* 0x002fcc0000010802 */
[----:B------:R1:W4:Y:S08]  /*45a0*/  MUFU.EX2 R224, R0 ;  /* 0x0000000000e07308 */ /* 0x0003300000000800 */
[----:B------:R5:W-:Y:S01]  /*45b0*/  MUFU.EX2 R223, R3 ;  /* 0x0000000300df7308 */ /* 0x000be20000000800 */
[----:B-1----:R-:W-:-:S05]  /*45c0*/  FMUL.FTZ R0, R100, c[0x0][0x2d0] ;  /* 0x0000b40064007a20 */ /* 0x002fca0000410000 */
[----:B------:R-:W-:Y:S01]  /*45d0*/  FSEL R0, R0, RZ, P0 ;  /* 0x000000ff00007208 */ /* 0x000fe20000000000 */
[----:B-----5:R-:W-:-:S04]  /*45e0*/  FFMA.FTZ R3, R12, c[0x0][0x2d0], -R2 ;  /* 0x0000b4000c037a23 */ /* 0x020fc80000010802 */
[----:B------:R1:W5:Y:S02]  /*45f0*/  MUFU.EX2 R225, R3 ;  /* 0x0000000300e17308 */ /* 0x0003640000000800 */
[----:B-1----:R-:W-:-:S06]  /*4600*/  FFMA.FTZ R3, R4, c[0x0][0x2d0], -R0 ;  /* 0x0000b40004037a23 */ /* 0x002fcc0000010800 */
[----:B------:R1:W-:Y:S01]  /*4610*/  MUFU.EX2 R112, R3 ;  /* 0x0000000300707308 */ /* 0x0003e20000000800 */
[----:B------:R-:W-:Y:S02]  /*4620*/  FFMA.FTZ R4, R5, c[0x0][0x2d0], -R0 ;  /* 0x0000b40005047a23 */ /* 0x000fe40000010800 */
[----:B-1----:R-:W-:-:S05]  /*4630*/  IMAD.IADD R3, R210, 0x1, R207 ;  /* 0x00000001d2037824 */ /* 0x002fca00078e02cf */
[----:B------:R-:W1:Y:S01]  /*4640*/  LDSM.16.MT88.4 R12, [R3] ;  /* 0x00000000030c783b */ /* 0x000e620000004200 */
[----:B------:R4:W1:Y:S03]  /*4650*/  MUFU.EX2 R102, R4 ;  /* 0x0000000400667308 */ /* 0x0008660000000800 */
[----:B------:R-:W1:Y:S04]  /*4660*/  LDSM.16.MT88.4 R28, [R3+0x800] ;  /* 0x00080000031c783b */ /* 0x000e680000004200 */
[----:B------:R-:W1:Y:S01]  /*4670*/  LDSM.16.MT88.4 R24, [R3+0x3000] ;  /* 0x003000000318783b */ /* 0x000e620000004200 */
[----:B---3--:R-:W-:Y:S02]  /*4680*/  F2FP.PACK_AB R20, R116, R117 ;  /* 0x000000757414723e */ /* 0x008fe400000000ff */
[----:B--2---:R-:W-:Y:S01]  /*4690*/  F2FP.PACK_AB R22, R118, R115 ;  /* 0x000000737616723e */ /* 0x004fe200000000ff */
[----:B------:R-:W2:Y:S04]  /*46a0*/  LDSM.16.MT88.4 R32, [R3+0x3800] ;  /* 0x003800000320783b */ /* 0x000ea80000004200 */
[----:B------:R-:W3:Y:S01]  /*46b0*/  LDSM.16.MT88.4 R40, [R3+0x6000] ;  /* 0x006000000328783b */ /* 0x000ee20000004200 */
[----:B----4-:R-:W-:Y:S01]  /*46c0*/  FFMA.FTZ R4, R11, c[0x0][0x2d0], -R0 ;  /* 0x0000b4000b047a23 */ /* 0x010fe20000010800 */
[----:B------:R-:W-:-:S02]  /*46d0*/  F2FP.PACK_AB R16, R224, R119 ;  /* 0x00000077e010723e */ /* 0x000fc400000000ff */
[----:B-----5:R-:W-:Y:S01]  /*46e0*/  F2FP.PACK_AB R18, R225, R223 ;  /* 0x000000dfe112723e */ /* 0x020fe200000000ff */
[----:B------:R4:W-:Y:S01]  /*46f0*/  MUFU.EX2 R113, R4 ;  /* 0x0000000400717308 */ /* 0x0009e20000000800 */
[----:B------:R-:W-:Y:S01]  /*4700*/  LDSM.16.MT88.4 R136, [R3+0x2800] ;  /* 0x002800000388783b */ /* 0x000fe20000004200 */
[----:B----4-:R-:W-:-:S06]  /*4710*/  FFMA.FTZ R4, R10, c[0x0][0x2d0], -R0 ;  /* 0x0000b4000a047a23 */ /* 0x010fcc0000010800 */
[----:B------:R4:W5:Y:S01]  /*4720*/  MUFU.EX2 R114, R4 ;  /* 0x0000000400727308 */ /* 0x0009620000000800 */
[----:B-1----:R-:W-:Y:S01]  /*4730*/  F2FP.PACK_AB R21, R102, R112 ;  /* 0x000000706615723e */ /* 0x002fe200000000ff */
[----:B----4-:R-:W-:-:S06]  /*4740*/  FFMA.FTZ R4, R9, c[0x0][0x2d0], -R0 ;  /* 0x0000b40009047a23 */ /* 0x010fcc0000010800 */
[----:B------:R1:W-:Y:S01]  /*4750*/  MUFU.EX2 R216, R4 ;  /* 0x0000000400d87308 */ /* 0x0003e20000000800 */
[----:B-----5:R-:W-:Y:S01]  /*4760*/  F2FP.PACK_AB R23, R114, R113 ;  /* 0x000000717217723e */ /* 0x020fe200000000ff */
[----:B-1----:R-:W-:-:S06]  /*4770*/  FFMA.FTZ R4, R8, c[0x0][0x2d0], -R0 ;  /* 0x0000b40008047a23 */ /* 0x002fcc0000010800 */
[----:B------:R1:W4:Y:S01]  /*4780*/  MUFU.EX2 R215, R4 ;  /* 0x0000000400d77308 */ /* 0x0003220000000800 */
[----:B------:R-:W-:Y:S01]  /*4790*/  HMMA.16816.F32 R8, R20, R12, RZ ;  /* 0x0000000c1408723c */ /* 0x000fe200000018ff */
[----:B-1----:R-:W-:-:S06]  /*47a0*/  FFMA.FTZ R4, R6, c[0x0][0x2d0], -R0 ;  /* 0x0000b40006047a23 */ /* 0x002fcc0000010800 */
[----:B------:R1:W-:Y:S02]  /*47b0*/  MUFU.EX2 R219, R4 ;  /* 0x0000000400db7308 */ /* 0x0003e40000000800 */
[----:B-1----:R-:W-:-:S06]  /*47c0*/  FFMA.FTZ R4, R7, c[0x0][0x2d0], -R0 ;  /* 0x0000b40007047a23 */ /* 0x002fcc0000010800 */
[----:B------:R1:W5:Y:S01]  /*47d0*/  MUFU.EX2 R220, R4 ;  /* 0x0000000400dc7308 */ /* 0x0003620000000800 */
[----:B----4-:R-:W-:Y:S01]  /*47e0*/  F2FP.PACK_AB R17, R215, R216 ;  /* 0x000000d8d711723e */ /* 0x010fe200000000ff */
[----:B------:R-:W-:Y:S01]  /*47f0*/  HMMA.16816.F32 R12, R20, R14, RZ ;  /* 0x0000000e140c723c */ /* 0x000fe200000018ff */
[----:B-1----:R-:W-:Y:S01]  /*4800*/  FFMA.FTZ R4, R36, c[0x0][0x2d0], -R2 ;  /* 0x0000b40024047a23 */ /* 0x002fe20000010802 */
[----:B-----5:R-:W-:-:S04]  /*4810*/  F2FP.PACK_AB R19, R220, R219 ;  /* 0x000000dbdc13723e */ /* 0x020fc800000000ff */
[----:B------:R1:W-:Y:S03]  /*4820*/  MUFU.EX2 R217, R4 ;  /* 0x0000000400d97308 */ /* 0x0003e60000000800 */
[----:B------:R-:W-:Y:S01]  /*4830*/  HMMA.16816.F32 R76, R16, R28, R8 ;  /* 0x0000001c104c723c */ /* 0x000fe20000001808 */
[----:B-1----:R-:W-:-:S07]  /*4840*/  FFMA.FTZ R4, R37, c[0x0][0x2d0], -R2 ;  /* 0x0000b40025047a23 */ /* 0x002fce0000010802 */
[----:B------:R-:W-:Y:S01]  /*4850*/  HMMA.16816.F32 R8, R20, R24, RZ ;  /* 0x000000181408723c */ /* 0x000fe200000018ff */
[----:B------:R-:W1:Y:S01]  /*4860*/  LDSM.16.MT88.4 R36, [R3+0x6800] ;  /* 0x006800000324783b */ /* 0x000e620000004200 */
[----:B------:R4:W5:Y:S02]  /*4870*/  MUFU.EX2 R218, R4 ;  /* 0x0000000400da7308 */ /* 0x0009640000000800 */
[----:B----4-:R-:W-:-:S06]  /*4880*/  FFMA.FTZ R4, R52, c[0x0][0x2d0], -R2 ;  /* 0x0000b40034047a23 */ /* 0x010fcc0000010802 */
[----:B------:R4:W-:Y:S02]  /*4890*/  MUFU.EX2 R221, R4 ;  /* 0x0000000400dd7308 */ /* 0x0009e40000000800 */
[----:B----4-:R-:W-:-:S06]  /*48a0*/  FFMA.FTZ R4, R53, c[0x0][0x2d0], -R2 ;  /* 0x0000b40035047a23 */ /* 0x010fcc0000010802 */
[----:B------:R4:W-:Y:S02]  /*48b0*/  MUFU.EX2 R222, R4 ;  /* 0x0000000400de7308 */ /* 0x0009e40000000800 */
[----:B----4-:R-:W-:-:S06]  /*48c0*/  FFMA.FTZ R4, R54, c[0x0][0x2d0], -R2 ;  /* 0x0000b40036047a23 */ /* 0x010fcc0000010802 */
[----:B------:R4:W-:Y:S01]  /*48d0*/  MUFU.EX2 R105, R4 ;  /* 0x0000000400697308 */ /* 0x0009e20000000800 */
[----:B------:R-:W-:Y:S01]  /*48e0*/  HMMA.16816.F32 R72, R16, R30, R12 ;  /* 0x0000001e1048723c */ /* 0x000fe2000000180c */
[----:B------:R-:W1:Y:S01]  /*48f0*/  LDSM.16.MT88.4 R28, [R3+0x1000] ;  /* 0x00100000031c783b */ /* 0x000e620000004200 */
[----:B----4-:R-:W-:-:S05]  /*4900*/  FFMA.FTZ R4, R55, c[0x0][0x2d0], -R2 ;  /* 0x0000b40037047a23 */ /* 0x010fca0000010802 */
[----:B------:R4:W-:Y:S01]  /*4910*/  MUFU.EX2 R106, R4 ;  /* 0x00000004006a7308 */ /* 0x0009e20000000800 */
[----:B------:R-:W-:Y:S01]  /*4920*/  HMMA.16816.F32 R24, R20, R26, RZ ;  /* 0x0000001a1418723c */ /* 0x000fe200000018ff */
[----:B----4-:R-:W-:-:S06]  /*4930*/  FFMA.FTZ R4, R56, c[0x0][0x2d0], -R2 ;  /* 0x0000b40038047a23 */ /* 0x010fcc0000010802 */
[----:B------:R4:W-:Y:S01]  /*4940*/  MUFU.EX2 R107, R4 ;  /* 0x00000004006b7308 */ /* 0x0009e20000000800 */
[----:B--2---:R-:W-:Y:S08]  /*4950*/  HMMA.16816.F32 R68, R16, R32, R8 ;  /* 0x000000201044723c */ /* 0x004ff00000001808 */
[----:B---3--:R-:W-:Y:S01]  /*4960*/  HMMA.16816.F32 R8, R20, R40, RZ ;  /* 0x000000281408723c */ /* 0x008fe200000018ff */
[----:B----4-:R-:W-:-:S04]  /*4970*/  FFMA.FTZ R4, R49, c[0x0][0x2d0], -R0 ;  /* 0x0000b40031047a23 */ /* 0x010fc80000010800 */
[----:B------:R2:W-:Y:S03]  /*4980*/  MUFU.EX2 R204, R4 ;  /* 0x0000000400cc7308 */ /* 0x0005e60000000800 */
[----:B------:R-:W-:Y:S01]  /*4990*/  HMMA.16816.F32 R12, R20, R42, RZ ;  /* 0x0000002a140c723c */ /* 0x000fe200000018ff */
[----:B--2---:R-:W-:-:S04]  /*49a0*/  FFMA.FTZ R4, R48, c[0x0][0x2d0], -R0 ;  /* 0x0000b40030047a23 */ /* 0x004fc80000010800 */
[----:B------:R2:W3:Y:S02]  /*49b0*/  MUFU.EX2 R103, R4 ;  /* 0x0000000400677308 */ /* 0x0004e40000000800 */
[----:B--2---:R-:W-:-:S06]  /*49c0*/  FFMA.FTZ R4, R50, c[0x0][0x2d0], -R0 ;  /* 0x0000b40032047a23 */ /* 0x004fcc0000010800 */
[----:B------:R2:W-:Y:S01]  /*49d0*/  MUFU.EX2 R205, R4 ;  /* 0x0000000400cd7308 */ /* 0x0005e20000000800 */
[----:B------:R-:W-:Y:S01]  /*49e0*/  HMMA.16816.F32 R60, R16, R34, R24 ;  /* 0x00000022103c723c */ /* 0x000fe20000001818 */
[----:B------:R-:W4:Y:S01]  /*49f0*/  LDSM.16.MT88.4 R32, [R210+0x800] ;  /* 0x00080000d220783b */ /* 0x000f220000004200 */
[----:B--2---:R-:W-:-:S06]  /*4a00*/  FFMA.FTZ R4, R51, c[0x0][0x2d0], -R0 ;  /* 0x0000b40033047a23 */ /* 0x004fcc0000010800 */
[----:B-1----:R-:W-:Y:S01]  /*4a10*/  HMMA.16816.F32 R56, R16, R36, R8 ;  /* 0x000000241038723c */ /* 0x002fe20000001808 */
[----:B------:R-:W-:Y:S01]  /*4a20*/  LDSM.16.MT88.4 R48, [R3+0x7000] ;  /* 0x007000000330783b */ /* 0x000fe20000004200 */
[----:B------:R1:W2:Y:S06]  /*4a30*/  MUFU.EX2 R104, R4 ;  /* 0x0000000400687308 */ /* 0x0002ac0000000800 */
[C---:B------:R-:W-:Y:S08]  /*4a40*/  HMMA.16816.F32 R24, R20.reuse, R44, RZ ;  /* 0x0000002c1418723c */ /* 0x040ff000000018ff */
[----:B------:R-:W-:Y:S01]  /*4a50*/  HMMA.16816.F32 R8, R20, R46, RZ ;  /* 0x0000002e1408723c */ /* 0x000fe200000018ff */
[----:B------:R-:W4:Y:S01]  /*4a60*/  LDSM.16.MT88.4 R44, [R3+0x4000] ;  /* 0x00400000032c783b */ /* 0x000f220000004200 */
[----:B-1----:R-:W-:-:S04]  /*4a70*/  FFMA.FTZ R4, R82, c[0x0][0x2d0], -R2 ;  /* 0x0000b40052047a23 */ /* 0x002fc80000010802 */
[----:B------:R1:W-:Y:S02]  /*4a80*/  MUFU.EX2 R99, R4 ;  /* 0x0000000400637308 */ /* 0x0003e40000000800 */
[----:B------:R-:W-:Y:S07]  /*4a90*/  HMMA.16816.F32 R52, R16, R38, R12 ;  /* 0x000000261034723c */ /* 0x000fee000000180c */
[----:B-----5:R-:W-:Y:S02]  /*4aa0*/  F2FP.PACK_AB R12, R218, R217 ;  /* 0x000000d9da0c723e */ /* 0x020fe400000000ff */
[----:B---3--:R-:W-:-:S02]  /*4ab0*/  F2FP.PACK_AB R13, R103, R204 ;  /* 0x000000cc670d723e */ /* 0x008fc400000000ff */
[----:B------:R-:W-:Y:S01]  /*4ac0*/  F2FP.PACK_AB R14, R222, R221 ;  /* 0x000000ddde0e723e */ /* 0x000fe200000000ff */
[----:B-1----:R-:W-:Y:S01]  /*4ad0*/  FFMA.FTZ R4, R81, c[0x0][0x2d0], -R2 ;  /* 0x0000b40051047a23 */ /* 0x002fe20000010802 */
[----:B--2---:R-:W-:-:S03]  /*4ae0*/  F2FP.PACK_AB R15, R104, R205 ;  /* 0x000000cd680f723e */ /* 0x004fc600000000ff */
[----:B------:R1:W-:Y:S04]  /*4af0*/  MUFU.EX2 R98, R4 ;  /* 0x0000000400627308 */ /* 0x0003e80000000800 */
[----:B------:R-:W-:Y:S01]  /*4b00*/  HMMA.16816.F32 R40, R12, R28, R76 ;  /* 0x0000001c0c28723c */ /* 0x000fe2000000184c */
[----:B-1----:R-:W-:-:S07]  /*4b10*/  FFMA.FTZ R4, R85, c[0x0][0x2d0], -R2 ;  /* 0x0000b40055047a23 */ /* 0x002fce0000010802 */
[----:B------:R-:W-:Y:S01]  /*4b20*/  HMMA.16816.F32 R36, R12, R30, R72 ;  /* 0x0000001e0c24723c */ /* 0x000fe20000001848 */
[----:B------:R-:W1:Y:S01]  /*4b30*/  LDSM.16.MT88.4 R28, [R3+0x1800] ;  /* 0x00180000031c783b */ /* 0x000e620000004200 */
[----:B------:R2:W-:Y:S02]  /*4b40*/  MUFU.EX2 R85, R4 ;  /* 0x0000000400557308 */ /* 0x0005e40000000800 */
[----:B--2---:R-:W-:-:S06]  /*4b50*/  FFMA.FTZ R4, R64, c[0x0][0x2d0], -R0 ;  /* 0x0000b40040047a23 */ /* 0x004fcc0000010800 */
[----:B------:R2:W-:Y:S02]  /*4b60*/  MUFU.EX2 R252, R4 ;  /* 0x0000000400fc7308 */ /* 0x0005e40000000800 */
[----:B--2---:R-:W-:-:S06]  /*4b70*/  FFMA.FTZ R4, R65, c[0x0][0x2d0], -R0 ;  /* 0x0000b40041047a23 */ /* 0x004fcc0000010800 */
[----:B------:R2:W3:Y:S02]  /*4b80*/  MUFU.EX2 R251, R4 ;  /* 0x0000000400fb7308 */ /* 0x0004e40000000800 */
[----:B--2---:R-:W-:-:S06]  /*4b90*/  FFMA.FTZ R4, R66, c[0x0][0x2d0], -R0 ;  /* 0x0000b40042047a23 */ /* 0x004fcc0000010800 */
[----:B------:R2:W-:Y:S01]  /*4ba0*/  MUFU.EX2 R250, R4 ;  /* 0x0000000400fa7308 */ /* 0x0005e20000000800 */
[----:B----4-:R-:W-:Y:S01]  /*4bb0*/  HMMA.16816.F32 R232, R16, R32, R24 ;  /* 0x0000002010e8723c */ /* 0x010fe20000001818 */
[----:B------:R-:W4:Y:S01]  /*4bc0*/  LDSM.16.MT88.4 R24, [R3+0x4800] ;  /* 0x004800000318783b */ /* 0x000f220000004200 */
[----:B--2---:R-:W-:-:S06]  /*4bd0*/  FFMA.FTZ R4, R67, c[0x0][0x2d0], -R0 ;  /* 0x0000b40043047a23 */ /* 0x004fcc0000010800 */
[----:B------:R-:W-:Y:S01]  /*4be0*/  HMMA.16816.F32 R228, R16, R34, R8 ;  /* 0x0000002210e4723c */ /* 0x000fe20000001808 */
[----:B------:R-:W-:Y:S01]  /*4bf0*/  IMAD.MOV.U32 R72, RZ, RZ, R107 ;  /* 0x000000ffff487224 */ /* 0x000fe200078e006b */
[----:B------:R-:W-:Y:S01]  /*4c00*/  LDSM.16.MT88.4 R64, [R210+0x3000] ;  /* 0x00300000d240783b */ /* 0x000fe20000004200 */
[----:B------:R2:W5:Y:S01]  /*4c10*/  MUFU.EX2 R248, R4 ;  /* 0x0000000400f87308 */ /* 0x0005620000000800 */
[----:B------:R-:W-:Y:S02]  /*4c20*/  IMAD.MOV.U32 R73, RZ, RZ, R106 ;  /* 0x000000ffff497224 */ /* 0x000fe400078e006a */
[----:B------:R-:W-:Y:S02]  /*4c30*/  IMAD.MOV.U32 R74, RZ, RZ, R105 ;  /* 0x000000ffff4a7224 */ /* 0x000fe400078e0069 */
[----:B------:R-:W-:Y:S01]  /*4c40*/  HMMA.16816.F32 R32, R12, R44, R68 ;  /* 0x0000002c0c20723c */ /* 0x000fe20000001844 */
[----:B---3--:R-:W-:-:S06]  /*4c50*/  F2FP.PACK_AB R9, R251, R252 ;  /* 0x000000fcfb09723e */ /* 0x008fcc00000000ff */
[----:B------:R-:W-:Y:S02]  /*4c60*/  IMAD.MOV.U32 R71, RZ, RZ, R99 ;  /* 0x000000ffff477224 */ /* 0x000fe400078e0063 */
[----:B--2---:R-:W-:-:S04]  /*4c70*/  FFMA.FTZ R4, R88, c[0x0][0x2d0], -R2 ;  /* 0x0000b40058047a23 */ /* 0x004fc80000010802 */
[----:B------:R2:W-:Y:S01]  /*4c80*/  MUFU.EX2 R249, R4 ;  /* 0x0000000400f97308 */ /* 0x0005e20000000800 */
[----:B------:R-:W-:Y:S02]  /*4c90*/  F2FP.PACK_AB R8, R73, R74 ;  /* 0x0000004a4908723e */ /* 0x000fe400000000ff */
[----:B------:R-:W-:Y:S02]  /*4ca0*/  F2FP.PACK_AB R10, R71, R72 ;  /* 0x00000048470a723e */ /* 0x000fe400000000ff */
[----:B-----5:R-:W-:Y:S01]  /*4cb0*/  F2FP.PACK_AB R11, R248, R250 ;  /* 0x000000faf80b723e */ /* 0x020fe200000000ff */
[----:B------:R-:W-:Y:S01]  /*4cc0*/  HMMA.16816.F32 R56, R12, R48, R56 ;  /* 0x000000300c38723c */ /* 0x000fe20000001838 */
[----:B--2---:R-:W-:-:S04]  /*4cd0*/  FFMA.FTZ R4, R87, c[0x0][0x2d0], -R2 ;  /* 0x0000b40057047a23 */ /* 0x004fc80000010802 */
[----:B------:R2:W3:Y:S03]  /*4ce0*/  MUFU.EX2 R247, R4 ;  /* 0x0000000400f77308 */ /* 0x0004e60000000800 */
[----:B------:R-:W-:Y:S08]  /*4cf0*/  HMMA.16816.F32 R52, R12, R50, R52 ;  /* 0x000000320c34723c */ /* 0x000ff00000001834 */
[----:B-1----:R-:W-:Y:S01]  /*4d00*/  HMMA.16816.F32 R48, R8, R28, R40 ;  /* 0x0000001c0830723c */ /* 0x002fe20000001828 */
[----:B--2---:R-:W-:-:S07]  /*4d10*/  FFMA.FTZ R4, R90, c[0x0][0x2d0], -R2 ;  /* 0x0000b4005a047a23 */ /* 0x004fce0000010802 */
[----:B------:R-:W-:Y:S01]  /*4d20*/  HMMA.16816.F32 R44, R12, R46, R60 ;  /* 0x0000002e0c2c723c */ /* 0x000fe2000000183c */
[----:B------:R-:W1:Y:S01]  /*4d30*/  LDSM.16.MT88.4 R60, [R3+0x7800] ;  /* 0x00780000033c783b */ /* 0x000e620000004200 */
[----:B------:R2:W-:Y:S06]  /*4d40*/  MUFU.EX2 R246, R4 ;  /* 0x0000000400f67308 */ /* 0x0005ec0000000800 */
[----:B------:R-:W-:Y:S01]  /*4d50*/  HMMA.16816.F32 R40, R8, R30, R36 ;  /* 0x0000001e0828723c */ /* 0x000fe20000001824 */
[----:B------:R-:W5:Y:S01]  /*4d60*/  LDSM.16.MT88.4 R36, [R3+0x2000] ;  /* 0x002000000324783b */ /* 0x000f620000004200 */
[----:B--2---:R-:W-:-:S04]  /*4d70*/  FFMA.FTZ R4, R80, c[0x0][0x2d0], -R0 ;  /* 0x0000b40050047a23 */ /* 0x004fc80000010800 */
[----:B------:R2:W-:Y:S02]  /*4d80*/  MUFU.EX2 R245, R4 ;  /* 0x0000000400f57308 */ /* 0x0005e40000000800 */
[----:B--2---:R-:W-:Y:S01]  /*4d90*/  FFMA.FTZ R4, R83, c[0x0][0x2d0], -R0 ;  /* 0x0000b40053047a23 */ /* 0x004fe20000010800 */
[----:B----4-:R-:W-:Y:S01]  /*4da0*/  HMMA.16816.F32 R32, R8, R24, R32 ;  /* 0x000000180820723c */ /* 0x010fe20000001820 */
[----:B------:R-:W-:Y:S01]  /*4db0*/  IMAD.MOV.U32 R70, RZ, RZ, R98 ;  /* 0x000000ffff467224 */ /* 0x000fe200078e0062 */
[----:B---3--:R-:W-:-:S03]  /*4dc0*/  F2FP.PACK_AB R6, R247, R249 ;  /* 0x000000f9f706723e */ /* 0x008fc600000000ff */
[----:B------:R2:W3:Y:S01]  /*4dd0*/  MUFU.EX2 R244, R4 ;  /* 0x0000000400f47308 */ /* 0x0004e20000000800 */
[----:B------:R-:W-:Y:S01]  /*4de0*/  IMAD.MOV.U32 R75, RZ, RZ, R104 ;  /* 0x000000ffff4b7224 */ /* 0x000fe200078e0068 */
[----:B------:R-:W-:Y:S01]  /*4df0*/  LDSM.16.MT88.4 R80, [R3+0x8800] ;  /* 0x008800000350783b */ /* 0x000fe20000004200 */
[C---:B------:R-:W-:Y:S03]  /*4e00*/  HMMA.16816.F32 R28, R8.reuse, R26, R44 ;  /* 0x0000001a081c723c */ /* 0x040fe6000000182c */
[----:B------:R-:W4:Y:S04]  /*4e10*/  LDSM.16.MT88.4 R24, [R3+0x5000] ;  /* 0x005000000318783b */ /* 0x000f280000004200 */
[----:B------:R-:W4:Y:S01]  /*4e20*/  LDSM.16.MT88.4 R44, [R3+0x8000] ;  /* 0x00800000032c783b */ /* 0x000f220000004200 */
[----:B-1----:R-:W-:Y:S03]  /*4e30*/  HMMA.16816.F32 R52, R8, R62, R52 ;  /* 0x0000003e0834723c */ /* 0x002fe60000001834 */
[----:B------:R-:W-:Y:S01]  /*4e40*/  LDSM.16.MT88.4 R104, [R3+0x5800] ;  /* 0x005800000368783b */ /* 0x000fe20000004200 */
[----:B--2---:R-:W-:-:S04]  /*4e50*/  FFMA.FTZ R4, R84, c[0x0][0x2d0], -R0 ;  /* 0x0000b40054047a23 */ /* 0x004fc80000010800 */
[----:B------:R1:W-:Y:S02]  /*4e60*/  MUFU.EX2 R243, R4 ;  /* 0x0000000400f37308 */ /* 0x0003e40000000800 */
[----:B-1----:R-:W-:-:S06]  /*4e70*/  FFMA.FTZ R4, R86, c[0x0][0x2d0], -R0 ;  /* 0x0000b40056047a23 */ /* 0x002fcc0000010800 */
[----:B------:R1:W2:Y:S01]  /*4e80*/  MUFU.EX2 R242, R4 ;  /* 0x0000000400f27308 */ /* 0x0002a20000000800 */
[----:B---3--:R-:W-:Y:S01]  /*4e90*/  F2FP.PACK_AB R5, R244, R245 ;  /* 0x000000f5f405723e */ /* 0x008fe200000000ff */
[----:B-1----:R-:W-:-:S06]  /*4ea0*/  FFMA.FTZ R4, R96, c[0x0][0x2d0], -R2 ;  /* 0x0000b40060047a23 */ /* 0x002fcc0000010802 */
[----:B------:R1:W3:Y:S01]  /*4eb0*/  MUFU.EX2 R241, R4 ;  /* 0x0000000400f17308 */ /* 0x0002e20000000800 */
[----:B--2---:R-:W-:Y:S01]  /*4ec0*/  F2FP.PACK_AB R7, R242, R243 ;  /* 0x000000f3f207723e */ /* 0x004fe200000000ff */
[--C-:B-1----:R-:W-:Y:S02]  /*4ed0*/  FFMA.FTZ R4, R95, c[0x0][0x2d0], -R2.reuse ;  /* 0x0000b4005f047a23 */ /* 0x102fe40000010802 */
[----:B------:R-:W-:-:S04]  /*4ee0*/  FFMA.FTZ R2, R94, c[0x0][0x2d0], -R2 ;  /* 0x0000b4005e027a23 */ /* 0x000fc80000010802 */
[----:B------:R1:W-:Y:S08]  /*4ef0*/  MUFU.EX2 R240, R4 ;  /* 0x0000000400f07308 */ /* 0x0003f00000000800 */
[----:B------:R2:W-:Y:S01]  /*4f00*/  MUFU.EX2 R239, R2 ;  /* 0x0000000200ef7308 */ /* 0x0005e20000000800 */
[----:B-1----:R-:W-:Y:S01]  /*4f10*/  F2FP.PACK_AB R4, R85, R70 ;  /* 0x000000465504723e */ /* 0x002fe200000000ff */
[----:B--2---:R-:W-:-:S06]  /*4f20*/  FFMA.FTZ R2, R89, c[0x0][0x2d0], -R0 ;  /* 0x0000b40059027a23 */ /* 0x004fcc0000010800 */
[C---:B-----5:R-:W-:Y:S01]  /*4f30*/  HMMA.16816.F32 R48, R4.reuse, R36, R48 ;  /* 0x000000240430723c */ /* 0x060fe20000001830 */
[----:B------:R1:W-:Y:S07]  /*4f40*/  MUFU.EX2 R238, R2 ;  /* 0x0000000200ee7308 */ /* 0x0003ee0000000800 */
[----:B------:R-:W-:Y:S01]  /*4f50*/  HMMA.16816.F32 R40, R4, R38, R40 ;  /* 0x000000260428723c */ /* 0x000fe20000001828 */
[----:B------:R-:W2:Y:S01]  /*4f60*/  LDSM.16.MT88.4 R36, [R211] ;  /* 0x00000000d324783b */ /* 0x000ea20000004200 */
[----:B-1----:R-:W-:-:S04]  /*4f70*/  FFMA.FTZ R2, R91, c[0x0][0x2d0], -R0 ;  /* 0x0000b4005b027a23 */ /* 0x002fc80000010800 */
[----:B------:R1:W5:Y:S02]  /*4f80*/  MUFU.EX2 R237, R2 ;  /* 0x0000000200ed7308 */ /* 0x0003640000000800 */
[----:B------:R-:W-:Y:S01]  /*4f90*/  HMMA.16816.F32 R56, R8, R60, R56 ;  /* 0x0000003c0838723c */ /* 0x000fe20000001838 */
[----:B-1----:R-:W-:-:S05]  /*4fa0*/  FFMA.FTZ R2, R92, c[0x0][0x2d0], -R0 ;  /* 0x0000b4005c027a23 */ /* 0x002fca0000010800 */
[----:B------:R1:W-:Y:S02]  /*4fb0*/  MUFU.EX2 R236, R2 ;  /* 0x0000000200ec7308 */ /* 0x0003e40000000800 */
[----:B----4-:R-:W-:Y:S01]  /*4fc0*/  HMMA.16816.F32 R32, R4, R24, R32 ;  /* 0x000000180420723c */ /* 0x010fe20000001820 */
[----:B-1----:R-:W-:Y:S02]  /*4fd0*/  FFMA.FTZ R2, R93, c[0x0][0x2d0], -R0 ;  /* 0x0000b4005d027a23 */ /* 0x002fe40000010800 */
[----:B------:R-:W-:-:S03]  /*4fe0*/  IMAD.IADD R0, R207, 0x1, R211 ;  /* 0x00000001cf007824 */ /* 0x000fc600078e02d3 */
[----:B------:R-:W1:Y:S02]  /*4ff0*/  MUFU.EX2 R227, R2 ;  /* 0x0000000200e37308 */ /* 0x000e640000000800 */
[----:B------:R-:W4:Y:S01]  /*5000*/  LDSM.16.MT88.4 R60, [R0] ;  /* 0x00000000003c783b */ /* 0x000f220000004200 */
[----:B------:R-:W-:Y:S01]  /*5010*/  HMMA.16816.F32 R28, R4, R26, R28 ;  /* 0x0000001a041c723c */ /* 0x000fe2000000181c */
[----:B---3--:R-:W-:-:S07]  /*5020*/  F2FP.PACK_AB R96, R241, R246 ;  /* 0x000000f6f160723e */ /* 0x008fce00000000ff */
[C---:B------:R-:W-:Y:S01]  /*5030*/  HMMA.16816.F32 R24, R4.reuse, R46, R52 ;  /* 0x0000002e0418723c */ /* 0x040fe20000001834 */
[----:B------:R-:W3:Y:S01]  /*5040*/  LDSM.16.MT88.4 R52, [R211+0x800] ;  /* 0x00080000d334783b */ /* 0x000ee20000004200 */
[----:B-----5:R-:W-:Y:S02]  /*5050*/  F2FP.PACK_AB R97, R237, R238 ;  /* 0x000000eeed61723e */ /* 0x020fe400000000ff */
[----:B------:R-:W-:Y:S02]  /*5060*/  F2FP.PACK_AB R98, R239, R240 ;  /* 0x000000f0ef62723e */ /* 0x000fe400000000ff */
[----:B-1----:R-:W-:Y:S02]  /*5070*/  F2FP.PACK_AB R99, R227, R236 ;  /* 0x000000ece363723e */ /* 0x002fe400000000ff */
[----:B------:R-:W-:Y:S01]  /*5080*/  HMMA.16816.F32 R76, R4, R44, R56 ;  /* 0x0000002c044c723c */ /* 0x000fe20000001838 */
[----:B------:R-:W-:Y:S04]  /*5090*/  LDSM.16.MT88.4 R44, [R211+0x3000] ;  /* 0x00300000d32c783b */ /* 0x000fe80000004200 */
[----:B------:R-:W-:Y:S03]  /*50a0*/  LDSM.16.MT88.4 R56, [R210+0x3800] ;  /* 0x00380000d238783b */ /* 0x000fe60000004200 */
[C---:B------:R-:W-:Y:S01]  /*50b0*/  HMMA.16816.F32 R140, R96.reuse, R136, R48 ;  /* 0x00000088608c723c */ /* 0x040fe20000001830 */
[----:B------:R-:W1:Y:S07]  /*50c0*/  LDSM.16.MT88.4 R48, [R0+0x800] ;  /* 0x000800000030783b */ /* 0x000e6e0000004200 */
[----:B------:R-:W-:Y:S08]  /*50d0*/  HMMA.16816.F32 R136, R96, R138, R40 ;  /* 0x0000008a6088723c */ /* 0x000ff00000001828 */
[C---:B--2---:R-:W-:Y:S08]  /*50e0*/  HMMA.16816.F32 R40, R20.reuse, R36, RZ ;  /* 0x000000241428723c */ /* 0x044ff000000018ff */
[----:B------:R-:W-:Y:S08]  /*50f0*/  HMMA.16816.F32 R36, R20, R38, RZ ;  /* 0x000000261424723c */ /* 0x000ff000000018ff */
[C---:B------:R-:W-:Y:S08]  /*5100*/  HMMA.16816.F32 R108, R96.reuse, R104, R32 ;  /* 0x00000068606c723c */ /* 0x040ff00000001820 */
[----:B------:R-:W-:Y:S08]  /*5110*/  HMMA.16816.F32 R104, R96, R106, R28 ;  /* 0x0000006a6068723c */ /* 0x000ff0000000181c */
[----:B----4-:R-:W-:Y:S08]  /*5120*/  HMMA.16816.F32 R28, R20, R62, RZ ;  /* 0x0000003e141c723c */ /* 0x010ff000000018ff */
[----:B---3--:R-:W-:Y:S01]  /*5130*/  HMMA.16816.F32 R144, R16, R54, R36 ;  /* 0x000000361090723c */ /* 0x008fe20000001824 */
[----:B------:R-:W2:Y:S07]  /*5140*/  LDSM.16.MT88.4 R36, [R211+0x3800] ;  /* 0x00380000d324783b */ /* 0x000eae0000004200 */
[C---:B------:R-:W-:Y:S08]  /*5150*/  HMMA.16816.F32 R76, R96.reuse, R80, R76 ;  /* 0x00000050604c723c */ /* 0x040ff0000000184c */
[----:B------:R-:W-:Y:S08]  /*5160*/  HMMA.16816.F32 R80, R96, R82, R24 ;  /* 0x000000526050723c */ /* 0x000ff00000001818 */
[C---:B------:R-:W-:Y:S08]  /*5170*/  HMMA.16816.F32 R24, R20.reuse, R64, RZ ;  /* 0x000000401418723c */ /* 0x040ff000000018ff */
[----:B------:R-:W-:Y:S08]  /*5180*/  HMMA.16816.F32 R32, R20, R60, RZ ;  /* 0x0000003c1420723c */ /* 0x000ff000000018ff */
[C---:B-1----:R-:W-:Y:S08]  /*5190*/  HMMA.16816.F32 R128, R16.reuse, R50, R28 ;  /* 0x000000321080723c */ /* 0x042ff0000000181c */
[----:B------:R-:W-:Y:S01]  /*51a0*/  HMMA.16816.F32 R200, R16, R52, R40 ;  /* 0x0000003410c8723c */ /* 0x000fe20000001828 */
[----:B------:R-:W1:Y:S07]  /*51b0*/  LDSM.16.MT88.4 R40, [R0+0x3000] ;  /* 0x003000000028783b */ /* 0x000e6e0000004200 */
[----:B------:R-:W-:Y:S08]  /*51c0*/  HMMA.16816.F32 R28, R20, R44, RZ ;  /* 0x0000002c141c723c */ /* 0x000ff000000018ff */
[----:B------:R-:W-:Y:S08]  /*51d0*/  HMMA.16816.F32 R148, R16, R56, R24 ;  /* 0x000000381094723c */ /* 0x000ff00000001818 */
[----:B------:R-:W-:Y:S08]  /*51e0*/  HMMA.16816.F32 R24, R20, R46, RZ ;  /* 0x0000002e1418723c */ /* 0x000ff000000018ff */
[C---:B------:R-:W-:Y:S08]  /*51f0*/  HMMA.16816.F32 R132, R16.reuse, R48, R32 ;  /* 0x000000301084723c */ /* 0x040ff00000001820 */
[C---:B--2---:R-:W-:Y:S01]  /*5200*/  HMMA.16816.F32 R48, R16.reuse, R36, R28 ;  /* 0x000000241030723c */ /* 0x044fe2000000181c */
[----:B------:R-:W2:Y:S07]  /*5210*/  LDSM.16.MT88.4 R28, [R0+0x3800] ;  /* 0x00380000001c783b */ /* 0x000eae0000004200 */
[----:B------:R-:W-:Y:S08]  /*5220*/  HMMA.16816.F32 R120, R16, R38, R24 ;  /* 0x000000261078723c */ /* 0x000ff00000001818 */
[C---:B-1----:R-:W-:Y:S08]  /*5230*/  HMMA.16816.F32 R24, R20.reuse, R40, RZ ;  /* 0x000000281418723c */ /* 0x042ff000000018ff */
[----:B------:R-:W-:Y:S01]  /*5240*/  HMMA.16816.F32 R32, R20, R66, RZ ;  /* 0x000000421420723c */ /* 0x000fe200000018ff */
[----:B------:R2:W-:Y:S01]  /*5250*/  STL [R1+0x34], R126 ;  /* 0x0000347e01007387 */ /* 0x0005e20000100800 */
[----:B------:R-:W-:Y:S11]  /*5260*/  FADD.FTZ R3, R112, R102 ;  /* 0x0000006670037221 */ /* 0x000ff60000010000 */
[----:B------:R-:W-:Y:S11]  /*5270*/  @!UPT UIADD3 URZ, URZ, URZ, URZ ;  /* 0x0000003f3f3ff290 */ /* 0x000ff6000fffe03f */
[C---:B------:R-:W-:Y:S01]  /*5280*/  HMMA.16816.F32 R56, R16.reuse, R58, R32 ;  /* 0x0000003a1038723c */ /* 0x040fe20000001820 */
[----:B------:R-:W1:Y:S07]  /*5290*/  LDSM.16.MT88.4 R32, [R210+0x6000] ;  /* 0x00600000d220783b */ /* 0x000e6e0000004200 */
[----:B--2---:R-:W-:Y:S08]  /*52a0*/  HMMA.16816.F32 R124, R16, R28, R24 ;  /* 0x0000001c107c723c */ /* 0x004ff00000001818 */
[----:B------:R-:W-:Y:S01]  /*52b0*/  HMMA.16816.F32 R24, R20, R42, RZ ;  /* 0x0000002a1418723c */ /* 0x000fe200000018ff */
[----:B------:R-:W-:Y:S11]  /*52c0*/  IMAD.MOV.U32 R102, RZ, RZ, R85 ;  /* 0x000000ffff667224 */ /* 0x000ff600078e0055 */
[----:B------:R-:W-:Y:S11]  /*52d0*/  @!UPT UIADD3 URZ, URZ, URZ, URZ ;  /* 0x0000003f3f3ff290 */ /* 0x000ff6000fffe03f */
[----:B------:R-:W-:Y:S01]  /*52e0*/  @!UPT UIADD3 URZ, URZ, URZ, URZ ;  /* 0x0000003f3f3ff290 */ /* 0x000fe2000fffe03f */
[----:B------:R-:W-:Y:S01]  /*52f0*/  HMMA.16816.F32 R84, R16, R30, R24 ;  /* 0x0000001e1054723c */ /* 0x000fe20000001818 */
[----:B------:R-:W2:Y:S07]  /*5300*/  LDSM.16.MT88.4 R28, [R210+0x6800] ;  /* 0x00680000d21c783b */ /* 0x000eae0000004200 */
[----:B-1----:R-:W-:Y:S01]  /*5310*/  HMMA.16816.F32 R24, R20, R32, RZ ;  /* 0x000000201418723c */ /* 0x002fe200000018ff */
[----:B------:R-:W-:-:S04]  /*5320*/  FADD.FTZ R2, R117, R116 ;  /* 0x0000007475027221 */ /* 0x000fc80000010000 */
[----:B------:R-:W-:-:S04]  /*5330*/  FADD.FTZ R2, R115, R2 ;  /* 0x0000000273027221 */ /* 0x000fc80000010000 */
[----:B------:R-:W-:-:S04]  /*5340*/  FADD.FTZ R2, R118, R2 ;  /* 0x0000000276027221 */ /* 0x000fc80000010000 */
[----:B------:R-:W-:-:S11]  /*5350*/  FADD.FTZ R2, R119, R2 ;  /* 0x0000000277027221 */ /* 0x000fd60000010000 */
[----:B--2---:R-:W-:Y:S08]  /*5360*/  HMMA.16816.F32 R116, R16, R28, R24 ;  /* 0x0000001c1074723c */ /* 0x004ff00000001818 */
[----:B------:R-:W-:Y:S01]  /*5370*/  HMMA.16816.F32 R24, R20, R34, RZ ;  /* 0x000000221418723c */ /* 0x000fe200000018ff */
[----:B------:R-:W1:Y:S01]  /*5380*/  LDSM.16.MT88.4 R32, [R211+0x6000] ;  /* 0x00600000d320783b */ /* 0x000e620000004200 */
[----:B------:R-:W-:-:S04]  /*5390*/  FADD.FTZ R3, R113, R3 ;  /* 0x0000000371037221 */ /* 0x000fc80000010000 */
[----:B------:R-:W-:Y:S11]  /*53a0*/  FADD.FTZ R3, R114, R3 ;  /* 0x0000000372037221 */ /* 0x000ff60000010000 */
[----:B------:R-:W-:Y:S07]  /*53b0*/  @!UPT UIADD3 URZ, URZ, URZ, URZ ;  /* 0x0000003f3f3ff290 */ /* 0x000fee000fffe03f */
[----:B------:R-:W-:Y:S01]  /*53c0*/  HMMA.16816.F32 R112, R16, R30, R24 ;  /* 0x0000001e1070723c */ /* 0x000fe20000001818 */
[----:B------:R-:W2:Y:S07]  /*53d0*/  LDSM.16.MT88.4 R28, [R211+0x6800] ;  /* 0x00680000d31c783b */ /* 0x000eae0000004200 */
        /* <DEDUP_REMOVED lines=8> */
[----:B------:R-:W1:Y:S01]  /*5460*/  LDSM.16.MT88.4 R24, [R0+0x6000] ;  /* 0x006000000018783b */ /* 0x000e620000004200 */
[----:B------:R-:W-:Y:S02]  /*5470*/  FADD.FTZ R3, R216, R3 ;  /* 0x00000003d8037221 */ /* 0x000fe40000010000 */
[----:B------:R-:W-:-:S04]  /*5480*/  FADD.FTZ R2, R224, R2 ;  /* 0x00000002e0027221 */ /* 0x000fc80000010000 */
[C---:B-1----:R-:W-:Y:S08]  /*5490*/  HMMA.16816.F32 R28, R20.reuse, R24, RZ ;  /* 0x00000018141c723c */ /* 0x042ff000000018ff */
[----:B------:R-:W-:Y:S01]  /*54a0*/  HMMA.16816.F32 R20, R20, R26, RZ ;  /* 0x0000001a1414723c */ /* 0x000fe200000018ff */
[----:B------:R-:W1:Y:S01]  /*54b0*/  LDSM.16.MT88.4 R24, [R0+0x6800] ;  /* 0x006800000018783b */ /* 0x000e620000004200 */
[----:B------:R-:W-:-:S02]  /*54c0*/  FADD.FTZ R3, R215, R3 ;  /* 0x00000003d7037221 */ /* 0x000fc40000010000 */
[----:B------:R-:W-:Y:S02]  /*54d0*/  FADD.FTZ R2, R223, R2 ;  /* 0x00000002df027221 */ /* 0x000fe40000010000 */
[----:B------:R-:W-:Y:S02]  /*54e0*/  FADD.FTZ R3, R219, R3 ;  /* 0x00000003db037221 */ /* 0x000fe40000010000 */
[----:B------:R-:W-:Y:S02]  /*54f0*/  FADD.FTZ R2, R225, R2 ;  /* 0x00000002e1027221 */ /* 0x000fe40000010000 */
[----:B------:R-:W-:Y:S02]  /*5500*/  IMAD.MOV.U32 R215, RZ, RZ, R72 ;  /* 0x000000ffffd77224 */ /* 0x000fe400078e0048 */
[----:B------:R-:W-:Y:S02]  /*5510*/  IMAD.MOV.U32 R223, RZ, RZ, R73 ;  /* 0x000000ffffdf7224 */ /* 0x000fe400078e0049 */
[----:B------:R-:W-:-:S02]  /*5520*/  IMAD.MOV.U32 R219, RZ, RZ, R74 ;  /* 0x000000ffffdb7224 */ /* 0x000fc400078e004a */
[----:B------:R-:W-:Y:S02]  /*5530*/  IMAD.MOV.U32 R225, RZ, RZ, R75 ;  /* 0x000000ffffe17224 */ /* 0x000fe400078e004b */
[C---:B-1----:R-:W-:Y:S08]  /*5540*/  HMMA.16816.F32 R72, R16.reuse, R24, R28 ;  /* 0x000000181048723c */ /* 0x042ff0000000181c */
[----:B------:R-:W-:Y:S01]  /*5550*/  HMMA.16816.F32 R28, R16, R26, R20 ;  /* 0x0000001a101c723c */ /* 0x000fe20000001814 */
[----:B------:R-:W1:Y:S01]  /*5560*/  LDSM.16.MT88.4 R16, [R210+0x1000] ;  /* 0x00100000d210783b */ /* 0x000e620000004200 */
[----:B------:R-:W-:-:S02]  /*5570*/  IMAD.MOV.U32 R216, RZ, RZ, R70 ;  /* 0x000000ffffd87224 */ /* 0x000fc400078e0046 */
[----:B------:R-:W-:Y:S01]  /*5580*/  IMAD.MOV.U32 R224, RZ, RZ, R71 ;  /* 0x000000ffffe07224 */ /* 0x000fe200078e0047 */
[----:B------:R-:W2:Y:S03]  /*5590*/  LDSM.16.MT88.4 R20, [R211+0x1000] ;  /* 0x00100000d314783b */ /* 0x000ea60000004200 */
        /* <DEDUP_REMOVED lines=26> */
[----:B------:R-:W1:Y:S04]  /*5740*/  LDSM.16.MT88.4 R16, [R211+0x1800] ;  /* 0x00180000d310783b */ /* 0x000e680000004200 */
[----:B------:R-:W3:Y:S03]  /*5750*/  LDSM.16.MT88.4 R12, [R0+0x1800] ;  /* 0x00180000000c783b */ /* 0x000ee60000004200 */
[C---:B--2---:R-:W-:Y:S08]  /*5760*/  HMMA.16816.F32 R148, R8.reuse, R20, R68 ;  /* 0x000000140894723c */ /* 0x044ff00000001844 */
[C---:B------:R-:W-:Y:S01]  /*5770*/  HMMA.16816.F32 R92, R8.reuse, R22, R60 ;  /* 0x00000016085c723c */ /* 0x040fe2000000183c */
[----:B------:R-:W2:Y:S07]  /*5780*/  LDSM.16.MT88.4 R20, [R210+0x4800] ;  /* 0x00480000d214783b */ /* 0x000eae0000004200 */
[C---:B-1----:R-:W-:Y:S08]  /*5790*/  HMMA.16816.F32 R132, R8.reuse, R16, R52 ;  /* 0x000000100884723c */ /* 0x042ff00000001834 */
[C---:B------:R-:W-:Y:S01]  /*57a0*/  HMMA.16816.F32 R52, R8.reuse, R18, R44 ;  /* 0x000000120834723c */ /* 0x040fe2000000182c */
[----:B------:R-:W1:Y:S07]  /*57b0*/  LDSM.16.MT88.4 R16, [R211+0x4800] ;  /* 0x00480000d310783b */ /* 0x000e6e0000004200 */
        /* <DEDUP_REMOVED lines=12> */
[C---:B--2---:R-:W-:Y:S01]  /*5880*/  HMMA.16816.F32 R36, R8.reuse, R20, R144 ;  /* 0x000000140824723c */ /* 0x044fe20000001890 */
[----:B------:R-:W-:Y:S01]  /*5890*/  FADD.FTZ R3, R220, R3 ;  /* 0x00000003dc037221 */ /* 0x000fe20000010000 */
[----:B------:R-:W-:Y:S06]  /*58a0*/  LDSM.16.MT88.4 R144, [R210+0x2800] ;  /* 0x00280000d290783b */ /* 0x000fec0000004200 */
[C---:B------:R-:W-:Y:S01]  /*58b0*/  HMMA.16816.F32 R32, R8.reuse, R22, R128 ;  /* 0x000000160820723c */ /* 0x040fe20000001880 */
[----:B------:R-:W-:Y:S07]  /*58c0*/  LDSM.16.MT88.4 R20, [R210+0x2000] ;  /* 0x00200000d214783b */ /* 0x000fee0000004200 */
[C---:B-1----:R-:W-:Y:S01]  /*58d0*/  HMMA.16816.F32 R28, R8.reuse, R16, R120 ;  /* 0x00000010081c723c */ /* 0x042fe20000001878 */
[----:B------:R-:W-:Y:S01]  /*58e0*/  FADD.FTZ R2, R217, R2 ;  /* 0x00000002d9027221 */ /* 0x000fe20000010000 */
[----:B------:R-:W-:Y:S06]  /*58f0*/  LDSM.16.MT88.4 R120, [R0+0x2800] ;  /* 0x002800000078783b */ /* 0x000fec0000004200 */
[C---:B------:R-:W-:Y:S01]  /*5900*/  HMMA.16816.F32 R24, R8.reuse, R18, R116 ;  /* 0x000000120818723c */ /* 0x040fe20000001874 */
[----:B------:R-:W-:Y:S07]  /*5910*/  LDSM.16.MT88.4 R16, [R211+0x2000] ;  /* 0x00200000d310783b */ /* 0x000fee0000004200 */
[C---:B---3--:R-:W-:Y:S08]  /*5920*/  HMMA.16816.F32 R112, R8.reuse, R12, R112 ;  /* 0x0000000c0870723c */ /* 0x048ff00000001870 */
[----:B------:R-:W-:Y:S01]  /*5930*/  HMMA.16816.F32 R88, R8, R14, R88 ;  /* 0x0000000e0858723c */ /* 0x000fe20000001858 */
[----:B------:R-:W1:Y:S04]  /*5940*/  LDSM.16.MT88.4 R8, [R210+0x5000] ;  /* 0x00500000d208783b */ /* 0x000e680000004200 */
[----:B------:R-:W2:Y:S01]  /*5950*/  LDSM.16.MT88.4 R12, [R0+0x2000] ;  /* 0x00200000000c783b */ /* 0x000ea20000004200 */
[----:B------:R-:W-:-:S03]  /*5960*/  FADD.FTZ R3, R204, R3 ;  /* 0x00000003cc037221 */ /* 0x000fc60000010000 */
[----:B------:R-:W-:Y:S01]  /*5970*/  LDSM.16.MT88.4 R128, [R211+0x2800] ;  /* 0x00280000d380783b */ /* 0x000fe20000004200 */
        /* <DEDUP_REMOVED lines=11> */
[----:B------:R-:W2:Y:S01]  /*5a30*/  LDSM.16.MT88.4 R12, [R210+0x8000] ;  /* 0x00800000d20c783b */ /* 0x000ea20000004200 */
[----:B------:R-:W-:-:S02]  /*5a40*/  FADD.FTZ R2, R218, R2 ;  /* 0x00000002da027221 */ /* 0x000fc40000010000 */
[----:B------:R-:W-:Y:S01]  /*5a50*/  FADD.FTZ R3, R103, R3 ;  /* 0x0000000367037221 */ /* 0x000fe20000010000 */
[----:B------:R-:W-:Y:S03]  /*5a60*/  LDSM.16.MT88.4 R64, [R0+0x5800] ;  /* 0x005800000040783b */ /* 0x000fe60000004200 */
[C---:B-1----:R-:W-:Y:S01]  /*5a70*/  HMMA.16816.F32 R28, R4.reuse, R8, R28 ;  /* 0x00000008041c723c */ /* 0x042fe2000000181c */
[----:B------:R-:W-:Y:S07]  /*5a80*/  LDSM.16.MT88.4 R56, [R211+0x5800] ;  /* 0x00580000d338783b */ /* 0x000fee0000004200 */
[----:B------:R-:W-:Y:S01]  /*5a90*/  HMMA.16816.F32 R24, R4, R10, R24 ;  /* 0x0000000a0418723c */ /* 0x000fe20000001818 */
[----:B------:R-:W1:Y:S01]  /*5aa0*/  LDSM.16.MT88.4 R8, [R0+0x8000] ;  /* 0x008000000008783b */ /* 0x000e620000004200 */
[----:B------:R-:W-:-:S02]  /*5ab0*/  FADD.FTZ R2, R221, R2 ;  /* 0x00000002dd027221 */ /* 0x000fc40000010000 */
[----:B------:R-:W-:Y:S02]  /*5ac0*/  FADD.FTZ R3, R205, R3 ;  /* 0x00000003cd037221 */ /* 0x000fe40000010000 */
[----:B------:R-:W-:Y:S02]  /*5ad0*/  FADD.FTZ R2, R222, R2 ;  /* 0x00000002de027221 */ /* 0x000fe40000010000 */
[----:B---3--:R-:W-:Y:S02]  /*5ae0*/  HMMA.16816.F32 R68, R4, R20, R68 ;  /* 0x000000140444723c */ /* 0x008fe40000001844 */
[----:B------:R-:W-:-:S06]  /*5af0*/  FADD.FTZ R2, R219, R2 ;  /* 0x00000002db027221 */ /* 0x000fcc0000010000 */
[C---:B------:R-:W-:Y:S08]  /*5b00*/  HMMA.16816.F32 R60, R4.reuse, R22, R60 ;  /* 0x00000016043c723c */ /* 0x040ff0000000183c */
[C---:B----4-:R-:W-:Y:S08]  /*5b10*/  HMMA.16816.F32 R48, R4.reuse, R16, R48 ;  /* 0x000000100430723c */ /* 0x050ff00000001830 */
[C---:B------:R-:W-:Y:S08]  /*5b20*/  HMMA.16816.F32 R44, R4.reuse, R18, R44 ;  /* 0x00000012042c723c */ /* 0x040ff0000000182c */
[C---:B--2---:R-:W-:Y:S08]  /*5b30*/  HMMA.16816.F32 R36, R4.reuse, R12, R36 ;  /* 0x0000000c0424723c */ /* 0x044ff00000001824 */
[C---:B-1----:R-:W-:Y:S08]  /*5b40*/  HMMA.16816.F32 R92, R4.reuse, R8, R112 ;  /* 0x00000008045c723c */ /* 0x042ff00000001870 */
[C---:B------:R-:W-:Y:S01]  /*5b50*/  HMMA.16816.F32 R32, R4.reuse, R14, R32 ;  /* 0x0000000e0420723c */ /* 0x040fe20000001820 */
[----:B------:R-:W-:Y:S01]  /*5b60*/  FADD.FTZ R2, R223, R2 ;  /* 0x00000002df027221 */ /* 0x000fe20000010000 */
[----:B------:R-:W1:Y:S06]  /*5b70*/  LDSM.16.MT88.4 R112, [R210+0x5800] ;  /* 0x00580000d270783b */ /* 0x000e6c0000004200 */
[----:B------:R-:W-:Y:S01]  /*5b80*/  HMMA.16816.F32 R8, R4, R10, R88 ;  /* 0x0000000a0408723c */ /* 0x000fe20000001858 */
[----:B------:R2:W-:Y:S01]  /*5b90*/  LDSM.16.MT88.4 R4, [R0+0x8800] ;  /* 0x008800000004783b */ /* 0x0005e20000004200 */
[----:B------:R-:W-:-:S03]  /*5ba0*/  FADD.FTZ R2, R215, R2 ;  /* 0x00000002d7027221 */ /* 0x000fc60000010000 */
[----:B------:R-:W-:Y:S01]  /*5bb0*/  LDSM.16.MT88.4 R88, [R211+0x8800] ;  /* 0x00880000d358783b */ /* 0x000fe20000004200 */
[----:B------:R-:W-:Y:S02]  /*5bc0*/  FADD.FTZ R2, R224, R2 ;  /* 0x00000002e0027221 */ /* 0x000fe40000010000 */
[----:B--2---:R-:W-:-:S04]  /*5bd0*/  FADD.FTZ R0, R225, R3 ;  /* 0x00000003e1007221 */ /* 0x004fc80000010000 */
[----:B------:R-:W-:-:S04]  /*5be0*/  FADD.FTZ R0, R252, R0 ;  /* 0x00000000fc007221 */ /* 0x000fc80000010000 */
[----:B------:R-:W-:-:S04]  /*5bf0*/  FADD.FTZ R0, R251, R0 ;  /* 0x00000000fb007221 */ /* 0x000fc80000010000 */
[----:B------:R-:W-:-:S04]  /*5c00*/  FADD.FTZ R0, R250, R0 ;  /* 0x00000000fa007221 */ /* 0x000fc80000010000 */
[----:B------:R-:W-:Y:S02]  /*5c10*/  FADD.FTZ R0, R248, R0 ;  /* 0x00000000f8007221 */ /* 0x000fe40000010000 */
[----:B------:R-:W-:Y:S02]  /*5c20*/  FADD.FTZ R2, R216, R2 ;  /* 0x00000002d8027221 */ /* 0x000fe40000010000 */
[----:B------:R-:W-:Y:S02]  /*5c30*/  FADD.FTZ R0, R245, R0 ;  /* 0x00000000f5007221 */ /* 0x000fe40000010000 */
[----:B------:R-:W-:Y:S02]  /*5c40*/  FADD.FTZ R2, R102, R2 ;  /* 0x0000000266027221 */ /* 0x000fe40000010000 */
[----:B------:R-:W-:Y:S01]  /*5c50*/  FADD.FTZ R0, R244, R0 ;  /* 0x00000000f4007221 */ /* 0x000fe20000010000 */
[----:B------:R-:W-:Y:S01]  /*5c60*/  HMMA.16816.F32 R124, R96, R120, R124 ;  /* 0x00000078607c723c */ /* 0x000fe2000000187c */
[----:B------:R-:W-:-:S02]  /*5c70*/  FADD.FTZ R3, R249, R2 ;  /* 0x00000002f9037221 */ /* 0x000fc40000010000 */
[----:B------:R-:W-:Y:S02]  /*5c80*/  FADD.FTZ R2, R243, R0 ;  /* 0x00000000f3027221 */ /* 0x000fe40000010000 */
[----:B------:R-:W-:-:S03]  /*5c90*/  FADD.FTZ R0, R247, R3 ;  /* 0x00000003f7007221 */ /* 0x000fc60000010000 */
[----:B------:R-:W-:Y:S01]  /*5ca0*/  HMMA.16816.F32 R120, R96, R122, R72 ;  /* 0x0000007a6078723c */ /* 0x000fe20000001848 */
[----:B------:R-:W2:Y:S01]  /*5cb0*/  LDSM.16.MT88.4 R72, [R210+0x8800] ;  /* 0x00880000d248783b */ /* 0x000ea20000004200 */
        /* <DEDUP_REMOVED lines=10> */
[----:B------:R3:W-:Y:S01]  /*5d60*/  STL [R1+0x4], R3 ;  /* 0x0000040301007387 */ /* 0x0007e20000100800 */
[----:B------:R-:W-:Y:S01]  /*5d70*/  ISETP.GE.AND P0, PT, R226, 0x3, PT ;  /* 0x00000003e200780c */ /* 0x000fe20003f06270 */
[C---:B------:R-:W-:Y:S01]  /*5d80*/  HMMA.16816.F32 R132, R96.reuse, R128, R132 ;  /* 0x000000806084723c */ /* 0x040fe20000001884 */
[----:B------:R-:W-:Y:S07]  /*5d90*/  BSSY B0, `(.L_x_1087) ;  /* 0x000003d000007945 */ /* 0x000fee0003800000 */
[C---:B------:R-:W-:Y:S08]  /*5da0*/  HMMA.16816.F32 R128, R96.reuse, R130, R52 ;  /* 0x000000826080723c */ /* 0x040ff00000001834 */
[C---:B-1----:R-:W-:Y:S08]  /*5db0*/  HMMA.16816.F32 R116, R96.reuse, R112, R116 ;  /* 0x000000706074723c */ /* 0x042ff00000001874 */
[C---:B------:R-:W-:Y:S08]  /*5dc0*/  HMMA.16816.F32 R52, R96.reuse, R56, R68 ;  /* 0x000000386034723c */ /* 0x040ff00000001844 */
[C---:B------:R-:W-:Y:S08]  /*5dd0*/  HMMA.16816.F32 R112, R96.reuse, R114, R84 ;  /* 0x000000726070723c */ /* 0x040ff00000001854 */
[C---:B------:R-:W-:Y:S08]  /*5de0*/  HMMA.16816.F32 R56, R96.reuse, R58, R60 ;  /* 0x0000003a6038723c */ /* 0x040ff0000000183c */
[C---:B------:R-:W-:Y:S08]  /*5df0*/  HMMA.16816.F32 R148, R96.reuse, R144, R148 ;  /* 0x000000906094723c */ /* 0x040ff00000001894 */
        /* <DEDUP_REMOVED lines=8> */
[----:B------:R-:W-:Y:S01]  /*5e80*/  HMMA.16816.F32 R96, R96, R6, R8 ;  /* 0x000000066060723c */ /* 0x000fe20000001808 */
[----:B------:R-:W-:Y:S07]  /*5e90*/  @!UPT UIADD3 URZ, URZ, URZ, URZ ;  /* 0x0000003f3f3ff290 */ /* 0x000fee000fffe03f */
[----:B------:R-:W-:Y:S11]  /*5ea0*/  @!P0 BRA `(.L_x_1088) ;  /* 0x000002b000008947 */ /* 0x000ff60003800000 */
[----:B---3--:R-:W2:Y:S04]  /*5eb0*/  LDL.LU.64 R220, [R1+0x68] ;  /* 0x0000680001dc7983 */ /* 0x008ea80000300a00 */
[----:B------:R-:W3:Y:S04]  /*5ec0*/  LDL.64 R218, [R1+0x10] ;  /* 0x0000100001da7983 */ /* 0x000ee80000100a00 */
[----:B------:R-:W4:Y:S04]  /*5ed0*/  LDL R224, [R1+0x1c] ;  /* 0x00001c0001e07983 */ /* 0x000f280000100800 */
[----:B------:R-:W5:Y:S04]  /*5ee0*/  LDL R216, [R1+0x20] ;  /* 0x0000200001d87983 */ /* 0x000f680000100800 */
[----:B------:R-:W5:Y:S01]  /*5ef0*/  LDL R102, [R1+0x28] ;  /* 0x0000280001667983 */ /* 0x000f620000100800 */
[----:B------:R-:W-:Y:S01]  /*5f00*/  IADD3 R0, R226, -0x3, RZ ;  /* 0xfffffffde2007810 */ /* 0x000fe20007ffe0ff */
[----:B------:R-:W-:-:S02]  /*5f10*/  IMAD.MOV.U32 R215, RZ, RZ, c[0x0][0x1e0] ;  /* 0x00007800ffd77624 */ /* 0x000fc400078e00ff */
[----:B------:R-:W-:Y:S01]  /*5f20*/  IMAD.MOV.U32 R223, RZ, RZ, 0x6 ;  /* 0x00000006ffdf7424 */ /* 0x000fe200078e00ff */
[----:B------:R-:W-:Y:S01]  /*5f30*/  SHF.R.S32.HI R2, RZ, 0x1f, R0 ;  /* 0x0000001fff027819 */ /* 0x000fe20000011400 */
[----:B------:R-:W-:-:S03]  /*5f40*/  IMAD.WIDE.U32 R4, R0, c[0x0][0x1e0], RZ ;  /* 0x0000780000047a25 */ /* 0x000fc600078e00ff */
[C---:B------:R-:W-:Y:S01]  /*5f50*/  SHF.L.U64.HI R7, R215.reuse, R223, c[0x0][0x1e4] ;  /* 0x00007900d7077619 */ /* 0x040fe200000102df */
[----:B------:R-:W-:Y:S02]  /*5f60*/  IMAD R2, R2, c[0x0][0x1e0], RZ ;  /* 0x0000780002027a24 */ /* 0x000fe400078e02ff */
[----:B------:R-:W-:Y:S02]  /*5f70*/  IMAD.SHL.U32 R6, R215, 0x40, RZ ;  /* 0x00000040d7067824 */ /* 0x000fe400078e00ff */
[----:B------:R-:W-:-:S04]  /*5f80*/  IMAD R0, R0, c[0x0][0x1e4], R2 ;  /* 0x0000790000007a24 */ /* 0x000fc800078e0202 */
[----:B------:R-:W-:-:S04]  /*5f90*/  IMAD.IADD R0, R5, 0x1, R0 ;  /* 0x0000000105007824 */ /* 0x000fc800078e0200 */
[----:B------:R-:W-:Y:S02]  /*5fa0*/  IMAD R0, R0, 0x60, RZ ;  /* 0x0000006000007824 */ /* 0x000fe400078e02ff */
[----:B--2---:R-:W-:-:S04]  /*5fb0*/  IMAD.WIDE.U32 R4, R4, 0x60, R220 ;  /* 0x0000006004047825 */ /* 0x004fc800078e00dc */
[----:B------:R-:W-:Y:S01]  /*5fc0*/  IMAD.IADD R0, R5, 0x1, R0 ;  /* 0x0000000105007824 */ /* 0x000fe200078e0200 */
[----:B------:R-:W-:Y:S02]  /*5fd0*/  LEA R2, P4, R4, c[0x0][0x1c8], 0x1 ;  /* 0x0000720004027a11 */ /* 0x000fe400078808ff */
[----:B---3--:R-:W-:Y:S02]  /*5fe0*/  ISETP.GE.AND P3, PT, R218, c[0x0][0x1d4], PT ;  /* 0x00007500da007a0c */ /* 0x008fe40003f66270 */
[----:B----4-:R-:W-:Y:S02]  /*5ff0*/  ISETP.GE.AND P1, PT, R224, c[0x0][0x1d4], PT ;  /* 0x00007500e0007a0c */ /* 0x010fe40003f26270 */
[----:B------:R-:W-:Y:S02]  /*6000*/  LEA.HI.X R3, R4, c[0x0][0x1cc], R0, 0x1, P4 ;  /* 0x0000730004037a11 */ /* 0x000fe400020f0c00 */
[----:B-----5:R-:W-:Y:S02]  /*6010*/  ISETP.GE.AND P0, PT, R216, c[0x0][0x1d4], PT ;  /* 0x00007500d8007a0c */ /* 0x020fe40003f06270 */
[----:B------:R-:W-:-:S02]  /*6020*/  IADD3 R10, P6, P5, R6, 0x80, R2 ;  /* 0x00000080060a7810 */ /* 0x000fc40007dde002 */
[-C--:B------:R-:W-:Y:S02]  /*6030*/  IADD3 R4, P4, R2, R6.reuse, RZ ;  /* 0x0000000602047210 */ /* 0x080fe40007f9e0ff */
        /* <DEDUP_REMOVED lines=18> */
.L_x_1088:
[----:B---3--:R-:W-:Y:S05]  /*6160*/  BSYNC B0 ;  /* 0x0000000000007941 */ /* 0x008fea0003800000 */
.L_x_1087:
[----:B------:R-:W2:Y:S01]  /*6170*/  LDL R0, [R1+0x5c] ;  /* 0x00005c0001007983 */ /* 0x000ea20000100800 */
[----:B-1----:R-:W-:Y:S01]  /*6180*/  IMAD.MOV.U32 R3, RZ, RZ, c[0x0][0x168] ;  /* 0x00005a00ff037624 */ /* 0x002fe200078e00ff */
[----:B------:R-:W-:Y:S01]  /*6190*/  IADD3 R223, R226, -0x2, RZ ;  /* 0xfffffffee2df7810 */ /* 0x000fe20007ffe0ff */
[----:B------:R-:W-:Y:S01]  /*61a0*/  IMAD.MOV.U32 R204, RZ, RZ, 0x1 ;  /* 0x00000001ffcc7424 */ /* 0x000fe200078e00ff */
[----:B------:R-:W0:Y:S01]  /*61b0*/  LDGDEPBAR ;  /* 0x00000000000079af */ /* 0x000e220000000000 */
[----:B--2---:R-:W-:-:S05]  /*61c0*/  @P2 IMAD.HI.U32 R2, R0, c[0x0][0x2c8], RZ ;  /* 0x0000b20000022a27 */ /* 0x004fca00078e00ff */
[----:B------:R-:W-:-:S04]  /*61d0*/  @P2 SHF.R.U32.HI R0, RZ, c[0x0][0x2cc], R2 ;  /* 0x0000b300ff002a19 */ /* 0x000fc80000011602 */
[----:B------:R-:W-:-:S05]  /*61e0*/  IADD3 R0, R0, c[0x0][0x1d0], -R3 ;  /* 0x0000740000007a10 */ /* 0x000fca0007ffe803 */
[----:B------:R-:W-:-:S05]  /*61f0*/  IMAD.HI R0, R0, 0x2aaaaaab, RZ ;  /* 0x2aaaaaab00007827 */ /* 0x000fca00078e02ff */
[----:B------:R-:W-:-:S04]  /*6200*/  SHF.R.U32.HI R2, RZ, 0x1f, R0 ;  /* 0x0000001fff027819 */ /* 0x000fc80000011600 */
[----:B------:R-:W-:-:S04]  /*6210*/  LEA.HI.SX32 R0, R0, R2, 0x1c ;  /* 0x0000000200007211 */ /* 0x000fc800078fe2ff */
[----:B------:R-:W-:-:S04]  /*6220*/  IMNMX R3, RZ, R0, !PT ;  /* 0x00000000ff037217 */ /* 0x000fc80007800200 */
[----:B------:R-:W-:Y:S01]  /*6230*/  ISETP.GE.AND P0, PT, R223, R3, PT ;  /* 0x00000003df00720c */ /* 0x000fe20003f06270 */
[----:B------:R1:W-:Y:S04]  /*6240*/  STL [R1+0x18], R3 ;  /* 0x0000180301007387 */ /* 0x0003e80000100800 */
[----:B------:R1:W-:Y:S08]  /*6250*/  STL [R1], RZ ;  /* 0x000000ff01007387 */ /* 0x0003f00000100800 */
[----:B------:R-:W-:Y:S05]  /*6260*/  @!P0 BRA `(.L_x_1089) ;  /* 0x000046b000008947 */ /* 0x000fea0003800000 */
[----:B------:R-:W2:Y:S01]  /*6270*/  LDL R4, [R1+0x34] ;  /* 0x0000340001047983 */ /* 0x000ea20000100800 */
[----:B-1----:R-:W-:Y:S01]  /*6280*/  IMAD.MOV.U32 R3, RZ, RZ, R100 ;  /* 0x000000ffff037224 */ /* 0x002fe200078e0064 */
[----:B------:R-:W-:Y:S01]  /*6290*/  MOV R238, R223 ;  /* 0x000000df00ee7202 */ /* 0x000fe20000000f00 */
[----:B------:R-:W-:Y:S01]  /*62a0*/  IMAD.MOV.U32 R2, RZ, RZ, R101 ;  /* 0x000000ffff027224 */ /* 0x000fe200078e0065 */
[----:B------:R1:W-:Y:S01]  /*62b0*/  STL [R1], RZ ;  /* 0x000000ff01007387 */ /* 0x0003e20000100800 */
[----:B------:R-:W-:Y:S01]  /*62c0*/  MOV R204, 0x1 ;  /* 0x0000000100cc7802 */ /* 0x000fe20000000f00 */
[----:B--2---:R-:W-:-:S05]  /*62d0*/  @P2 IMAD.HI.U32 R0, R4, c[0x0][0x2c8], RZ ;  /* 0x0000b20004002a27 */ /* 0x004fca00078e00ff */
[----:B------:R-:W-:-:S05]  /*62e0*/  @P2 SHF.R.U32.HI R0, RZ, c[0x0][0x2cc], R0 ;  /* 0x0000b300ff002a19 */ /* 0x000fca0000011600 */
[----:B------:R1:W-:Y:S02]  /*62f0*/  @P2 STL [R1+0x24], R0 ;  /* 0x0000240001002387 */ /* 0x0003e40000100800 */
.L_x_1090:
[----:B------:R-:W-:Y:S04]  /*6300*/  DEPBAR.LE SB0, 0x2 ;  /* 0x000080800000791a */ /* 0x000fe80000000000 */
[----:B------:R-:W-:Y:S01]  /*6310*/  WARPSYNC 0xffffffff ;  /* 0xffffffff00007948 */ /* 0x000fe20003800000 */
[----:B------:R-:W-:Y:S01]  /*6320*/  BAR.SYNC.DEFER_BLOCKING 0x0 ;  /* 0x0000000000007b1d */ /* 0x000fe20000010000 */
[----:B------:R-:W-:Y:S01]  /*6330*/  IMAD R205, R204, 0x9000, RZ ;  /* 0x00009000cccd7824 */ /* 0x000fe200078e02ff */
[C---:B------:R-:W-:Y:S02]  /*6340*/  ISETP.GE.AND P5, PT, R238.reuse, 0x1, PT ;  /* 0x00000001ee00780c */ /* 0x040fe40003fa6270 */
[----:B------:R-:W-:Y:S02]  /*6350*/  IADD3 R218, R238, -0x1, RZ ;  /* 0xffffffffeeda7810 */ /* 0x000fe40007ffe0ff */
[----:B-1----:R-:W-:Y:S04]  /*6360*/  IADD3 R0, R209, R205, RZ ;  /* 0x000000cdd1007210 */ /* 0x002fe80007ffe0ff */
[----:B------:R-:W-:Y:S05]  /*6370*/  IADD3 R200, R208, R0, RZ ;  /* 0x00000000d0c87210 */ /* 0x000fea0007ffe0ff */
[----:B------:R-:W-:Y:S01]  /*6380*/  @P5 IMAD.WIDE.U32 R202, R218, c[0x0][0x208], RZ ;  /* 0x00008200daca5a25 */ /* 0x000fe200078e00ff */
[----:B------:R-:W1:Y:S08]  /*6390*/  LDSM.16.M88.4 R8, [R0] ;  /* 0x000000000008783b */ /* 0x000e700000000200 */
[----:B------:R-:W2:Y:S08]  /*63a0*/  LDSM.16.M88.4 R16, [R0+0x800] ;  /* 0x000800000010783b */ /* 0x000eb00000000200 */
[----:B------:R-:W3:Y:S08]  /*63b0*/  LDSM.16.M88.4 R24, [R0+0x1000] ;  /* 0x001000000018783b */ /* 0x000ef00000000200 */
[----:B------:R-:W4:Y:S04]  /*63c0*/  LDL R215, [R1+0x48] ;  /* 0x0000480001d77983 */ /* 0x000f280000100800 */
[----:B------:R-:W5:Y:S08]  /*63d0*/  LDSM.16.M88.4 R32, [R0+0x1800] ;  /* 0x001800000020783b */ /* 0x000f700000000200 */
[----:B------:R-:W4:Y:S01]  /*63e0*/  LDL R201, [R1+0x30] ;  /* 0x0000300001c97983 */ /* 0x000f220000100800 */
[C---:B-1----:R-:W-:Y:S03]  /*63f0*/  HMMA.16816.F32 R4, R152.reuse, R8, RZ ;  /* 0x000000089804723c */ /* 0x042fe600000018ff */
[----:B------:R-:W1:Y:S05]  /*6400*/  LDSM.16.M88.4 R40, [R0+0x2000] ;  /* 0x002000000028783b */ /* 0x000e6a0000000200 */
[C---:B------:R-:W-:Y:S03]  /*6410*/  HMMA.16816.F32 R8, R152.reuse, R10, RZ ;  /* 0x0000000a9808723c */ /* 0x040fe600000018ff */
[----:B------:R-:W1:Y:S05]  /*6420*/  LDSM.16.M88.4 R48, [R0+0x2800] ;  /* 0x002800000030783b */ /* 0x000e6a0000000200 */
[C---:B--2---:R-:W-:Y:S03]  /*6430*/  HMMA.16816.F32 R12, R152.reuse, R16, RZ ;  /* 0x00000010980c723c */ /* 0x044fe600000018ff */
[----:B------:R-:W2:Y:S06]  /*6440*/  LDL.64 R216, [R1+0x38] ;  /* 0x0000380001d87983 */ /* 0x000eac0000100a00 */
[----:B------:R-:W2:Y:S01]  /*6450*/  LDL.LU R221, [R1] ;  /* 0x0000000001dd7983 */ /* 0x000ea20000300800 */
[C---:B------:R-:W-:Y:S03]  /*6460*/  HMMA.16816.F32 R16, R152.reuse, R18, RZ ;  /* 0x000000129810723c */ /* 0x040fe600000018ff */
[----:B------:R-:W1:Y:S05]  /*6470*/  LDSM.16.M88.4 R100, [R200] ;  /* 0x00000000c864783b */ /* 0x000e6a0000000200 */
[C---:B---3--:R-:W-:Y:S03]  /*6480*/  HMMA.16816.F32 R20, R152.reuse, R24, RZ ;  /* 0x000000189814723c */ /* 0x048fe600000018ff */
[----:B------:R-:W3:Y:S05]  /*6490*/  LDL.64 R228, [R1+0x10] ;  /* 0x0000100001e47983 */ /* 0x000eea0000100a00 */
[C---:B------:R-:W-:Y:S01]  /*64a0*/  HMMA.16816.F32 R24, R152.reuse, R26, RZ ;  /* 0x0000001a9818723c */ /* 0x040fe200000018ff */
[----:B------:R-:W2:Y:S04]  /*64b0*/  LDL R222, [R1+0x24] ;  /* 0x0000240001de7983 */ /* 0x000ea80000100800 */
[----:B------:R-:W2:Y:S03]  /*64c0*/  LDL R227, [R1+0x1c] ;  /* 0x00001c0001e37983 */ /* 0x000ea60000100800 */
[C---:B-----5:R-:W-:Y:S01]  /*64d0*/  HMMA.16816.F32 R28, R152.reuse, R32, RZ ;  /* 0x00000020981c723c */ /* 0x060fe200000018ff */
[----:B------:R-:W5:Y:S04]  /*64e0*/  LDL R220, [R1+0x58] ;  /* 0x0000580001dc7983 */ /* 0x000f680000100800 */
[----:B------:R-:W4:Y:S03]  /*64f0*/  LDL R226, [R1+0x20] ;  /* 0x0000200001e27983 */ /* 0x000f260000100800 */
[C---:B------:R-:W-:Y:S08]  /*6500*/  HMMA.16816.F32 R32, R152.reuse, R34, RZ ;  /* 0x000000229820723c */ /* 0x040ff000000018ff */
[C---:B-1----:R-:W-:Y:S08]  /*6510*/  HMMA.16816.F32 R36, R152.reuse, R40, RZ ;  /* 0x000000289824723c */ /* 0x042ff000000018ff */
[C---:B------:R-:W-:Y:S08]  /*6520*/  HMMA.16816.F32 R40, R152.reuse, R42, RZ ;  /* 0x0000002a9828723c */ /* 0x040ff000000018ff */
[C---:B------:R-:W-:Y:S08]  /*6530*/  HMMA.16816.F32 R44, R152.reuse, R48, RZ ;  /* 0x00000030982c723c */ /* 0x040ff000000018ff */
[----:B------:R-:W-:Y:S08]  /*6540*/  HMMA.16816.F32 R48, R152, R50, RZ ;  /* 0x000000329830723c */ /* 0x000ff000000018ff */
[C---:B------:R-:W-:Y:S08]  /*6550*/  HMMA.16816.F32 R4, R156.reuse, R100, R4 ;  /* 0x000000649c04723c */ /* 0x040ff00000001804 */
        /* <DEDUP_REMOVED lines=13> */
[----:B------:R-:W1:Y:S02]  /*6630*/  LDSM.16.M88.4 R100, [R200+0x2800] ;  /* 0x00280000c864783b */ /* 0x000e640000000200 */
[----:B---3--:R-:W-:Y:S05]  /*6640*/  @P5 ISETP.GE.AND P3, PT, R228, c[0x0][0x1d4], PT ;  /* 0x00007500e4005a0c */ /* 0x008fea0003f66270 */
[C---:B-1----:R-:W-:Y:S03]  /*6650*/  HMMA.16816.F32 R44, R156.reuse, R100, R44 ;  /* 0x000000649c2c723c */ /* 0x042fe6000000182c */
[----:B--2---:R-:W-:Y:S04]  /*6660*/  @P5 ISETP.GE.AND P1, PT, R227, c[0x0][0x1d4], PT ;  /* 0x00007500e3005a0c */ /* 0x004fe80003f26270 */
[----:B------:R-:W-:Y:S01]  /*6670*/  @P5 SHF.R.S32.HI R100, RZ, 0x1f, R218 ;  /* 0x0000001fff645819 */ /* 0x000fe200000114da */
[----:B------:R-:W-:Y:S04]  /*6680*/  HMMA.16816.F32 R48, R156, R102, R48 ;  /* 0x000000669c30723c */ /* 0x000fe80000001830 */
[----:B------:R-:W-:Y:S01]  /*6690*/  @P5 IMAD R100, R100, c[0x0][0x208], RZ ;  /* 0x0000820064645a24 */ /* 0x000fe200078e02ff */
[----:B----4-:R-:W-:Y:S02]  /*66a0*/  @P5 ISETP.GE.AND P0, PT, R226, c[0x0][0x1d4], PT ;  /* 0x00007500e2005a0c */ /* 0x010fe40003f06270 */
[----:B------:R-:W-:Y:S01]  /*66b0*/  @P5 MOV R102, R216 ;  /* 0x000000d800665202 */ /* 0x000fe20000000f00 */
[----:B------:R-:W-:Y:S01]  /*66c0*/  @P5 IMAD R100, R218, c[0x0][0x20c], R100 ;  /* 0x00008300da645a24 */ /* 0x000fe200078e0264 */
[----:B------:R-:W-:Y:S03]  /*66d0*/  @P5 MOV R103, R215 ;  /* 0x000000d700675202 */ /* 0x000fe60000000f00 */
[----:B------:R-:W-:Y:S01]  /*66e0*/  @P5 IMAD R215, R221, 0x9000, R201 ;  /* 0x00009000ddd75824 */ /* 0x000fe200078e02c9 */
[----:B------:R-:W-:Y:S01]  /*66f0*/  @P5 IADD3 R100, R203, R100, RZ ;  /* 0x00000064cb645210 */ /* 0x000fe20007ffe0ff */
[----:B------:R-:W-:Y:S01]  /*6700*/  @P5 IMAD.WIDE.U32 R102, R202, 0x60, R102 ;  /* 0x00000060ca665825 */ /* 0x000fe200078e0066 */
[----:B------:R-:W-:Y:S02]  /*6710*/  @P5 MOV R202, c[0x0][0x208] ;  /* 0x0000820000ca5a02 */ /* 0x000fe40000000f00 */
[----:B------:R-:W-:Y:S01]  /*6720*/  IADD3 R201, R206, R0, RZ ;  /* 0x00000000cec97210 */ /* 0x000fe20007ffe0ff */
[----:B------:R-:W-:Y:S01]  /*6730*/  @P5 IMAD R101, R100, 0x60, RZ ;  /* 0x0000006064655824 */ /* 0x000fe200078e02ff */
[C---:B------:R-:W-:Y:S04]  /*6740*/  @P5 LEA R100, P4, R102.reuse, c[0x0][0x1f8], 0x1 ;  /* 0x00007e0066645a11 */ /* 0x040fe800078808ff */
[----:B------:R-:W-:Y:S04]  /*6750*/  @P5 IADD3 R101, R103, R101, RZ ;  /* 0x0000006567655210 */ /* 0x000fe80007ffe0ff */
[----:B------:R-:W-:Y:S01]  /*6760*/  @P5 LEA.HI.X R101, R102, c[0x0][0x1fc], R101, 0x1, P4 ;  /* 0x00007f0066655a11 */ /* 0x000fe200020f0c65 */
[----:B------:R-:W-:Y:S04]  /*6770*/  @P5 IMAD.MOV.U32 R102, RZ, RZ, 0x6 ;  /* 0x00000006ff665424 */ /* 0x000fe800078e00ff */
[----:B------:R-:W-:Y:S01]  /*6780*/  @!PT LDS RZ, [RZ] ;  /* 0x00000000fffff984 */ /* 0x000fe20000000800 */
[----:B------:R-:W-:Y:S01]  /*6790*/  @!PT LDS RZ, [RZ] ;  /* 0x00000000fffff984 */ /* 0x000fe20000000800 */
[----:B------:R-:W-:Y:S01]  /*67a0*/  @!PT LDS RZ, [RZ] ;  /* 0x00000000fffff984 */ /* 0x000fe20000000800 */
[----:B------:R1:W-:Y:S01]  /*67b0*/  @P5 LDGSTS.E.BYPASS.LTC128B.128 [R215], [R100.64], !P3 ;  /* 0x0000000064d75fae */ /* 0x0003e2000d901d46 */
[C---:B------:R-:W-:Y:S02]  /*67c0*/  @P5 SHF.L.U64.HI R102, R202.reuse, R102, c[0x0][0x20c] ;  /* 0x00008300ca665619 */ /* 0x040fe40000010266 */
[----:B------:R-:W-:Y:S05]  /*67d0*/  @P5 SHF.L.U32 R202, R202, 0x6, RZ ;  /* 0x00000006caca5819 */ /* 0x000fea00000006ff */
[----:B------:R1:W-:Y:S08]  /*67e0*/  @P5 LDGSTS.E.BYPASS.LTC128B.128 [R215+0x3000], [R100.64+0x80], !P1 ;  /* 0x0300008064d75fae */ /* 0x0003f0000c901d46 */
[----:B------:R1:W-:Y:S02]  /*67f0*/  @P5 LDGSTS.E.BYPASS.LTC128B.128 [R215+0x6000], [R100.64+0x100], !P0 ;  /* 0x0600010064d75fae */ /* 0x0003e4000c101d46 */
[----:B-1----:R-:W-:Y:S04]  /*6800*/  @P5 IADD3 R100, P4, R202, R100, RZ ;  /* 0x00000064ca645210 */ /* 0x002fe80007f9e0ff */
[----:B------:R-:W-:Y:S02]  /*6810*/  @P5 IADD3.X R101, R102, R101, RZ, P4, !PT ;  /* 0x0000006566655210 */ /* 0x000fe400027fe4ff */
[----:B------:R-:W-:Y:S03]  /*6820*/  @P5 IADD3 R202, P4, R202, R100, RZ ;  /* 0x00000064caca5210 */ /* 0x000fe60007f9e0ff */
[----:B------:R1:W-:Y:S01]  /*6830*/  @P5 LDGSTS.E.BYPASS.LTC128B.128 [R215+0x1000], [R100.64], !P3 ;  /* 0x0100000064d75fae */ /* 0x0003e2000d901d46 */
[----:B------:R-:W-:Y:S07]  /*6840*/  @P5 IADD3.X R203, R102, R101, RZ, P4, !PT ;  /* 0x0000006566cb5210 */ /* 0x000fee00027fe4ff */
[----:B------:R1:W-:Y:S08]  /*6850*/  @P5 LDGSTS.E.BYPASS.LTC128B.128 [R215+0x4000], [R100.64+0x80], !P1 ;  /* 0x0400008064d75fae */ /* 0x0003f0000c901d46 */
[----:B------:R1:W-:Y:S08]  /*6860*/  @P5 LDGSTS.E.BYPASS.LTC128B.128 [R215+0x7000], [R100.64+0x100], !P0 ;  /* 0x0700010064d75fae */ /* 0x0003f0000c101d46 */
[----:B------:R2:W-:Y:S08]  /*6870*/  @P5 LDGSTS.E.BYPASS.LTC128B.128 [R215+0x2000], [R202.64], !P3 ;  /* 0x02000000cad75fae */ /* 0x0005f0000d901d46 */
[----:B------:R2:W-:Y:S08]  /*6880*/  @P5 LDGSTS.E.BYPASS.LTC128B.128 [R215+0x5000], [R202.64+0x80], !P1 ;  /* 0x05000080cad75fae */ /* 0x0005f0000c901d46 */
[----:B------:R2:W-:Y:S08]  /*6890*/  @P5 LDGSTS.E.BYPASS.LTC128B.128 [R215+0x8000], [R202.64+0x100], !P0 ;  /* 0x08000100cad75fae */ /* 0x0005f0000c101d46 */
[----:B-1----:R-:W1:Y:S08]  /*68a0*/  LDSM.16.M88.4 R100, [R201] ;  /* 0x00000000c964783b */ /* 0x002e700000000200 */
[----:B------:R-:W0:Y:S01]  /*68b0*/  LDGDEPBAR ;  /* 0x00000000000079af */ /* 0x000e220000000000 */
[----:B--2---:R-:W-:Y:S02]  /*68c0*/  IADD3 R203, R206, R200, RZ ;  /* 0x000000c8cecb7210 */ /* 0x004fe40007ffe0ff */
[----:B------:R-:W-:Y:S01]  /*68d0*/  IADD3 R202, R208, R0, R206 ;  /* 0x00000000d0ca7210 */ /* 0x000fe20007ffe0ce */
        /* <DEDUP_REMOVED lines=122> */
[----:B------:R1:W2:Y:S08]  /*7080*/  LDSM.16.M88.4 R100, [R0+0x8800] ;  /* 0x008800000064783b */ /* 0x0002b00000000200 */
[----:B-1----:R1:W3:Y:S01]  /*7090*/  LDL R0, [R1+0x34] ;  /* 0x0000340001007983 */ /* 0x0022e20000100800 */
[C---:B--2---:R-:W-:Y:S08]  /*70a0*/  HMMA.16816.F32 R44, R184.reuse, R100, R44 ;  /* 0x00000064b82c723c */ /* 0x044ff0000000182c */
[----:B------:R-:W-:Y:S01]  /*70b0*/  HMMA.16816.F32 R48, R184, R102, R48 ;  /* 0x00000066b830723c */ /* 0x000fe20000001830 */
[----:B------:R-:W2:Y:S07]  /*70c0*/  LDSM.16.M88.4 R100, [R200+0x6000] ;  /* 0x00600000c864783b */ /* 0x000eae0000000200 */
[C---:B--2---:R-:W-:Y:S08]  /*70d0*/  HMMA.16816.F32 R4, R188.reuse, R100, R4 ;  /* 0x00000064bc04723c */ /* 0x044ff00000001804 */
[C---:B------:R-:W-:Y:S01]  /*70e0*/  HMMA.16816.F32 R8, R188.reuse, R102, R8 ;  /* 0x00000066bc08723c */ /* 0x040fe20000001808 */
        /* <DEDUP_REMOVED lines=12> */
[----:B------:R-:W2:Y:S03]  /*71b0*/  LDSM.16.M88.4 R100, [R200+0x8800] ;  /* 0x00880000c864783b */ /* 0x000ea60000000200 */
[----:B---3--:R-:W-:Y:S04]  /*71c0*/  @P2 MOV R0, R222 ;  /* 0x000000de00002202 */ /* 0x008fe80000000f00 */
        /* <DEDUP_REMOVED lines=19> */
[----:B------:R-:W-:Y:S01]  /*7300*/  HMMA.16816.F32 R48, R192, R102, R48 ;  /* 0x00000066c030723c */ /* 0x000fe20000001830 */
[----:B------:R-:W2:Y:S07]  /*7310*/  LDSM.16.M88.4 R100, [R203+0x6000] ;  /* 0x00600000cb64783b */ /* 0x000eae0000000200 */
[C---:B--2---:R-:W-:Y:S08]  /*7320*/  HMMA.16816.F32 R4, R196.reuse, R100, R4 ;  /* 0x00000064c404723c */ /* 0x044ff00000001804 */
[C---:B------:R-:W-:Y:S01]  /*7330*/  HMMA.16816.F32 R8, R196.reuse, R102, R8 ;  /* 0x00000066c408723c */ /* 0x040fe20000001808 */
[----:B------:R-:W2:Y:S11]  /*7340*/  LDSM.16.M88.4 R100, [R202+0x6800] ;  /* 0x00680000ca64783b */ /* 0x000eb60000000200 */
[----:B------:R-:W-:Y:S04]  /*7350*/  @!UPT UIADD3 URZ, URZ, URZ, URZ ;  /* 0x0000003f3f3ff290 */ /* 0x000fe8000fffe03f */
[----:B------:R-:W-:Y:S02]  /*7360*/  FMUL.FTZ R4, R4, c[0x0][0x320] ;  /* 0x0000c80004047a20 */ /* 0x000fe40000410000 */
        /* <DEDUP_REMOVED lines=8> */
[----:B------:R-:W-:Y:S01]  /*73f0*/  MUFU.TANH R218, R6 ;  /* 0x0000000600da7308 */ /* 0x000fe20000002400 */
[C---:B--2---:R-:W-:Y:S09]  /*7400*/  HMMA.16816.F32 R12, R196.reuse, R100, R12 ;  /* 0x00000064c40c723c */ /* 0x044ff2000000180c */
[----:B------:R-:W2:Y:S01]  /*7410*/  MUFU.TANH R217, R5 ;  /* 0x0000000500d97308 */ /* 0x000ea20000002400 */
[C---:B------:R-:W-:Y:S01]  /*7420*/  HMMA.16816.F32 R16, R196.reuse, R102, R16 ;  /* 0x00000066c410723c */ /* 0x040fe20000001810 */
[----:B------:R-:W4:Y:S08]  /*7430*/  LDSM.16.M88.4 R100, [R202+0x7000] ;  /* 0x00700000ca64783b */ /* 0x000f300000000200 */
[----:B------:R1:W-:Y:S10]  /*7440*/  MUFU.TANH R216, R7 ;  /* 0x0000000700d87308 */ /* 0x0003f40000002400 */
[----:B------:R-:W2:Y:S01]  /*7450*/  MUFU.TANH R201, R8 ;  /* 0x0000000800c97308 */ /* 0x000ea20000002400 */
[----:B------:R-:W-:Y:S02]  /*7460*/  FMUL.FTZ R12, R12, c[0x0][0x320] ;  /* 0x0000c8000c0c7a20 */ /* 0x000fe40000410000 */
[----:B------:R-:W-:Y:S02]  /*7470*/  FMUL.FTZ R15, R15, c[0x0][0x320] ;  /* 0x0000c8000f0f7a20 */ /* 0x000fe40000410000 */
[----:B------:R-:W-:Y:S02]  /*7480*/  FMUL.FTZ R13, R13, c[0x0][0x320] ;  /* 0x0000c8000d0d7a20 */ /* 0x000fe40000410000 */
[----:B------:R-:W-:Y:S03]  /*7490*/  FMUL.FTZ R14, R14, c[0x0][0x320] ;  /* 0x0000c8000e0e7a20 */ /* 0x000fe60000410000 */
[----:B------:R-:W-:Y:S01]  /*74a0*/  MUFU.TANH R203, R10 ;  /* 0x0000000a00cb7308 */ /* 0x000fe20000002400 */
[----:B------:R-:W-:Y:S02]  /*74b0*/  FMUL.FTZ R18, R18, c[0x0][0x320] ;  /* 0x0000c80012127a20 */ /* 0x000fe40000410000 */
[----:B------:R-:W-:Y:S01]  /*74c0*/  FMUL.FTZ R19, R19, c[0x0][0x320] ;  /* 0x0000c80013137a20 */ /* 0x000fe20000410000 */
[----:B-1----:R-:W1:Y:S01]  /*74d0*/  LDSM.16.M88.4 R4, [R202+0x7800] ;  /* 0x00780000ca04783b */ /* 0x002e620000000200 */
[----:B------:R-:W-:Y:S02]  /*74e0*/  FMUL.FTZ R16, R16, c[0x0][0x320] ;  /* 0x0000c80010107a20 */ /* 0x000fe40000410000 */
[----:B------:R-:W-:Y:S03]  /*74f0*/  FMUL.FTZ R17, R17, c[0x0][0x320] ;  /* 0x0000c80011117a20 */ /* 0x000fe60000410000 */
[----:B------:R-:W-:Y:S01]  /*7500*/  MUFU.TANH R200, R9 ;  /* 0x0000000900c87308 */ /* 0x000fe20000002400 */
[C---:B----4-:R-:W-:Y:S09]  /*7510*/  HMMA.16816.F32 R20, R196.reuse, R100, R20 ;  /* 0x00000064c414723c */ /* 0x050ff20000001814 */
[----:B------:R4:W-:Y:S01]  /*7520*/  MUFU.TANH R215, R11 ;  /* 0x0000000b00d77308 */ /* 0x0009e20000002400 */
[C---:B------:R-:W-:Y:S09]  /*7530*/  HMMA.16816.F32 R24, R196.reuse, R102, R24 ;  /* 0x00000066c418723c */ /* 0x040ff20000001818 */
[----:B------:R-:W2:Y:S10]  /*7540*/  MUFU.TANH R12, R12 ;  /* 0x0000000c000c7308 */ /* 0x000eb40000002400 */
[----:B------:R-:W-:Y:S01]  /*7550*/  MUFU.TANH R18, R18 ;  /* 0x0000001200127308 */ /* 0x000fe20000002400 */
[----:B------:R-:W-:Y:S01]  /*7560*/  FMUL.FTZ R22, R22, c[0x0][0x320] ;  /* 0x0000c80016167a20 */ /* 0x000fe20000410000 */
[C---:B-1----:R-:W-:Y:S01]  /*7570*/  HMMA.16816.F32 R28, R196.reuse, R4, R28 ;  /* 0x00000004c41c723c */ /* 0x042fe2000000181c */
[----:B----4-:R-:W-:Y:S02]  /*7580*/  LDSM.16.M88.4 R8, [R202+0x8800] ;  /* 0x00880000ca08783b */ /* 0x010fe40000000200 */
[----:B------:R-:W-:Y:S02]  /*7590*/  FMUL.FTZ R20, R20, c[0x0][0x320] ;  /* 0x0000c80014147a20 */ /* 0x000fe40000410000 */
[----:B------:R-:W-:Y:S03]  /*75a0*/  FMUL.FTZ R21, R21, c[0x0][0x320] ;  /* 0x0000c80015157a20 */ /* 0x000fe60000410000 */
[----:B------:R-:W-:Y:S01]  /*75b0*/  MUFU.TANH R22, R22 ;  /* 0x0000001600167308 */ /* 0x000fe20000002400 */
[----:B------:R-:W-:Y:S01]  /*75c0*/  FMUL.FTZ R25, R25, c[0x0][0x320] ;  /* 0x0000c80019197a20 */ /* 0x000fe20000410000 */
[C---:B------:R-:W-:Y:S01]  /*75d0*/  HMMA.16816.F32 R32, R196.reuse, R6, R32 ;  /* 0x00000006c420723c */ /* 0x040fe20000001820 */
[----:B------:R-:W1:Y:S01]  /*75e0*/  LDSM.16.M88.4 R4, [R202+0x8000] ;  /* 0x00800000ca04783b */ /* 0x000e620000000200 */
[----:B------:R-:W-:Y:S04]  /*75f0*/  DEPBAR.LE SB0, 0x2 ;  /* 0x000080800000791a */ /* 0x000fe80000000000 */
[----:B------:R-:W-:Y:S02]  /*7600*/  FMUL.FTZ R24, R24, c[0x0][0x320] ;  /* 0x0000c80018187a20 */ /* 0x000fe40000410000 */
[----:B------:R-:W-:Y:S01]  /*7610*/  MUFU.TANH R25, R25 ;  /* 0x0000001900197308 */ /* 0x000fe20000002400 */
[----:B------:R-:W-:Y:S03]  /*7620*/  BAR.SYNC.DEFER_BLOCKING 0x0 ;  /* 0x0000000000007b1d */ /* 0x000fe60000010000 */
[----:B------:R-:W-:Y:S02]  /*7630*/  FMUL.FTZ R23, R23, c[0x0][0x320] ;  /* 0x0000c80017177a20 */ /* 0x000fe40000410000 */
        /* <DEDUP_REMOVED lines=9> */
[----:B------:R-:W-:Y:S01]  /*76d0*/  FMUL.FTZ R30, R30, c[0x0][0x320] ;  /* 0x0000c8001e1e7a20 */ /* 0x000fe20000410000 */
[----:B------:R-:W-:Y:S01]  /*76e0*/  MUFU.TANH R32, R32 ;  /* 0x0000002000207308 */ /* 0x000fe20000002400 */
[C---:B-1----:R-:W-:Y:S01]  /*76f0*/  HMMA.16816.F32 R36, R196.reuse, R4, R36 ;  /* 0x00000004c424723c */ /* 0x042fe20000001824 */
[----:B------:R-:W1:Y:S08]  /*7700*/  SHFL.IDX PT, R4, R0, RZ, 0x1c1f ;  /* 0x001c1fff00047589 */ /* 0x000e7000000e0000 */
[----:B------:R-:W-:Y:S01]  /*7710*/  MUFU.TANH R33, R33 ;  /* 0x0000002100217308 */ /* 0x000fe20000002400 */
[C---:B------:R-:W-:Y:S01]  /*7720*/  HMMA.16816.F32 R40, R196.reuse, R6, R40 ;  /* 0x00000006c428723c */ /* 0x040fe20000001828 */
[----:B------:R4:W1:Y:S08]  /*7730*/  SHFL.IDX PT, R5, R0, 0x1, 0x1c1f ;  /* 0x003c1f0000057f89 */ /* 0x00087000000e0000 */
[----:B------:R-:W-:Y:S01]  /*7740*/  MUFU.TANH R20, R20 ;  /* 0x0000001400147308 */ /* 0x000fe20000002400 */
[C---:B------:R-:W-:Y:S09]  /*7750*/  HMMA.16816.F32 R44, R196.reuse, R8, R44 ;  /* 0x00000008c42c723c */ /* 0x040ff2000000182c */
[----:B------:R-:W1:Y:S01]  /*7760*/  MUFU.TANH R13, R13 ;  /* 0x0000000d000d7308 */ /* 0x000e620000002400 */
[----:B------:R-:W-:Y:S03]  /*7770*/  HMMA.16816.F32 R48, R196, R10, R48 ;  /* 0x0000000ac430723c */ /* 0x000fe60000001830 */
[----:B------:R-:W-:Y:S02]  /*7780*/  FMUL.FTZ R36, R36, c[0x0][0x320] ;  /* 0x0000c80024247a20 */ /* 0x000fe40000410000 */
[----:B------:R-:W-:Y:S02]  /*7790*/  FMUL.FTZ R37, R37, c[0x0][0x320] ;  /* 0x0000c80025257a20 */ /* 0x000fe40000410000 */
[----:B----4-:R-:W-:Y:S02]  /*77a0*/  IMAD R0, R238, -0x60, RZ ;  /* 0xffffffa0ee007824 */ /* 0x010fe400078e02ff */
[----:B------:R-:W-:Y:S03]  /*77b0*/  MUFU.TANH R14, R14 ;  /* 0x0000000e000e7308 */ /* 0x000fe60000002400 */
[----:B------:R-:W-:Y:S01]  /*77c0*/  FMUL.FTZ R38, R38, c[0x0][0x320] ;  /* 0x0000c80026267a20 */ /* 0x000fe20000410000 */
[----:B-----5:R-:W-:Y:S01]  /*77d0*/  IADD3 R0, -R220, 0x1, R0 ;  /* 0x00000001dc007810 */ /* 0x020fe20007ffe100 */
[----:B------:R-:W-:Y:S02]  /*77e0*/  FMUL.FTZ R39, R39, c[0x0][0x320] ;  /* 0x0000c80027277a20 */ /* 0x000fe40000410000 */
[----:B------:R-:W-:Y:S01]  /*77f0*/  FMUL.FTZ R40, R40, c[0x0][0x320] ;  /* 0x0000c80028287a20 */ /* 0x000fe20000410000 */
[----:B------:R-:W-:Y:S01]  /*7800*/  IADD3 R0, R0, c[0x0][0x1d0], RZ ;  /* 0x0000740000007a10 */ /* 0x000fe20007ffe0ff */
[----:B------:R-:W-:Y:S01]  /*7810*/  FMUL.FTZ R41, R41, c[0x0][0x320] ;  /* 0x0000c80029297a20 */ /* 0x000fe20000410000 */
[----:B------:R-:W4:Y:S01]  /*7820*/  MUFU.TANH R16, R16 ;  /* 0x0000001000107308 */ /* 0x000f220000002400 */
[----:B------:R-:W-:Y:S01]  /*7830*/  FMUL.FTZ R42, R42, c[0x0][0x320] ;  /* 0x0000c8002a2a7a20 */ /* 0x000fe20000410000 */
[----:B------:R-:W-:Y:S01]  /*7840*/  IADD3 R0, R0, -c[0x0][0x168], RZ ;  /* 0x80005a0000007a10 */ /* 0x000fe20007ffe0ff */
[----:B------:R-:W-:Y:S02]  /*7850*/  FMUL.FTZ R44, R44, c[0x0][0x320] ;  /* 0x0000c8002c2c7a20 */ /* 0x000fe40000410000 */
[----:B------:R-:W-:Y:S02]  /*7860*/  FMUL.FTZ R45, R45, c[0x0][0x320] ;  /* 0x0000c8002d2d7a20 */ /* 0x000fe40000410000 */
[C---:B-1----:R-:W-:Y:S01]  /*7870*/  IMAD.IADD R4, R0.reuse, 0x1, R4 ;  /* 0x0000000100047824 */ /* 0x042fe200078e0204 */
[----:B------:R-:W-:Y:S01]  /*7880*/  IADD3 R0, R0, R5, RZ ;  /* 0x0000000500007210 */ /* 0x000fe20007ffe0ff */
[----:B------:R-:W-:Y:S01]  /*7890*/  FMUL.FTZ R43, R43, c[0x0][0x320] ;  /* 0x0000c8002b2b7a20 */ /* 0x000fe20000410000 */
[----:B------:R-:W-:Y:S01]  /*78a0*/  MUFU.TANH R15, R15 ;  /* 0x0000000f000f7308 */ /* 0x000fe20000002400 */
[----:B------:R-:W-:Y:S01]  /*78b0*/  FMUL.FTZ R46, R46, c[0x0][0x320] ;  /* 0x0000c8002e2e7a20 */ /* 0x000fe20000410000 */
[----:B------:R-:W-:Y:S01]  /*78c0*/  ISETP.GT.AND P3, PT, R4, RZ, PT ;  /* 0x000000ff0400720c */ /* 0x000fe20003f64270 */
[----:B------:R-:W-:Y:S01]  /*78d0*/  FMUL.FTZ R48, R48, c[0x0][0x320] ;  /* 0x0000c80030307a20 */ /* 0x000fe20000410000 */
[----:B------:R-:W-:Y:S01]  /*78e0*/  ISETP.GT.AND P0, PT, R4, 0x1, PT ;  /* 0x000000010400780c */ /* 0x000fe20003f04270 */
[----:B------:R-:W-:Y:S01]  /*78f0*/  FMUL.FTZ R47, R47, c[0x0][0x320] ;  /* 0x0000c8002f2f7a20 */ /* 0x000fe20000410000 */
[----:B---3--:R-:W-:Y:S01]  /*7900*/  FSEL R5, R219, -INF , P3 ;  /* 0xff800000db057808 */ /* 0x008fe20001800000 */
[----:B------:R-:W-:Y:S01]  /*7910*/  FMUL.FTZ R49, R49, c[0x0][0x320] ;  /* 0x0000c80031317a20 */ /* 0x000fe20000410000 */
[----:B--2---:R-:W-:Y:S01]  /*7920*/  FSEL R7, R217, -INF , P0 ;  /* 0xff800000d9077808 */ /* 0x004fe20000000000 */
[----:B------:R-:W-:Y:S01]  /*7930*/  FMUL.FTZ R50, R50, c[0x0][0x320] ;  /* 0x0000c80032327a20 */ /* 0x000fe20000410000 */
[----:B------:R-:W-:Y:S01]  /*7940*/  FMNMX.FTZ R11, R5, R2, !PT ;  /* 0x00000002050b7209 */ /* 0x000fe20007810000 */
[----:B------:R-:W1:Y:S01]  /*7950*/  MUFU.TANH R17, R17 ;  /* 0x0000001100117308 */ /* 0x000e620000002400 */
[----:B------:R-:W-:Y:S01]  /*7960*/  ISETP.GT.AND P5, PT, R4, 0x8, PT ;  /* 0x000000080400780c */ /* 0x000fe20003fa4270 */
[----:B------:R-:W-:Y:S01]  /*7970*/  FMUL.FTZ R51, R51, c[0x0][0x320] ;  /* 0x0000c80033337a20 */ /* 0x000fe20000410000 */
[----:B------:R-:W-:Y:S02]  /*7980*/  ISETP.GT.AND P1, PT, R0, RZ, PT ;  /* 0x000000ff0000720c */ /* 0x000fe40003f24270 */
[----:B------:R-:W-:Y:S02]  /*7990*/  ISETP.GT.AND P0, PT, R4, 0x10, PT ;  /* 0x000000100400780c */ /* 0x000fe40003f04270 */
[----:B------:R-:W-:Y:S02]  /*79a0*/  FSEL R6, R218, -INF , P1 ;  /* 0xff800000da067808 */ /* 0x000fe40000800000 */
[----:B------:R-:W-:Y:S01]  /*79b0*/  ISETP.GT.AND P3, PT, R4, 0x9, PT ;  /* 0x000000090400780c */ /* 0x000fe20003f64270 */
[----:B------:R-:W2:Y:S01]  /*79c0*/  MUFU.TANH R19, R19 ;  /* 0x0000001300137308 */ /* 0x000ea20000002400 */
[----:B------:R-:W-:Y:S02]  /*79d0*/  ISETP.GT.AND P6, PT, R0, 0x1, PT ;  /* 0x000000010000780c */ /* 0x000fe40003fc4270 */
[----:B------:R-:W-:Y:S02]  /*79e0*/  FSEL R9, R201, -INF , P5 ;  /* 0xff800000c9097808 */ /* 0x000fe40002800000 */
[----:B------:R-:W-:Y:S02]  /*79f0*/  FMNMX.FTZ R11, R7, R11, !PT ;  /* 0x0000000b070b7209 */ /* 0x000fe40007810000 */
[----:B------:R-:W-:Y:S02]  /*7a00*/  FSEL R218, R12, -INF , P0 ;  /* 0xff8000000cda7808 */ /* 0x000fe40000000000 */
[----:B------:R-:W-:Y:S01]  /*7a10*/  FSEL R8, R216, -INF , P6 ;  /* 0xff800000d8087808 */ /* 0x000fe20003000000 */
[----:B------:R-:W3:Y:S01]  /*7a20*/  MUFU.TANH R21, R21 ;  /* 0x0000001500157308 */ /* 0x000ee20000002400 */
[----:B------:R-:W-:Y:S02]  /*7a30*/  FMNMX.FTZ R12, R6, R3, !PT ;  /* 0x00000003060c7209 */ /* 0x000fe40007810000 */
[----:B------:R-:W-:Y:S02]  /*7a40*/  FSEL R10, R200, -INF , P3 ;  /* 0xff800000c80a7808 */ /* 0x000fe40001800000 */
[----:B------:R-:W-:Y:S02]  /*7a50*/  ISETP.GT.AND P4, PT, R0, 0x8, PT ;  /* 0x000000080000780c */ /* 0x000fe40003f84270 */
[----:B------:R-:W-:Y:S02]  /*7a60*/  FMNMX.FTZ R11, R9, R11, !PT ;  /* 0x0000000b090b7209 */ /* 0x000fe40007810000 */
[----:B------:R-:W-:Y:S01]  /*7a70*/  FSEL R203, R203, -INF , P4 ;  /* 0xff800000cbcb7808 */ /* 0x000fe20002000000 */
[----:B------:R-:W5:Y:S01]  /*7a80*/  MUFU.TANH R24, R24 ;  /* 0x0000001800187308 */ /* 0x000f620000002400 */
[----:B------:R-:W-:Y:S02]  /*7a90*/  ISETP.GT.AND P5, PT, R4, 0x11, PT ;  /* 0x000000110400780c */ /* 0x000fe40003fa4270 */
[----:B------:R-:W-:Y:S02]  /*7aa0*/  ISETP.GT.AND P1, PT, R0, 0x9, PT ;  /* 0x000000090000780c */ /* 0x000fe40003f24270 */
[----:B------:R-:W-:Y:S02]  /*7ab0*/  FMNMX.FTZ R12, R8, R12, !PT ;  /* 0x0000000c080c7209 */ /* 0x000fe40007810000 */
[----:B------:R-:W-:Y:S02]  /*7ac0*/  FMNMX.FTZ R11, R10, R11, !PT ;  /* 0x0000000b0a0b7209 */ /* 0x000fe40007810000 */
[----:B------:R-:W-:Y:S01]  /*7ad0*/  ISETP.GT.AND P3, PT, R4, 0x18, PT ;  /* 0x000000180400780c */ /* 0x000fe20003f64270 */
[----:B------:R-:W1:Y:S01]  /*7ae0*/  MUFU.TANH R23, R23 ;  /* 0x0000001700177308 */ /* 0x000e620000002400 */
[----:B------:R-:W-:Y:S02]  /*7af0*/  FSEL R215, R215, -INF , P1 ;  /* 0xff800000d7d77808 */ /* 0x000fe40000800000 */
[----:B------:R-:W-:Y:S02]  /*7b00*/  FSEL R219, R13, -INF , P5 ;  /* 0xff8000000ddb7808 */ /* 0x000fe40002800000 */
[----:B------:R-:W-:Y:S02]  /*7b10*/  FMNMX.FTZ R12, R203, R12, !PT ;  /* 0x0000000ccb0c7209 */ /* 0x000fe40007810000 */
[----:B------:R-:W-:Y:S02]  /*7b20*/  ISETP.GT.AND P6, PT, R0, 0x10, PT ;  /* 0x000000100000780c */ /* 0x000fe40003fc4270 */
[----:B------:R-:W-:Y:S01]  /*7b30*/  FMNMX.FTZ R11, R218, R11, !PT ;  /* 0x0000000bda0b7209 */ /* 0x000fe20007810000 */
[----:B------:R-:W2:Y:S01]  /*7b40*/  MUFU.TANH R26, R26 ;  /* 0x0000001a001a7308 */ /* 0x000ea20000002400 */
[----:B----4-:R-:W-:Y:S02]  /*7b50*/  FSEL R222, R16, -INF , P3 ;  /* 0xff80000010de7808 */ /* 0x010fe40001800000 */
[----:B------:R-:W-:Y:S02]  /*7b60*/  FMNMX.FTZ R11, R219, R11, !PT ;  /* 0x0000000bdb0b7209 */ /* 0x000fe40007810000 */
[----:B------:R-:W-:Y:S02]  /*7b70*/  ISETP.GT.AND P1, PT, R4, 0x19, PT ;  /* 0x000000190400780c */ /* 0x000fe40003f24270 */
[----:B------:R-:W-:Y:S02]  /*7b80*/  FSEL R220, R14, -INF , P6 ;  /* 0xff8000000edc7808 */ /* 0x000fe40003000000 */
[C---:B------:R-:W-:Y:S01]  /*7b90*/  ISETP.GT.AND P4, PT, R0.reuse, 0x11, PT ;  /* 0x000000110000780c */ /* 0x040fe20003f84270 */
[----:B------:R-:W-:Y:S01]  /*7ba0*/  MUFU.TANH R27, R27 ;  /* 0x0000001b001b7308 */ /* 0x000fe20000002400 */
[----:B------:R-:W-:Y:S02]  /*7bb0*/  FMNMX.FTZ R12, R215, R12, !PT ;  /* 0x0000000cd70c7209 */ /* 0x000fe40007810000 */
[----:B------:R-:W-:Y:S02]  /*7bc0*/  ISETP.GT.AND P0, PT, R0, 0x18, PT ;  /* 0x000000180000780c */ /* 0x000fe40003f04270 */
[----:B------:R-:W-:Y:S02]  /*7bd0*/  MOV R14, R221 ;  /* 0x000000dd000e7202 */ /* 0x000fe40000000f00 */
[----:B------:R-:W-:Y:S02]  /*7be0*/  ISETP.GT.AND P5, PT, R4, 0x20, PT ;  /* 0x000000200400780c */ /* 0x000fe40003fa4270 */
[----:B-1----:R-:W-:Y:S01]  /*7bf0*/  FSEL R223, R17, -INF , P1 ;  /* 0xff80000011df7808 */ /* 0x002fe20000800000 */
[----:B------:R-:W1:Y:S01]  /*7c00*/  MUFU.TANH R28, R28 ;  /* 0x0000001c001c7308 */ /* 0x000e620000002400 */
[----:B------:R-:W-:Y:S02]  /*7c10*/  FSEL R221, R15, -INF , P4 ;  /* 0xff8000000fdd7808 */ /* 0x000fe40002000000 */
[----:B------:R-:W-:Y:S02]  /*7c20*/  FMNMX.FTZ R11, R222, R11, !PT ;  /* 0x0000000bde0b7209 */ /* 0x000fe40007810000 */
[----:B------:R-:W-:Y:S02]  /*7c30*/  FMNMX.FTZ R12, R220, R12, !PT ;  /* 0x0000000cdc0c7209 */ /* 0x000fe40007810000 */
[----:B------:R-:W-:Y:S02]  /*7c40*/  FSEL R224, R18, -INF , P0 ;  /* 0xff80000012e07808 */ /* 0x000fe40000000000 */
[----:B------:R-:W-:Y:S01]  /*7c50*/  FSEL R233, R20, -INF , P5 ;  /* 0xff80000014e97808 */ /* 0x000fe20002800000 */
[----:B------:R-:W4:Y:S01]  /*7c60*/  MUFU.TANH R29, R29 ;  /* 0x0000001d001d7308 */ /* 0x000f220000002400 */
[----:B------:R-:W-:Y:S02]  /*7c70*/  ISETP.GT.AND P6, PT, R0, 0x19, PT ;  /* 0x000000190000780c */ /* 0x000fe40003fc4270 */
[----:B------:R-:W-:Y:S02]  /*7c80*/  FMNMX.FTZ R11, R223, R11, !PT ;  /* 0x0000000bdf0b7209 */ /* 0x000fe40007810000 */
[----:B------:R-:W-:Y:S02]  /*7c90*/  ISETP.GT.AND P4, PT, R4, 0x21, PT ;  /* 0x000000210400780c */ /* 0x000fe40003f84270 */
[----:B------:R-:W-:Y:S02]  /*7ca0*/  FMNMX.FTZ R12, R221, R12, !PT ;  /* 0x0000000cdd0c7209 */ /* 0x000fe40007810000 */
[----:B------:R-:W-:Y:S01]  /*7cb0*/  ISETP.GT.AND P3, PT, R0, 0x20, PT ;  /* 0x000000200000780c */ /* 0x000fe20003f64270 */
[----:B------:R-:W-:Y:S01]  /*7cc0*/  MUFU.TANH R31, R31 ;  /* 0x0000001f001f7308 */ /* 0x000fe20000002400 */
[----:B--2---:R-:W-:Y:S02]  /*7cd0*/  FSEL R225, R19, -INF , P6 ;  /* 0xff80000013e17808 */ /* 0x004fe40003000000 */
[----:B------:R-:W-:Y:S02]  /*7ce0*/  FMNMX.FTZ R11, R233, R11, !PT ;  /* 0x0000000be90b7209 */ /* 0x000fe40007810000 */
[----:B------:R-:W-:Y:S02]  /*7cf0*/  ISETP.GT.AND P0, PT, R4, 0x28, PT ;  /* 0x000000280400780c */ /* 0x000fe40003f04270 */
[----:B---3--:R-:W-:Y:S02]  /*7d00*/  FSEL R234, R21, -INF , P4 ;  /* 0xff80000015ea7808 */ /* 0x008fe40002000000 */
[----:B------:R-:W-:Y:S01]  /*7d10*/  FMNMX.FTZ R12, R224, R12, !PT ;  /* 0x0000000ce00c7209 */ /* 0x000fe20007810000 */
[----:B------:R-:W2:Y:S01]  /*7d20*/  MUFU.TANH R30, R30 ;  /* 0x0000001e001e7308 */ /* 0x000ea20000002400 */
[----:B------:R-:W-:Y:S02]  /*7d30*/  FSEL R235, R22, -INF , P3 ;  /* 0xff80000016eb7808 */ /* 0x000fe40001800000 */
[----:B------:R-:W-:Y:S01]  /*7d40*/  ISETP.GT.AND P6, PT, R4, 0x29, PT ;  /* 0x000000290400780c */ /* 0x000fe20003fc4270 */
[----:B------:R-:W3:Y:S01]  /*7d50*/  LDL.LU R22, [R1+0x4] ;  /* 0x0000040001167983 */ /* 0x000ee20000300800 */
[----:B-----5:R-:W-:Y:S02]  /*7d60*/  FSEL R240, R24, -INF , P0 ;  /* 0xff80000018f07808 */ /* 0x020fe40000000000 */
[----:B------:R-:W-:Y:S02]  /*7d70*/  FMNMX.FTZ R12, R225, R12, !PT ;  /* 0x0000000ce10c7209 */ /* 0x000fe40007810000 */
[----:B------:R-:W-:Y:S01]  /*7d80*/  FMNMX.FTZ R11, R234, R11, !PT ;  /* 0x0000000bea0b7209 */ /* 0x000fe20007810000 */
[----:B------:R-:W-:Y:S01]  /*7d90*/  MUFU.TANH R34, R34 ;  /* 0x0000002200227308 */ /* 0x000fe20000002400 */
[----:B------:R-:W-:Y:S02]  /*7da0*/  ISETP.GT.AND P1, PT, R0, 0x21, PT ;  /* 0x000000210000780c */ /* 0x000fe40003f24270 */
[----:B------:R-:W-:Y:S02]  /*7db0*/  FSEL R239, R25, -INF , P6 ;  /* 0xff80000019ef7808 */ /* 0x000fe40003000000 */
[----:B------:R-:W-:Y:S02]  /*7dc0*/  FMNMX.FTZ R12, R235, R12, !PT ;  /* 0x0000000ceb0c7209 */ /* 0x000fe40007810000 */
[----:B------:R-:W-:Y:S02]  /*7dd0*/  FMNMX.FTZ R11, R240, R11, !PT ;  /* 0x0000000bf00b7209 */ /* 0x000fe40007810000 */
[C---:B------:R-:W-:Y:S01]  /*7de0*/  ISETP.GT.AND P4, PT, R0.reuse, 0x29, PT ;  /* 0x000000290000780c */ /* 0x040fe20003f84270 */
[----:B------:R-:W-:Y:S01]  /*7df0*/  MUFU.TANH R35, R35 ;  /* 0x0000002300237308 */ /* 0x000fe20000002400 */
[----:B------:R-:W-:Y:S02]  /*7e00*/  ISETP.GT.AND P5, PT, R0, 0x28, PT ;  /* 0x000000280000780c */ /* 0x000fe40003fa4270 */
[----:B------:R-:W-:Y:S02]  /*7e10*/  ISETP.GT.AND P3, PT, R4, 0x30, PT ;  /* 0x000000300400780c */ /* 0x000fe40003f64270 */
[----:B------:R-:W-:Y:S02]  /*7e20*/  FSEL R236, R23, -INF , P1 ;  /* 0xff80000017ec7808 */ /* 0x000fe40000800000 */
[----:B------:R-:W-:Y:S02]  /*7e30*/  FMNMX.FTZ R11, R239, R11, !PT ;  /* 0x0000000bef0b7209 */ /* 0x000fe40007810000 */
[----:B------:R-:W-:Y:S01]  /*7e40*/  FSEL R241, R26, -INF , P5 ;  /* 0xff8000001af17808 */ /* 0x000fe20002800000 */
[----:B------:R-:W5:Y:S01]  /*7e50*/  MUFU.TANH R36, R36 ;  /* 0x0000002400247308 */ /* 0x000f620000002400 */
[----:B------:R-:W-:Y:S02]  /*7e60*/  ISETP.GT.AND P5, PT, R4, 0x38, PT ;  /* 0x000000380400780c */ /* 0x000fe40003fa4270 */
[----:B-1----:R-:W-:Y:S02]  /*7e70*/  FSEL R246, R28, -INF , P3 ;  /* 0xff8000001cf67808 */ /* 0x002fe40001800000 */
[----:B------:R-:W-:Y:S02]  /*7e80*/  FSEL R244, R27, -INF , P4 ;  /* 0xff8000001bf47808 */ /* 0x000fe40002000000 */
[C---:B------:R-:W-:Y:S02]  /*7e90*/  ISETP.GT.AND P4, PT, R4.reuse, 0x39, PT ;  /* 0x000000390400780c */ /* 0x040fe40003f84270 */
[----:B------:R-:W-:Y:S01]  /*7ea0*/  ISETP.GT.AND P1, PT, R4, 0x31, PT ;  /* 0x000000310400780c */ /* 0x000fe20003f24270 */
[----:B------:R-:W1:Y:S01]  /*7eb0*/  MUFU.TANH R37, R37 ;  /* 0x0000002500257308 */ /* 0x000e620000002400 */
[C---:B------:R-:W-:Y:S02]  /*7ec0*/  ISETP.GT.AND P6, PT, R0.reuse, 0x31, PT ;  /* 0x000000310000780c */ /* 0x040fe40003fc4270 */
[----:B------:R-:W-:Y:S02]  /*7ed0*/  ISETP.GT.AND P0, PT, R0, 0x30, PT ;  /* 0x000000300000780c */ /* 0x000fe40003f04270 */
[----:B------:R-:W-:Y:S02]  /*7ee0*/  FMNMX.FTZ R12, R236, R12, !PT ;  /* 0x0000000cec0c7209 */ /* 0x000fe40007810000 */
[----:B------:R-:W-:Y:S02]  /*7ef0*/  FSEL R243, R32, -INF , P5 ;  /* 0xff80000020f37808 */ /* 0x000fe40002800000 */
[----:B------:R-:W-:Y:S01]  /*7f00*/  FSEL R242, R33, -INF , P4 ;  /* 0xff80000021f27808 */ /* 0x000fe20002000000 */
[----:B------:R-:W1:Y:S01]  /*7f10*/  MUFU.TANH R38, R38 ;  /* 0x0000002600267308 */ /* 0x000e620000002400 */
[----:B----4-:R-:W-:Y:S02]  /*7f20*/  FSEL R245, R29, -INF , P1 ;  /* 0xff8000001df57808 */ /* 0x010fe40000800000 */
[----:B------:R-:W-:Y:S02]  /*7f30*/  ISETP.GT.AND P5, PT, R0, 0x40, PT ;  /* 0x000000400000780c */ /* 0x000fe40003fa4270 */
[----:B--2---:R-:W-:Y:S02]  /*7f40*/  FSEL R30, R30, -INF , P0 ;  /* 0xff8000001e1e7808 */ /* 0x004fe40000000000 */
[----:B------:R-:W-:Y:S02]  /*7f50*/  FMNMX.FTZ R12, R241, R12, !PT ;  /* 0x0000000cf10c7209 */ /* 0x000fe40007810000 */
[C---:B------:R-:W-:Y:S01]  /*7f60*/  ISETP.GT.AND P0, PT, R4.reuse, 0x40, PT ;  /* 0x000000400400780c */ /* 0x040fe20003f04270 */
[----:B------:R-:W2:Y:S01]  /*7f70*/  MUFU.TANH R39, R39 ;  /* 0x0000002700277308 */ /* 0x000ea20000002400 */
[----:B------:R-:W-:Y:S02]  /*7f80*/  FSEL R13, R31, -INF , P6 ;  /* 0xff8000001f0d7808 */ /* 0x000fe40003000000 */
[----:B------:R-:W-:Y:S02]  /*7f90*/  ISETP.GT.AND P6, PT, R4, 0x41, PT ;  /* 0x000000410400780c */ /* 0x000fe40003fc4270 */
[----:B------:R-:W-:Y:S02]  /*7fa0*/  FMNMX.FTZ R11, R246, R11, !PT ;  /* 0x0000000bf60b7209 */ /* 0x000fe40007810000 */
[C---:B------:R-:W-:Y:S02]  /*7fb0*/  ISETP.GT.AND P4, PT, R0.reuse, 0x41, PT ;  /* 0x000000410000780c */ /* 0x040fe40003f84270 */
[C---:B------:R-:W-:Y:S01]  /*7fc0*/  ISETP.GT.AND P3, PT, R0.reuse, 0x38, PT ;  /* 0x000000380000780c */ /* 0x040fe20003f64270 */
[----:B------:R-:W4:Y:S01]  /*7fd0*/  MUFU.TANH R40, R40 ;  /* 0x0000002800287308 */ /* 0x000f220000002400 */
[----:B------:R-:W-:Y:S02]  /*7fe0*/  ISETP.GT.AND P1, PT, R0, 0x39, PT ;  /* 0x000000390000780c */ /* 0x000fe40003f24270 */
[----:B-----5:R-:W-:Y:S02]  /*7ff0*/  FSEL R237, R36, -INF , P0 ;  /* 0xff80000024ed7808 */ /* 0x020fe40000000000 */
[----:B-1----:R-:W-:Y:S02]  /*8000*/  FSEL R232, R37, -INF , P6 ;  /* 0xff80000025e87808 */ /* 0x002fe40003000000 */
[----:B------:R-:W-:Y:S02]  /*8010*/  ISETP.GT.AND P6, PT, R4, 0x51, PT ;  /* 0x000000510400780c */ /* 0x000fe40003fc4270 */
[----:B------:R-:W-:Y:S01]  /*8020*/  FMNMX.FTZ R101, R245, R11, !PT ;  /* 0x0000000bf5657209 */ /* 0x000fe20007810000 */
[----:B------:R-:W1:Y:S01]  /*8030*/  MUFU.TANH R41, R41 ;  /* 0x0000002900297308 */ /* 0x000e620000002400 */
[----:B------:R-:W-:Y:S02]  /*8040*/  FSEL R20, R38, -INF , P5 ;  /* 0xff80000026147808 */ /* 0x000fe40002800000 */
[----:B------:R-:W-:Y:S02]  /*8050*/  ISETP.GT.AND P5, PT, R4, 0x58, PT ;  /* 0x000000580400780c */ /* 0x000fe40003fa4270 */
[----:B------:R-:W-:Y:S02]  /*8060*/  FSEL R16, R34, -INF , P3 ;  /* 0xff80000022107808 */ /* 0x000fe40001800000 */
[C---:B------:R-:W-:Y:S02]  /*8070*/  ISETP.GT.AND P3, PT, R4.reuse, 0x48, PT ;  /* 0x000000480400780c */ /* 0x040fe40003f64270 */
[----:B------:R-:W-:Y:S01]  /*8080*/  FSEL R17, R35, -INF , P1 ;  /* 0xff80000023117808 */ /* 0x000fe20000800000 */
[----:B------:R-:W5:Y:S01]  /*8090*/  MUFU.TANH R42, R42 ;  /* 0x0000002a002a7308 */ /* 0x000f620000002400 */
[C---:B------:R-:W-:Y:S02]  /*80a0*/  ISETP.GT.AND P1, PT, R4.reuse, 0x49, PT ;  /* 0x000000490400780c */ /* 0x040fe40003f24270 */
[C---:B------:R-:W-:Y:S02]  /*80b0*/  ISETP.GT.AND P0, PT, R4.reuse, 0x50, PT ;  /* 0x000000500400780c */ /* 0x040fe40003f04270 */
[----:B--2---:R-:W-:Y:S02]  /*80c0*/  FSEL R39, R39, -INF , P4 ;  /* 0xff80000027277808 */ /* 0x004fe40002000000 */
[----:B------:R-:W-:Y:S02]  /*80d0*/  ISETP.GT.AND P4, PT, R4, 0x59, PT ;  /* 0x000000590400780c */ /* 0x000fe40003f84270 */
[----:B------:R-:W-:Y:S01]  /*80e0*/  FMNMX.FTZ R4, R244, R12, !PT ;  /* 0x0000000cf4047209 */ /* 0x000fe20007810000 */
[----:B------:R-:W2:Y:S01]  /*80f0*/  MUFU.TANH R44, R44 ;  /* 0x0000002c002c7308 */ /* 0x000ea20000002400 */
[----:B------:R-:W-:Y:S02]  /*8100*/  FMNMX.FTZ R101, R243, R101, !PT ;  /* 0x00000065f3657209 */ /* 0x000fe40007810000 */
[----:B------:R-:W-:Y:S02]  /*8110*/  FMNMX.FTZ R4, R30, R4, !PT ;  /* 0x000000041e047209 */ /* 0x000fe40007810000 */
[----:B------:R-:W-:Y:S02]  /*8120*/  FMNMX.FTZ R101, R242, R101, !PT ;  /* 0x00000065f2657209 */ /* 0x000fe40007810000 */
[----:B------:R-:W-:Y:S02]  /*8130*/  FMNMX.FTZ R4, R13, R4, !PT ;  /* 0x000000040d047209 */ /* 0x000fe40007810000 */
[----:B------:R-:W-:Y:S01]  /*8140*/  FMNMX.FTZ R101, R237, R101, !PT ;  /* 0x00000065ed657209 */ /* 0x000fe20007810000 */
[----:B------:R-:W-:Y:S01]  /*8150*/  MUFU.TANH R45, R45 ;  /* 0x0000002d002d7308 */ /* 0x000fe20000002400 */
[----:B------:R-:W-:Y:S02]  /*8160*/  FMNMX.FTZ R100, R16, R4, !PT ;  /* 0x0000000410647209 */ /* 0x000fe40007810000 */
[----:B----4-:R-:W-:Y:S02]  /*8170*/  FSEL R231, R40, -INF , P3 ;  /* 0xff80000028e77808 */ /* 0x010fe40001800000 */
[----:B------:R-:W-:Y:S02]  /*8180*/  FMNMX.FTZ R100, R17, R100, !PT ;  /* 0x0000006411647209 */ /* 0x000fe40007810000 */
[----:B------:R-:W-:Y:S02]  /*8190*/  FMNMX.FTZ R101, R232, R101, !PT ;  /* 0x00000065e8657209 */ /* 0x000fe40007810000 */
[----:B-1----:R-:W-:Y:S01]  /*81a0*/  FSEL R230, R41, -INF , P1 ;  /* 0xff80000029e67808 */ /* 0x002fe20000800000 */
[----:B------:R-:W1:Y:S01]  /*81b0*/  MUFU.TANH R43, R43 ;  /* 0x0000002b002b7308 */ /* 0x000e620000002400 */
[----:B------:R-:W-:Y:S02]  /*81c0*/  ISETP.GT.AND P3, PT, R0, 0x48, PT ;  /* 0x000000480000780c */ /* 0x000fe40003f64270 */
[----:B------:R-:W-:Y:S02]  /*81d0*/  FMNMX.FTZ R100, R20, R100, !PT ;  /* 0x0000006414647209 */ /* 0x000fe40007810000 */
[----:B------:R-:W-:Y:S02]  /*81e0*/  FMNMX.FTZ R101, R231, R101, !PT ;  /* 0x00000065e7657209 */ /* 0x000fe40007810000 */
[----:B-----5:R-:W-:Y:S02]  /*81f0*/  FSEL R252, R42, -INF , P3 ;  /* 0xff8000002afc7808 */ /* 0x020fe40001800000 */
[----:B------:R-:W-:Y:S01]  /*8200*/  FMNMX.FTZ R100, R39, R100, !PT ;  /* 0x0000006427647209 */ /* 0x000fe20007810000 */
[----:B------:R-:W4:Y:S01]  /*8210*/  MUFU.TANH R46, R46 ;  /* 0x0000002e002e7308 */ /* 0x000f220000002400 */
[----:B------:R-:W-:Y:S02]  /*8220*/  FMNMX.FTZ R101, R230, R101, !PT ;  /* 0x00000065e6657209 */ /* 0x000fe40007810000 */
[----:B------:R-:W-:Y:S02]  /*8230*/  MOV R19, R229 ;  /* 0x000000e500137202 */ /* 0x000fe40000000f00 */
[----:B--2---:R-:W-:Y:S02]  /*8240*/  FSEL R229, R44, -INF , P0 ;  /* 0xff8000002ce57808 */ /* 0x004fe40000000000 */
[----:B------:R-:W-:Y:S02]  /*8250*/  ISETP.GT.AND P1, PT, R0, 0x49, PT ;  /* 0x000000490000780c */ /* 0x000fe40003f24270 */
[----:B------:R-:W-:Y:S01]  /*8260*/  FMNMX.FTZ R100, R252, R100, !PT ;  /* 0x00000064fc647209 */ /* 0x000fe20007810000 */
[----:B------:R-:W2:Y:S01]  /*8270*/  MUFU.TANH R48, R48 ;  /* 0x0000003000307308 */ /* 0x000ea20000002400 */
[----:B------:R-:W-:Y:S02]  /*8280*/  FMNMX.FTZ R101, R229, R101, !PT ;  /* 0x00000065e5657209 */ /* 0x000fe40007810000 */
[C---:B------:R-:W-:Y:S02]  /*8290*/  ISETP.GT.AND P3, PT, R0.reuse, 0x50, PT ;  /* 0x000000500000780c */ /* 0x040fe40003f64270 */
[----:B-1----:R-:W-:Y:S02]  /*82a0*/  FSEL R251, R43, -INF , P1 ;  /* 0xff8000002bfb7808 */ /* 0x002fe40000800000 */
[----:B------:R-:W-:Y:S02]  /*82b0*/  MOV R18, R228 ;  /* 0x000000e400127202 */ /* 0x000fe40000000f00 */
[----:B------:R-:W-:Y:S01]  /*82c0*/  FSEL R228, R45, -INF , P6 ;  /* 0xff8000002de47808 */ /* 0x000fe20003000000 */
[----:B------:R-:W1:Y:S01]  /*82d0*/  MUFU.TANH R47, R47 ;  /* 0x0000002f002f7308 */ /* 0x000e620000002400 */
[----:B------:R-:W-:Y:S02]  /*82e0*/  ISETP.GT.AND P1, PT, R0, 0x51, PT ;  /* 0x000000510000780c */ /* 0x000fe40003f24270 */
[----:B------:R-:W-:Y:S02]  /*82f0*/  FMNMX.FTZ R101, R228, R101, !PT ;  /* 0x00000065e4657209 */ /* 0x000fe40007810000 */
[----:B----4-:R-:W-:Y:S02]  /*8300*/  FSEL R250, R46, -INF , P3 ;  /* 0xff8000002efa7808 */ /* 0x010fe40001800000 */
[----:B------:R-:W-:Y:S02]  /*8310*/  MOV R15, R227 ;  /* 0x000000e3000f7202 */ /* 0x000fe40000000f00 */
[----:B------:R-:W-:Y:S01]  /*8320*/  FMNMX.FTZ R100, R251, R100, !PT ;  /* 0x00000064fb647209 */ /* 0x000fe20007810000 */
[----:B------:R-:W4:Y:S01]  /*8330*/  MUFU.TANH R49, R49 ;  /* 0x0000003100317308 */ /* 0x000f220000002400 */
[----:B------:R-:W-:Y:S02]  /*8340*/  MOV R21, R226 ;  /* 0x000000e200157202 */ /* 0x000fe40000000f00 */
[----:B------:R-:W-:Y:S02]  /*8350*/  ISETP.GT.AND P0, PT, R0, 0x58, PT ;  /* 0x000000580000780c */ /* 0x000fe40003f04270 */
[----:B--2---:R-:W-:Y:S02]  /*8360*/  FSEL R227, R48, -INF , P5 ;  /* 0xff80000030e37808 */ /* 0x004fe40002800000 */
[----:B------:R-:W-:Y:S02]  /*8370*/  FMNMX.FTZ R100, R250, R100, !PT ;  /* 0x00000064fa647209 */ /* 0x000fe40007810000 */
[----:B------:R-:W-:Y:S01]  /*8380*/  FMNMX.FTZ R101, R227, R101, !PT ;  /* 0x00000065e3657209 */ /* 0x000fe20007810000 */
[----:B------:R-:W2:Y:S01]  /*8390*/  MUFU.TANH R50, R50 ;  /* 0x0000003200327308 */ /* 0x000ea20000002400 */
[----:B------:R-:W-:Y:S02]  /*83a0*/  ISETP.GE.AND P6, PT, R238, 0x2, PT ;  /* 0x00000002ee00780c */ /* 0x000fe40003fc6270 */
[----:B-1----:R-:W-:Y:S02]  /*83b0*/  FSEL R249, R47, -INF , P1 ;  /* 0xff8000002ff97808 */ /* 0x002fe40000800000 */
[----:B------:R-:W-:Y:S02]  /*83c0*/  ISETP.GT.AND P1, PT, R0, 0x59, PT ;  /* 0x000000590000780c */ /* 0x000fe40003f24270 */
[----:B------:R-:W-:Y:S03]  /*83d0*/  FMNMX.FTZ R100, R249, R100, !PT ;  /* 0x00000064f9647209 */ /* 0x000fe60007810000 */
[----:B------:R-:W1:Y:S01]  /*83e0*/  MUFU.TANH R4, R51 ;  /* 0x0000003300047308 */ /* 0x000e620000002400 */
[----:B----4-:R-:W-:Y:S04]  /*83f0*/  FSEL R226, R49, -INF , P4 ;  /* 0xff80000031e27808 */ /* 0x010fe80002000000 */
[----:B------:R-:W-:Y:S02]  /*8400*/  FMNMX.FTZ R101, R226, R101, !PT ;  /* 0x00000065e2657209 */ /* 0x000fe40007810000 */
[----:B--2---:R-:W-:Y:S04]  /*8410*/  FSEL R248, R50, -INF , P0 ;  /* 0xff80000032f87808 */ /* 0x004fe80000000000 */
[----:B------:R-:W-:Y:S02]  /*8420*/  FMNMX.FTZ R100, R248, R100, !PT ;  /* 0x00000064f8647209 */ /* 0x000fe40007810000 */
[----:B-1----:R-:W-:Y:S02]  /*8430*/  FSEL R247, R4, -INF , P1 ;  /* 0xff80000004f77808 */ /* 0x002fe40000800000 */
[----:B------:R-:W1:Y:S02]  /*8440*/  SHFL.BFLY PT, R4, R101, 0x2, 0x1f ;  /* 0x0c401f0065047f89 */ /* 0x000e6400000e0000 */
[----:B------:R-:W-:Y:S06]  /*8450*/  FMNMX.FTZ R100, R247, R100, !PT ;  /* 0x00000064f7647209 */ /* 0x000fec0007810000 */
[----:B------:R-:W2:Y:S01]  /*8460*/  SHFL.BFLY PT, R0, R100, 0x2, 0x1f ;  /* 0x0c401f0064007f89 */ /* 0x000ea200000e0000 */
[----:B-1----:R-:W-:Y:S07]  /*8470*/  FMNMX.FTZ R101, R101, R4, !PT ;  /* 0x0000000465657209 */ /* 0x002fee0007810000 */
[----:B------:R-:W1:Y:S01]  /*8480*/  SHFL.BFLY PT, R4, R101, 0x1, 0x1f ;  /* 0x0c201f0065047f89 */ /* 0x000e6200000e0000 */
[----:B--2---:R-:W-:Y:S07]  /*8490*/  FMNMX.FTZ R100, R100, R0, !PT ;  /* 0x0000000064647209 */ /* 0x004fee0007810000 */
[----:B------:R-:W2:Y:S01]  /*84a0*/  SHFL.BFLY PT, R0, R100, 0x1, 0x1f ;  /* 0x0c201f0064007f89 */ /* 0x000ea200000e0000 */
[----:B-1----:R-:W-:Y:S04]  /*84b0*/  FMNMX.FTZ R101, R101, R4, !PT ;  /* 0x0000000465657209 */ /* 0x002fe80007810000 */
[C---:B------:R-:W-:Y:S01]  /*84c0*/  FSETP.NEU.FTZ.AND P1, PT, R101.reuse, -INF , PT ;  /* 0xff8000006500780b */ /* 0x040fe20003f3d000 */
[C---:B------:R-:W-:Y:S01]  /*84d0*/  FMUL.FTZ R103, R101.reuse, c[0x0][0x2d0] ;  /* 0x0000b40065677a20 */ /* 0x040fe20000410000 */
[----:B--2---:R-:W-:Y:S02]  /*84e0*/  FMNMX.FTZ R100, R100, R0, !PT ;  /* 0x0000000064647209 */ /* 0x004fe40007810000 */
[----:B------:R-:W-:Y:S02]  /*84f0*/  FSEL R0, R101, RZ, P1 ;  /* 0x000000ff65007208 */ /* 0x000fe40000800000 */
[----:B------:R-:W-:Y:S01]  /*8500*/  FSEL R103, R103, RZ, P1 ;  /* 0x000000ff67677208 */ /* 0x000fe20000800000 */
[C---:B------:R-:W-:Y:S01]  /*8510*/  FMUL.FTZ R200, R100.reuse, c[0x0][0x2d0] ;  /* 0x0000b40064c87a20 */ /* 0x040fe20000410000 */
[----:B------:R-:W-:Y:S01]  /*8520*/  FSETP.NEU.FTZ.AND P0, PT, R100, -INF , PT ;  /* 0xff8000006400780b */ /* 0x000fe20003f1d000 */
[----:B------:R-:W-:Y:S02]  /*8530*/  FADD.FTZ R0, -R0, R2 ;  /* 0x0000000200007221 */ /* 0x000fe40000010100 */
[--C-:B------:R-:W-:Y:S01]  /*8540*/  FFMA.FTZ R9, R9, c[0x0][0x2d0], -R103.reuse ;  /* 0x0000b40009097a23 */ /* 0x100fe20000010867 */
[----:B------:R-:W-:Y:S01]  /*8550*/  FSEL R200, R200, RZ, P0 ;  /* 0x000000ffc8c87208 */ /* 0x000fe20000000000 */
[----:B------:R-:W-:Y:S02]  /*8560*/  FMUL.FTZ R0, R0, c[0x0][0x2d0] ;  /* 0x0000b40000007a20 */ /* 0x000fe40000410000 */
[----:B------:R-:W-:Y:S01]  /*8570*/  MUFU.EX2 R216, R9 ;  /* 0x0000000900d87308 */ /* 0x000fe20000000800 */
[--C-:B------:R-:W-:Y:S02]  /*8580*/  FFMA.FTZ R5, R5, c[0x0][0x2d0], -R103.reuse ;  /* 0x0000b40005057a23 */ /* 0x100fe40000010867 */
[--C-:B------:R-:W-:Y:S02]  /*8590*/  FFMA.FTZ R8, R8, c[0x0][0x2d0], -R200.reuse ;  /* 0x0000b40008087a23 */ /* 0x100fe400000108c8 */
[--C-:B------:R-:W-:Y:S02]  /*85a0*/  FFMA.FTZ R6, R6, c[0x0][0x2d0], -R200.reuse ;  /* 0x0000b40006067a23 */ /* 0x100fe400000108c8 */
[--C-:B------:R-:W-:Y:S02]  /*85b0*/  FFMA.FTZ R7, R7, c[0x0][0x2d0], -R103.reuse ;  /* 0x0000b40007077a23 */ /* 0x100fe40000010867 */
[----:B------:R-:W-:Y:S01]  /*85c0*/  FFMA.FTZ R10, R10, c[0x0][0x2d0], -R103 ;  /* 0x0000b4000a0a7a23 */ /* 0x000fe20000010867 */
[----:B------:R-:W1:Y:S10]  /*85d0*/  MUFU.EX2 R2, R0 ;  /* 0x0000000000027308 */ /* 0x000e740000000800 */
[----:B------:R2:W-:Y:S10]  /*85e0*/  MUFU.EX2 R217, R8 ;  /* 0x0000000800d97308 */ /* 0x0005f40000000800 */
[----:B------:R4:W-:Y:S01]  /*85f0*/  MUFU.EX2 R201, R5 ;  /* 0x0000000500c97308 */ /* 0x0009e20000000800 */
[C---:B-1----:R-:W-:Y:S01]  /*8600*/  FMUL.FTZ R9, R2.reuse, R145 ;  /* 0x0000009102097220 */ /* 0x042fe20000410000 */
[----:B------:R-:W-:Y:S01]  /*8610*/  MOV R145, R21 ;  /* 0x0000001500917202 */ /* 0x000fe20000000f00 */
[----:B------:R-:W-:Y:S01]  /*8620*/  FMUL.FTZ R21, R2, R133 ;  /* 0x0000008502157220 */ /* 0x000fe20000410000 */
[----:B------:R-:W-:Y:S01]  /*8630*/  FSEL R0, R100, RZ, P0 ;  /* 0x000000ff64007208 */ /* 0x000fe20000000000 */
[----:B------:R-:W5:Y:S01]  /*8640*/  LDL.LU R133, [R1+0x8] ;  /* 0x0000080001857983 */ /* 0x000f620000300800 */
[C---:B------:R-:W-:Y:S04]  /*8650*/  FMUL.FTZ R37, R2.reuse, R117 ;  /* 0x0000007502257220 */ /* 0x040fe80000410000 */
[----:B------:R-:W1:Y:S01]  /*8660*/  MUFU.EX2 R102, R6 ;  /* 0x0000000600667308 */ /* 0x000e620000000800 */
[----:B------:R-:W-:Y:S02]  /*8670*/  FMUL.FTZ R44, R2, R108 ;  /* 0x0000006c022c7220 */ /* 0x000fe40000410000 */
[----:B------:R-:W-:Y:S01]  /*8680*/  FADD.FTZ R0, -R0, R3 ;  /* 0x0000000300007221 */ /* 0x000fe20000010100 */
[----:B------:R-:W-:Y:S01]  /*8690*/  MOV R3, R30 ;  /* 0x0000001e00037202 */ /* 0x000fe20000000f00 */
[----:B------:R-:W-:Y:S02]  /*86a0*/  FMUL.FTZ R45, R2, R109 ;  /* 0x0000006d022d7220 */ /* 0x000fe40000410000 */
[----:B------:R-:W-:Y:S02]  /*86b0*/  FMUL.FTZ R0, R0, c[0x0][0x2d0] ;  /* 0x0000b40000007a20 */ /* 0x000fe40000410000 */
[C---:B------:R-:W-:Y:S01]  /*86c0*/  FMUL.FTZ R4, R2.reuse, R148 ;  /* 0x0000009402047220 */ /* 0x040fe20000410000 */
[----:B------:R-:W-:Y:S01]  /*86d0*/  MUFU.EX2 R117, R10 ;  /* 0x0000000a00757308 */ /* 0x000fe20000000800 */
[C---:B--2---:R-:W-:Y:S01]  /*86e0*/  FMUL.FTZ R8, R2.reuse, R144 ;  /* 0x0000009002087220 */ /* 0x044fe20000410000 */
[----:B------:R-:W-:Y:S01]  /*86f0*/  MOV R148, R14 ;  /* 0x0000000e00947202 */ /* 0x000fe20000000f00 */
[C---:B------:R-:W-:Y:S02]  /*8700*/  FMUL.FTZ R12, R2.reuse, R140 ;  /* 0x0000008c020c7220 */ /* 0x040fe40000410000 */
[C---:B----4-:R-:W-:Y:S01]  /*8710*/  FMUL.FTZ R5, R2.reuse, R149 ;  /* 0x0000009502057220 */ /* 0x050fe20000410000 */
[----:B------:R-:W-:Y:S01]  /*8720*/  MOV R149, R15 ;  /* 0x0000000f00957202 */ /* 0x000fe20000000f00 */
[----:B------:R-:W-:Y:S02]  /*8730*/  IMAD.MOV.U32 R140, RZ, RZ, R13 ;  /* 0x000000ffff8c7224 */ /* 0x000fe400078e000d */
[C---:B------:R-:W-:Y:S01]  /*8740*/  FMUL.FTZ R13, R2.reuse, R141 ;  /* 0x0000008d020d7220 */ /* 0x040fe20000410000 */
[----:B------:R-:W-:Y:S01]  /*8750*/  MUFU.EX2 R0, R0 ;  /* 0x0000000000007308 */ /* 0x000fe20000000800 */
        /* <DEDUP_REMOVED lines=9> */
[----:B------:R-:W2:Y:S01]  /*87f0*/  MUFU.EX2 R202, R7 ;  /* 0x0000000700ca7308 */ /* 0x000ea20000000800 */
        /* <DEDUP_REMOVED lines=10> */
[C---:B------:R-:W-:Y:S01]  /*88a0*/  FMUL.FTZ R49, R2.reuse, R105 ;  /* 0x0000006902317220 */ /* 0x040fe20000410000 */
[----:B-1----:R-:W-:Y:S01]  /*88b0*/  F2FP.PACK_AB R105, R217, R102 ;  /* 0x00000066d969723e */ /* 0x002fe200000000ff */
[C---:B------:R-:W-:Y:S02]  /*88c0*/  FMUL.FTZ R52, R2.reuse, R52 ;  /* 0x0000003402347220 */ /* 0x040fe40000410000 */
[C---:B------:R-:W-:Y:S02]  /*88d0*/  FMUL.FTZ R53, R2.reuse, R53 ;  /* 0x0000003502357220 */ /* 0x040fe40000410000 */
[----:B------:R-:W-:Y:S01]  /*88e0*/  FMUL.FTZ R56, R2, R56 ;  /* 0x0000003802387220 */ /* 0x000fe20000410000 */
[----:B--2---:R-:W-:Y:S01]  /*88f0*/  F2FP.PACK_AB R104, R202, R201 ;  /* 0x000000c9ca68723e */ /* 0x004fe200000000ff */
        /* <DEDUP_REMOVED lines=21> */
[----:B---3--:R-:W-:Y:S02]  /*8a50*/  FFMA.FTZ R144, R2, R22, R201 ;  /* 0x0000001602907223 */ /* 0x008fe400000100c9 */
[--C-:B------:R-:W-:Y:S01]  /*8a60*/  FFMA.FTZ R2, R203, c[0x0][0x2d0], -R200.reuse ;  /* 0x0000b400cb027a23 */ /* 0x100fe200000108c8 */
[----:B------:R-:W-:Y:S01]  /*8a70*/  MOV R203, R3 ;  /* 0x0000000300cb7202 */ /* 0x000fe20000000f00 */
[C---:B------:R-:W-:Y:S02]  /*8a80*/  FMUL.FTZ R42, R0.reuse, R114 ;  /* 0x00000072002a7220 */ /* 0x040fe40000410000 */
[----:B------:R1:W-:Y:S01]  /*8a90*/  MUFU.EX2 R114, R2 ;  /* 0x0000000200727308 */ /* 0x0003e20000000800 */
[C---:B------:R-:W-:Y:S02]  /*8aa0*/  FMUL.FTZ R46, R0.reuse, R110 ;  /* 0x0000006e002e7220 */ /* 0x040fe40000410000 */
[C---:B------:R-:W-:Y:S02]  /*8ab0*/  FMUL.FTZ R47, R0.reuse, R111 ;  /* 0x0000006f002f7220 */ /* 0x040fe40000410000 */
        /* <DEDUP_REMOVED lines=25> */
[C---:B------:R-:W-:Y:S01]  /*8c50*/  FMUL.FTZ R50, R0.reuse, R106 ;  /* 0x0000006a00327220 */ /* 0x040fe20000410000 */
[----:B------:R-:W-:Y:S01]  /*8c60*/  F2FP.PACK_AB R106, R117, R216 ;  /* 0x000000d8756a723e */ /* 0x000fe200000000ff */
        /* <DEDUP_REMOVED lines=25> */
[----:B-1----:R-:W-:Y:S02]  /*8e00*/  FFMA.FTZ R2, R215, c[0x0][0x2d0], -R200 ;  /* 0x0000b400d7027a23 */ /* 0x002fe400000108c8 */
[--C-:B------:R-:W-:Y:S02]  /*8e10*/  FFMA.FTZ R113, R218, c[0x0][0x2d0], -R103.reuse ;  /* 0x0000b400da717a23 */ /* 0x100fe40000010867 */
[----:B------:R-:W1:Y:S01]  /*8e20*/  MUFU.EX2 R121, R2 ;  /* 0x0000000200797308 */ /* 0x000e620000000800 */
[--C-:B------:R-:W-:Y:S02]  /*8e30*/  FFMA.FTZ R112, R219, c[0x0][0x2d0], -R103.reuse ;  /* 0x0000b400db707a23 */ /* 0x100fe40000010867 */
[----:B------:R-:W-:Y:S02]  /*8e40*/  IMAD.MOV.U32 R139, RZ, RZ, R140 ;  /* 0x000000ffff8b7224 */ /* 0x000fe400078e008c */
[----:B------:R-:W-:Y:S02]  /*8e50*/  FADD.FTZ R144, R202, R144 ;  /* 0x00000090ca907221 */ /* 0x000fe40000010000 */
[--C-:B------:R-:W-:Y:S02]  /*8e60*/  FFMA.FTZ R137, R231, c[0x0][0x2d0], -R103.reuse ;  /* 0x0000b400e7897a23 */ /* 0x100fe40000010867 */
[----:B------:R-:W-:Y:S01]  /*8e70*/  FADD.FTZ R144, R216, R144 ;  /* 0x00000090d8907221 */ /* 0x000fe20000010000 */
[----:B------:R-:W-:Y:S01]  /*8e80*/  MUFU.EX2 R116, R113 ;  /* 0x0000007100747308 */ /* 0x000fe20000000800 */
[--C-:B------:R-:W-:Y:S02]  /*8e90*/  FFMA.FTZ R136, R232, c[0x0][0x2d0], -R103.reuse ;  /* 0x0000b400e8887a23 */ /* 0x100fe40000010867 */
[--C-:B------:R-:W-:Y:S01]  /*8ea0*/  FFMA.FTZ R118, R246, c[0x0][0x2d0], -R103.reuse ;  /* 0x0000b400f6767a23 */ /* 0x100fe20000010867 */
[----:B------:R-:W-:Y:S01]  /*8eb0*/  MOV R246, R148 ;  /* 0x0000009400f67202 */ /* 0x000fe20000000f00 */
[--C-:B------:R-:W-:Y:S02]  /*8ec0*/  FFMA.FTZ R119, R243, c[0x0][0x2d0], -R103.reuse ;  /* 0x0000b400f3777a23 */ /* 0x100fe40000010867 */
[--C-:B------:R-:W-:Y:S01]  /*8ed0*/  FFMA.FTZ R120, R242, c[0x0][0x2d0], -R103.reuse ;  /* 0x0000b400f2787a23 */ /* 0x100fe20000010867 */
[----:B------:R-:W-:Y:S01]  /*8ee0*/  ISETP.GE.AND P4, PT, R246, 0x1, PT ;  /* 0x00000001f600780c */ /* 0x000fe20003f86270 */
[----:B------:R-:W2:Y:S01]  /*8ef0*/  LDL.64 R242, [R1+0x40] ;  /* 0x0000400001f27983 */ /* 0x000ea20000100a00 */
[----:B------:R3:W4:Y:S01]  /*8f00*/  MUFU.EX2 R126, R112 ;  /* 0x00000070007e7308 */ /* 0x0007220000000800 */
[--C-:B------:R-:W-:Y:S02]  /*8f10*/  FFMA.FTZ R138, R230, c[0x0][0x2d0], -R103.reuse ;  /* 0x0000b400e68a7a23 */ /* 0x100fe40000010867 */
[--C-:B------:R-:W-:Y:S01]  /*8f20*/  FFMA.FTZ R219, R228, c[0x0][0x2d0], -R103.reuse ;  /* 0x0000b400e4db7a23 */ /* 0x100fe20000010867 */
[----:B-1----:R-:W-:Y:S01]  /*8f30*/  F2FP.PACK_AB R107, R121, R114 ;  /* 0x00000072796b723e */ /* 0x002fe200000000ff */
[--C-:B------:R-:W-:Y:S01]  /*8f40*/  FFMA.FTZ R218, R250, c[0x0][0x2d0], -R200.reuse ;  /* 0x0000b400fada7a23 */ /* 0x100fe200000108c8 */
[----:B------:R-:W-:Y:S01]  /*8f50*/  IADD3 R2, R211, R205, RZ ;  /* 0x000000cdd3027210 */ /* 0x000fe20007ffe0ff */
[----:B------:R-:W-:Y:S03]  /*8f60*/  FFMA.FTZ R215, R248, c[0x0][0x2d0], -R200 ;  /* 0x0000b400f8d77a23 */ /* 0x000fe600000108c8 */
[----:B------:R-:W-:Y:S10]  /*8f70*/  MUFU.EX2 R127, R118 ;  /* 0x00000076007f7308 */ /* 0x000ff40000000800 */
[----:B------:R-:W-:Y:S01]  /*8f80*/  MUFU.EX2 R228, R136 ;  /* 0x0000008800e47308 */ /* 0x000fe20000000800 */
[--C-:B---3--:R-:W-:Y:S09]  /*8f90*/  FFMA.FTZ R112, R233, c[0x0][0x2d0], -R103.reuse ;  /* 0x0000b400e9707a23 */ /* 0x108ff20000010867 */
[----:B------:R1:W-:Y:S10]  /*8fa0*/  MUFU.EX2 R128, R112 ;  /* 0x0000007000807308 */ /* 0x0003f40000000800 */
[----:B------:R-:W-:Y:S10]  /*8fb0*/  MUFU.EX2 R230, R137 ;  /* 0x0000008900e67308 */ /* 0x000ff40000000800 */
[----:B------:R-:W-:Y:S01]  /*8fc0*/  MUFU.EX2 R219, R219 ;  /* 0x000000db00db7308 */ /* 0x000fe20000000800 */
[--C-:B-1----:R-:W-:Y:S09]  /*8fd0*/  FFMA.FTZ R112, R234, c[0x0][0x2d0], -R103.reuse ;  /* 0x0000b400ea707a23 */ /* 0x102ff20000010867 */
[----:B------:R1:W-:Y:S10]  /*8fe0*/  MUFU.EX2 R135, R112 ;  /* 0x0000007000877308 */ /* 0x0003f40000000800 */
[----:B------:R-:W-:Y:S01]  /*8ff0*/  MUFU.EX2 R218, R218 ;  /* 0x000000da00da7308 */ /* 0x000fe20000000800 */
[----:B-----5:R-:W-:Y:S01]  /*9000*/  FFMA.FTZ R115, R0, R133, R102 ;  /* 0x0000008500737223 */ /* 0x020fe20000010066 */
[----:B------:R-:W-:Y:S02]  /*9010*/  IADD3 R0, R210, R205, RZ ;  /* 0x000000cdd2007210 */ /* 0x000fe40007ffe0ff */
[C---:B------:R-:W-:Y:S02]  /*9020*/  IADD3 R102, R207.reuse, R2, RZ ;  /* 0x00000002cf667210 */ /* 0x040fe40007ffe0ff */
[----:B------:R-:W-:Y:S01]  /*9030*/  IADD3 R3, R207, R0, RZ ;  /* 0x00000000cf037210 */ /* 0x000fe20007ffe0ff */
[----:B------:R-:W3:Y:S03]  /*9040*/  LDSM.16.MT88.4 R108, [R0] ;  /* 0x00000000006c783b */ /* 0x000ee60000004200 */
[----:B------:R-:W-:Y:S01]  /*9050*/  MUFU.EX2 R215, R215 ;  /* 0x000000d700d77308 */ /* 0x000fe20000000800 */
[--C-:B-1----:R-:W-:Y:S09]  /*9060*/  FFMA.FTZ R112, R235, c[0x0][0x2d0], -R200.reuse ;  /* 0x0000b400eb707a23 */ /* 0x102ff200000108c8 */
[----:B------:R1:W-:Y:S02]  /*9070*/  MUFU.EX2 R134, R112 ;  /* 0x0000007000867308 */ /* 0x0003e40000000800 */
[--C-:B-1----:R-:W-:Y:S08]  /*9080*/  FFMA.FTZ R112, R236, c[0x0][0x2d0], -R200.reuse ;  /* 0x0000b400ec707a23 */ /* 0x102ff000000108c8 */
[----:B------:R1:W-:Y:S01]  /*9090*/  MUFU.EX2 R236, R120 ;  /* 0x0000007800ec7308 */ /* 0x0003e20000000800 */
[C---:B---3--:R-:W-:Y:S09]  /*90a0*/  HMMA.16816.F32 R4, R104.reuse, R108, R4 ;  /* 0x0000006c6804723c */ /* 0x048ff20000001804 */
[----:B------:R3:W-:Y:S01]  /*90b0*/  MUFU.EX2 R140, R112 ;  /* 0x00000070008c7308 */ /* 0x0007e20000000800 */
[C---:B------:R-:W-:Y:S01]  /*90c0*/  HMMA.16816.F32 R8, R104.reuse, R110, R8 ;  /* 0x0000006e6808723c */ /* 0x040fe20000001808 */
[----:B------:R-:W5:Y:S02]  /*90d0*/  LDSM.16.MT88.4 R108, [R3] ;  /* 0x00000000036c783b */ /* 0x000f640000004200 */
[--C-:B-1----:R-:W-:Y:S02]  /*90e0*/  FFMA.FTZ R120, R125, c[0x0][0x2d0], -R200.reuse ;  /* 0x0000b4007d787a23 */ /* 0x102fe400000108c8 */
[--C-:B------:R-:W-:Y:S02]  /*90f0*/  FFMA.FTZ R125, R251, c[0x0][0x2d0], -R200.reuse ;  /* 0x0000b400fb7d7a23 */ /* 0x100fe400000108c8 */
[--C-:B---3--:R-:W-:Y:S01]  /*9100*/  FFMA.FTZ R112, R240, c[0x0][0x2d0], -R103.reuse ;  /* 0x0000b400f0707a23 */ /* 0x108fe20000010867 */
[----:B------:R-:W-:Y:S03]  /*9110*/  MOV R240, R145 ;  /* 0x0000009100f07202 */ /* 0x000fe60000000f00 */
[----:B------:R1:W-:Y:S01]  /*9120*/  MUFU.EX2 R141, R112 ;  /* 0x00000070008d7308 */ /* 0x0003e20000000800 */
[C---:B-----5:R-:W-:Y:S08]  /*9130*/  HMMA.16816.F32 R12, R104.reuse, R108, R12 ;  /* 0x0000006c680c723c */ /* 0x060ff0000000180c */
[C---:B------:R-:W-:Y:S01]  /*9140*/  HMMA.16816.F32 R16, R104.reuse, R110, R16 ;  /* 0x0000006e6810723c */ /* 0x040fe20000001810 */
[----:B------:R-:W3:Y:S03]  /*9150*/  LDSM.16.MT88.4 R108, [R2] ;  /* 0x00000000026c783b */ /* 0x000ee60000004200 */
[--C-:B-1----:R-:W-:Y:S04]  /*9160*/  FFMA.FTZ R112, R239, c[0x0][0x2d0], -R103.reuse ;  /* 0x0000b400ef707a23 */ /* 0x102fe80000010867 */
[----:B------:R-:W-:Y:S01]  /*9170*/  MUFU.EX2 R142, R112 ;  /* 0x00000070008e7308 */ /* 0x000fe20000000800 */
[----:B------:R-:W5:Y:S01]  /*9180*/  LDL R239, [R1+0x2c] ;  /* 0x00002c0001ef7983 */ /* 0x000f620000100800 */
[C---:B---3--:R-:W-:Y:S08]  /*9190*/  HMMA.16816.F32 R20, R104.reuse, R108, R20 ;  /* 0x0000006c6814723c */ /* 0x048ff00000001814 */
[C---:B------:R-:W-:Y:S01]  /*91a0*/  HMMA.16816.F32 R24, R104.reuse, R110, R24 ;  /* 0x0000006e6818723c */ /* 0x040fe20000001818 */
[----:B------:R-:W1:Y:S07]  /*91b0*/  LDSM.16.MT88.4 R108, [R102] ;  /* 0x00000000666c783b */ /* 0x000e6e0000004200 */
        /* <DEDUP_REMOVED lines=25> */
[--C-:B------:R-:W-:Y:S01]  /*9350*/  FFMA.FTZ R108, R220, c[0x0][0x2d0], -R200.reuse ;  /* 0x0000b400dc6c7a23 */ /* 0x100fe200000108c8 */
[----:B------:R-:W-:Y:S03]  /*9360*/  HMMA.16816.F32 R96, R104, R110, R96 ;  /* 0x0000006e6860723c */ /* 0x000fe60000001860 */
[----:B------:R1:W-:Y:S01]  /*9370*/  MUFU.EX2 R123, R108 ;  /* 0x0000006c007b7308 */ /* 0x0003e20000000800 */
[--C-:B------:R-:W-:Y:S03]  /*9380*/  FFMA.FTZ R220, R249, c[0x0][0x2d0], -R200.reuse ;  /* 0x0000b400f9dc7a23 */ /* 0x100fe600000108c8 */
[--C-:B------:R-:W-:Y:S06]  /*9390*/  FFMA.FTZ R104, R225, c[0x0][0x2d0], -R200.reuse ;  /* 0x0000b400e1687a23 */ /* 0x100fec00000108c8 */
[----:B------:R3:W-:Y:S10]  /*93a0*/  MUFU.EX2 R131, R104 ;  /* 0x0000006800837308 */ /* 0x0007f40000000800 */
[----:B------:R-:W2:Y:S01]  /*93b0*/  MUFU.EX2 R220, R220 ;  /* 0x000000dc00dc7308 */ /* 0x000ea20000000800 */
[----:B-1----:R-:W-:Y:S02]  /*93c0*/  FFMA.FTZ R108, R221, c[0x0][0x2d0], -R200 ;  /* 0x0000b400dd6c7a23 */ /* 0x002fe400000108c8 */
[----:B------:R-:W-:Y:S07]  /*93d0*/  FFMA.FTZ R221, R227, c[0x0][0x2d0], -R103 ;  /* 0x0000b400e3dd7a23 */ /* 0x000fee0000010867 */
[----:B------:R1:W1:Y:S01]  /*93e0*/  MUFU.EX2 R124, R108 ;  /* 0x0000006c007c7308 */ /* 0x0002620000000800 */
[----:B---3--:R-:W-:Y:S02]  /*93f0*/  FADD.FTZ R104, R217, R115 ;  /* 0x00000073d9687221 */ /* 0x008fe40000010000 */
[--C-:B------:R-:W-:Y:S02]  /*9400*/  FFMA.FTZ R217, R229, c[0x0][0x2d0], -R103.reuse ;  /* 0x0000b400e5d97a23 */ /* 0x100fe40000010867 */
[----:B------:R-:W-:Y:S01]  /*9410*/  FADD.FTZ R122, R114, R104 ;  /* 0x00000068727a7221 */ /* 0x000fe20000010000 */
[----:B----4-:R-:W-:Y:S01]  /*9420*/  F2FP.PACK_AB R104, R126, R116 ;  /* 0x000000747e68723e */ /* 0x010fe200000000ff */
[----:B------:R-:W-:Y:S03]  /*9430*/  LDSM.16.MT88.4 R112, [R3+0x1000] ;  /* 0x001000000370783b */ /* 0x000fe60000004200 */
[----:B------:R-:W-:Y:S01]  /*9440*/  MUFU.EX2 R229, R138 ;  /* 0x0000008a00e57308 */ /* 0x000fe20000000800 */
[----:B------:R-:W-:Y:S01]  /*9450*/  FADD.FTZ R121, R121, R122 ;  /* 0x0000007a79797221 */ /* 0x000fe20000010000 */
[----:B--2---:R-:W-:Y:S08]  /*9460*/  F2FP.PACK_AB R201, R220, R218 ;  /* 0x000000dadcc9723e */ /* 0x004ff000000000ff */
[----:B------:R-:W-:Y:S01]  /*9470*/  MUFU.EX2 R227, R120 ;  /* 0x0000007800e37308 */ /* 0x000fe20000000800 */
[--C-:B-1----:R-:W-:Y:S01]  /*9480*/  FFMA.FTZ R108, R222, c[0x0][0x2d0], -R103.reuse ;  /* 0x0000b400de6c7a23 */ /* 0x102fe20000010867 */
[----:B------:R-:W-:Y:S08]  /*9490*/  F2FP.PACK_AB R105, R124, R123 ;  /* 0x0000007b7c69723e */ /* 0x000ff000000000ff */
[----:B------:R1:W-:Y:S10]  /*94a0*/  MUFU.EX2 R129, R108 ;  /* 0x0000006c00817308 */ /* 0x0003f40000000800 */
[----:B------:R-:W-:Y:S10]  /*94b0*/  MUFU.EX2 R217, R217 ;  /* 0x000000d900d97308 */ /* 0x000ff40000000800 */
[----:B------:R-:W-:Y:S01]  /*94c0*/  MUFU.EX2 R221, R221 ;  /* 0x000000dd00dd7308 */ /* 0x000fe20000000800 */
[--C-:B-1----:R-:W-:Y:S02]  /*94d0*/  FFMA.FTZ R108, R223, c[0x0][0x2d0], -R103.reuse ;  /* 0x0000b400df6c7a23 */ /* 0x102fe40000010867 */
[--C-:B------:R-:W-:Y:S07]  /*94e0*/  FFMA.FTZ R223, R237, c[0x0][0x2d0], -R103.reuse ;  /* 0x0000b400eddf7a23 */ /* 0x100fee0000010867 */
[----:B------:R1:W2:Y:S10]  /*94f0*/  MUFU.EX2 R133, R108 ;  /* 0x0000006c00857308 */ /* 0x0002b40000000800 */
[----:B------:R-:W-:Y:S10]  /*9500*/  MUFU.EX2 R237, R119 ;  /* 0x0000007700ed7308 */ /* 0x000ff40000000800 */
[----:B------:R-:W-:Y:S01]  /*9510*/  MUFU.EX2 R223, R223 ;  /* 0x000000df00df7308 */ /* 0x000fe20000000800 */
[--C-:B-1----:R-:W-:Y:S01]  /*9520*/  FFMA.FTZ R108, R224, c[0x0][0x2d0], -R200.reuse ;  /* 0x0000b400e06c7a23 */ /* 0x102fe200000108c8 */
[----:B--2---:R-:W-:Y:S08]  /*9530*/  F2FP.PACK_AB R106, R133, R129 ;  /* 0x00000081856a723e */ /* 0x004ff000000000ff */
[----:B------:R1:W2:Y:S10]  /*9540*/  MUFU.EX2 R130, R108 ;  /* 0x0000006c00827308 */ /* 0x0002b40000000800 */
[----:B------:R3:W-:Y:S01]  /*9550*/  MUFU.EX2 R224, R125 ;  /* 0x0000007d00e07308 */ /* 0x0007e20000000800 */
[----:B-1----:R-:W1:Y:S01]  /*9560*/  LDSM.16.MT88.4 R108, [R0+0x800] ;  /* 0x00080000006c783b */ /* 0x002e620000004200 */
[----:B--2---:R-:W-:Y:S07]  /*9570*/  F2FP.PACK_AB R107, R131, R130 ;  /* 0x00000082836b723e */ /* 0x004fee00000000ff */
        /* <DEDUP_REMOVED lines=37> */
[----:B------:R-:W-:Y:S03]  /*97d0*/  MOV R241, R149 ;  /* 0x0000009500f17202 */ /* 0x000fe60000000f00 */
[----:B------:R-:W-:Y:S01]  /*97e0*/  FFMA.FTZ R105, R244, c[0x0][0x2d0], -R200 ;  /* 0x0000b400f4697a23 */ /* 0x000fe200000108c8 */
[----:B------:R-:W-:Y:S01]  /*97f0*/  F2FP.PACK_AB R106, R142, R141 ;  /* 0x0000008d8e6a723e */ /* 0x000fe200000000ff */
[----:B------:R-:W-:Y:S01]  /*9800*/  FADD.FTZ R104, R117, R144 ;  /* 0x0000009075687221 */ /* 0x000fe20000010000 */
[----:B------:R-:W-:Y:S02]  /*9810*/  @P6 ISETP.GE.AND P1, PT, R241, c[0x0][0x1d4], PT ;  /* 0x00007500f1006a0c */ /* 0x000fe40003f26270 */
[--C-:B------:R-:W-:Y:S01]  /*9820*/  FFMA.FTZ R117, R245, c[0x0][0x2d0], -R103.reuse ;  /* 0x0000b400f5757a23 */ /* 0x100fe20000010867 */
[----:B------:R2:W4:Y:S01]  /*9830*/  MUFU.EX2 R222, R105 ;  /* 0x0000006900de7308 */ /* 0x0005220000000800 */
[----:B------:R-:W-:Y:S01]  /*9840*/  FADD.FTZ R122, R116, R104 ;  /* 0x00000068747a7221 */ /* 0x000fe20000010000 */
[----:B------:R-:W-:Y:S01]  /*9850*/  F2FP.PACK_AB R104, R135, R128 ;  /* 0x000000808768723e */ /* 0x000fe200000000ff */
[----:B------:R-:W-:Y:S01]  /*9860*/  IMAD.MOV.U32 R244, RZ, RZ, R150 ;  /* 0x000000fffff47224 */ /* 0x000fe200078e0096 */
[----:B------:R-:W-:Y:S01]  /*9870*/  MOV R245, R151 ;  /* 0x0000009700f57202 */ /* 0x000fe20000000f00 */
[----:B------:R-:W-:Y:S02]  /*9880*/  FADD.FTZ R122, R126, R122 ;  /* 0x0000007a7e7a7221 */ /* 0x000fe40000010000 */
[----:B------:R-:W-:Y:S01]  /*9890*/  FFMA.FTZ R103, R226, c[0x0][0x2d0], -R103 ;  /* 0x0000b400e2677a23 */ /* 0x000fe20000010867 */
[----:B------:R-:W-:Y:S01]  /*98a0*/  @P6 ISETP.GE.AND P3, PT, R244, c[0x0][0x1d4], PT ;  /* 0x00007500f4006a0c */ /* 0x000fe20003f66270 */
[----:B------:R-:W-:Y:S01]  /*98b0*/  FADD.FTZ R120, R129, R122 ;  /* 0x0000007a81787221 */ /* 0x000fe20000010000 */
[----:B------:R5:W-:Y:S03]  /*98c0*/  MUFU.EX2 R235, R117 ;  /* 0x0000007500eb7308 */ /* 0x000be60000000800 */
[----:B---3--:R-:W-:Y:S01]  /*98d0*/  FADD.FTZ R125, R133, R120 ;  /* 0x00000078857d7221 */ /* 0x008fe20000010000 */
[----:B-1----:R-:W1:Y:S03]  /*98e0*/  LDSM.16.MT88.4 R108, [R0+0x1000] ;  /* 0x00100000006c783b */ /* 0x002e660000004200 */
[----:B------:R-:W-:Y:S03]  /*98f0*/  FADD.FTZ R125, R128, R125 ;  /* 0x0000007d807d7221 */ /* 0x000fe60000010000 */
[----:B------:R-:W3:Y:S01]  /*9900*/  MUFU.EX2 R216, R103 ;  /* 0x0000006700d87308 */ /* 0x000ee20000000800 */
[----:B--2---:R-:W-:Y:S02]  /*9910*/  F2FP.PACK_AB R105, R140, R134 ;  /* 0x000000868c69723e */ /* 0x004fe400000000ff */
[----:B----4-:R-:W-:Y:S01]  /*9920*/  F2FP.PACK_AB R107, R222, R132 ;  /* 0x00000084de6b723e */ /* 0x010fe200000000ff */
[----:B-----5:R-:W-:Y:S01]  /*9930*/  LDSM.16.MT88.4 R116, [R2+0x1800] ;  /* 0x001800000274783b */ /* 0x020fe20000004200 */
[----:B---3--:R-:W-:Y:S01]  /*9940*/  F2FP.PACK_AB R202, R216, R221 ;  /* 0x000000ddd8ca723e */ /* 0x008fe200000000ff */
[----:B------:R-:W-:Y:S04]  /*9950*/  FADD.FTZ R103, R135, R125 ;  /* 0x0000007d87677221 */ /* 0x000fe80000010000 */
[----:B------:R-:W-:Y:S04]  /*9960*/  FADD.FTZ R103, R141, R103 ;  /* 0x000000678d677221 */ /* 0x000fe80000010000 */
[----:B------:R-:W-:Y:S01]  /*9970*/  FADD.FTZ R103, R142, R103 ;  /* 0x000000678e677221 */ /* 0x000fe20000010000 */
[C---:B-1----:R-:W-:Y:S03]  /*9980*/  HMMA.16816.F32 R4, R104.reuse, R108, R4 ;  /* 0x0000006c6804723c */ /* 0x042fe60000001804 */
[----:B------:R-:W-:Y:S05]  /*9990*/  FADD.FTZ R103, R127, R103 ;  /* 0x000000677f677221 */ /* 0x000fea0000010000 */
[C---:B------:R-:W-:Y:S01]  /*99a0*/  HMMA.16816.F32 R8, R104.reuse, R110, R8 ;  /* 0x0000006e6808723c */ /* 0x040fe20000001808 */
[----:B------:R-:W1:Y:S07]  /*99b0*/  LDSM.16.MT88.4 R108, [R2+0x1000] ;  /* 0x00100000026c783b */ /* 0x000e6e0000004200 */
[C---:B------:R-:W-:Y:S08]  /*99c0*/  HMMA.16816.F32 R12, R104.reuse, R112, R12 ;  /* 0x00000070680c723c */ /* 0x040ff0000000180c */
        /* <DEDUP_REMOVED lines=26> */
[C---:B-1----:R-:W-:Y:S07]  /*9b70*/  HMMA.16816.F32 R84, R104.reuse, R108, R84 ;  /* 0x0000006c6854723c */ /* 0x042fee0000001854 */
[--C-:B------:R-:W-:Y:S01]  /*9b80*/  FFMA.FTZ R108, R203, c[0x0][0x2d0], -R200.reuse ;  /* 0x0000b400cb6c7a23 */ /* 0x100fe200000108c8 */
[C---:B------:R-:W-:Y:S03]  /*9b90*/  HMMA.16816.F32 R88, R104.reuse, R110, R88 ;  /* 0x0000006e6858723c */ /* 0x040fe60000001858 */
[----:B------:R1:W-:Y:S05]  /*9ba0*/  MUFU.EX2 R231, R108 ;  /* 0x0000006c00e77308 */ /* 0x0003ea0000000800 */
[C---:B--2---:R-:W-:Y:S08]  /*9bb0*/  HMMA.16816.F32 R92, R104.reuse, R112, R92 ;  /* 0x00000070685c723c */ /* 0x044ff0000000185c */
[----:B------:R-:W-:Y:S01]  /*9bc0*/  HMMA.16816.F32 R96, R104, R114, R96 ;  /* 0x000000726860723c */ /* 0x000fe20000001860 */
[----:B------:R-:W-:Y:S06]  /*9bd0*/  LDSM.16.MT88.4 R112, [R3+0x1800] ;  /* 0x001800000370783b */ /* 0x000fec0000004200 */
[--C-:B------:R-:W-:Y:S01]  /*9be0*/  FFMA.FTZ R104, R147, c[0x0][0x2d0], -R200.reuse ;  /* 0x0000b40093687a23 */ /* 0x100fe200000108c8 */
[----:B------:R-:W-:Y:S03]  /*9bf0*/  F2FP.PACK_AB R106, R236, R237 ;  /* 0x000000edec6a723e */ /* 0x000fe600000000ff */
[----:B------:R2:W-:Y:S01]  /*9c00*/  MUFU.EX2 R232, R104 ;  /* 0x0000006800e87308 */ /* 0x0005e20000000800 */
[--C-:B-1----:R-:W-:Y:S02]  /*9c10*/  FFMA.FTZ R108, R139, c[0x0][0x2d0], -R200.reuse ;  /* 0x0000b4008b6c7a23 */ /* 0x102fe400000108c8 */
[----:B------:R-:W-:Y:S07]  /*9c20*/  LDSM.16.MT88.4 R136, [R3+0x2800] ;  /* 0x002800000388783b */ /* 0x000fee0000004200 */
[----:B------:R-:W1:Y:S01]  /*9c30*/  MUFU.EX2 R234, R108 ;  /* 0x0000006c00ea7308 */ /* 0x000e620000000800 */
[----:B--2---:R-:W-:Y:S02]  /*9c40*/  FADD.FTZ R104, R123, R121 ;  /* 0x000000797b687221 */ /* 0x004fe40000010000 */
[----:B------:R-:W-:Y:S02]  /*9c50*/  FFMA.FTZ R121, R146, c[0x0][0x2d0], -R200 ;  /* 0x0000b40092797a23 */ /* 0x000fe400000108c8 */
[----:B------:R-:W-:Y:S01]  /*9c60*/  FADD.FTZ R124, R124, R104 ;  /* 0x000000687c7c7221 */ /* 0x000fe20000010000 */
[----:B------:R-:W-:Y:S01]  /*9c70*/  F2FP.PACK_AB R104, R235, R127 ;  /* 0x0000007feb68723e */ /* 0x000fe200000000ff */
[----:B------:R-:W-:Y:S03]  /*9c80*/  FFMA.FTZ R123, R252, c[0x0][0x2d0], -R200 ;  /* 0x0000b400fc7b7a23 */ /* 0x000fe600000108c8 */
[----:B------:R-:W-:Y:S01]  /*9c90*/  MUFU.EX2 R225, R121 ;  /* 0x0000007900e17308 */ /* 0x000fe20000000800 */
[----:B------:R-:W2:Y:S01]  /*9ca0*/  LDL R252, [R1+0x4c] ;  /* 0x00004c0001fc7983 */ /* 0x000ea20000100800 */
[----:B------:R-:W-:Y:S01]  /*9cb0*/  FADD.FTZ R124, R130, R124 ;  /* 0x0000007c827c7221 */ /* 0x000fe20000010000 */
[----:B-1----:R-:W-:Y:S01]  /*9cc0*/  F2FP.PACK_AB R105, R234, R231 ;  /* 0x000000e7ea69723e */ /* 0x002fe200000000ff */
[----:B------:R-:W-:Y:S01]  /*9cd0*/  FFMA.FTZ R108, R143, c[0x0][0x2d0], -R200 ;  /* 0x0000b4008f6c7a23 */ /* 0x000fe200000108c8 */
[----:B------:R-:W-:Y:S01]  /*9ce0*/  LDSM.16.MT88.4 R144, [R0+0x2800] ;  /* 0x002800000090783b */ /* 0x000fe20000004200 */
[----:B------:R-:W-:Y:S02]  /*9cf0*/  FADD.FTZ R124, R131, R124 ;  /* 0x0000007c837c7221 */ /* 0x000fe40000010000 */
[----:B------:R-:W-:Y:S02]  /*9d00*/  FFMA.FTZ R200, R247, c[0x0][0x2d0], -R200 ;  /* 0x0000b400f7c87a23 */ /* 0x000fe400000108c8 */
[----:B------:R1:W3:Y:S03]  /*9d10*/  MUFU.EX2 R233, R108 ;  /* 0x0000006c00e97308 */ /* 0x0002e60000000800 */
[----:B------:R-:W-:Y:S07]  /*9d20*/  LDSM.16.MT88.4 R128, [R2+0x2800] ;  /* 0x002800000280783b */ /* 0x000fee0000004200 */
[----:B------:R4:W-:Y:S10]  /*9d30*/  MUFU.EX2 R226, R123 ;  /* 0x0000007b00e27308 */ /* 0x0009f40000000800 */
[----:B------:R5:W5:Y:S01]  /*9d40*/  MUFU.EX2 R205, R200 ;  /* 0x000000c800cd7308 */ /* 0x000b620000000800 */
[----:B-1----:R-:W1:Y:S01]  /*9d50*/  LDSM.16.MT88.4 R108, [R0+0x1800] ;  /* 0x00180000006c783b */ /* 0x002e620000004200 */
[----:B---3--:R-:W-:Y:S07]  /*9d60*/  F2FP.PACK_AB R107, R232, R233 ;  /* 0x000000e9e86b723e */ /* 0x008fee00000000ff */
[----:B----4-:R-:W-:Y:S01]  /*9d70*/  LDSM.16.MT88.4 R120, [R2+0x2000] ;  /* 0x002000000278783b */ /* 0x010fe20000004200 */
[----:B-----5:R-:W-:Y:S02]  /*9d80*/  F2FP.PACK_AB R200, R219, R217 ;  /* 0x000000d9dbc8723e */ /* 0x020fe400000000ff */
[----:B------:R-:W-:Y:S01]  /*9d90*/  F2FP.PACK_AB R203, R205, R215 ;  /* 0x000000d7cdcb723e */ /* 0x000fe200000000ff */
        /* <DEDUP_REMOVED lines=12> */
[C---:B---3--:R-:W-:Y:S08]  /*9e60*/  HMMA.16816.F32 R36, R104.reuse, R112, R36 ;  /* 0x000000706824723c */ /* 0x048ff00000001824 */
[C---:B------:R-:W-:Y:S01]  /*9e70*/  HMMA.16816.F32 R40, R104.reuse, R114, R40 ;  /* 0x000000726828723c */ /* 0x040fe20000001828 */
[----:B------:R-:W3:Y:S07]  /*9e80*/  LDSM.16.MT88.4 R112, [R102+0x4800] ;  /* 0x004800006670783b */ /* 0x000eee0000004200 */
[C---:B----4-:R-:W-:Y:S08]  /*9e90*/  HMMA.16816.F32 R44, R104.reuse, R116, R44 ;  /* 0x00000074682c723c */ /* 0x050ff0000000182c */
        /* <DEDUP_REMOVED lines=18> */
[----:B------:R-:W-:Y:S01]  /*9fc0*/  HMMA.16816.F32 R96, R104, R118, R96 ;  /* 0x000000766860723c */ /* 0x000fe20000001860 */
[----:B------:R-:W4:Y:S06]  /*9fd0*/  LDSM.16.MT88.4 R116, [R102+0x2000] ;  /* 0x002000006674783b */ /* 0x000f2c0000004200 */
[----:B------:R-:W-:Y:S02]  /*9fe0*/  F2FP.PACK_AB R104, R228, R223 ;  /* 0x000000dfe468723e */ /* 0x000fe400000000ff */
[----:B------:R-:W-:Y:S03]  /*9ff0*/  F2FP.PACK_AB R105, R227, R225 ;  /* 0x000000e1e369723e */ /* 0x000fe600000000ff */
[----:B------:R-:W-:Y:S02]  /*a000*/  F2FP.PACK_AB R106, R229, R230 ;  /* 0x000000e6e56a723e */ /* 0x000fe400000000ff */
[----:B------:R-:W-:Y:S07]  /*a010*/  F2FP.PACK_AB R107, R224, R226 ;  /* 0x000000e2e06b723e */ /* 0x000fee00000000ff */
[C---:B-1----:R-:W-:Y:S08]  /*a020*/  HMMA.16816.F32 R4, R104.reuse, R108, R4 ;  /* 0x0000006c6804723c */ /* 0x042ff00000001804 */
[C---:B------:R-:W-:Y:S01]  /*a030*/  HMMA.16816.F32 R8, R104.reuse, R110, R8 ;  /* 0x0000006e6808723c */ /* 0x040fe20000001808 */
[----:B------:R-:W1:Y:S07]  /*a040*/  LDSM.16.MT88.4 R108, [R0+0x5000] ;  /* 0x00500000006c783b */ /* 0x000e6e0000004200 */
[C---:B---3--:R-:W-:Y:S08]  /*a050*/  HMMA.16816.F32 R12, R104.reuse, R112, R12 ;  /* 0x00000070680c723c */ /* 0x048ff0000000180c */
[C---:B------:R-:W-:Y:S01]  /*a060*/  HMMA.16816.F32 R16, R104.reuse, R114, R16 ;  /* 0x000000726810723c */ /* 0x040fe20000001810 */
[----:B------:R-:W3:Y:S07]  /*a070*/  LDSM.16.MT88.4 R112, [R3+0x5000] ;  /* 0x005000000370783b */ /* 0x000eee0000004200 */
[C---:B------:R-:W-:Y:S08]  /*a080*/  HMMA.16816.F32 R20, R104.reuse, R120, R20 ;  /* 0x000000786814723c */ /* 0x040ff00000001814 */
[C---:B------:R-:W-:Y:S01]  /*a090*/  HMMA.16816.F32 R24, R104.reuse, R122, R24 ;  /* 0x0000007a6818723c */ /* 0x040fe20000001818 */
[----:B------:R-:W5:Y:S07]  /*a0a0*/  LDSM.16.MT88.4 R120, [R2+0x5000] ;  /* 0x005000000278783b */ /* 0x000f6e0000004200 */
        /* <DEDUP_REMOVED lines=9> */
[C---:B-----5:R-:W-:Y:S08]  /*a140*/  HMMA.16816.F32 R52, R104.reuse, R120, R52 ;  /* 0x000000786834723c */ /* 0x060ff00000001834 */
[C---:B------:R-:W-:Y:S01]  /*a150*/  HMMA.16816.F32 R56, R104.reuse, R122, R56 ;  /* 0x0000007a6838723c */ /* 0x040fe20000001838 */
[----:B------:R-:W5:Y:S07]  /*a160*/  LDSM.16.MT88.4 R120, [R2+0x8000] ;  /* 0x008000000278783b */ /* 0x000f6e0000004200 */
[C---:B----4-:R-:W-:Y:S08]  /*a170*/  HMMA.16816.F32 R60, R104.reuse, R116, R60 ;  /* 0x00000074683c723c */ /* 0x050ff0000000183c */
[C---:B------:R-:W-:Y:S01]  /*a180*/  HMMA.16816.F32 R64, R104.reuse, R118, R64 ;  /* 0x000000766840723c */ /* 0x040fe20000001840 */
[----:B------:R-:W4:Y:S07]  /*a190*/  LDSM.16.MT88.4 R116, [R102+0x8000] ;  /* 0x008000006674783b */ /* 0x000f2e0000004200 */
[C---:B-1----:R-:W-:Y:S07]  /*a1a0*/  HMMA.16816.F32 R68, R104.reuse, R108, R68 ;  /* 0x0000006c6844723c */ /* 0x042fee0000001844 */
[----:B------:R-:W-:Y:S01]  /*a1b0*/  FADD.FTZ R108, R134, R124 ;  /* 0x0000007c866c7221 */ /* 0x000fe20000010000 */
[C---:B------:R-:W-:Y:S04]  /*a1c0*/  HMMA.16816.F32 R72, R104.reuse, R110, R72 ;  /* 0x0000006e6848723c */ /* 0x040fe80000001848 */
[----:B------:R-:W-:Y:S04]  /*a1d0*/  FADD.FTZ R108, R140, R108 ;  /* 0x0000006c8c6c7221 */ /* 0x000fe80000010000 */
[C---:B---3--:R-:W-:Y:S04]  /*a1e0*/  HMMA.16816.F32 R76, R104.reuse, R112, R76 ;  /* 0x00000070684c723c */ /* 0x048fe8000000184c */
[----:B------:R-:W-:Y:S04]  /*a1f0*/  FADD.FTZ R108, R132, R108 ;  /* 0x0000006c846c7221 */ /* 0x000fe80000010000 */
[C---:B------:R-:W-:Y:S01]  /*a200*/  HMMA.16816.F32 R80, R104.reuse, R114, R80 ;  /* 0x000000726850723c */ /* 0x040fe20000001850 */
[----:B------:R-:W-:Y:S03]  /*a210*/  LDSM.16.MT88.4 R112, [R0+0x5800] ;  /* 0x005800000070783b */ /* 0x000fe60000004200 */
[----:B------:R-:W-:Y:S04]  /*a220*/  FADD.FTZ R222, R222, R108 ;  /* 0x0000006cdede7221 */ /* 0x000fe80000010000 */
[C---:B-----5:R-:W-:Y:S08]  /*a230*/  HMMA.16816.F32 R84, R104.reuse, R120, R84 ;  /* 0x000000786854723c */ /* 0x060ff00000001854 */
[C---:B------:R-:W-:Y:S01]  /*a240*/  HMMA.16816.F32 R88, R104.reuse, R122, R88 ;  /* 0x0000007a6858723c */ /* 0x040fe20000001858 */
[----:B------:R-:W1:Y:S07]  /*a250*/  LDSM.16.MT88.4 R120, [R102+0x2800] ;  /* 0x002800006678783b */ /* 0x000e6e0000004200 */
[C---:B----4-:R-:W-:Y:S08]  /*a260*/  HMMA.16816.F32 R92, R104.reuse, R116, R92 ;  /* 0x00000074685c723c */ /* 0x050ff0000000185c */
[----:B------:R-:W-:Y:S01]  /*a270*/  HMMA.16816.F32 R96, R104, R118, R96 ;  /* 0x000000766860723c */ /* 0x000fe20000001860 */
[----:B------:R-:W3:Y:S07]  /*a280*/  LDSM.16.MT88.4 R104, [R3+0x5800] ;  /* 0x005800000368783b */ /* 0x000eee0000004200 */
[C---:B------:R-:W-:Y:S01]  /*a290*/  HMMA.16816.F32 R148, R200.reuse, R144, R4 ;  /* 0x00000090c894723c */ /* 0x040fe20000001804 */
[----:B------:R-:W4:Y:S07]  /*a2a0*/  LDSM.16.MT88.4 R4, [R2+0x5800] ;  /* 0x005800000204783b */ /* 0x000f2e0000004200 */
[C---:B------:R-:W-:Y:S01]  /*a2b0*/  HMMA.16816.F32 R144, R200.reuse, R146, R8 ;  /* 0x00000092c890723c */ /* 0x040fe20000001808 */
[----:B------:R-:W5:Y:S07]  /*a2c0*/  LDSM.16.MT88.4 R8, [R102+0x5800] ;  /* 0x005800006608783b */ /* 0x000f6e0000004200 */
[C---:B------:R-:W-:Y:S01]  /*a2d0*/  HMMA.16816.F32 R140, R200.reuse, R136, R12 ;  /* 0x00000088c88c723c */ /* 0x040fe2000000180c */
[----:B------:R1:W2:Y:S07]  /*a2e0*/  LDSM.16.MT88.4 R12, [R0+0x8800] ;  /* 0x00880000000c783b */ /* 0x0002ae0000004200 */
[C---:B------:R-:W-:Y:S01]  /*a2f0*/  HMMA.16816.F32 R136, R200.reuse, R138, R16 ;  /* 0x0000008ac888723c */ /* 0x040fe20000001810 */
[----:B------:R3:W2:Y:S07]  /*a300*/  LDSM.16.MT88.4 R16, [R3+0x8800] ;  /* 0x008800000310783b */ /* 0x0006ae0000004200 */
[C---:B------:R-:W-:Y:S08]  /*a310*/  HMMA.16816.F32 R132, R200.reuse, R128, R20 ;  /* 0x00000080c884723c */ /* 0x040ff00000001814 */
[C---:B------:R-:W-:Y:S04]  /*a320*/  HMMA.16816.F32 R128, R200.reuse, R130, R24 ;  /* 0x00000082c880723c */ /* 0x040fe80000001818 */
[----:B-1----:R-:W-:Y:S04]  /*a330*/  @P6 IADD3 R0, R238, -0x2, RZ ;  /* 0xfffffffeee006810 */ /* 0x002fe80007ffe0ff */
[C---:B------:R-:W-:Y:S04]  /*a340*/  HMMA.16816.F32 R124, R200.reuse, R120, R28 ;  /* 0x00000078c87c723c */ /* 0x040fe8000000181c */
[----:B---3--:R-:W-:Y:S04]  /*a350*/  @P6 SHF.R.S32.HI R3, RZ, 0x1f, R0 ;  /* 0x0000001fff036819 */ /* 0x008fe80000011400 */
[C---:B------:R-:W-:Y:S04]  /*a360*/  HMMA.16816.F32 R120, R200.reuse, R122, R32 ;  /* 0x0000007ac878723c */ /* 0x040fe80000001820 */
[----:B------:R-:W-:Y:S04]  /*a370*/  @P6 IMAD R3, R3, c[0x0][0x1e0], RZ ;  /* 0x0000780003036a24 */ /* 0x000fe800078e02ff */
[C---:B------:R-:W-:Y:S08]  /*a380*/  HMMA.16816.F32 R116, R200.reuse, R112, R36 ;  /* 0x00000070c874723c */ /* 0x040ff00000001824 */
[C---:B------:R-:W-:Y:S08]  /*a390*/  HMMA.16816.F32 R112, R200.reuse, R114, R40 ;  /* 0x00000072c870723c */ /* 0x040ff00000001828 */
[C---:B------:R-:W-:Y:S08]  /*a3a0*/  HMMA.16816.F32 R108, R200.reuse, R104, R44 ;  /* 0x00000068c86c723c */ /* 0x040ff0000000182c */
[C---:B------:R-:W-:Y:S08]  /*a3b0*/  HMMA.16816.F32 R104, R200.reuse, R106, R48 ;  /* 0x0000006ac868723c */ /* 0x040ff00000001830 */
[C---:B----4-:R-:W-:Y:S08]  /*a3c0*/  HMMA.16816.F32 R52, R200.reuse, R4, R52 ;  /* 0x00000004c834723c */ /* 0x050ff00000001834 */
[C---:B------:R-:W-:Y:S01]  /*a3d0*/  HMMA.16816.F32 R56, R200.reuse, R6, R56 ;  /* 0x00000006c838723c */ /* 0x040fe20000001838 */
[----:B------:R1:W3:Y:S07]  /*a3e0*/  LDSM.16.MT88.4 R4, [R2+0x8800] ;  /* 0x008800000204783b */ /* 0x0002ee0000004200 */
[C---:B-----5:R-:W-:Y:S07]  /*a3f0*/  HMMA.16816.F32 R60, R200.reuse, R8, R60 ;  /* 0x00000008c83c723c */ /* 0x060fee000000183c */
[C---:B------:R-:W-:Y:S01]  /*a400*/  @P6 IMAD.WIDE.U32 R8, R0.reuse, c[0x0][0x1e0], RZ ;  /* 0x0000780000086a25 */ /* 0x040fe200078e00ff */
[C---:B------:R-:W-:Y:S04]  /*a410*/  HMMA.16816.F32 R64, R200.reuse, R10, R64 ;  /* 0x0000000ac840723c */ /* 0x040fe80000001840 */
[----:B-1----:R-:W-:Y:S04]  /*a420*/  @P6 IMAD R2, R0, c[0x0][0x1e4], R3 ;  /* 0x0000790000026a24 */ /* 0x002fe800078e0203 */
[C---:B--2---:R-:W-:Y:S04]  /*a430*/  HMMA.16816.F32 R68, R200.reuse, R12, R68 ;  /* 0x0000000cc844723c */ /* 0x044fe80000001844 */
[----:B------:R-:W-:Y:S02]  /*a440*/  @P6 MOV R3, R252 ;  /* 0x000000fc00036202 */ /* 0x000fe40000000f00 */
[----:B------:R-:W-:Y:S01]  /*a450*/  @P6 IADD3 R0, R9, R2, RZ ;  /* 0x0000000209006210 */ /* 0x000fe20007ffe0ff */
[----:B------:R-:W-:Y:S01]  /*a460*/  FADD.FTZ R9, R231, R222 ;  /* 0x000000dee7097221 */ /* 0x000fe20000010000 */
[----:B------:R-:W-:Y:S01]  /*a470*/  @P6 MOV R2, R242 ;  /* 0x000000f200026202 */ /* 0x000fe20000000f00 */
[----:B------:R-:W-:Y:S01]  /*a480*/  FADD.FTZ R13, R235, R103 ;  /* 0x00000067eb0d7221 */ /* 0x000fe20000010000 */
[C---:B------:R-:W-:Y:S03]  /*a490*/  HMMA.16816.F32 R72, R200.reuse, R14, R72 ;  /* 0x0000000ec848723c */ /* 0x040fe60000001848 */
[----:B------:R-:W-:Y:S04]  /*a4a0*/  @P6 IMAD.WIDE.U32 R2, R8, 0x60, R2 ;  /* 0x0000006008026825 */ /* 0x000fe800078e0002 */
[----:B------:R-:W-:Y:S01]  /*a4b0*/  @P6 IMAD R0, R0, 0x60, RZ ;  /* 0x0000006000006824 */ /* 0x000fe200078e02ff */
[----:B------:R-:W-:Y:S01]  /*a4c0*/  @P6 LEA R12, P0, R2, c[0x0][0x1c8], 0x1 ;  /* 0x00007200020c6a11 */ /* 0x000fe200078008ff */
[C---:B------:R-:W-:Y:S03]  /*a4d0*/  HMMA.16816.F32 R76, R200.reuse, R16, R76 ;  /* 0x00000010c84c723c */ /* 0x040fe6000000184c */
[----:B------:R-:W-:Y:S01]  /*a4e0*/  @P6 IADD3 R3, R3, R0, RZ ;  /* 0x0000000003036210 */ /* 0x000fe20007ffe0ff */
[----:B------:R-:W-:Y:S02]  /*a4f0*/  FADD.FTZ R0, R237, R13 ;  /* 0x0000000ded007221 */ /* 0x000fe40000010000 */
[----:B------:R-:W-:Y:S01]  /*a500*/  FADD.FTZ R14, R234, R9 ;  /* 0x00000009ea0e7221 */ /* 0x000fe20000010000 */
[----:B------:R-:W-:Y:S01]  /*a510*/  @P6 LEA.HI.X R13, R2, c[0x0][0x1cc], R3, 0x1, P0 ;  /* 0x00007300020d6a11 */ /* 0x000fe200000f0c03 */
[----:B------:R-:W1:Y:S01]  /*a520*/  LDSM.16.MT88.4 R8, [R102+0x8800] ;  /* 0x008800006608783b */ /* 0x000e620000004200 */
[----:B------:R-:W-:Y:S01]  /*a530*/  FADD.FTZ R3, R236, R0 ;  /* 0x00000000ec037221 */ /* 0x000fe20000010000 */
[----:B------:R-:W-:Y:S01]  /*a540*/  @P6 ISETP.GE.AND P0, PT, R240, c[0x0][0x1d4], PT ;  /* 0x00007500f0006a0c */ /* 0x000fe20003f06270 */
[C---:B------:R-:W-:Y:S01]  /*a550*/  HMMA.16816.F32 R80, R200.reuse, R18, R80 ;  /* 0x00000012c850723c */ /* 0x040fe20000001850 */
[----:B------:R-:W-:Y:S02]  /*a560*/  @P6 MOV R16, c[0x0][0x1e0] ;  /* 0x0000780000106a02 */ /* 0x000fe40000000f00 */
[----:B------:R-:W-:Y:S01]  /*a570*/  IADD3 R0, R246, 0x1, RZ ;  /* 0x00000001f6007810 */ /* 0x000fe20007ffe0ff */
[----:B------:R-:W-:Y:S01]  /*a580*/  FADD.FTZ R2, R233, R14 ;  /* 0x0000000ee9027221 */ /* 0x000fe20000010000 */
[----:B------:R-:W-:Y:S01]  /*a590*/  IADD3 R240, R238, -0x1, RZ ;  /* 0xffffffffeef07810 */ /* 0x000fe20007ffe0ff */
[----:B------:R-:W-:Y:S01]  /*a5a0*/  @P6 IMAD.MOV.U32 R14, RZ, RZ, 0x6 ;  /* 0x00000006ff0e6424 */ /* 0x000fe200078e00ff */
[----:B------:R-:W-:Y:S01]  /*a5b0*/  SEL R0, R0, RZ, !P4 ;  /* 0x000000ff00007207 */ /* 0x000fe20006000000 */
[----:B------:R-:W-:Y:S01]  /*a5c0*/  FADD.FTZ R2, R232, R2 ;  /* 0x00000002e8027221 */ /* 0x000fe20000010000 */
[C---:B---3--:R-:W-:Y:S03]  /*a5d0*/  HMMA.16816.F32 R84, R200.reuse, R4, R84 ;  /* 0x00000004c854723c */ /* 0x048fe60000001854 */
[----:B------:R2:W-:Y:S01]  /*a5e0*/  STL [R1], R0 ;  /* 0x0000000001007387 */ /* 0x0005e20000100800 */
[C---:B------:R-:W-:Y:S01]  /*a5f0*/  @P6 SHF.L.U64.HI R14, R16.reuse, R14, c[0x0][0x1e4] ;  /* 0x00007900100e6619 */ /* 0x040fe2000001020e */
[----:B------:R-:W-:Y:S01]  /*a600*/  FADD.FTZ R15, R223, R3 ;  /* 0x00000003df0f7221 */ /* 0x000fe20000010000 */
[----:B------:R-:W-:Y:S01]  /*a610*/  @P6 SHF.L.U32 R16, R16, 0x6, RZ ;  /* 0x0000000610106819 */ /* 0x000fe200000006ff */
[----:B------:R-:W3:Y:S01]  /*a620*/  LDL R17, [R1+0x18] ;  /* 0x0000180001117983 */ /* 0x000ee20000100800 */
[----:B------:R-:W-:Y:S01]  /*a630*/  FADD.FTZ R3, R225, R2 ;  /* 0x00000002e1037221 */ /* 0x000fe20000010000 */
[C---:B------:R-:W-:Y:S03]  /*a640*/  HMMA.16816.F32 R88, R200.reuse, R6, R88 ;  /* 0x00000006c858723c */ /* 0x040fe60000001858 */
[----:B------:R-:W-:Y:S01]  /*a650*/  @P6 IADD3 R2, P5, R16, R12, RZ ;  /* 0x0000000c10026210 */ /* 0x000fe20007fbe0ff */
[----:B------:R-:W-:Y:S01]  /*a660*/  FADD.FTZ R5, R228, R15 ;  /* 0x0000000fe4057221 */ /* 0x000fe20000010000 */
[----:B------:R-:W-:Y:S01]  /*a670*/  MOV R223, R240 ;  /* 0x000000f000df7202 */ /* 0x000fe20000000f00 */
[----:B------:R-:W-:Y:S01]  /*a680*/  FADD.FTZ R15, R227, R3 ;  /* 0x00000003e30f7221 */ /* 0x000fe20000010000 */
[----:B------:R-:W-:Y:S02]  /*a690*/  @P6 IADD3.X R3, R14, R13, RZ, P5, !PT ;  /* 0x0000000d0e036210 */ /* 0x000fe40002ffe4ff */
[----:B------:R-:W-:Y:S03]  /*a6a0*/  @P6 IADD3 R4, P4, R16, R2, RZ ;  /* 0x0000000210046210 */ /* 0x000fe60007f9e0ff */
[----:B------:R-:W-:Y:S02]  /*a6b0*/  FADD.FTZ R6, R226, R15 ;  /* 0x0000000fe2067221 */ /* 0x000fe40000010000 */
[----:B--2---:R-:W-:Y:S01]  /*a6c0*/  @P6 IMAD R0, R0, 0x9000, R239 ;  /* 0x0000900000006824 */ /* 0x004fe200078e02ef */
[C---:B-1----:R-:W-:Y:S04]  /*a6d0*/  HMMA.16816.F32 R92, R200.reuse, R8, R92 ;  /* 0x00000008c85c723c */ /* 0x042fe8000000185c */
[----:B------:R-:W-:Y:S01]  /*a6e0*/  @!PT LDS RZ, [RZ] ;  /* 0x00000000fffff984 */ /* 0x000fe20000000800 */
[----:B------:R-:W-:Y:S01]  /*a6f0*/  @!PT LDS RZ, [RZ] ;  /* 0x00000000fffff984 */ /* 0x000fe20000000800 */
[----:B------:R-:W-:Y:S01]  /*a700*/  @!PT LDS RZ, [RZ] ;  /* 0x00000000fffff984 */ /* 0x000fe20000000800 */
[----:B------:R1:W-:Y:S04]  /*a710*/  @P6 LDGSTS.E.BYPASS.LTC128B.128 [R0], [R12.64], !P3 ;  /* 0x000000000c006fae */ /* 0x0003e8000d901d46 */
[----:B------:R-:W-:Y:S04]  /*a720*/  HMMA.16816.F32 R96, R200, R10, R96 ;  /* 0x0000000ac860723c */ /* 0x000fe80000001860 */
[----:B------:R1:W-:Y:S08]  /*a730*/  @P6 LDGSTS.E.BYPASS.LTC128B.128 [R0+0x3000], [R12.64+0x80], !P1 ;  /* 0x030000800c006fae */ /* 0x0003f0000c901d46 */
[----:B------:R1:W-:Y:S08]  /*a740*/  @P6 LDGSTS.E.BYPASS.LTC128B.128 [R0+0x6000], [R12.64+0x100], !P0 ;  /* 0x060001000c006fae */ /* 0x0003f0000c101d46 */
[----:B------:R2:W-:Y:S08]  /*a750*/  @P6 LDGSTS.E.BYPASS.LTC128B.128 [R0+0x1000], [R2.64], !P3 ;  /* 0x0100000002006fae */ /* 0x0005f0000d901d46 */
[----:B------:R2:W-:Y:S08]  /*a760*/  @P6 LDGSTS.E.BYPASS.LTC128B.128 [R0+0x4000], [R2.64+0x80], !P1 ;  /* 0x0400008002006fae */ /* 0x0005f0000c901d46 */
[----:B------:R2:W-:Y:S01]  /*a770*/  @P6 LDGSTS.E.BYPASS.LTC128B.128 [R0+0x7000], [R2.64+0x100], !P0 ;  /* 0x0700010002006fae */ /* 0x0005e2000c101d46 */
[----:B-1----:R-:W-:Y:S01]  /*a780*/  FADD.FTZ R12, R230, R5 ;  /* 0x00000005e60c7221 */ /* 0x002fe20000010000 */
[----:B------:R-:W-:Y:S06]  /*a790*/  @P6 IADD3.X R5, R14, R3, RZ, P4, !PT ;  /* 0x000000030e056210 */ /* 0x000fec00027fe4ff */
[----:B------:R1:W-:Y:S08]  /*a7a0*/  @P6 LDGSTS.E.BYPASS.LTC128B.128 [R0+0x2000], [R4.64], !P3 ;  /* 0x0200000004006fae */ /* 0x0003f0000d901d46 */
[----:B------:R1:W-:Y:S01]  /*a7b0*/  @P6 LDGSTS.E.BYPASS.LTC128B.128 [R0+0x5000], [R4.64+0x80], !P1 ;  /* 0x0500008004006fae */ /* 0x0003e2000c901d46 */
[C---:B------:R-:W-:Y:S02]  /*a7c0*/  ISETP.GE.AND P1, PT, R204.reuse, 0x1, PT ;  /* 0x00000001cc00780c */ /* 0x040fe40003f26270 */
[----:B------:R-:W-:Y:S04]  /*a7d0*/  IADD3 R204, R204, 0x1, RZ ;  /* 0x00000001cccc7810 */ /* 0x000fe80007ffe0ff */
[----:B------:R-:W-:Y:S01]  /*a7e0*/  SEL R204, R204, RZ, !P1 ;  /* 0x000000ffcccc7207 */ /* 0x000fe20004800000 */
[----:B------:R1:W-:Y:S01]  /*a7f0*/  @P6 LDGSTS.E.BYPASS.LTC128B.128 [R0+0x8000], [R4.64+0x100], !P0 ;  /* 0x0800010004006fae */ /* 0x0003e2000c101d46 */
[----:B--2---:R-:W-:Y:S02]  /*a800*/  FADD.FTZ R3, R229, R12 ;  /* 0x0000000ce5037221 */ /* 0x004fe40000010000 */
[----:B------:R-:W-:Y:S02]  /*a810*/  FADD.FTZ R2, R224, R6 ;  /* 0x00000006e0027221 */ /* 0x000fe40000010000 */
[----:B------:R-:W-:Y:S03]  /*a820*/  FADD.FTZ R3, R217, R3 ;  /* 0x00000003d9037221 */ /* 0x000fe60000010000 */
[----:B------:R-:W0:Y:S01]  /*a830*/  LDGDEPBAR ;  /* 0x00000000000079af */ /* 0x000e220000000000 */
[----:B-1----:R-:W-:Y:S02]  /*a840*/  FADD.FTZ R0, R218, R2 ;  /* 0x00000002da007221 */ /* 0x002fe40000010000 */
[----:B------:R-:W-:Y:S01]  /*a850*/  FADD.FTZ R2, R219, R3 ;  /* 0x00000003db027221 */ /* 0x000fe20000010000 */
[----:B------:R-:W-:Y:S01]  /*a860*/  MOV R3, R100 ;  /* 0x0000006400037202 */ /* 0x000fe20000000f00 */
[----:B------:R-:W-:Y:S02]  /*a870*/  FADD.FTZ R0, R220, R0 ;  /* 0x00000000dc007221 */ /* 0x000fe40000010000 */
[----:B------:R-:W-:Y:S02]  /*a880*/  FADD.FTZ R2, R221, R2 ;  /* 0x00000002dd027221 */ /* 0x000fe40000010000 */
[----:B------:R-:W-:Y:S02]  /*a890*/  FADD.FTZ R0, R215, R0 ;  /* 0x00000000d7007221 */ /* 0x000fe40000010000 */
[----:B------:R-:W-:Y:S02]  /*a8a0*/  FADD.FTZ R2, R216, R2 ;  /* 0x00000002d8027221 */ /* 0x000fe40000010000 */
[----:B------:R-:W-:Y:S03]  /*a8b0*/  FADD.FTZ R0, R205, R0 ;  /* 0x00000000cd007221 */ /* 0x000fe60000010000 */
[----:B------:R1:W-:Y:S04]  /*a8c0*/  STL [R1+0x4], R2 ;  /* 0x0000040201007387 */ /* 0x0003e80000100800 */
[----:B------:R2:W-:Y:S01]  /*a8d0*/  STL [R1+0x8], R0 ;  /* 0x0000080001007387 */ /* 0x0005e20000100800 */
[----:B-1----:R-:W-:Y:S02]  /*a8e0*/  MOV R2, R101 ;  /* 0x0000006500027202 */ /* 0x002fe40000000f00 */
[----:B---3--:R-:W-:Y:S02]  /*a8f0*/  ISETP.GT.AND P0, PT, R238, R17, PT ;  /* 0x00000011ee00720c */ /* 0x008fe40003f04270 */
[----:B------:R-:W-:Y:S11]  /*a900*/  MOV R238, R240 ;  /* 0x000000f000ee7202 */ /* 0x000ff60000000f00 */
[----:B--2---:R-:W-:-:S05]  /*a910*/  @P0 BRA `(.L_x_1090) ;  /* 0xffffb9e000000947 */ /* 0x004fca000383ffff */
.L_x_1089:
[----:B------:R-:W-:-:S13]  /*a920*/  ISETP.GE.AND P0, PT, R223, RZ, PT ;  /* 0x000000ffdf00720c */ /* 0x000fda0003f06270 */
[----:B------:R-:W-:Y:S05]  /*a930*/  @!P0 BRA `(.L_x_1091) ;  /* 0x00003ee000008947 */ /* 0x000fea0003800000 */
[----:B-1----:R-:W-:Y:S02]  /*a940*/  MOV R3, R100 ;  /* 0x0000006400037202 */ /* 0x002fe40000000f00 */
[----:B------:R-:W-:Y:S02]  /*a950*/  MOV R0, R101 ;  /* 0x0000006500007202 */ /* 0x000fe40000000f00 */
.L_x_1092:
[----:B------:R-:W-:Y:S04]  /*a960*/  DEPBAR.LE SB0, 0x2 ;  /* 0x000080800000791a */ /* 0x000fe80000000000 */
[----:B------:R-:W-:Y:S01]  /*a970*/  WARPSYNC 0xffffffff ;  /* 0xffffffff00007948 */ /* 0x000fe20003800000 */
[----:B------:R-:W-:Y:S01]  /*a980*/  BAR.SYNC.DEFER_BLOCKING 0x0 ;  /* 0x0000000000007b1d */ /* 0x000fe20000010000 */
[----:B------:R-:W-:Y:S01]  /*a990*/  IMAD R205, R204, 0x9000, RZ ;  /* 0x00009000cccd7824 */ /* 0x000fe200078e02ff */
[C---:B------:R-:W-:Y:S02]  /*a9a0*/  ISETP.NE.AND P4, PT, R223.reuse, RZ, PT ;  /* 0x000000ffdf00720c */ /* 0x040fe40003f85270 */
[----:B------:R-:W-:Y:S02]  /*a9b0*/  IADD3 R215, R223, -0x1, RZ ;  /* 0xffffffffdfd77810 */ /* 0x000fe40007ffe0ff */
[----:B------:R-:W-:Y:S02]  /*a9c0*/  IADD3 R2, R209, R205, RZ ;  /* 0x000000cdd1027210 */ /* 0x000fe40007ffe0ff */
[----:B------:R-:W-:Y:S02]  /*a9d0*/  ISETP.GE.AND P5, PT, R223, 0x2, PT ;  /* 0x00000002df00780c */ /* 0x000fe40003fa6270 */
[----:B------:R-:W-:Y:S05]  /*a9e0*/  IADD3 R200, R208, R2, RZ ;  /* 0x00000002d0c87210 */ /* 0x000fea0007ffe0ff */
[----:B------:R-:W-:Y:S05]  /*a9f0*/  @P4 SHF.R.S32.HI R201, RZ, 0x1f, R215 ;  /* 0x0000001fffc94819 */ /* 0x000fea00000114d7 */
[----:B------:R-:W-:Y:S01]  /*aa00*/  @P4 IMAD R201, R201, c[0x0][0x208], RZ ;  /* 0x00008200c9c94a24 */ /* 0x000fe200078e02ff */
        /* <DEDUP_REMOVED lines=19> */
[----:B------:R-:W4:Y:S03]  /*ab40*/  LDL R229, [R1+0x20] ;  /* 0x0000200001e57983 */ /* 0x000f260000100800 */
[C---:B-----5:R-:W-:Y:S08]  /*ab50*/  HMMA.16816.F32 R28, R152.reuse, R32, RZ ;  /* 0x00000020981c723c */ /* 0x060ff000000018ff */
        /* <DEDUP_REMOVED lines=22> */
[----:B--2---:R-:W-:Y:S02]  /*acc0*/  @P4 ISETP.GE.AND P1, PT, R230, c[0x0][0x1d4], PT ;  /* 0x00007500e6004a0c */ /* 0x004fe40003f26270 */
[----:B----4-:R-:W-:Y:S02]  /*acd0*/  @P4 ISETP.GE.AND P0, PT, R229, c[0x0][0x1d4], PT ;  /* 0x00007500e5004a0c */ /* 0x010fe40003f06270 */
[C---:B------:R-:W-:Y:S01]  /*ace0*/  @P4 IMAD.WIDE.U32 R100, R215.reuse, c[0x0][0x208], RZ ;  /* 0x00008200d7644a25 */ /* 0x040fe200078e00ff */
[----:B------:R-:W-:Y:S07]  /*acf0*/  HMMA.16816.F32 R48, R156, R102, R48 ;  /* 0x000000669c30723c */ /* 0x000fee0000001830 */
[----:B------:R-:W-:Y:S01]  /*ad00*/  @P4 IMAD R102, R215, c[0x0][0x20c], R201 ;  /* 0x00008300d7664a24 */ /* 0x000fe200078e02c9 */
[----:B------:R-:W-:Y:S01]  /*ad10*/  @P4 MOV R103, R203 ;  /* 0x000000cb00674202 */ /* 0x000fe20000000f00 */
[----:B------:R-:W-:Y:S03]  /*ad20*/  @P4 IMAD R215, R220, 0x9000, R202 ;  /* 0x00009000dcd74824 */ /* 0x000fe600078e02ca */
[----:B------:R-:W-:Y:S02]  /*ad30*/  @P4 IADD3 R101, R101, R102, RZ ;  /* 0x0000006665654210 */ /* 0x000fe40007ffe0ff */
[----:B------:R-:W-:Y:S02]  /*ad40*/  @P4 MOV R102, R216 ;  /* 0x000000d800664202 */ /* 0x000fe40000000f00 */
[----:B------:R-:W-:Y:S01]  /*ad50*/  @P4 MOV R202, c[0x0][0x208] ;  /* 0x0000820000ca4a02 */ /* 0x000fe20000000f00 */
[----:B------:R-:W-:Y:S01]  /*ad60*/  @P4 IMAD R101, R101, 0x60, RZ ;  /* 0x0000006065654824 */ /* 0x000fe200078e02ff */
[----:B------:R-:W-:Y:S01]  /*ad70*/  IADD3 R201, R206, R2, RZ ;  /* 0x00000002cec97210 */ /* 0x000fe20007ffe0ff */
[----:B------:R-:W-:Y:S05]  /*ad80*/  @P4 IMAD.WIDE.U32 R102, R100, 0x60, R102 ;  /* 0x0000006064664825 */ /* 0x000fea00078e0066 */
[C---:B------:R-:W-:Y:S02]  /*ad90*/  @P4 LEA R100, P3, R102.reuse, c[0x0][0x1f8], 0x1 ;  /* 0x00007e0066644a11 */ /* 0x040fe400078608ff */
[----:B------:R-:W-:Y:S04]  /*ada0*/  @P4 IADD3 R101, R103, R101, RZ ;  /* 0x0000006567654210 */ /* 0x000fe80007ffe0ff */
[----:B------:R-:W-:Y:S02]  /*adb0*/  @P4 LEA.HI.X R101, R102, c[0x0][0x1fc], R101, 0x1, P3 ;  /* 0x00007f0066654a11 */ /* 0x000fe400018f0c65 */
[----:B------:R-:W-:Y:S03]  /*adc0*/  @P4 MOV R102, 0x6 ;  /* 0x0000000600664802 */ /* 0x000fe60000000f00 */
        /* <DEDUP_REMOVED lines=198> */
[C---:B-1----:R-:W-:Y:S09]  /*ba30*/  HMMA.16816.F32 R12, R196.reuse, R100, R12 ;  /* 0x00000064c40c723c */ /* 0x042ff2000000180c */
[----:B------:R-:W-:Y:S03]  /*ba40*/  MUFU.TANH R201, R6 ;  /* 0x0000000600c97308 */ /* 0x000fe60000002400 */
[----:B--2---:R-:W-:Y:S01]  /*ba50*/  FMNMX.FTZ R2, R200, R0, !PT ;  /* 0x00000000c8027209 */ /* 0x004fe20007810000 */
[C---:B------:R-:W-:Y:S06]  /*ba60*/  HMMA.16816.F32 R16, R196.reuse, R102, R16 ;  /* 0x00000066c410723c */ /* 0x040fec0000001810 */
[----:B------:R1:W-:Y:S01]  /*ba70*/  MUFU.TANH R216, R7 ;  /* 0x0000000700d87308 */ /* 0x0003e20000002400 */
[----:B---3--:R-:W-:Y:S09]  /*ba80*/  FMNMX.FTZ R2, R217, R2, !PT ;  /* 0x00000002d9027209 */ /* 0x008ff20007810000 */
[----:B------:R-:W2:Y:S01]  /*ba90*/  MUFU.TANH R215, R8 ;  /* 0x0000000800d77308 */ /* 0x000ea20000002400 */
[----:B------:R-:W-:Y:S02]  /*baa0*/  FMUL.FTZ R13, R13, c[0x0][0x320] ;  /* 0x0000c8000d0d7a20 */ /* 0x000fe40000410000 */
[----:B------:R-:W-:Y:S02]  /*bab0*/  FMUL.FTZ R14, R14, c[0x0][0x320] ;  /* 0x0000c8000e0e7a20 */ /* 0x000fe40000410000 */
[----:B------:R-:W-:Y:S02]  /*bac0*/  FMUL.FTZ R12, R12, c[0x0][0x320] ;  /* 0x0000c8000c0c7a20 */ /* 0x000fe40000410000 */
[----:B------:R-:W-:Y:S03]  /*bad0*/  FMUL.FTZ R15, R15, c[0x0][0x320] ;  /* 0x0000c8000f0f7a20 */ /* 0x000fe60000410000 */
[----:B------:R3:W-:Y:S01]  /*bae0*/  MUFU.TANH R225, R13 ;  /* 0x0000000d00e17308 */ /* 0x0007e20000002400 */
[----:B------:R-:W-:Y:S02]  /*baf0*/  FMUL.FTZ R19, R19, c[0x0][0x320] ;  /* 0x0000c80013137a20 */ /* 0x000fe40000410000 */
[----:B------:R-:W-:Y:S01]  /*bb00*/  FMUL.FTZ R16, R16, c[0x0][0x320] ;  /* 0x0000c80010107a20 */ /* 0x000fe20000410000 */
[----:B-1----:R-:W1:Y:S01]  /*bb10*/  LDSM.16.M88.4 R4, [R202+0x7000] ;  /* 0x00700000ca04783b */ /* 0x002e620000000200 */
[----:B------:R-:W-:Y:S02]  /*bb20*/  FMUL.FTZ R17, R17, c[0x0][0x320] ;  /* 0x0000c80011117a20 */ /* 0x000fe40000410000 */
[----:B------:R-:W-:Y:S03]  /*bb30*/  FMUL.FTZ R18, R18, c[0x0][0x320] ;  /* 0x0000c80012127a20 */ /* 0x000fe60000410000 */
[----:B------:R-:W4:Y:S01]  /*bb40*/  MUFU.TANH R102, R9 ;  /* 0x0000000900667308 */ /* 0x000f220000002400 */
[----:B--2---:R-:W-:Y:S09]  /*bb50*/  FMNMX.FTZ R2, R215, R2, !PT ;  /* 0x00000002d7027209 */ /* 0x004ff20007810000 */
[----:B------:R-:W-:Y:S01]  /*bb60*/  MUFU.TANH R218, R10 ;  /* 0x0000000a00da7308 */ /* 0x000fe20000002400 */
[----:B---3--:R-:W2:Y:S09]  /*bb70*/  LDL.LU R13, [R1+0x4] ;  /* 0x00000400010d7983 */ /* 0x008eb20000300800 */
[----:B------:R3:W-:Y:S01]  /*bb80*/  MUFU.TANH R219, R11 ;  /* 0x0000000b00db7308 */ /* 0x0007e20000002400 */
[----:B----4-:R-:W-:Y:S09]  /*bb90*/  FMNMX.FTZ R2, R102, R2, !PT ;  /* 0x0000000266027209 */ /* 0x010ff20007810000 */
[----:B------:R4:W-:Y:S01]  /*bba0*/  MUFU.TANH R228, R14 ;  /* 0x0000000e00e47308 */ /* 0x0009e20000002400 */
[C---:B-1----:R-:W-:Y:S09]  /*bbb0*/  HMMA.16816.F32 R20, R196.reuse, R4, R20 ;  /* 0x00000004c414723c */ /* 0x042ff20000001814 */
[----:B------:R-:W1:Y:S01]  /*bbc0*/  MUFU.TANH R226, R12 ;  /* 0x0000000c00e27308 */ /* 0x000e620000002400 */
[C---:B------:R-:W-:Y:S01]  /*bbd0*/  HMMA.16816.F32 R24, R196.reuse, R6, R24 ;  /* 0x00000006c418723c */ /* 0x040fe20000001818 */
[----:B------:R-:W5:Y:S08]  /*bbe0*/  LDSM.16.M88.4 R4, [R202+0x7800] ;  /* 0x00780000ca04783b */ /* 0x000f700000000200 */
[----:B------:R-:W1:Y:S01]  /*bbf0*/  MUFU.TANH R221, R16 ;  /* 0x0000001000dd7308 */ /* 0x000e620000002400 */
[----:B---3--:R-:W-:Y:S02]  /*bc00*/  LDSM.16.M88.4 R8, [R202+0x8800] ;  /* 0x00880000ca08783b */ /* 0x008fe40000000200 */
[----:B----4-:R-:W-:Y:S02]  /*bc10*/  MOV R14, R220 ;  /* 0x000000dc000e7202 */ /* 0x010fe40000000f00 */
[----:B------:R-:W-:Y:S05]  /*bc20*/  FMUL.FTZ R22, R22, c[0x0][0x320] ;  /* 0x0000c80016167a20 */ /* 0x000fea0000410000 */
[----:B------:R-:W3:Y:S01]  /*bc30*/  MUFU.TANH R220, R17 ;  /* 0x0000001100dc7308 */ /* 0x000ee20000002400 */
[----:B------:R-:W-:Y:S02]  /*bc40*/  FMUL.FTZ R20, R20, c[0x0][0x320] ;  /* 0x0000c80014147a20 */ /* 0x000fe40000410000 */
[----:B------:R-:W-:Y:S02]  /*bc50*/  FMUL.FTZ R21, R21, c[0x0][0x320] ;  /* 0x0000c80015157a20 */ /* 0x000fe40000410000 */
[----:B------:R-:W-:Y:S02]  /*bc60*/  FMUL.FTZ R23, R23, c[0x0][0x320] ;  /* 0x0000c80017177a20 */ /* 0x000fe40000410000 */
[----:B------:R-:W-:Y:S02]  /*bc70*/  FMUL.FTZ R24, R24, c[0x0][0x320] ;  /* 0x0000c80018187a20 */ /* 0x000fe40000410000 */
[----:B------:R-:W-:Y:S01]  /*bc80*/  FMUL.FTZ R25, R25, c[0x0][0x320] ;  /* 0x0000c80019197a20 */ /* 0x000fe20000410000 */
[----:B------:R4:W-:Y:S01]  /*bc90*/  MUFU.TANH R236, R22 ;  /* 0x0000001600ec7308 */ /* 0x0009e20000002400 */
[----:B------:R-:W-:Y:S02]  /*bca0*/  FMUL.FTZ R26, R26, c[0x0][0x320] ;  /* 0x0000c8001a1a7a20 */ /* 0x000fe40000410000 */
[----:B------:R-:W-:Y:S07]  /*bcb0*/  FMUL.FTZ R27, R27, c[0x0][0x320] ;  /* 0x0000c8001b1b7a20 */ /* 0x000fee0000410000 */
[----:B------:R-:W1:Y:S01]  /*bcc0*/  MUFU.TANH R234, R20 ;  /* 0x0000001400ea7308 */ /* 0x000e620000002400 */
[C---:B-----5:R-:W-:Y:S09]  /*bcd0*/  HMMA.16816.F32 R28, R196.reuse, R4, R28 ;  /* 0x00000004c41c723c */ /* 0x060ff2000000181c */
[----:B------:R-:W-:Y:S01]  /*bce0*/  MUFU.TANH R231, R24 ;  /* 0x0000001800e77308 */ /* 0x000fe20000002400 */
[C---:B------:R-:W-:Y:S01]  /*bcf0*/  HMMA.16816.F32 R32, R196.reuse, R6, R32 ;  /* 0x00000006c420723c */ /* 0x040fe20000001820 */
[----:B------:R-:W5:Y:S01]  /*bd00*/  LDSM.16.M88.4 R4, [R202+0x8000] ;  /* 0x00800000ca04783b */ /* 0x000f620000000200 */
[----:B------:R-:W-:Y:S04]  /*bd10*/  DEPBAR.LE SB0, 0x2 ;  /* 0x000080800000791a */ /* 0x000fe80000000000 */
[----:B----4-:R-:W-:Y:S03]  /*bd20*/  MOV R22, R229 ;  /* 0x000000e500167202 */ /* 0x010fe60000000f00 */
[----:B------:R4:W-:Y:S01]  /*bd30*/  MUFU.TANH R224, R19 ;  /* 0x0000001300e07308 */ /* 0x0009e20000002400 */
[----:B------:R-:W-:Y:S04]  /*bd40*/  BAR.SYNC.DEFER_BLOCKING 0x0 ;  /* 0x0000000000007b1d */ /* 0x000fe80000010000 */
[----:B------:R-:W-:Y:S02]  /*bd50*/  FMUL.FTZ R28, R28, c[0x0][0x320] ;  /* 0x0000c8001c1c7a20 */ /* 0x000fe40000410000 */
[----:B------:R-:W-:Y:S02]  /*bd60*/  FMUL.FTZ R29, R29, c[0x0][0x320] ;  /* 0x0000c8001d1d7a20 */ /* 0x000fe40000410000 */
[----:B------:R-:W-:Y:S02]  /*bd70*/  FMUL.FTZ R30, R30, c[0x0][0x320] ;  /* 0x0000c8001e1e7a20 */ /* 0x000fe40000410000 */
[----:B------:R-:W-:Y:S04]  /*bd80*/  FMUL.FTZ R31, R31, c[0x0][0x320] ;  /* 0x0000c8001f1f7a20 */ /* 0x000fe80000410000 */
[----:B------:R-:W-:Y:S02]  /*bd90*/  FMUL.FTZ R32, R32, c[0x0][0x320] ;  /* 0x0000c80020207a20 */ /* 0x000fe40000410000 */
[----:B------:R-:W-:Y:S02]  /*bda0*/  FMUL.FTZ R33, R33, c[0x0][0x320] ;  /* 0x0000c80021217a20 */ /* 0x000fe40000410000 */
[----:B------:R-:W-:Y:S02]  /*bdb0*/  FMUL.FTZ R34, R34, c[0x0][0x320] ;  /* 0x0000c80022227a20 */ /* 0x000fe40000410000 */
[----:B------:R-:W-:Y:S01]  /*bdc0*/  FMUL.FTZ R35, R35, c[0x0][0x320] ;  /* 0x0000c80023237a20 */ /* 0x000fe20000410000 */
[----:B----4-:R-:W-:Y:S01]  /*bdd0*/  MOV R19, R233 ;  /* 0x000000e900137202 */ /* 0x010fe20000000f00 */
[----:B------:R-:W-:Y:S01]  /*bde0*/  MUFU.TANH R247, R28 ;  /* 0x0000001c00f77308 */ /* 0x000fe20000002400 */
[C---:B-----5:R-:W-:Y:S09]  /*bdf0*/  HMMA.16816.F32 R36, R196.reuse, R4, R36 ;  /* 0x00000004c424723c */ /* 0x060ff20000001824 */
[----:B------:R-:W4:Y:S03]  /*be00*/  MUFU.TANH R233, R21 ;  /* 0x0000001500e97308 */ /* 0x000f260000002400 */
[----:B-1----:R-:W-:Y:S01]  /*be10*/  FMNMX.FTZ R4, R226, R2, !PT ;  /* 0x00000002e2047209 */ /* 0x002fe20007810000 */
[C---:B------:R-:W-:Y:S03]  /*be20*/  HMMA.16816.F32 R40, R196.reuse, R6, R40 ;  /* 0x00000006c428723c */ /* 0x040fe60000001828 */
[----:B------:R-:W-:Y:S03]  /*be30*/  FMNMX.FTZ R4, R225, R4, !PT ;  /* 0x00000004e1047209 */ /* 0x000fe60007810000 */
[----:B------:R-:W1:Y:S01]  /*be40*/  MUFU.TANH R229, R25 ;  /* 0x0000001900e57308 */ /* 0x000e620000002400 */
[----:B------:R-:W-:Y:S01]  /*be50*/  FMNMX.FTZ R5, R201, R3, !PT ;  /* 0x00000003c9057209 */ /* 0x000fe20007810000 */
[C---:B------:R-:W-:Y:S04]  /*be60*/  HMMA.16816.F32 R44, R196.reuse, R8, R44 ;  /* 0x00000008c42c723c */ /* 0x040fe8000000182c */
[----:B------:R-:W-:Y:S02]  /*be70*/  FMNMX.FTZ R101, R221, R4, !PT ;  /* 0x00000004dd657209 */ /* 0x000fe40007810000 */
[----:B------:R-:W-:Y:S02]  /*be80*/  FMNMX.FTZ R2, R216, R5, !PT ;  /* 0x00000005d8027209 */ /* 0x000fe40007810000 */
[----:B------:R-:W5:Y:S01]  /*be90*/  MUFU.TANH R246, R29 ;  /* 0x0000001d00f67308 */ /* 0x000f620000002400 */
[----:B------:R-:W-:Y:S03]  /*bea0*/  HMMA.16816.F32 R48, R196, R10, R48 ;  /* 0x0000000ac430723c */ /* 0x000fe60000001830 */
[----:B---3--:R-:W-:Y:S01]  /*beb0*/  FMNMX.FTZ R101, R220, R101, !PT ;  /* 0x00000065dc657209 */ /* 0x008fe20007810000 */
[----:B------:R-:W-:Y:S01]  /*bec0*/  FMUL.FTZ R36, R36, c[0x0][0x320] ;  /* 0x0000c80024247a20 */ /* 0x000fe20000410000 */
[----:B------:R-:W-:Y:S01]  /*bed0*/  FMNMX.FTZ R2, R218, R2, !PT ;  /* 0x00000002da027209 */ /* 0x000fe20007810000 */
[----:B------:R-:W-:Y:S01]  /*bee0*/  FMUL.FTZ R37, R37, c[0x0][0x320] ;  /* 0x0000c80025257a20 */ /* 0x000fe20000410000 */
[----:B------:R-:W-:Y:S02]  /*bef0*/  FMNMX.FTZ R101, R234, R101, !PT ;  /* 0x00000065ea657209 */ /* 0x000fe40007810000 */
[----:B------:R3:W3:Y:S03]  /*bf00*/  MUFU.TANH R227, R15 ;  /* 0x0000000f00e37308 */ /* 0x0006e60000002400 */
[----:B----4-:R-:W-:Y:S01]  /*bf10*/  FMNMX.FTZ R101, R233, R101, !PT ;  /* 0x00000065e9657209 */ /* 0x010fe20007810000 */
[----:B------:R-:W-:Y:S01]  /*bf20*/  FMUL.FTZ R40, R40, c[0x0][0x320] ;  /* 0x0000c80028287a20 */ /* 0x000fe20000410000 */
[----:B------:R-:W-:Y:S01]  /*bf30*/  FMNMX.FTZ R2, R219, R2, !PT ;  /* 0x00000002db027209 */ /* 0x000fe20007810000 */
[----:B------:R-:W-:Y:S01]  /*bf40*/  FMUL.FTZ R41, R41, c[0x0][0x320] ;  /* 0x0000c80029297a20 */ /* 0x000fe20000410000 */
[----:B------:R-:W-:Y:S01]  /*bf50*/  FMNMX.FTZ R101, R231, R101, !PT ;  /* 0x00000065e7657209 */ /* 0x000fe20007810000 */
[----:B------:R-:W-:Y:S01]  /*bf60*/  FMUL.FTZ R44, R44, c[0x0][0x320] ;  /* 0x0000c8002c2c7a20 */ /* 0x000fe20000410000 */
[----:B------:R-:W-:Y:S01]  /*bf70*/  FMNMX.FTZ R2, R228, R2, !PT ;  /* 0x00000002e4027209 */ /* 0x000fe20007810000 */
[----:B------:R-:W4:Y:S01]  /*bf80*/  MUFU.TANH R237, R32 ;  /* 0x0000002000ed7308 */ /* 0x000f220000002400 */
[----:B-1----:R-:W-:Y:S01]  /*bf90*/  FMNMX.FTZ R101, R229, R101, !PT ;  /* 0x00000065e5657209 */ /* 0x002fe20007810000 */
[----:B------:R-:W-:Y:S02]  /*bfa0*/  FMUL.FTZ R45, R45, c[0x0][0x320] ;  /* 0x0000c8002d2d7a20 */ /* 0x000fe40000410000 */
[----:B------:R-:W-:Y:S01]  /*bfb0*/  FMUL.FTZ R38, R38, c[0x0][0x320] ;  /* 0x0000c80026267a20 */ /* 0x000fe20000410000 */
[----:B------:R-:W-:Y:S01]  /*bfc0*/  FMNMX.FTZ R101, R247, R101, !PT ;  /* 0x00000065f7657209 */ /* 0x000fe20007810000 */
[----:B------:R-:W-:Y:S02]  /*bfd0*/  FMUL.FTZ R48, R48, c[0x0][0x320] ;  /* 0x0000c80030307a20 */ /* 0x000fe40000410000 */
[----:B------:R-:W-:Y:S01]  /*bfe0*/  FMUL.FTZ R49, R49, c[0x0][0x320] ;  /* 0x0000c80031317a20 */ /* 0x000fe20000410000 */
[----:B-----5:R-:W-:Y:S01]  /*bff0*/  FMNMX.FTZ R101, R246, R101, !PT ;  /* 0x00000065f6657209 */ /* 0x020fe20007810000 */
[----:B------:R1:W5:Y:S01]  /*c000*/  MUFU.TANH R222, R18 ;  /* 0x0000001200de7308 */ /* 0x0003620000002400 */
[----:B------:R-:W-:Y:S02]  /*c010*/  FMUL.FTZ R39, R39, c[0x0][0x320] ;  /* 0x0000c80027277a20 */ /* 0x000fe40000410000 */
[----:B------:R-:W-:Y:S01]  /*c020*/  FMUL.FTZ R42, R42, c[0x0][0x320] ;  /* 0x0000c8002a2a7a20 */ /* 0x000fe20000410000 */
[----:B---3--:R-:W-:Y:S01]  /*c030*/  MOV R15, R230 ;  /* 0x000000e6000f7202 */ /* 0x008fe20000000f00 */
[----:B------:R-:W-:Y:S01]  /*c040*/  FMUL.FTZ R43, R43, c[0x0][0x320] ;  /* 0x0000c8002b2b7a20 */ /* 0x000fe20000410000 */
[----:B------:R-:W-:Y:S01]  /*c050*/  FMNMX.FTZ R2, R227, R2, !PT ;  /* 0x00000002e3027209 */ /* 0x000fe20007810000 */
[----:B------:R-:W-:Y:S02]  /*c060*/  FMUL.FTZ R46, R46, c[0x0][0x320] ;  /* 0x0000c8002e2e7a20 */ /* 0x000fe40000410000 */
[----:B------:R-:W-:Y:S01]  /*c070*/  FMUL.FTZ R47, R47, c[0x0][0x320] ;  /* 0x0000c8002f2f7a20 */ /* 0x000fe20000410000 */
[----:B------:R-:W3:Y:S01]  /*c080*/  MUFU.TANH R238, R33 ;  /* 0x0000002100ee7308 */ /* 0x000ee20000002400 */
[----:B------:R-:W-:Y:S02]  /*c090*/  FMUL.FTZ R50, R50, c[0x0][0x320] ;  /* 0x0000c80032327a20 */ /* 0x000fe40000410000 */
[----:B------:R-:W-:Y:S01]  /*c0a0*/  FMUL.FTZ R51, R51, c[0x0][0x320] ;  /* 0x0000c80033337a20 */ /* 0x000fe20000410000 */
[----:B----4-:R-:W-:Y:S06]  /*c0b0*/  FMNMX.FTZ R101, R237, R101, !PT ;  /* 0x00000065ed657209 */ /* 0x010fec0007810000 */
[----:B------:R-:W4:Y:S01]  /*c0c0*/  MUFU.TANH R252, R36 ;  /* 0x0000002400fc7308 */ /* 0x000f220000002400 */
[----:B-1----:R-:W-:Y:S02]  /*c0d0*/  MOV R18, R232 ;  /* 0x000000e800127202 */ /* 0x002fe40000000f00 */
[----:B-----5:R-:W-:Y:S07]  /*c0e0*/  FMNMX.FTZ R2, R222, R2, !PT ;  /* 0x00000002de027209 */ /* 0x020fee0007810000 */
[----:B------:R-:W1:Y:S01]  /*c0f0*/  MUFU.TANH R249, R37 ;  /* 0x0000002500f97308 */ /* 0x000e620000002400 */
[----:B------:R-:W-:Y:S02]  /*c100*/  FMNMX.FTZ R2, R224, R2, !PT ;  /* 0x00000002e0027209 */ /* 0x000fe40007810000 */
[----:B---3--:R-:W-:Y:S02]  /*c110*/  FMNMX.FTZ R101, R238, R101, !PT ;  /* 0x00000065ee657209 */ /* 0x008fe40007810000 */
[----:B------:R-:W-:Y:S05]  /*c120*/  FMNMX.FTZ R2, R236, R2, !PT ;  /* 0x00000002ec027209 */ /* 0x000fea0007810000 */
[----:B------:R-:W3:Y:S01]  /*c130*/  MUFU.TANH R244, R40 ;  /* 0x0000002800f47308 */ /* 0x000ee20000002400 */
[----:B----4-:R-:W-:Y:S09]  /*c140*/  FMNMX.FTZ R101, R252, R101, !PT ;  /* 0x00000065fc657209 */ /* 0x010ff20007810000 */
[----:B------:R-:W4:Y:S01]  /*c150*/  MUFU.TANH R243, R41 ;  /* 0x0000002900f37308 */ /* 0x000f220000002400 */
[----:B-1----:R-:W-:Y:S09]  /*c160*/  FMNMX.FTZ R101, R249, R101, !PT ;  /* 0x00000065f9657209 */ /* 0x002ff20007810000 */
[----:B------:R-:W1:Y:S01]  /*c170*/  MUFU.TANH R235, R23 ;  /* 0x0000001700eb7308 */ /* 0x000e620000002400 */
[----:B---3--:R-:W-:Y:S09]  /*c180*/  FMNMX.FTZ R101, R244, R101, !PT ;  /* 0x00000065f4657209 */ /* 0x008ff20007810000 */
        /* <DEDUP_REMOVED lines=17> */
[----:B---3--:R-:W-:Y:S05]  /*c2a0*/  FMNMX.FTZ R101, R239, R101, !PT ;  /* 0x00000065ef657209 */ /* 0x008fea0007810000 */
[----:B------:R-:W3:Y:S04]  /*c2b0*/  SHFL.BFLY PT, R4, R101, 0x2, 0x1f ;  /* 0x0c401f0065047f89 */ /* 0x000ee800000e0000 */
[----:B------:R-:W5:Y:S01]  /*c2c0*/  MUFU.TANH R248, R35 ;  /* 0x0000002300f87308 */ /* 0x000f620000002400 */
[----:B----4-:R-:W-:Y:S09]  /*c2d0*/  FMNMX.FTZ R2, R250, R2, !PT ;  /* 0x00000002fa027209 */ /* 0x010ff20007810000 */
[----:B------:R-:W4:Y:S01]  /*c2e0*/  MUFU.TANH R12, R38 ;  /* 0x00000026000c7308 */ /* 0x000f220000002400 */
[----:B-1----:R-:W-:Y:S09]  /*c2f0*/  FMNMX.FTZ R2, R245, R2, !PT ;  /* 0x00000002f5027209 */ /* 0x002ff20007810000 */
[----:B------:R-:W1:Y:S01]  /*c300*/  MUFU.TANH R21, R39 ;  /* 0x0000002700157308 */ /* 0x000e620000002400 */
[----:B---3--:R-:W-:Y:S02]  /*c310*/  FMNMX.FTZ R101, R101, R4, !PT ;  /* 0x0000000465657209 */ /* 0x008fe40007810000 */
[----:B-----5:R-:W-:Y:S03]  /*c320*/  FMNMX.FTZ R2, R248, R2, !PT ;  /* 0x00000002f8027209 */ /* 0x020fe60007810000 */
        /* <DEDUP_REMOVED lines=8> */
[C---:B------:R-:W-:Y:S02]  /*c3b0*/  FADD.FTZ R0, -R101.reuse, R0 ;  /* 0x0000000065007221 */ /* 0x040fe40000010100 */
[----:B------:R-:W-:Y:S02]  /*c3c0*/  FMUL.FTZ R202, R101, c[0x0][0x2d0] ;  /* 0x0000b40065ca7a20 */ /* 0x000fe40000410000 */
[----:B------:R-:W3:Y:S01]  /*c3d0*/  MUFU.TANH R26, R47 ;  /* 0x0000002f001a7308 */ /* 0x000ee20000002400 */
[----:B------:R-:W-:Y:S02]  /*c3e0*/  FMUL.FTZ R0, R0, c[0x0][0x2d0] ;  /* 0x0000b40000007a20 */ /* 0x000fe40000410000 */
[--C-:B------:R-:W-:Y:S01]  /*c3f0*/  FFMA.FTZ R6, R102, c[0x0][0x2d0], -R202.reuse ;  /* 0x0000b40066067a23 */ /* 0x100fe200000108ca */
[----:B----4-:R-:W-:Y:S06]  /*c400*/  FMNMX.FTZ R2, R28, R2, !PT ;  /* 0x000000021c027209 */ /* 0x010fec0007810000 */
[----:B------:R-:W4:Y:S01]  /*c410*/  MUFU.TANH R25, R50 ;  /* 0x0000003200197308 */ /* 0x000f220000002400 */
[----:B-1----:R-:W-:Y:S09]  /*c420*/  FMNMX.FTZ R2, R27, R2, !PT ;  /* 0x000000021b027209 */ /* 0x002ff20007810000 */
[----:B------:R-:W1:Y:S01]  /*c430*/  MUFU.TANH R23, R51 ;  /* 0x0000003300177308 */ /* 0x000e620000002400 */
[----:B---3--:R-:W-:Y:S04]  /*c440*/  FMNMX.FTZ R2, R26, R2, !PT ;  /* 0x000000021a027209 */ /* 0x008fe80007810000 */
[----:B----4-:R-:W-:Y:S04]  /*c450*/  FMNMX.FTZ R2, R25, R2, !PT ;  /* 0x0000000219027209 */ /* 0x010fe80007810000 */
[----:B-1----:R-:W-:Y:S05]  /*c460*/  FMNMX.FTZ R2, R23, R2, !PT ;  /* 0x0000000217027209 */ /* 0x002fea0007810000 */
[----:B------:R-:W1:Y:S02]  /*c470*/  SHFL.BFLY PT, R100, R2, 0x2, 0x1f ;  /* 0x0c401f0002647f89 */ /* 0x000e6400000e0000 */
[----:B-1----:R-:W-:Y:S02]  /*c480*/  FMNMX.FTZ R100, R2, R100, !PT ;  /* 0x0000006402647209 */ /* 0x002fe40007810000 */
[----:B------:R1:W3:Y:S04]  /*c490*/  MUFU.EX2 R2, R0 ;  /* 0x0000000000027308 */ /* 0x0002e80000000800 */
[----:B------:R-:W4:Y:S01]  /*c4a0*/  SHFL.BFLY PT, R5, R100, 0x1, 0x1f ;  /* 0x0c201f0064057f89 */ /* 0x000f2200000e0000 */
[----:B-1----:R-:W-:Y:S02]  /*c4b0*/  FFMA.FTZ R0, R200, c[0x0][0x2d0], -R202 ;  /* 0x0000b400c8007a23 */ /* 0x002fe400000108ca */
[----:B---3--:R-:W-:Y:S01]  /*c4c0*/  FMUL.FTZ R37, R2, R117 ;  /* 0x0000007502257220 */ /* 0x008fe20000410000 */
[----:B----4-:R-:W-:Y:S02]  /*c4d0*/  FMNMX.FTZ R100, R100, R5, !PT ;  /* 0x0000000564647209 */ /* 0x010fe40007810000 */
[----:B------:R-:W2:Y:S01]  /*c4e0*/  MUFU.EX2 R200, R0 ;  /* 0x0000000000c87308 */ /* 0x000ea20000000800 */
[C---:B------:R-:W-:Y:S02]  /*c4f0*/  FMUL.FTZ R44, R2.reuse, R108 ;  /* 0x0000006c022c7220 */ /* 0x040fe40000410000 */
[----:B------:R-:W-:Y:S02]  /*c500*/  FMUL.FTZ R45, R2, R109 ;  /* 0x0000006d022d7220 */ /* 0x000fe40000410000 */
[----:B------:R-:W-:Y:S02]  /*c510*/  FMUL.FTZ R203, R100, c[0x0][0x2d0] ;  /* 0x0000b40064cb7a20 */ /* 0x000fe40000410000 */
[C---:B------:R-:W-:Y:S01]  /*c520*/  FMUL.FTZ R4, R2.reuse, R148 ;  /* 0x0000009402047220 */ /* 0x040fe20000410000 */
[----:B------:R-:W-:Y:S01]  /*c530*/  MOV R148, R18 ;  /* 0x0000001200947202 */ /* 0x000fe20000000f00 */
        /* <DEDUP_REMOVED lines=16> */
[C---:B--2---:R-:W-:Y:S01]  /*c640*/  FFMA.FTZ R102, R2.reuse, R13, R200 ;  /* 0x0000000d02667223 */ /* 0x044fe200000100c8 */
[----:B------:R-:W-:Y:S01]  /*c650*/  MOV R149, R19 ;  /* 0x0000001300957202 */ /* 0x000fe20000000f00 */
[C---:B------:R-:W-:Y:S01]  /*c660*/  FMUL.FTZ R13, R2.reuse, R141 ;  /* 0x0000008d020d7220 */ /* 0x040fe20000410000 */
[----:B------:R-:W-:Y:S01]  /*c670*/  MOV R141, R25 ;  /* 0x00000019008d7202 */ /* 0x000fe20000000f00 */
[----:B------:R-:W-:Y:S02]  /*c680*/  FMUL.FTZ R25, R2, R129 ;  /* 0x0000008102197220 */ /* 0x000fe40000410000 */
[----:B------:R-:W2:Y:S01]  /*c690*/  LDL.LU R129, [R1+0x8] ;  /* 0x0000080001817983 */ /* 0x000ea20000300800 */
[----:B------:R-:W-:Y:S02]  /*c6a0*/  FADD.FTZ R0, -R100, R3 ;  /* 0x0000000364007221 */ /* 0x000fe40000010100 */
[--C-:B------:R-:W-:Y:S02]  /*c6b0*/  FFMA.FTZ R3, R201, c[0x0][0x2d0], -R203.reuse ;  /* 0x0000b400c9037a23 */ /* 0x100fe400000108cb */
[----:B------:R-:W-:Y:S02]  /*c6c0*/  FMUL.FTZ R0, R0, c[0x0][0x2d0] ;  /* 0x0000b40000007a20 */ /* 0x000fe40000410000 */
[----:B------:R1:W-:Y:S01]  /*c6d0*/  MUFU.EX2 R103, R3 ;  /* 0x0000000300677308 */ /* 0x0003e20000000800 */
[C---:B------:R-:W-:Y:S02]  /*c6e0*/  FMUL.FTZ R28, R2.reuse, R124 ;  /* 0x0000007c021c7220 */ /* 0x040fe40000410000 */
[C---:B------:R-:W-:Y:S02]  /*c6f0*/  FMUL.FTZ R29, R2.reuse, R125 ;  /* 0x0000007d021d7220 */ /* 0x040fe40000410000 */
        /* <DEDUP_REMOVED lines=8> */
[C---:B------:R-:W-:Y:S02]  /*c780*/  FMUL.FTZ R52, R2.reuse, R52 ;  /* 0x0000003402347220 */ /* 0x040fe40000410000 */
[C---:B------:R-:W-:Y:S02]  /*c790*/  FMUL.FTZ R53, R2.reuse, R53 ;  /* 0x0000003502357220 */ /* 0x040fe40000410000 */
[C---:B------:R-:W-:Y:S02]  /*c7a0*/  FMUL.FTZ R56, R2.reuse, R56 ;  /* 0x0000003802387220 */ /* 0x040fe40000410000 */
[--C-:B-1----:R-:W-:Y:S01]  /*c7b0*/  FFMA.FTZ R3, R217, c[0x0][0x2d0], -R202.reuse ;  /* 0x0000b400d9037a23 */ /* 0x102fe200000108ca */
[----:B------:R-:W-:Y:S01]  /*c7c0*/  MOV R217, R14 ;  /* 0x0000000e00d97202 */ /* 0x000fe20000000f00 */
[C---:B------:R-:W-:Y:S02]  /*c7d0*/  FMUL.FTZ R57, R2.reuse, R57 ;  /* 0x0000003902397220 */ /* 0x040fe40000410000 */
[----:B------:R-:W1:Y:S01]  /*c7e0*/  MUFU.EX2 R201, R3 ;  /* 0x0000000300c97308 */ /* 0x000e620000000800 */
        /* <DEDUP_REMOVED lines=11> */
[----:B------:R-:W-:Y:S01]  /*c8a0*/  FMUL.FTZ R81, R2, R81 ;  /* 0x0000005102517220 */ /* 0x000fe20000410000 */
[----:B-1----:R-:W-:Y:S01]  /*c8b0*/  F2FP.PACK_AB R104, R201, R200 ;  /* 0x000000c8c968723e */ /* 0x002fe200000000ff */
[--C-:B------:R-:W-:Y:S02]  /*c8c0*/  FFMA.FTZ R3, R216, c[0x0][0x2d0], -R203.reuse ;  /* 0x0000b400d8037a23 */ /* 0x100fe400000108cb */
        /* <DEDUP_REMOVED lines=8> */
[----:B------:R-:W-:Y:S02]  /*c950*/  FMUL.FTZ R97, R2, R97 ;  /* 0x0000006102617220 */ /* 0x000fe40000410000 */
[C---:B------:R-:W-:Y:S02]  /*c960*/  FMUL.FTZ R18, R0.reuse, R138 ;  /* 0x0000008a00127220 */ /* 0x040fe40000410000 */
[C---:B------:R-:W-:Y:S02]  /*c970*/  FMUL.FTZ R19, R0.reuse, R139 ;  /* 0x0000008b00137220 */ /* 0x040fe40000410000 */
[C---:B------:R-:W-:Y:S02]  /*c980*/  FMUL.FTZ R46, R0.reuse, R110 ;  /* 0x0000006e002e7220 */ /* 0x040fe40000410000 */
[C---:B------:R-:W-:Y:S02]  /*c990*/  FMUL.FTZ R47, R0.reuse, R111 ;  /* 0x0000006f002f7220 */ /* 0x040fe40000410000 */
[----:B------:R-:W-:Y:S01]  /*c9a0*/  FMUL.FTZ R6, R0, R150 ;  /* 0x0000009600067220 */ /* 0x000fe20000410000 */
[----:B-1----:R-:W-:Y:S01]  /*c9b0*/  F2FP.PACK_AB R105, R216, R103 ;  /* 0x00000067d869723e */ /* 0x002fe200000000ff */
[----:B------:R-:W-:Y:S01]  /*c9c0*/  FFMA.FTZ R3, R215, c[0x0][0x2d0], -R202 ;  /* 0x0000b400d7037a23 */ /* 0x000fe200000108ca */
[----:B------:R-:W-:Y:S01]  /*c9d0*/  MOV R150, R128 ;  /* 0x0000008000967202 */ /* 0x000fe20000000f00 */
[C---:B------:R-:W-:Y:S01]  /*c9e0*/  FMUL.FTZ R7, R0.reuse, R151 ;  /* 0x0000009700077220 */ /* 0x040fe20000410000 */
[----:B------:R-:W-:Y:S01]  /*c9f0*/  MOV R151, R133 ;  /* 0x0000008500977202 */ /* 0x000fe20000000f00 */
[----:B------:R1:W3:Y:S01]  /*ca00*/  MUFU.EX2 R215, R3 ;  /* 0x0000000300d77308 */ /* 0x0002e20000000800 */
        /* <DEDUP_REMOVED lines=13> */
[----:B-1----:R-:W-:Y:S01]  /*cae0*/  MOV R3, R12 ;  /* 0x0000000c00037202 */ /* 0x002fe20000000f00 */
[----:B------:R-:W-:Y:S01]  /*caf0*/  FMUL.FTZ R12, R2, R140 ;  /* 0x0000008c020c7220 */ /* 0x000fe20000410000 */
[----:B------:R-:W-:Y:S01]  /*cb00*/  MOV R140, R23 ;  /* 0x00000017008c7202 */ /* 0x000fe20000000f00 */
[--C-:B------:R-:W-:Y:S01]  /*cb10*/  FFMA.FTZ R2, R218, c[0x0][0x2d0], -R203.reuse ;  /* 0x0000b400da027a23 */ /* 0x100fe200000108cb */
[----:B------:R-:W-:Y:S01]  /*cb20*/  MOV R147, R3 ;  /* 0x0000000300937202 */ /* 0x000fe20000000f00 */
[C---:B------:R-:W-:Y:S02]  /*cb30*/  FMUL.FTZ R23, R0.reuse, R135 ;  /* 0x0000008700177220 */ /* 0x040fe40000410000 */
[----:B------:R1:W-:Y:S01]  /*cb40*/  MUFU.EX2 R116, R2 ;  /* 0x0000000200747308 */ /* 0x0003e20000000800 */
[C---:B------:R-:W-:Y:S02]  /*cb50*/  FMUL.FTZ R39, R0.reuse, R119 ;  /* 0x0000007700277220 */ /* 0x040fe40000410000 */
[C---:B------:R-:W-:Y:S02]  /*cb60*/  FMUL.FTZ R42, R0.reuse, R114 ;  /* 0x00000072002a7220 */ /* 0x040fe40000410000 */
[C---:B------:R-:W-:Y:S02]  /*cb70*/  FMUL.FTZ R43, R0.reuse, R115 ;  /* 0x00000073002b7220 */ /* 0x040fe40000410000 */
[C---:B------:R-:W-:Y:S01]  /*cb80*/  FMUL.FTZ R50, R0.reuse, R106 ;  /* 0x0000006a00327220 */ /* 0x040fe20000410000 */
[----:B---3--:R-:W-:Y:S01]  /*cb90*/  F2FP.PACK_AB R106, R117, R215 ;  /* 0x000000d7756a723e */ /* 0x008fe200000000ff */
        /* <DEDUP_REMOVED lines=25> */
[--C-:B-1----:R-:W-:Y:S02]  /*cd30*/  FFMA.FTZ R2, R219, c[0x0][0x2d0], -R203.reuse ;  /* 0x0000b400db027a23 */ /* 0x102fe400000108cb */
[----:B------:R-:W-:Y:S02]  /*cd40*/  FADD.FTZ R201, R201, R102 ;  /* 0x00000066c9c97221 */ /* 0x000fe40000010000 */
[----:B------:R-:W1:Y:S01]  /*cd50*/  MUFU.EX2 R115, R2 ;  /* 0x0000000200737308 */ /* 0x000e620000000800 */
[--C-:B------:R-:W-:Y:S02]  /*cd60*/  FFMA.FTZ R112, R222, c[0x0][0x2d0], -R203.reuse ;  /* 0x0000b400de707a23 */ /* 0x100fe400000108cb */
[--C-:B------:R-:W-:Y:S02]  /*cd70*/  FFMA.FTZ R218, R242, c[0x0][0x2d0], -R202.reuse ;  /* 0x0000b400f2da7a23 */ /* 0x100fe400000108ca */
[----:B------:R-:W3:Y:S01]  /*cd80*/  LDL R242, [R1+0x4c] ;  /* 0x00004c0001f27983 */ /* 0x000ee20000100800 */
[--C-:B------:R-:W-:Y:S02]  /*cd90*/  FFMA.FTZ R119, R252, c[0x0][0x2d0], -R202.reuse ;  /* 0x0000b400fc777a23 */ /* 0x100fe400000108ca */
[--C-:B------:R-:W-:Y:S02]  /*cda0*/  FFMA.FTZ R222, R240, c[0x0][0x2d0], -R202.reuse ;  /* 0x0000b400f0de7a23 */ /* 0x100fe400000108ca */
[----:B------:R4:W-:Y:S01]  /*cdb0*/  MUFU.EX2 R127, R112 ;  /* 0x00000070007f7308 */ /* 0x0009e20000000800 */
[--C-:B------:R-:W-:Y:S02]  /*cdc0*/  FFMA.FTZ R118, R249, c[0x0][0x2d0], -R202.reuse ;  /* 0x0000b400f9767a23 */ /* 0x100fe400000108ca */
[--C-:B------:R-:W-:Y:S02]  /*cdd0*/  FFMA.FTZ R219, R137, c[0x0][0x2d0], -R203.reuse ;  /* 0x0000b40089db7a23 */ /* 0x100fe400000108cb */
[--C-:B------:R-:W-:Y:S05]  /*cde0*/  FFMA.FTZ R121, R243, c[0x0][0x2d0], -R202.reuse ;  /* 0x0000b400f3797a23 */ /* 0x100fea00000108ca */
[----:B------:R-:W-:Y:S01]  /*cdf0*/  MUFU.EX2 R218, R218 ;  /* 0x000000da00da7308 */ /* 0x000fe20000000800 */
[----:B-1----:R-:W-:Y:S02]  /*ce00*/  F2FP.PACK_AB R107, R115, R116 ;  /* 0x00000074736b723e */ /* 0x002fe400000000ff */
[----:B------:R-:W-:Y:S04]  /*ce10*/  IADD3 R2, R211, R205, RZ ;  /* 0x000000cdd3027210 */ /* 0x000fe80007ffe0ff */
[----:B------:R-:W-:Y:S03]  /*ce20*/  IADD3 R102, R207, R2, RZ ;  /* 0x00000002cf667210 */ /* 0x000fe60007ffe0ff */
[----:B------:R-:W-:Y:S01]  /*ce30*/  MUFU.EX2 R219, R219 ;  /* 0x000000db00db7308 */ /* 0x000fe20000000800 */
[----:B----4-:R-:W-:Y:S09]  /*ce40*/  FFMA.FTZ R112, R230, c[0x0][0x2d0], -R203 ;  /* 0x0000b400e6707a23 */ /* 0x010ff200000108cb */
[----:B------:R1:W-:Y:S10]  /*ce50*/  MUFU.EX2 R132, R112 ;  /* 0x0000007000847308 */ /* 0x0003f40000000800 */
[----:B------:R-:W-:Y:S10]  /*ce60*/  MUFU.EX2 R230, R118 ;  /* 0x0000007600e67308 */ /* 0x000ff40000000800 */
[----:B------:R-:W-:Y:S01]  /*ce70*/  MUFU.EX2 R222, R222 ;  /* 0x000000de00de7308 */ /* 0x000fe20000000800 */
[----:B-1----:R-:W-:Y:S02]  /*ce80*/  FADD.FTZ R112, R215, R201 ;  /* 0x000000c9d7707221 */ /* 0x002fe40000010000 */
[----:B--2---:R-:W-:Y:S01]  /*ce90*/  FFMA.FTZ R113, R0, R129, R103 ;  /* 0x0000008100717223 */ /* 0x004fe20000010067 */
[----:B------:R-:W-:Y:S01]  /*cea0*/  IADD3 R0, R210, R205, RZ ;  /* 0x000000cdd2007210 */ /* 0x000fe20007ffe0ff */
[--C-:B------:R-:W-:Y:S03]  /*ceb0*/  FFMA.FTZ R103, R226, c[0x0][0x2d0], -R202.reuse ;  /* 0x0000b400e2677a23 */ /* 0x100fe600000108ca */
[----:B------:R-:W-:Y:S01]  /*cec0*/  IADD3 R3, R207, R0, RZ ;  /* 0x00000000cf037210 */ /* 0x000fe20007ffe0ff */
[----:B------:R-:W1:Y:S01]  /*ced0*/  LDSM.16.MT88.4 R108, [R0] ;  /* 0x00000000006c783b */ /* 0x000e620000004200 */
[----:B------:R2:W-:Y:S02]  /*cee0*/  MUFU.EX2 R114, R103 ;  /* 0x0000006700727308 */ /* 0x0005e40000000800 */
[--C-:B--2---:R-:W-:Y:S08]  /*cef0*/  FFMA.FTZ R103, R225, c[0x0][0x2d0], -R202.reuse ;  /* 0x0000b400e1677a23 */ /* 0x104ff000000108ca */
[----:B------:R2:W-:Y:S01]  /*cf00*/  MUFU.EX2 R122, R103 ;  /* 0x00000067007a7308 */ /* 0x0005e20000000800 */
[C---:B-1----:R-:W-:Y:S08]  /*cf10*/  HMMA.16816.F32 R4, R104.reuse, R108, R4 ;  /* 0x0000006c6804723c */ /* 0x042ff00000001804 */
[C---:B------:R-:W-:Y:S01]  /*cf20*/  HMMA.16816.F32 R8, R104.reuse, R110, R8 ;  /* 0x0000006e6808723c */ /* 0x040fe20000001808 */
[----:B------:R-:W1:Y:S03]  /*cf30*/  LDSM.16.MT88.4 R108, [R3] ;  /* 0x00000000036c783b */ /* 0x000e660000004200 */
[--C-:B--2---:R-:W-:Y:S02]  /*cf40*/  FFMA.FTZ R103, R221, c[0x0][0x2d0], -R202.reuse ;  /* 0x0000b400dd677a23 */ /* 0x104fe400000108ca */
[--C-:B------:R-:W-:Y:S03]  /*cf50*/  FFMA.FTZ R221, R136, c[0x0][0x2d0], -R203.reuse ;  /* 0x0000b40088dd7a23 */ /* 0x100fe600000108cb */
[----:B------:R-:W-:Y:S01]  /*cf60*/  LDSM.16.MT88.4 R136, [R3+0x2800] ;  /* 0x002800000388783b */ /* 0x000fe20000004200 */
[----:B------:R2:W-:Y:S10]  /*cf70*/  MUFU.EX2 R124, R103 ;  /* 0x00000067007c7308 */ /* 0x0005f40000000800 */
[----:B------:R-:W4:Y:S01]  /*cf80*/  MUFU.EX2 R221, R221 ;  /* 0x000000dd00dd7308 */ /* 0x000f220000000800 */
[--C-:B--2---:R-:W-:Y:S02]  /*cf90*/  FFMA.FTZ R103, R220, c[0x0][0x2d0], -R202.reuse ;  /* 0x0000b400dc677a23 */ /* 0x104fe400000108ca */
[--C-:B------:R-:W-:Y:S02]  /*cfa0*/  FFMA.FTZ R220, R241, c[0x0][0x2d0], -R202.reuse ;  /* 0x0000b400f1dc7a23 */ /* 0x100fe400000108ca */
[----:B------:R-:W2:Y:S05]  /*cfb0*/  LDL.64 R240, [R1+0x40] ;  /* 0x0000400001f07983 */ /* 0x000eaa0000100a00 */
[----:B------:R5:W-:Y:S01]  /*cfc0*/  MUFU.EX2 R129, R103 ;  /* 0x0000006700817308 */ /* 0x000be20000000800 */
[C---:B-1----:R-:W-:Y:S03]  /*cfd0*/  HMMA.16816.F32 R12, R104.reuse, R108, R12 ;  /* 0x0000006c680c723c */ /* 0x042fe6000000180c */
[----:B----4-:R-:W-:Y:S05]  /*cfe0*/  F2FP.PACK_AB R201, R221, R219 ;  /* 0x000000dbddc9723e */ /* 0x010fea00000000ff */
[C---:B------:R-:W-:Y:S01]  /*cff0*/  HMMA.16816.F32 R16, R104.reuse, R110, R16 ;  /* 0x0000006e6810723c */ /* 0x040fe20000001810 */
[----:B------:R-:W1:Y:S01]  /*d000*/  LDSM.16.MT88.4 R108, [R2] ;  /* 0x00000000026c783b */ /* 0x000e620000004200 */
[----:B------:R-:W4:Y:S02]  /*d010*/  MUFU.EX2 R220, R220 ;  /* 0x000000dc00dc7308 */ /* 0x000f240000000800 */
[--C-:B-----5:R-:W-:Y:S08]  /*d020*/  FFMA.FTZ R103, R228, c[0x0][0x2d0], -R203.reuse ;  /* 0x0000b400e4677a23 */ /* 0x120ff000000108cb */
[----:B------:R-:W-:Y:S10]  /*d030*/  MUFU.EX2 R228, R119 ;  /* 0x0000007700e47308 */ /* 0x000ff40000000800 */
[----:B------:R5:W-:Y:S01]  /*d040*/  MUFU.EX2 R120, R103 ;  /* 0x0000006700787308 */ /* 0x000be20000000800 */
[----:B----4-:R-:W-:Y:S01]  /*d050*/  F2FP.PACK_AB R200, R220, R218 ;  /* 0x000000dadcc8723e */ /* 0x010fe200000000ff */
[C---:B-1----:R-:W-:Y:S08]  /*d060*/  HMMA.16816.F32 R20, R104.reuse, R108, R20 ;  /* 0x0000006c6814723c */ /* 0x042ff00000001814 */
[C---:B------:R-:W-:Y:S01]  /*d070*/  HMMA.16816.F32 R24, R104.reuse, R110, R24 ;  /* 0x0000006e6818723c */ /* 0x040fe20000001818 */
[----:B------:R-:W1:Y:S03]  /*d080*/  LDSM.16.MT88.4 R108, [R102] ;  /* 0x00000000666c783b */ /* 0x000e660000004200 */
[--C-:B-----5:R-:W-:Y:S04]  /*d090*/  FFMA.FTZ R103, R227, c[0x0][0x2d0], -R203.reuse ;  /* 0x0000b400e3677a23 */ /* 0x120fe800000108cb */
[----:B------:R4:W5:Y:S04]  /*d0a0*/  MUFU.EX2 R123, R103 ;  /* 0x00000067007b7308 */ /* 0x0009680000000800 */
[--C-:B----4-:R-:W-:Y:S06]  /*d0b0*/  FFMA.FTZ R103, R224, c[0x0][0x2d0], -R203.reuse ;  /* 0x0000b400e0677a23 */ /* 0x110fec00000108cb */
[----:B------:R4:W2:Y:S01]  /*d0c0*/  MUFU.EX2 R128, R103 ;  /* 0x0000006700807308 */ /* 0x0008a20000000800 */
[C---:B-1----:R-:W-:Y:S08]  /*d0d0*/  HMMA.16816.F32 R28, R104.reuse, R108, R28 ;  /* 0x0000006c681c723c */ /* 0x042ff0000000181c */
[C---:B------:R-:W-:Y:S01]  /*d0e0*/  HMMA.16816.F32 R32, R104.reuse, R110, R32 ;  /* 0x0000006e6820723c */ /* 0x040fe20000001820 */
[----:B------:R-:W1:Y:S03]  /*d0f0*/  LDSM.16.MT88.4 R108, [R0+0x3000] ;  /* 0x00300000006c783b */ /* 0x000e660000004200 */
[--C-:B----4-:R-:W-:Y:S04]  /*d100*/  FFMA.FTZ R103, R234, c[0x0][0x2d0], -R202.reuse ;  /* 0x0000b400ea677a23 */ /* 0x110fe800000108ca */
[----:B------:R4:W-:Y:S04]  /*d110*/  MUFU.EX2 R125, R103 ;  /* 0x00000067007d7308 */ /* 0x0009e80000000800 */
[--C-:B----4-:R-:W-:Y:S01]  /*d120*/  FFMA.FTZ R103, R233, c[0x0][0x2d0], -R202.reuse ;  /* 0x0000b400e9677a23 */ /* 0x110fe200000108ca */
[C---:B-1----:R-:W-:Y:S05]  /*d130*/  HMMA.16816.F32 R36, R104.reuse, R108, R36 ;  /* 0x0000006c6824723c */ /* 0x042fea0000001824 */
[----:B------:R1:W-:Y:S03]  /*d140*/  MUFU.EX2 R131, R103 ;  /* 0x0000006700837308 */ /* 0x0003e60000000800 */
[C---:B------:R-:W-:Y:S01]  /*d150*/  HMMA.16816.F32 R40, R104.reuse, R110, R40 ;  /* 0x0000006e6828723c */ /* 0x040fe20000001828 */
[----:B------:R-:W4:Y:S03]  /*d160*/  LDSM.16.MT88.4 R108, [R3+0x3000] ;  /* 0x00300000036c783b */ /* 0x000f260000004200 */
[--C-:B-1----:R-:W-:Y:S04]  /*d170*/  FFMA.FTZ R103, R231, c[0x0][0x2d0], -R202.reuse ;  /* 0x0000b400e7677a23 */ /* 0x102fe800000108ca */
[----:B------:R1:W-:Y:S01]  /*d180*/  MUFU.EX2 R134, R103 ;  /* 0x0000006700867308 */ /* 0x0003e20000000800 */
[C---:B----4-:R-:W-:Y:S03]  /*d190*/  HMMA.16816.F32 R44, R104.reuse, R108, R44 ;  /* 0x0000006c682c723c */ /* 0x050fe6000000182c */
[----:B-1----:R-:W-:Y:S05]  /*d1a0*/  FFMA.FTZ R103, R229, c[0x0][0x2d0], -R202 ;  /* 0x0000b400e5677a23 */ /* 0x002fea00000108ca */
[C---:B------:R-:W-:Y:S01]  /*d1b0*/  HMMA.16816.F32 R48, R104.reuse, R110, R48 ;  /* 0x0000006e6830723c */ /* 0x040fe20000001830 */
[----:B------:R-:W1:Y:S01]  /*d1c0*/  LDSM.16.MT88.4 R108, [R2+0x3000] ;  /* 0x00300000026c783b */ /* 0x000e620000004200 */
[----:B------:R4:W-:Y:S10]  /*d1d0*/  MUFU.EX2 R229, R121 ;  /* 0x0000007900e57308 */ /* 0x0009f40000000800 */
[----:B------:R3:W-:Y:S01]  /*d1e0*/  MUFU.EX2 R135, R103 ;  /* 0x0000006700877308 */ /* 0x0007e20000000800 */
[--C-:B----4-:R-:W-:Y:S09]  /*d1f0*/  FFMA.FTZ R121, R150, c[0x0][0x2d0], -R203.reuse ;  /* 0x0000b40096797a23 */ /* 0x110ff200000108cb */
[----:B------:R-:W-:Y:S01]  /*d200*/  MUFU.EX2 R225, R121 ;  /* 0x0000007900e17308 */ /* 0x000fe20000000800 */
[--C-:B---3--:R-:W-:Y:S09]  /*d210*/  FFMA.FTZ R103, R236, c[0x0][0x2d0], -R203.reuse ;  /* 0x0000b400ec677a23 */ /* 0x108ff200000108cb */
[----:B------:R3:W-:Y:S01]  /*d220*/  MUFU.EX2 R130, R103 ;  /* 0x0000006700827308 */ /* 0x0007e20000000800 */
[C---:B-1----:R-:W-:Y:S08]  /*d230*/  HMMA.16816.F32 R52, R104.reuse, R108, R52 ;  /* 0x0000006c6834723c */ /* 0x042ff00000001834 */
[C---:B------:R-:W-:Y:S01]  /*d240*/  HMMA.16816.F32 R56, R104.reuse, R110, R56 ;  /* 0x0000006e6838723c */ /* 0x040fe20000001838 */
[----:B------:R-:W1:Y:S03]  /*d250*/  LDSM.16.MT88.4 R108, [R102+0x3000] ;  /* 0x00300000666c783b */ /* 0x000e660000004200 */
[--C-:B---3--:R-:W-:Y:S04]  /*d260*/  FFMA.FTZ R103, R235, c[0x0][0x2d0], -R203.reuse ;  /* 0x0000b400eb677a23 */ /* 0x108fe800000108cb */
[----:B------:R3:W-:Y:S01]  /*d270*/  MUFU.EX2 R133, R103 ;  /* 0x0000006700857308 */ /* 0x0007e20000000800 */
[C---:B-1----:R-:W-:Y:S03]  /*d280*/  HMMA.16816.F32 R60, R104.reuse, R108, R60 ;  /* 0x0000006c683c723c */ /* 0x042fe6000000183c */
[----:B---3--:R-:W-:Y:S06]  /*d290*/  FFMA.FTZ R103, R232, c[0x0][0x2d0], -R203 ;  /* 0x0000b400e8677a23 */ /* 0x008fec00000108cb */
[----:B------:R1:W-:Y:S01]  /*d2a0*/  MUFU.EX2 R205, R103 ;  /* 0x0000006700cd7308 */ /* 0x0003e20000000800 */
[C---:B------:R-:W-:Y:S01]  /*d2b0*/  HMMA.16816.F32 R64, R104.reuse, R110, R64 ;  /* 0x0000006e6840723c */ /* 0x040fe20000001840 */
[----:B------:R-:W3:Y:S02]  /*d2c0*/  LDSM.16.MT88.4 R108, [R0+0x6000] ;  /* 0x00600000006c783b */ /* 0x000ee40000004200 */
[----:B-1----:R-:W-:Y:S02]  /*d2d0*/  FADD.FTZ R103, R216, R113 ;  /* 0x00000071d8677221 */ /* 0x002fe40000010000 */
[----:B------:R-:W-:Y:S02]  /*d2e0*/  FFMA.FTZ R216, R141, c[0x0][0x2d0], -R203 ;  /* 0x0000b4008dd87a23 */ /* 0x000fe400000108cb */
[----:B------:R-:W-:Y:S02]  /*d2f0*/  FADD.FTZ R116, R116, R103 ;  /* 0x0000006774747221 */ /* 0x000fe40000010000 */
[----:B------:R-:W-:Y:S03]  /*d300*/  FADD.FTZ R103, R117, R112 ;  /* 0x0000007075677221 */ /* 0x000fe60000010000 */
[----:B------:R-:W-:Y:S01]  /*d310*/  FADD.FTZ R116, R115, R116 ;  /* 0x0000007473747221 */ /* 0x000fe20000010000 */
[----:B------:R-:W-:Y:S01]  /*d320*/  MUFU.EX2 R216, R216 ;  /* 0x000000d800d87308 */ /* 0x000fe20000000800 */
[----:B------:R-:W-:Y:S02]  /*d330*/  FADD.FTZ R103, R114, R103 ;  /* 0x0000006772677221 */ /* 0x000fe40000010000 */
[--C-:B------:R-:W-:Y:S02]  /*d340*/  FFMA.FTZ R117, R244, c[0x0][0x2d0], -R202.reuse ;  /* 0x0000b400f4757a23 */ /* 0x100fe400000108ca */
[--C-:B------:R-:W-:Y:S01]  /*d350*/  FFMA.FTZ R112, R247, c[0x0][0x2d0], -R202.reuse ;  /* 0x0000b400f7707a23 */ /* 0x100fe200000108ca */
[----:B------:R-:W-:Y:S01]  /*d360*/  MOV R247, R145 ;  /* 0x0000009100f77202 */ /* 0x000fe20000000f00 */
[C---:B---3--:R-:W-:Y:S03]  /*d370*/  HMMA.16816.F32 R68, R104.reuse, R108, R68 ;  /* 0x0000006c6844723c */ /* 0x048fe60000001844 */
[----:B------:R-:W-:Y:S05]  /*d380*/  MUFU.EX2 R231, R117 ;  /* 0x0000007500e77308 */ /* 0x000fea0000000800 */
[C---:B------:R-:W-:Y:S01]  /*d390*/  HMMA.16816.F32 R72, R104.reuse, R110, R72 ;  /* 0x0000006e6848723c */ /* 0x040fe20000001848 */
[----:B------:R-:W1:Y:S04]  /*d3a0*/  LDSM.16.MT88.4 R108, [R3+0x6000] ;  /* 0x00600000036c783b */ /* 0x000e680000004200 */
[----:B------:R3:W-:Y:S02]  /*d3b0*/  MUFU.EX2 R126, R112 ;  /* 0x00000070007e7308 */ /* 0x0007e40000000800 */
[--C-:B---3--:R-:W-:Y:S01]  /*d3c0*/  FFMA.FTZ R112, R246, c[0x0][0x2d0], -R202.reuse ;  /* 0x0000b400f6707a23 */ /* 0x108fe200000108ca */
[----:B------:R-:W-:Y:S07]  /*d3d0*/  MOV R246, R144 ;  /* 0x0000009000f67202 */ /* 0x000fee0000000f00 */
[----:B------:R3:W-:Y:S01]  /*d3e0*/  MUFU.EX2 R235, R112 ;  /* 0x0000007000eb7308 */ /* 0x0007e20000000800 */
[----:B------:R-:W-:Y:S01]  /*d3f0*/  @P5 ISETP.GE.AND P1, PT, R246, c[0x0][0x1d4], PT ;  /* 0x00007500f6005a0c */ /* 0x000fe20003f26270 */
[C---:B-1----:R-:W-:Y:S08]  /*d400*/  HMMA.16816.F32 R76, R104.reuse, R108, R76 ;  /* 0x0000006c684c723c */ /* 0x042ff0000000184c */
[C---:B------:R-:W-:Y:S01]  /*d410*/  HMMA.16816.F32 R80, R104.reuse, R110, R80 ;  /* 0x0000006e6850723c */ /* 0x040fe20000001850 */
[----:B------:R-:W1:Y:S03]  /*d420*/  LDSM.16.MT88.4 R108, [R2+0x6000] ;  /* 0x00600000026c783b */ /* 0x000e660000004200 */
[--C-:B---3--:R-:W-:Y:S04]  /*d430*/  FFMA.FTZ R112, R237, c[0x0][0x2d0], -R202.reuse ;  /* 0x0000b400ed707a23 */ /* 0x108fe800000108ca */
[----:B------:R3:W-:Y:S04]  /*d440*/  MUFU.EX2 R237, R112 ;  /* 0x0000007000ed7308 */ /* 0x0007e80000000800 */
[--C-:B---3--:R-:W-:Y:S02]  /*d450*/  FFMA.FTZ R112, R238, c[0x0][0x2d0], -R202.reuse ;  /* 0x0000b400ee707a23 */ /* 0x108fe400000108ca */
[----:B------:R-:W-:Y:S02]  /*d460*/  FFMA.FTZ R202, R239, c[0x0][0x2d0], -R202 ;  /* 0x0000b400efca7a23 */ /* 0x000fe400000108ca */
[----:B------:R-:W3:Y:S02]  /*d470*/  LDL R239, [R1+0x2c] ;  /* 0x00002c0001ef7983 */ /* 0x000ee40000100800 */
[----:B------:R4:W-:Y:S01]  /*d480*/  MUFU.EX2 R238, R112 ;  /* 0x0000007000ee7308 */ /* 0x0009e20000000800 */
[C---:B-1----:R-:W-:Y:S08]  /*d490*/  HMMA.16816.F32 R84, R104.reuse, R108, R84 ;  /* 0x0000006c6854723c */ /* 0x042ff00000001854 */
[C---:B------:R-:W-:Y:S01]  /*d4a0*/  HMMA.16816.F32 R88, R104.reuse, R110, R88 ;  /* 0x0000006e6858723c */ /* 0x040fe20000001858 */
[----:B------:R-:W1:Y:S03]  /*d4b0*/  LDSM.16.MT88.4 R108, [R102+0x6000] ;  /* 0x00600000666c783b */ /* 0x000e660000004200 */
[--C-:B----4-:R-:W-:Y:S01]  /*d4c0*/  FFMA.FTZ R112, R251, c[0x0][0x2d0], -R203.reuse ;  /* 0x0000b400fb707a23 */ /* 0x110fe200000108cb */
[----:B------:R-:W-:Y:S03]  /*d4d0*/  MOV R251, R149 ;  /* 0x0000009500fb7202 */ /* 0x000fe60000000f00 */
[----:B------:R4:W-:Y:S01]  /*d4e0*/  MUFU.EX2 R232, R112 ;  /* 0x0000007000e87308 */ /* 0x0009e20000000800 */
[C---:B-1----:R-:W-:Y:S03]  /*d4f0*/  HMMA.16816.F32 R92, R104.reuse, R108, R92 ;  /* 0x0000006c685c723c */ /* 0x042fe6000000185c */
[----:B----4-:R-:W-:Y:S01]  /*d500*/  FFMA.FTZ R112, R250, c[0x0][0x2d0], -R203 ;  /* 0x0000b400fa707a23 */ /* 0x010fe200000108cb */
[----:B------:R-:W-:Y:S05]  /*d510*/  MOV R250, R148 ;  /* 0x0000009400fa7202 */ /* 0x000fea0000000f00 */
[----:B------:R1:W-:Y:S01]  /*d520*/  MUFU.EX2 R233, R112 ;  /* 0x0000007000e97308 */ /* 0x0003e20000000800 */
[----:B------:R-:W-:Y:S01]  /*d530*/  HMMA.16816.F32 R96, R104, R110, R96 ;  /* 0x0000006e6860723c */ /* 0x000fe20000001860 */
[----:B------:R-:W4:Y:S02]  /*d540*/  LDSM.16.MT88.4 R108, [R0+0x800] ;  /* 0x00080000006c783b */ /* 0x000f240000004200 */
[----:B------:R-:W-:Y:S04]  /*d550*/  @P5 ISETP.GE.AND P2, PT, R250, c[0x0][0x1d4], PT ;  /* 0x00007500fa005a0c */ /* 0x000fe80003f46270 */
[----:B------:R-:W-:Y:S02]  /*d560*/  F2FP.PACK_AB R104, R122, R114 ;  /* 0x000000727a68723e */ /* 0x000fe400000000ff */
[----:B------:R-:W-:Y:S03]  /*d570*/  F2FP.PACK_AB R106, R129, R124 ;  /* 0x0000007c816a723e */ /* 0x000fe600000000ff */
[----:B-----5:R-:W-:Y:S01]  /*d580*/  F2FP.PACK_AB R105, R123, R120 ;  /* 0x000000787b69723e */ /* 0x020fe200000000ff */
[----:B------:R-:W-:Y:S01]  /*d590*/  FADD.FTZ R120, R120, R116 ;  /* 0x0000007478787221 */ /* 0x000fe20000010000 */
[----:B--2---:R-:W-:Y:S01]  /*d5a0*/  F2FP.PACK_AB R107, R128, R127 ;  /* 0x0000007f806b723e */ /* 0x004fe200000000ff */
[----:B------:R-:W-:Y:S02]  /*d5b0*/  FADD.FTZ R116, R122, R103 ;  /* 0x000000677a747221 */ /* 0x000fe40000010000 */
[--C-:B------:R-:W-:Y:S02]  /*d5c0*/  FFMA.FTZ R103, R147, c[0x0][0x2d0], -R203.reuse ;  /* 0x0000b40093677a23 */ /* 0x100fe400000108cb */
[----:B------:R-:W-:Y:S02]  /*d5d0*/  FADD.FTZ R120, R123, R120 ;  /* 0x000000787b787221 */ /* 0x000fe40000010000 */
[----:B------:R2:W-:Y:S01]  /*d5e0*/  MUFU.EX2 R224, R103 ;  /* 0x0000006700e07308 */ /* 0x0005e20000000800 */
[--C-:B-1----:R-:W-:Y:S01]  /*d5f0*/  FFMA.FTZ R112, R245, c[0x0][0x2d0], -R203.reuse ;  /* 0x0000b400f5707a23 */ /* 0x102fe200000108cb */
[----:B------:R-:W-:Y:S04]  /*d600*/  MOV R245, R217 ;  /* 0x000000d900f57202 */ /* 0x000fe80000000f00 */
[----:B------:R-:W-:Y:S04]  /*d610*/  ISETP.GE.AND P3, PT, R245, 0x1, PT ;  /* 0x00000001f500780c */ /* 0x000fe80003f66270 */
[----:B------:R1:W-:Y:S01]  /*d620*/  MUFU.EX2 R234, R112 ;  /* 0x0000007000ea7308 */ /* 0x0003e20000000800 */
[C---:B----4-:R-:W-:Y:S09]  /*d630*/  HMMA.16816.F32 R4, R104.reuse, R108, R4 ;  /* 0x0000006c6804723c */ /* 0x050ff20000001804 */
[----:B------:R-:W4:Y:S03]  /*d640*/  MUFU.EX2 R217, R202 ;  /* 0x000000ca00d97308 */ /* 0x000f260000000800 */
[----:B--2---:R-:W-:Y:S02]  /*d650*/  FFMA.FTZ R103, R146, c[0x0][0x2d0], -R203 ;  /* 0x0000b40092677a23 */ /* 0x004fe400000108cb */
[----:B------:R-:W-:Y:S01]  /*d660*/  LDSM.16.MT88.4 R144, [R0+0x2800] ;  /* 0x002800000090783b */ /* 0x000fe20000004200 */
[C---:B------:R-:W-:Y:S04]  /*d670*/  HMMA.16816.F32 R8, R104.reuse, R110, R8 ;  /* 0x0000006e6808723c */ /* 0x040fe80000001808 */
[----:B------:R2:W-:Y:S03]  /*d680*/  MUFU.EX2 R227, R103 ;  /* 0x0000006700e37308 */ /* 0x0005e60000000800 */
[----:B------:R-:W5:Y:S08]  /*d690*/  LDSM.16.MT88.4 R108, [R3+0x800] ;  /* 0x00080000036c783b */ /* 0x000f700000004200 */
[----:B-1----:R-:W-:Y:S01]  /*d6a0*/  LDSM.16.MT88.4 R112, [R0+0x1800] ;  /* 0x001800000070783b */ /* 0x002fe20000004200 */
[----:B----4-:R-:W-:Y:S01]  /*d6b0*/  F2FP.PACK_AB R202, R217, R222 ;  /* 0x000000ded9ca723e */ /* 0x010fe200000000ff */
[----:B--2---:R-:W-:Y:S06]  /*d6c0*/  FADD.FTZ R103, R124, R116 ;  /* 0x000000747c677221 */ /* 0x004fec0000010000 */
[----:B------:R-:W-:Y:S01]  /*d6d0*/  LDSM.16.MT88.4 R116, [R0+0x2000] ;  /* 0x002000000074783b */ /* 0x000fe20000004200 */
[----:B------:R-:W-:Y:S02]  /*d6e0*/  FADD.FTZ R124, R127, R120 ;  /* 0x000000787f7c7221 */ /* 0x000fe40000010000 */
[----:B------:R-:W-:Y:S02]  /*d6f0*/  FADD.FTZ R103, R129, R103 ;  /* 0x0000006781677221 */ /* 0x000fe40000010000 */
[----:B------:R-:W-:Y:S02]  /*d700*/  FADD.FTZ R124, R128, R124 ;  /* 0x0000007c807c7221 */ /* 0x000fe40000010000 */
[----:B------:R-:W-:Y:S01]  /*d710*/  FADD.FTZ R103, R125, R103 ;  /* 0x000000677d677221 */ /* 0x000fe20000010000 */
[----:B------:R-:W-:Y:S03]  /*d720*/  LDSM.16.MT88.4 R120, [R2+0x2000] ;  /* 0x002000000278783b */ /* 0x000fe60000004200 */
[----:B------:R-:W-:Y:S04]  /*d730*/  FADD.FTZ R103, R131, R103 ;  /* 0x0000006783677221 */ /* 0x000fe80000010000 */
[----:B------:R-:W-:Y:S01]  /*d740*/  FADD.FTZ R103, R134, R103 ;  /* 0x0000006786677221 */ /* 0x000fe20000010000 */
[C---:B-----5:R-:W-:Y:S03]  /*d750*/  HMMA.16816.F32 R12, R104.reuse, R108, R12 ;  /* 0x0000006c680c723c */ /* 0x060fe6000000180c */
[----:B------:R-:W-:Y:S04]  /*d760*/  FADD.FTZ R103, R135, R103 ;  /* 0x0000006787677221 */ /* 0x000fe80000010000 */
[----:B------:R-:W-:Y:S01]  /*d770*/  FADD.FTZ R103, R126, R103 ;  /* 0x000000677e677221 */ /* 0x000fe20000010000 */
        /* <DEDUP_REMOVED lines=32> */
[----:B------:R-:W-:Y:S02]  /*d980*/  F2FP.PACK_AB R104, R131, R125 ;  /* 0x0000007d8368723e */ /* 0x000fe400000000ff */
[----:B------:R-:W-:Y:S03]  /*d990*/  F2FP.PACK_AB R105, R133, R130 ;  /* 0x000000828569723e */ /* 0x000fe600000000ff */
[----:B------:R-:W-:Y:S02]  /*d9a0*/  F2FP.PACK_AB R106, R135, R134 ;  /* 0x00000086876a723e */ /* 0x000fe400000000ff */
[----:B------:R-:W-:Y:S07]  /*d9b0*/  F2FP.PACK_AB R107, R205, R132 ;  /* 0x00000084cd6b723e */ /* 0x000fee00000000ff */
        /* <DEDUP_REMOVED lines=36> */
[----:B------:R1:W2:Y:S04]  /*dc00*/  MUFU.EX2 R236, R108 ;  /* 0x0000006c00ec7308 */ /* 0x0002a80000000800 */
[----:B------:R-:W-:Y:S02]  /*dc10*/  F2FP.PACK_AB R104, R235, R126 ;  /* 0x0000007eeb68723e */ /* 0x000fe400000000ff */
[----:B------:R-:W-:Y:S03]  /*dc20*/  F2FP.PACK_AB R106, R238, R237 ;  /* 0x000000edee6a723e */ /* 0x000fe600000000ff */
[----:B------:R-:W-:Y:S01]  /*dc30*/  F2FP.PACK_AB R105, R233, R232 ;  /* 0x000000e8e969723e */ /* 0x000fe200000000ff */
[----:B-1----:R-:W1:Y:S01]  /*dc40*/  LDSM.16.MT88.4 R108, [R3+0x1800] ;  /* 0x00180000036c783b */ /* 0x002e620000004200 */
[----:B--2---:R-:W-:Y:S07]  /*dc50*/  F2FP.PACK_AB R107, R236, R234 ;  /* 0x000000eaec6b723e */ /* 0x004fee00000000ff */
        /* <DEDUP_REMOVED lines=30> */
[C---:B--2---:R-:W-:Y:S07]  /*de40*/  HMMA.16816.F32 R84, R104.reuse, R112, R84 ;  /* 0x000000706854723c */ /* 0x044fee0000001854 */
[--C-:B------:R-:W-:Y:S01]  /*de50*/  FFMA.FTZ R112, R151, c[0x0][0x2d0], -R203.reuse ;  /* 0x0000b40097707a23 */ /* 0x100fe200000108cb */
[C---:B------:R-:W-:Y:S03]  /*de60*/  HMMA.16816.F32 R88, R104.reuse, R114, R88 ;  /* 0x000000726858723c */ /* 0x040fe60000001858 */
[----:B------:R2:W-:Y:S01]  /*de70*/  MUFU.EX2 R226, R112 ;  /* 0x0000007000e27308 */ /* 0x0005e20000000800 */
[----:B------:R-:W-:Y:S09]  /*de80*/  FFMA.FTZ R203, R140, c[0x0][0x2d0], -R203 ;  /* 0x0000b4008ccb7a23 */ /* 0x000ff200000108cb */
[----:B------:R-:W4:Y:S01]  /*de90*/  MUFU.EX2 R215, R203 ;  /* 0x000000cb00d77308 */ /* 0x000f220000000800 */
[C---:B-1----:R-:W-:Y:S01]  /*dea0*/  HMMA.16816.F32 R92, R104.reuse, R108, R92 ;  /* 0x0000006c685c723c */ /* 0x042fe2000000185c */
[----:B--2---:R-:W1:Y:S07]  /*deb0*/  LDSM.16.MT88.4 R112, [R3+0x2000] ;  /* 0x002000000370783b */ /* 0x004e6e0000004200 */
[----:B------:R-:W-:Y:S01]  /*dec0*/  HMMA.16816.F32 R96, R104, R110, R96 ;  /* 0x0000006e6860723c */ /* 0x000fe20000001860 */
[----:B------:R-:W2:Y:S03]  /*ded0*/  LDSM.16.MT88.4 R108, [R102+0x2000] ;  /* 0x00200000666c783b */ /* 0x000ea60000004200 */
[----:B----4-:R-:W-:Y:S03]  /*dee0*/  F2FP.PACK_AB R203, R215, R216 ;  /* 0x000000d8d7cb723e */ /* 0x010fe600000000ff */
[----:B------:R-:W-:Y:S02]  /*def0*/  F2FP.PACK_AB R104, R230, R228 ;  /* 0x000000e4e668723e */ /* 0x000fe400000000ff */
[----:B------:R-:W-:Y:S03]  /*df00*/  F2FP.PACK_AB R106, R229, R231 ;  /* 0x000000e7e56a723e */ /* 0x000fe600000000ff */
[----:B------:R-:W-:Y:S02]  /*df10*/  F2FP.PACK_AB R105, R227, R224 ;  /* 0x000000e0e369723e */ /* 0x000fe400000000ff */
[----:B------:R-:W-:Y:S07]  /*df20*/  F2FP.PACK_AB R107, R225, R226 ;  /* 0x000000e2e16b723e */ /* 0x000fee00000000ff */
[C---:B------:R-:W-:Y:S08]  /*df30*/  HMMA.16816.F32 R4, R104.reuse, R116, R4 ;  /* 0x000000746804723c */ /* 0x040ff00000001804 */
[C---:B------:R-:W-:Y:S01]  /*df40*/  HMMA.16816.F32 R8, R104.reuse, R118, R8 ;  /* 0x000000766808723c */ /* 0x040fe20000001808 */
[----:B------:R-:W4:Y:S07]  /*df50*/  LDSM.16.MT88.4 R116, [R0+0x5000] ;  /* 0x005000000074783b */ /* 0x000f2e0000004200 */
[C---:B-1----:R-:W-:Y:S08]  /*df60*/  HMMA.16816.F32 R12, R104.reuse, R112, R12 ;  /* 0x00000070680c723c */ /* 0x042ff0000000180c */
[C---:B------:R-:W-:Y:S01]  /*df70*/  HMMA.16816.F32 R16, R104.reuse, R114, R16 ;  /* 0x000000726810723c */ /* 0x040fe20000001810 */
[----:B------:R-:W1:Y:S07]  /*df80*/  LDSM.16.MT88.4 R112, [R3+0x5000] ;  /* 0x005000000370783b */ /* 0x000e6e0000004200 */
[C---:B------:R-:W-:Y:S08]  /*df90*/  HMMA.16816.F32 R20, R104.reuse, R120, R20 ;  /* 0x000000786814723c */ /* 0x040ff00000001814 */
[C---:B------:R-:W-:Y:S01]  /*dfa0*/  HMMA.16816.F32 R24, R104.reuse, R122, R24 ;  /* 0x0000007a6818723c */ /* 0x040fe20000001818 */
[----:B------:R-:W5:Y:S07]  /*dfb0*/  LDSM.16.MT88.4 R120, [R2+0x5000] ;  /* 0x005000000278783b */ /* 0x000f6e0000004200 */
[C---:B--2---:R-:W-:Y:S08]  /*dfc0*/  HMMA.16816.F32 R28, R104.reuse, R108, R28 ;  /* 0x0000006c681c723c */ /* 0x044ff0000000181c */
[C---:B------:R-:W-:Y:S01]  /*dfd0*/  HMMA.16816.F32 R32, R104.reuse, R110, R32 ;  /* 0x0000006e6820723c */ /* 0x040fe20000001820 */
[----:B------:R-:W2:Y:S07]  /*dfe0*/  LDSM.16.MT88.4 R108, [R102+0x5000] ;  /* 0x00500000666c783b */ /* 0x000eae0000004200 */
[C---:B----4-:R-:W-:Y:S08]  /*dff0*/  HMMA.16816.F32 R36, R104.reuse, R116, R36 ;  /* 0x000000746824723c */ /* 0x050ff00000001824 */
[C---:B------:R-:W-:Y:S01]  /*e000*/  HMMA.16816.F32 R40, R104.reuse, R118, R40 ;  /* 0x000000766828723c */ /* 0x040fe20000001828 */
[----:B------:R-:W4:Y:S07]  /*e010*/  LDSM.16.MT88.4 R116, [R0+0x8000] ;  /* 0x008000000074783b */ /* 0x000f2e0000004200 */
[C---:B-1----:R-:W-:Y:S08]  /*e020*/  HMMA.16816.F32 R44, R104.reuse, R112, R44 ;  /* 0x00000070682c723c */ /* 0x042ff0000000182c */
[C---:B------:R-:W-:Y:S01]  /*e030*/  HMMA.16816.F32 R48, R104.reuse, R114, R48 ;  /* 0x000000726830723c */ /* 0x040fe20000001830 */
[----:B------:R-:W1:Y:S07]  /*e040*/  LDSM.16.MT88.4 R112, [R3+0x8000] ;  /* 0x008000000370783b */ /* 0x000e6e0000004200 */
[C---:B-----5:R-:W-:Y:S08]  /*e050*/  HMMA.16816.F32 R52, R104.reuse, R120, R52 ;  /* 0x000000786834723c */ /* 0x060ff00000001834 */
[C---:B------:R-:W-:Y:S01]  /*e060*/  HMMA.16816.F32 R56, R104.reuse, R122, R56 ;  /* 0x0000007a6838723c */ /* 0x040fe20000001838 */
[----:B------:R-:W5:Y:S07]  /*e070*/  LDSM.16.MT88.4 R120, [R2+0x8000] ;  /* 0x008000000278783b */ /* 0x000f6e0000004200 */
[C---:B--2---:R-:W-:Y:S08]  /*e080*/  HMMA.16816.F32 R60, R104.reuse, R108, R60 ;  /* 0x0000006c683c723c */ /* 0x044ff0000000183c */
[C---:B------:R-:W-:Y:S01]  /*e090*/  HMMA.16816.F32 R64, R104.reuse, R110, R64 ;  /* 0x0000006e6840723c */ /* 0x040fe20000001840 */
[----:B------:R-:W2:Y:S07]  /*e0a0*/  LDSM.16.MT88.4 R108, [R102+0x8000] ;  /* 0x00800000666c783b */ /* 0x000eae0000004200 */
[C---:B----4-:R-:W-:Y:S08]  /*e0b0*/  HMMA.16816.F32 R68, R104.reuse, R116, R68 ;  /* 0x000000746844723c */ /* 0x050ff00000001844 */
[C---:B------:R-:W-:Y:S08]  /*e0c0*/  HMMA.16816.F32 R72, R104.reuse, R118, R72 ;  /* 0x000000766848723c */ /* 0x040ff00000001848 */
[C---:B-1----:R-:W-:Y:S07]  /*e0d0*/  HMMA.16816.F32 R76, R104.reuse, R112, R76 ;  /* 0x00000070684c723c */ /* 0x042fee000000184c */
[----:B------:R-:W-:Y:S01]  /*e0e0*/  FADD.FTZ R112, R130, R124 ;  /* 0x0000007c82707221 */ /* 0x000fe20000010000 */
[C---:B------:R-:W-:Y:S01]  /*e0f0*/  HMMA.16816.F32 R80, R104.reuse, R114, R80 ;  /* 0x000000726850723c */ /* 0x040fe20000001850 */
[----:B------:R-:W1:Y:S03]  /*e100*/  LDSM.16.MT88.4 R128, [R2+0x2800] ;  /* 0x002800000280783b */ /* 0x000e660000004200 */
[----:B------:R-:W-:Y:S04]  /*e110*/  FADD.FTZ R112, R133, R112 ;  /* 0x0000007085707221 */ /* 0x000fe80000010000 */
[C---:B-----5:R-:W-:Y:S08]  /*e120*/  HMMA.16816.F32 R84, R104.reuse, R120, R84 ;  /* 0x000000786854723c */ /* 0x060ff00000001854 */
[C---:B------:R-:W-:Y:S01]  /*e130*/  HMMA.16816.F32 R88, R104.reuse, R122, R88 ;  /* 0x0000007a6858723c */ /* 0x040fe20000001858 */
[----:B------:R-:W4:Y:S07]  /*e140*/  LDSM.16.MT88.4 R120, [R102+0x2800] ;  /* 0x002800006678783b */ /* 0x000f2e0000004200 */
[C---:B--2---:R-:W-:Y:S07]  /*e150*/  HMMA.16816.F32 R92, R104.reuse, R108, R92 ;  /* 0x0000006c685c723c */ /* 0x044fee000000185c */
[----:B------:R-:W-:Y:S01]  /*e160*/  FADD.FTZ R108, R132, R112 ;  /* 0x00000070846c7221 */ /* 0x000fe20000010000 */
[----:B------:R-:W-:Y:S01]  /*e170*/  HMMA.16816.F32 R96, R104, R110, R96 ;  /* 0x0000006e6860723c */ /* 0x000fe20000001860 */
[----:B------:R-:W2:Y:S03]  /*e180*/  LDSM.16.MT88.4 R112, [R0+0x5800] ;  /* 0x005800000070783b */ /* 0x000ea60000004200 */
[----:B------:R-:W-:Y:S04]  /*e190*/  FADD.FTZ R205, R205, R108 ;  /* 0x0000006ccdcd7221 */ /* 0x000fe80000010000 */
[C---:B------:R-:W-:Y:S01]  /*e1a0*/  HMMA.16816.F32 R148, R200.reuse, R144, R4 ;  /* 0x00000090c894723c */ /* 0x040fe20000001804 */
[----:B------:R-:W5:Y:S07]  /*e1b0*/  LDSM.16.MT88.4 R104, [R3+0x5800] ;  /* 0x005800000368783b */ /* 0x000f6e0000004200 */
[C---:B------:R-:W-:Y:S01]  /*e1c0*/  HMMA.16816.F32 R144, R200.reuse, R146, R8 ;  /* 0x00000092c890723c */ /* 0x040fe20000001808 */
[----:B------:R-:W2:Y:S07]  /*e1d0*/  LDSM.16.MT88.4 R4, [R2+0x5800] ;  /* 0x005800000204783b */ /* 0x000eae0000004200 */
[C---:B------:R-:W-:Y:S01]  /*e1e0*/  HMMA.16816.F32 R140, R200.reuse, R136, R12 ;  /* 0x00000088c88c723c */ /* 0x040fe2000000180c */
[----:B------:R-:W2:Y:S07]  /*e1f0*/  LDSM.16.MT88.4 R8, [R102+0x5800] ;  /* 0x005800006608783b */ /* 0x000eae0000004200 */
[C---:B------:R-:W-:Y:S01]  /*e200*/  HMMA.16816.F32 R136, R200.reuse, R138, R16 ;  /* 0x0000008ac888723c */ /* 0x040fe20000001810 */
[----:B------:R3:W5:Y:S07]  /*e210*/  LDSM.16.MT88.4 R12, [R0+0x8800] ;  /* 0x00880000000c783b */ /* 0x00076e0000004200 */
[C---:B-1----:R-:W-:Y:S01]  /*e220*/  HMMA.16816.F32 R132, R200.reuse, R128, R20 ;  /* 0x00000080c884723c */ /* 0x042fe20000001814 */
[----:B------:R1:W5:Y:S07]  /*e230*/  LDSM.16.MT88.4 R16, [R3+0x8800] ;  /* 0x008800000310783b */ /* 0x00036e0000004200 */
[C---:B------:R-:W-:Y:S08]  /*e240*/  HMMA.16816.F32 R128, R200.reuse, R130, R24 ;  /* 0x00000082c880723c */ /* 0x040ff00000001818 */
[C---:B----4-:R-:W-:Y:S04]  /*e250*/  HMMA.16816.F32 R124, R200.reuse, R120, R28 ;  /* 0x00000078c87c723c */ /* 0x050fe8000000181c */
[----:B---3--:R-:W-:Y:S04]  /*e260*/  @P5 IADD3 R0, R223, -0x2, RZ ;  /* 0xfffffffedf005810 */ /* 0x008fe80007ffe0ff */
[C---:B------:R-:W-:Y:S04]  /*e270*/  HMMA.16816.F32 R120, R200.reuse, R122, R32 ;  /* 0x0000007ac878723c */ /* 0x040fe80000001820 */
[----:B-1----:R-:W-:Y:S04]  /*e280*/  @P5 SHF.R.S32.HI R3, RZ, 0x1f, R0 ;  /* 0x0000001fff035819 */ /* 0x002fe80000011400 */
[C---:B--2---:R-:W-:Y:S04]  /*e290*/  HMMA.16816.F32 R116, R200.reuse, R112, R36 ;  /* 0x00000070c874723c */ /* 0x044fe80000001824 */
[----:B------:R-:W-:Y:S04]  /*e2a0*/  @P5 IMAD R3, R3, c[0x0][0x1e0], RZ ;  /* 0x0000780003035a24 */ /* 0x000fe800078e02ff */
[C---:B------:R-:W-:Y:S08]  /*e2b0*/  HMMA.16816.F32 R112, R200.reuse, R114, R40 ;  /* 0x00000072c870723c */ /* 0x040ff00000001828 */
[C---:B-----5:R-:W-:Y:S08]  /*e2c0*/  HMMA.16816.F32 R108, R200.reuse, R104, R44 ;  /* 0x00000068c86c723c */ /* 0x060ff0000000182c */
[C---:B------:R-:W-:Y:S08]  /*e2d0*/  HMMA.16816.F32 R104, R200.reuse, R106, R48 ;  /* 0x0000006ac868723c */ /* 0x040ff00000001830 */
[C---:B------:R-:W-:Y:S08]  /*e2e0*/  HMMA.16816.F32 R52, R200.reuse, R4, R52 ;  /* 0x00000004c834723c */ /* 0x040ff00000001834 */
[C---:B------:R-:W-:Y:S01]  /*e2f0*/  HMMA.16816.F32 R56, R200.reuse, R6, R56 ;  /* 0x00000006c838723c */ /* 0x040fe20000001838 */
[----:B------:R1:W2:Y:S07]  /*e300*/  LDSM.16.MT88.4 R4, [R2+0x8800] ;  /* 0x008800000204783b */ /* 0x0002ae0000004200 */
[C---:B------:R-:W-:Y:S07]  /*e310*/  HMMA.16816.F32 R60, R200.reuse, R8, R60 ;  /* 0x00000008c83c723c */ /* 0x040fee000000183c */
[C---:B------:R-:W-:Y:S01]  /*e320*/  @P5 IMAD.WIDE.U32 R8, R0.reuse, c[0x0][0x1e0], RZ ;  /* 0x0000780000085a25 */ /* 0x040fe200078e00ff */
[C---:B------:R-:W-:Y:S04]  /*e330*/  HMMA.16816.F32 R64, R200.reuse, R10, R64 ;  /* 0x0000000ac840723c */ /* 0x040fe80000001840 */
[----:B-1----:R-:W-:Y:S04]  /*e340*/  @P5 IMAD R2, R0, c[0x0][0x1e4], R3 ;  /* 0x0000790000025a24 */ /* 0x002fe800078e0203 */
[C---:B------:R-:W-:Y:S04]  /*e350*/  HMMA.16816.F32 R68, R200.reuse, R12, R68 ;  /* 0x0000000cc844723c */ /* 0x040fe80000001844 */
        /* <DEDUP_REMOVED lines=8> */
[C---:B------:R-:W-:Y:S01]  /*e3e0*/  @P5 LEA R12, P0, R2.reuse, c[0x0][0x1c8], 0x1 ;  /* 0x00007200020c5a11 */ /* 0x040fe200078008ff */
[----:B------:R-:W-:Y:S01]  /*e3f0*/  FADD.FTZ R14, R233, R9 ;  /* 0x00000009e90e7221 */ /* 0x000fe20000010000 */
[C---:B------:R-:W-:Y:S01]  /*e400*/  HMMA.16816.F32 R76, R200.reuse, R16, R76 ;  /* 0x00000010c84c723c */ /* 0x040fe2000000184c */
[----:B------:R-:W1:Y:S02]  /*e410*/  LDSM.16.MT88.4 R8, [R102+0x8800] ;  /* 0x008800006608783b */ /* 0x000e640000004200 */
[----:B------:R-:W-:Y:S01]  /*e420*/  @P5 IADD3 R3, R3, R0, RZ ;  /* 0x0000000003035210 */ /* 0x000fe20007ffe0ff */
[----:B------:R-:W-:Y:S03]  /*e430*/  FADD.FTZ R0, R237, R13 ;  /* 0x0000000ded007221 */ /* 0x000fe60000010000 */
[----:B------:R-:W-:Y:S01]  /*e440*/  @P5 LEA.HI.X R13, R2, c[0x0][0x1cc], R3, 0x1, P0 ;  /* 0x00007300020d5a11 */ /* 0x000fe200000f0c03 */
[----:B------:R-:W-:Y:S01]  /*e450*/  FADD.FTZ R3, R238, R0 ;  /* 0x00000000ee037221 */ /* 0x000fe20000010000 */
[----:B------:R-:W-:Y:S01]  /*e460*/  IADD3 R0, R245, 0x1, RZ ;  /* 0x00000001f5007810 */ /* 0x000fe20007ffe0ff */
[C---:B------:R-:W-:Y:S02]  /*e470*/  HMMA.16816.F32 R80, R200.reuse, R18, R80 ;  /* 0x00000012c850723c */ /* 0x040fe40000001850 */
[----:B------:R-:W-:Y:S01]  /*e480*/  @P5 MOV R16, c[0x0][0x1e0] ;  /* 0x0000780000105a02 */ /* 0x000fe20000000f00 */
[----:B------:R-:W-:Y:S01]  /*e490*/  FADD.FTZ R2, R234, R14 ;  /* 0x0000000eea027221 */ /* 0x000fe20000010000 */
[----:B------:R-:W-:Y:S01]  /*e4a0*/  SEL R0, R0, RZ, !P3 ;  /* 0x000000ff00007207 */ /* 0x000fe20005800000 */
[----:B------:R-:W-:Y:S01]  /*e4b0*/  FADD.FTZ R15, R228, R3 ;  /* 0x00000003e40f7221 */ /* 0x000fe20000010000 */
[----:B------:R-:W-:Y:S01]  /*e4c0*/  @P5 ISETP.GE.AND P0, PT, R247, c[0x0][0x1d4], PT ;  /* 0x00007500f7005a0c */ /* 0x000fe20003f06270 */
[----:B------:R-:W-:Y:S01]  /*e4d0*/  FADD.FTZ R2, R236, R2 ;  /* 0x00000002ec027221 */ /* 0x000fe20000010000 */
[C---:B--2---:R-:W-:Y:S01]  /*e4e0*/  HMMA.16816.F32 R84, R200.reuse, R4, R84 ;  /* 0x00000004c854723c */ /* 0x044fe20000001854 */
[----:B------:R2:W-:Y:S03]  /*e4f0*/  STL [R1], R0 ;  /* 0x0000000001007387 */ /* 0x0005e60000100800 */
[----:B------:R-:W-:Y:S01]  /*e500*/  @P5 MOV R14, 0x6 ;  /* 0x00000006000e5802 */ /* 0x000fe20000000f00 */
[----:B------:R-:W-:Y:S01]  /*e510*/  FADD.FTZ R3, R224, R2 ;  /* 0x00000002e0037221 */ /* 0x000fe20000010000 */
[----:B------:R-:W-:Y:S01]  /*e520*/  IADD3 R247, R223, -0x1, RZ ;  /* 0xffffffffdff77810 */ /* 0x000fe20007ffe0ff */
[----:B------:R-:W-:Y:S01]  /*e530*/  FADD.FTZ R5, R230, R15 ;  /* 0x0000000fe6057221 */ /* 0x000fe20000010000 */
[C---:B------:R-:W-:Y:S01]  /*e540*/  @P5 SHF.L.U64.HI R14, R16.reuse, R14, c[0x0][0x1e4] ;  /* 0x00007900100e5619 */ /* 0x040fe2000001020e */
[----:B------:R-:W-:Y:S01]  /*e550*/  FADD.FTZ R15, R227, R3 ;  /* 0x00000003e30f7221 */ /* 0x000fe20000010000 */
[C---:B------:R-:W-:Y:S03]  /*e560*/  HMMA.16816.F32 R88, R200.reuse, R6, R88 ;  /* 0x00000006c858723c */ /* 0x040fe60000001858 */
[----:B------:R-:W-:Y:S04]  /*e570*/  @P5 SHF.L.U32 R16, R16, 0x6, RZ ;  /* 0x0000000610105819 */ /* 0x000fe800000006ff */
[----:B------:R-:W-:Y:S01]  /*e580*/  @P5 IADD3 R2, P4, R16, R12, RZ ;  /* 0x0000000c10025210 */ /* 0x000fe20007f9e0ff */
[----:B------:R-:W-:Y:S04]  /*e590*/  FADD.FTZ R6, R226, R15 ;  /* 0x0000000fe2067221 */ /* 0x000fe80000010000 */
[----:B------:R-:W-:Y:S01]  /*e5a0*/  @P5 IADD3.X R3, R14, R13, RZ, P4, !PT ;  /* 0x0000000d0e035210 */ /* 0x000fe200027fe4ff */
[C---:B-1----:R-:W-:Y:S03]  /*e5b0*/  HMMA.16816.F32 R92, R200.reuse, R8, R92 ;  /* 0x00000008c85c723c */ /* 0x042fe6000000185c */
[----:B--2---:R-:W-:Y:S01]  /*e5c0*/  @P5 IMAD R0, R0, 0x9000, R239 ;  /* 0x0000900000005824 */ /* 0x004fe200078e02ef */
[----:B------:R-:W-:Y:S04]  /*e5d0*/  @P5 IADD3 R4, P3, R16, R2, RZ ;  /* 0x0000000210045210 */ /* 0x000fe80007f7e0ff */
[----:B------:R-:W-:Y:S01]  /*e5e0*/  @!PT LDS RZ, [RZ] ;  /* 0x00000000fffff984 */ /* 0x000fe20000000800 */
[----:B------:R-:W-:Y:S01]  /*e5f0*/  @!PT LDS RZ, [RZ] ;  /* 0x00000000fffff984 */ /* 0x000fe20000000800 */
[----:B------:R-:W-:Y:S01]  /*e600*/  @!PT LDS RZ, [RZ] ;  /* 0x00000000fffff984 */ /* 0x000fe20000000800 */
[----:B------:R1:W-:Y:S01]  /*e610*/  @P5 LDGSTS.E.BYPASS.LTC128B.128 [R0], [R12.64], !P2 ;  /* 0x000000000c005fae */ /* 0x0003e2000d101d46 */
[----:B------:R-:W-:Y:S07]  /*e620*/  HMMA.16816.F32 R96, R200, R10, R96 ;  /* 0x0000000ac860723c */ /* 0x000fee0000001860 */
        /* <DEDUP_REMOVED lines=13> */
[----:B------:R-:W-:Y:S01]  /*e700*/  ISETP.GT.AND P0, PT, R223, RZ, PT ;  /* 0x000000ffdf00720c */ /* 0x000fe20003f04270 */
[----:B--2---:R-:W-:Y:S01]  /*e710*/  FADD.FTZ R3, R229, R12 ;  /* 0x0000000ce5037221 */ /* 0x004fe20000010000 */
[----:B------:R-:W-:Y:S01]  /*e720*/  MOV R223, R247 ;  /* 0x000000f700df7202 */ /* 0x000fe20000000f00 */
[----:B------:R-:W-:Y:S02]  /*e730*/  FADD.FTZ R2, R225, R6 ;  /* 0x00000006e1027221 */ /* 0x000fe40000010000 */
[----:B------:R-:W-:Y:S02]  /*e740*/  FADD.FTZ R3, R218, R3 ;  /* 0x00000003da037221 */ /* 0x000fe40000010000 */
        /* <DEDUP_REMOVED lines=9> */
[----:B------:R-:W-:Y:S04]  /*e7e0*/  STL [R1+0x4], R2 ;  /* 0x0000040201007387 */ /* 0x000fe80000100800 */
[----:B------:R1:W-:Y:S02]  /*e7f0*/  STL [R1+0x8], R0 ;  /* 0x0000080001007387 */ /* 0x0003e40000100800 */
[----:B-1----:R-:W-:Y:S01]  /*e800*/  MOV R0, R101 ;  /* 0x0000006500007202 */ /* 0x002fe20000000f00 */
[----:B------:R-:W-:-:S05]  /*e810*/  @P0 BRA `(.L_x_1092) ;  /* 0xffffc14000000947 */ /* 0x000fca000383ffff */
.L_x_1091:
[----:B------:R-:W-:Y:S02]  /*e820*/  MOV R7, 0x1f ;  /* 0x0000001f00077802 */ /* 0x000fe40000000f00 */
[----:B------:R-:W-:Y:S01]  /*e830*/  MOV R6, 0xffffffff ;  /* 0xffffffff00067802 */ /* 0x000fe20000000f00 */
[----:B------:R-:W-:Y:S05]  /*e840*/  BRA.DIV ~URZ, `(.L_x_1093) ;  /* 0x000028c27f007947 */ /* 0x000fea000b800000 */
[----:B------:R-:W2:Y:S04]  /*e850*/  LDL R0, [R1+0x4] ;  /* 0x0000040001007983 */ /* 0x000ea80000100800 */
[----:B--2---:R2:W3:Y:S02]  /*e860*/  SHFL.BFLY PT, R4, R0, 0x2, 0x1f ;  /* 0x0c401f0000047f89 */ /* 0x0044e400000e0000 */
.L_x_1125:
[----:B--2---:R-:W2:Y:S02]  /*e870*/  LDL.LU R0, [R1+0x4] ;  /* 0x0000040001007983 */ /* 0x004ea40000300800 */
[----:B--23--:R-:W-:Y:S01]  /*e880*/  FADD.FTZ R4, R4, R0 ;  /* 0x0000000004047221 */ /* 0x00cfe20000010000 */
[----:B------:R-:W-:Y:S05]  /*e890*/  BRA.DIV ~URZ, `(.L_x_1094) ;  /* 0x000028d27f007947 */ /* 0x000fea000b800000 */
[----:B------:R-:W2:Y:S04]  /*e8a0*/  LDL.LU R5, [R1+0x8] ;  /* 0x0000080001057983 */ /* 0x000ea80000300800 */
[----:B------:R-:W3:Y:S02]  /*e8b0*/  SHFL.BFLY PT, R2, R4, 0x1, 0x1f ;  /* 0x0c201f0004027f89 */ /* 0x000ee400000e0000 */
[----:B---3--:R-:W-:-:S02]  /*e8c0*/  FADD.FTZ R4, R4, R2 ;  /* 0x0000000204047221 */ /* 0x008fc40000010000 */
[----:B--2---:R-:W2:Y:S02]  /*e8d0*/  SHFL.BFLY PT, R0, R5, 0x2, 0x1f ;  /* 0x0c401f0005007f89 */ /* 0x004ea400000e0000 */
[----:B--2---:R-:W-:-:S05]  /*e8e0*/  FADD.FTZ R0, R0, R5 ;  /* 0x0000000500007221 */ /* 0x004fca0000010000 */
[----:B-1----:R1:W2:Y:S02]  /*e8f0*/  SHFL.BFLY PT, R3, R0, 0x1, 0x1f ;  /* 0x0c201f0000037f89 */ /* 0x0022a400000e0000 */
.L_x_1126:
[----:B------:R-:W-:Y:S01]  /*e900*/  FSETP.NE.FTZ.AND P1, PT, R4, RZ, PT ;  /* 0x000000ff0400720b */ /* 0x000fe20003f35000 */
[----:B--2---:R-:W-:Y:S01]  /*e910*/  FADD.FTZ R3, R3, R0 ;  /* 0x0000000003037221 */ /* 0x004fe20000010000 */
[----:B------:R-:W-:Y:S02]  /*e920*/  MOV R2, RZ ;  /* 0x000000ff00027202 */ /* 0x000fe40000000f00 */
[----:B-1----:R-:W-:Y:S02]  /*e930*/  MOV R0, RZ ;  /* 0x000000ff00007202 */ /* 0x002fe40000000f00 */
[----:B------:R-:W-:Y:S02]  /*e940*/  FSETP.NE.FTZ.AND P0, PT, R3, RZ, PT ;  /* 0x000000ff0300720b */ /* 0x000fe40003f15000 */
[----:B------:R-:W-:Y:S02]  /*e950*/  MOV R50, 0xff800000 ;  /* 0xff80000000327802 */ /* 0x000fe40000000f00 */
[----:B------:R-:W-:-:S03]  /*e960*/  MOV R49, 0xff800000 ;  /* 0xff80000000317802 */ /* 0x000fc60000000f00 */
[----:B------:R-:W1:Y:S01]  /*e970*/  @P1 MUFU.RCP R2, R4 ;  /* 0x0000000400021308 */ /* 0x000e620000001000 */
[----:B------:R-:W-:-:S07]  /*e980*/  @P1 MOV R7, 0x3f317218 ;  /* 0x3f31721800071802 */ /* 0x000fce0000000f00 */
[----:B------:R-:W2:Y:S01]  /*e990*/  @P1 MUFU.LG2 R4, R4 ;  /* 0x0000000400041308 */ /* 0x000ea20000000c00 */
[----:B-1----:R-:W-:-:S07]  /*e9a0*/  FMUL.FTZ R148, R2, R148 ;  /* 0x0000009402947220 */ /* 0x002fce0000410000 */
[----:B------:R-:W1:Y:S01]  /*e9b0*/  @P0 MUFU.RCP R0, R3 ;  /* 0x0000000300000308 */ /* 0x000e620000001000 */
        /* <DEDUP_REMOVED lines=46> */
[----:B------:R-:W-:Y:S02]  /*eca0*/  FMUL.FTZ R97, R2, R97 ;  /* 0x0000006102617220 */ /* 0x000fe40000410000 */
[----:B------:R3:W4:Y:S01]  /*ecb0*/  @P0 MUFU.LG2 R2, R3 ;  /* 0x0000000300020308 */ /* 0x0007220000000c00 */
[----:B--2---:R-:W-:-:S02]  /*ecc0*/  @P1 FMUL.FTZ R5, R4, 0.69314718246459960938 ;  /* 0x3f31721804051820 */ /* 0x004fc40000410000 */
[----:B------:R-:W-:Y:S02]  /*ecd0*/  @P1 FMUL.FTZ R4, R7, c[0x0][0x2d0] ;  /* 0x0000b40007041a20 */ /* 0x000fe40000410000 */
[----:B-1----:R-:W-:Y:S02]  /*ece0*/  FMUL.FTZ R150, R0, R150 ;  /* 0x0000009600967220 */ /* 0x002fe40000410000 */
[----:B------:R-:W-:Y:S01]  /*ecf0*/  @P1 FFMA.FTZ R50, R4, R101, R5 ;  /* 0x0000006504321223 */ /* 0x000fe20000010005 */
[----:B------:R-:W-:Y:S01]  /*ed00*/  MOV R4, 0x1 ;  /* 0x0000000100047802 */ /* 0x000fe20000000f00 */
[C---:B------:R-:W-:Y:S02]  /*ed10*/  FMUL.FTZ R47, R0.reuse, R151 ;  /* 0x00000097002f7220 */ /* 0x040fe40000410000 */
[C---:B------:R-:W-:Y:S02]  /*ed20*/  FMUL.FTZ R146, R0.reuse, R146 ;  /* 0x0000009200927220 */ /* 0x040fe40000410000 */
[----:B------:R-:W-:-:S02]  /*ed30*/  FMUL.FTZ R45, R0, R147 ;  /* 0x00000093002d7220 */ /* 0x000fc40000410000 */
[----:B------:R-:W-:Y:S01]  /*ed40*/  FMUL.FTZ R142, R0, R142 ;  /* 0x0000008e008e7220 */ /* 0x000fe20000410000 */
[----:B---3--:R-:W-:Y:S01]  /*ed50*/  @P0 MOV R3, 0x3f317218 ;  /* 0x3f31721800030802 */ /* 0x008fe20000000f00 */
[----:B----4-:R-:W-:Y:S02]  /*ed60*/  @P0 FMUL.FTZ R2, R2, 0.69314718246459960938 ;  /* 0x3f31721802020820 */ /* 0x010fe40000410000 */
[C---:B------:R-:W-:Y:S02]  /*ed70*/  FMUL.FTZ R43, R0.reuse, R143 ;  /* 0x0000008f002b7220 */ /* 0x040fe40000410000 */
[----:B------:R-:W-:Y:S02]  /*ed80*/  @P0 FMUL.FTZ R3, R3, c[0x0][0x2d0] ;  /* 0x0000b40003030a20 */ /* 0x000fe40000410000 */
        /* <DEDUP_REMOVED lines=41> */
[----:B------:R-:W-:Y:S01]  /*f020*/  FMUL.FTZ R99, R0, R99 ;  /* 0x0000006300637220 */ /* 0x000fe20000410000 */
[----:B------:R-:W-:Y:S01]  /*f030*/  PRMT R0, R4, 0x7610, R0 ;  /* 0x0000761004007816 */ /* 0x000fe20000000000 */
[----:B------:R-:W-:Y:S02]  /*f040*/  @P0 FFMA.FTZ R49, R3, R100, R2 ;  /* 0x0000006403310223 */ /* 0x000fe40000010002 */
.L_x_1082:
        /* <DEDUP_REMOVED lines=19> */
.L_x_1096:
[----:B-1----:R-:W-:Y:S05]  /*f180*/  BSYNC B0 ;  /* 0x0000000000007941 */ /* 0x002fea0003800000 */
.L_x_1095:
        /* <DEDUP_REMOVED lines=120> */
[----:B------:R-:W-:Y:S05]  /*f910*/  CALL.REL.NOINC `($__internal_3_$__cuda_sm70_shflsync_idx_p) ;  /* 0x00001d1000007944 */ /* 0x000fea0003c00000 */
.L_x_1099:
[----:B-1----:R-:W2:Y:S04]  /*f920*/  LDL R2, [R1+0x98] ;  /* 0x0000980001027983 */ /* 0x002ea80000100800 */
[----:B------:R-:W3:Y:S04]  /*f930*/  LDL.LU R13, [R1+0x50] ;  /* 0x00005000010d7983 */ /* 0x000ee80000300800 */
[----:B------:R-:W4:Y:S04]  /*f940*/  LDL.LU R12, [R1+0x54] ;  /* 0x00005400010c7983 */ /* 0x000f280000300800 */
[----:B------:R-:W2:Y:S01]  /*f950*/  LDL.LU R15, [R1+0x5c] ;  /* 0x00005c00010f7983 */ /* 0x000ea20000300800 */
[----:B------:R-:W-:-:S03]  /*f960*/  IMAD.MOV.U32 R0, RZ, RZ, 0x1 ;  /* 0x00000001ff007424 */ /* 0x000fc600078e00ff */
[----:B------:R-:W1:Y:S02]  /*f970*/  S2R R16, SR_TID.X ;  /* 0x0000000000107919 */ /* 0x000e640000002100 */
[----:B------:R-:W-:Y:S02]  /*f980*/  ISETP.NE.AND P1, PT, R0, c[0x0][0x4e8], PT ;  /* 0x00013a0000007a0c */ /* 0x000fe40003f25270 */
[----:B------:R2:W5:Y:S04]  /*f990*/  LDL.64 R68, [R1+0x10] ;  /* 0x0000100001447983 */ /* 0x0005680000100a00 */
[----:B------:R2:W5:Y:S04]  /*f9a0*/  LDL R64, [R1+0x70] ;  /* 0x0000700001407983 */ /* 0x0005680000100800 */
[----:B------:R2:W5:Y:S04]  /*f9b0*/  LDL R23, [R1+0x1c] ;  /* 0x00001c0001177983 */ /* 0x0005680000100800 */
[----:B------:R2:W5:Y:S04]  /*f9c0*/  LDL R22, [R1+0x60] ;  /* 0x0000600001167983 */ /* 0x0005680000100800 */
[----:B------:R2:W5:Y:S01]  /*f9d0*/  LDL R21, [R1+0x20] ;  /* 0x0000200001157983 */ /* 0x0005620000100800 */
[----:B-1----:R-:W-:-:S03]  /*f9e0*/  SHF.R.S32.HI R10, RZ, 0x1f, R16 ;  /* 0x0000001fff0a7819 */ /* 0x002fc60000011410 */
[----:B------:R-:W1:Y:S01]  /*f9f0*/  S2R R18, SR_TID.X ;  /* 0x0000000000127919 */ /* 0x000e620000002100 */
[----:B------:R-:W-:-:S04]  /*fa00*/  LEA.HI R10, R10, R16, RZ, 0x3 ;  /* 0x000000100a0a7211 */ /* 0x000fc800078f18ff */
[----:B------:R-:W-:-:S05]  /*fa10*/  LOP3.LUT R10, R10, 0xfffffff8, RZ, 0xc0, !PT ;  /* 0xfffffff80a0a7812 */ /* 0x000fca00078ec0ff */
[----:B------:R-:W-:Y:S02]  /*fa20*/  IMAD.IADD R10, R16, 0x1, -R10 ;  /* 0x00000001100a7824 */ /* 0x000fe400078e0a0a */
[----:B------:R-:W2:Y:S01]  /*fa30*/  LDL R16, [R1+0xa0] ;  /* 0x0000a00001107983 */ /* 0x000ea20000100800 */
[----:B-1----:R-:W-:-:S04]  /*fa40*/  SHF.R.S32.HI R14, RZ, 0x1f, R18 ;  /* 0x0000001fff0e7819 */ /* 0x002fc80000011412 */
[----:B------:R-:W-:-:S04]  /*fa50*/  LEA.HI R14, R14, R18, RZ, 0x3 ;  /* 0x000000120e0e7211 */ /* 0x000fc800078f18ff */
[----:B------:R-:W-:-:S04]  /*fa60*/  SHF.R.S32.HI R14, RZ, 0x3, R14 ;  /* 0x00000003ff0e7819 */ /* 0x000fc8000001140e */
[----:B------:R-:W-:Y:S02]  /*fa70*/  LEA R10, R10, R14, 0x5 ;  /* 0x0000000e0a0a7211 */ /* 0x000fe400078e28ff */
[----:B---3--:R-:W-:Y:S02]  /*fa80*/  SHF.R.S32.HI R7, RZ, 0x1f, R13 ;  /* 0x0000001fff077819 */ /* 0x008fe4000001140d */
[----:B----4-:R-:W-:-:S03]  /*fa90*/  SHF.R.S32.HI R11, RZ, 0x1f, R12 ;  /* 0x0000001fff0b7819 */ /* 0x010fc6000001140c */
[----:B------:R-:W-:Y:S02]  /*faa0*/  IMAD R4, R7, c[0x0][0x490], RZ ;  /* 0x0001240007047a24 */ /* 0x000fe400078e02ff */
[----:B--2---:R-:W-:Y:S02]  /*fab0*/  IMAD.IADD R6, R2, 0x1, R15 ;  /* 0x0000000102067824 */ /* 0x004fe400078e020f */
[----:B------:R-:W-:-:S03]  /*fac0*/  IMAD.WIDE.U32 R2, R13, c[0x0][0x490], RZ ;  /* 0x000124000d027a25 */ /* 0x000fc600078e00ff */
[----:B------:R-:W-:Y:S01]  /*fad0*/  MOV R0, R6 ;  /* 0x0000000600007202 */ /* 0x000fe20000000f00 */
[----:B------:R-:W-:-:S04]  /*fae0*/  @P1 IMAD.HI.U32 R5, R6, c[0x0][0x4ec], RZ ;  /* 0x00013b0006051a27 */ /* 0x000fc800078e00ff */
[----:B------:R-:W-:Y:S01]  /*faf0*/  IMAD R4, R13, c[0x0][0x494], R4 ;  /* 0x000125000d047a24 */ /* 0x000fe200078e0204 */
[----:B------:R-:W-:Y:S01]  /*fb00*/  @P1 SHF.R.U32.HI R0, RZ, c[0x0][0x4f0], R5 ;  /* 0x00013c00ff001a19 */ /* 0x000fe20000011605 */
[----:B------:R-:W-:Y:S02]  /*fb10*/  IMAD R9, R11, c[0x0][0x498], RZ ;  /* 0x000126000b097a24 */ /* 0x000fe400078e02ff */
[----:B------:R-:W-:Y:S01]  /*fb20*/  IMAD.IADD R3, R3, 0x1, R4 ;  /* 0x0000000103037824 */ /* 0x000fe200078e0204 */
[----:B------:R-:W-:-:S03]  /*fb30*/  IADD3 R8, -R0, RZ, RZ ;  /* 0x000000ff00087210 */ /* 0x000fc60007ffe1ff */
[----:B------:R-:W-:-:S04]  /*fb40*/  IMAD.WIDE.U32 R4, R12, c[0x0][0x498], R2 ;  /* 0x000126000c047a25 */ /* 0x000fc800078e0002 */
[----:B------:R-:W-:Y:S01]  /*fb50*/  IMAD R2, R8, c[0x0][0x4e8], R6 ;  /* 0x00013a0008027a24 */ /* 0x000fe200078e0206 */
[----:B------:R-:W-:Y:S01]  /*fb60*/  SHF.R.S32.HI R6, RZ, 0x1f, R0 ;  /* 0x0000001fff067819 */ /* 0x000fe20000011400 */
[----:B------:R-:W-:Y:S01]  /*fb70*/  IMAD R3, R12, c[0x0][0x49c], R9 ;  /* 0x000127000c037a24 */ /* 0x000fe200078e0209 */
[----:B------:R-:W-:Y:S02]  /*fb80*/  IADD3 R4, P0, R0, R4, RZ ;  /* 0x0000000400047210 */ /* 0x000fe40007f1e0ff */
[----:B------:R-:W-:Y:S01]  /*fb90*/  SHF.R.S32.HI R8, RZ, 0x1f, R2 ;  /* 0x0000001fff087819 */ /* 0x000fe20000011402 */
[----:B------:R-:W-:Y:S01]  /*fba0*/  IMAD R0, R7, c[0x0][0x3e8], RZ ;  /* 0x0000fa0007007a24 */ /* 0x000fe200078e02ff */
[----:B------:R-:W-:Y:S01]  /*fbb0*/  IADD3.X R5, R6, R5, R3, P0, !PT ;  /* 0x0000000506057210 */ /* 0x000fe200007fe403 */
[----:B------:R-:W-:-:S04]  /*fbc0*/  IMAD.WIDE.U32 R6, R13, c[0x0][0x3e8], RZ ;  /* 0x0000fa000d067a25 */ /* 0x000fc800078e00ff */
[----:B------:R-:W-:Y:S02]  /*fbd0*/  IMAD R3, R8, c[0x0][0x488], RZ ;  /* 0x0001220008037a24 */ /* 0x000fe400078e02ff */
[----:B------:R-:W-:Y:S02]  /*fbe0*/  IMAD R8, R13, c[0x0][0x3ec], R0 ;  /* 0x0000fb000d087a24 */ /* 0x000fe400078e0200 */
[----:B------:R-:W2:Y:S01]  /*fbf0*/  LDL R13, [R1+0x28] ;  /* 0x00002800010d7983 */ /* 0x000ea20000100800 */
[----:B------:R-:W-:Y:S02]  /*fc00*/  IMAD.IADD R10, R15, 0x1, R10 ;  /* 0x000000010f0a7824 */ /* 0x000fe400078e020a */
[C---:B------:R-:W-:Y:S02]  /*fc10*/  IMAD R9, R2.reuse, c[0x0][0x48c], R3 ;  /* 0x0001230002097a24 */ /* 0x040fe400078e0203 */
[----:B------:R-:W-:Y:S01]  /*fc20*/  IMAD.WIDE.U32 R4, R2, c[0x0][0x488], R4 ;  /* 0x0001220002047a25 */ /* 0x000fe200078e0004 */
[----:B------:R-:W-:-:S03]  /*fc30*/  SHF.R.S32.HI R17, RZ, 0x1f, R18 ;  /* 0x0000001fff117819 */ /* 0x000fc60000011412 */
[----:B------:R-:W-:Y:S01]  /*fc40*/  @P1 IMAD.HI.U32 R2, R10, c[0x0][0x4ec], RZ ;  /* 0x00013b000a021a27 */ /* 0x000fe200078e00ff */
[----:B------:R-:W-:Y:S02]  /*fc50*/  MOV R0, R10 ;  /* 0x0000000a00007202 */ /* 0x000fe40000000f00 */
[----:B------:R-:W-:Y:S01]  /*fc60*/  IADD3 R5, R5, R9, RZ ;  /* 0x0000000905057210 */ /* 0x000fe20007ffe0ff */
[----:B------:R-:W-:Y:S01]  /*fc70*/  IMAD.IADD R3, R7, 0x1, R8 ;  /* 0x0000000107037824 */ /* 0x000fe200078e0208 */
[----:B------:R-:W-:Y:S01]  /*fc80*/  @P1 SHF.R.U32.HI R0, RZ, c[0x0][0x4f0], R2 ;  /* 0x00013c00ff001a19 */ /* 0x000fe20000011602 */
[----:B------:R-:W-:Y:S01]  /*fc90*/  IMAD.MOV.U32 R2, RZ, RZ, R6 ;  /* 0x000000ffff027224 */ /* 0x000fe200078e0006 */
[C---:B------:R-:W-:Y:S01]  /*fca0*/  LEA R8, P0, R4.reuse, c[0x0][0x450], 0x2 ;  /* 0x0001140004087a11 */ /* 0x040fe200078010ff */
[----:B------:R-:W-:Y:S01]  /*fcb0*/  IMAD R6, R11, c[0x0][0x3f0], RZ ;  /* 0x0000fc000b067a24 */ /* 0x000fe200078e02ff */
[----:B------:R-:W-:Y:S02]  /*fcc0*/  LEA.HI R17, R17, R18, RZ, 0x5 ;  /* 0x0000001211117211 */ /* 0x000fe400078f28ff */
[----:B------:R-:W-:Y:S01]  /*fcd0*/  LEA.HI.X R5, R4, c[0x0][0x454], R5, 0x2, P0 ;  /* 0x0001150004057a11 */ /* 0x000fe200000f1405 */
[C---:B------:R-:W-:Y:S01]  /*fce0*/  IMAD R9, R12.reuse, c[0x0][0x3f4], R6 ;  /* 0x0000fd000c097a24 */ /* 0x040fe200078e0206 */
[----:B------:R-:W-:Y:S01]  /*fcf0*/  LOP3.LUT R17, R17, 0xffffffe0, RZ, 0xc0, !PT ;  /* 0xffffffe011117812 */ /* 0x000fe200078ec0ff */
[----:B------:R-:W-:Y:S01]  /*fd00*/  IMAD.WIDE.U32 R2, R12, c[0x0][0x3f0], R2 ;  /* 0x0000fc000c027a25 */ /* 0x000fe200078e0002 */
[----:B------:R-:W-:Y:S01]  /*fd10*/  SHFL.IDX PT, R6, R8, RZ, 0x1c1f ;  /* 0x001c1fff08067589 */ /* 0x000fe200000e0000 */
[----:B------:R-:W-:-:S03]  /*fd20*/  IADD3 R11, -R0, RZ, RZ ;  /* 0x000000ff000b7210 */ /* 0x000fc60007ffe1ff */
[----:B------:R-:W1:Y:S01]  /*fd30*/  SHFL.IDX PT, R7, R5, RZ, 0x1c1f ;  /* 0x001c1fff05077589 */ /* 0x000e6200000e0000 */
[----:B------:R-:W-:Y:S01]  /*fd40*/  IMAD.IADD R17, R18, 0x1, -R17 ;  /* 0x0000000112117824 */ /* 0x000fe200078e0a11 */
[----:B------:R-:W-:Y:S02]  /*fd50*/  IADD3 R3, R3, R9, RZ ;  /* 0x0000000903037210 */ /* 0x000fe40007ffe0ff */
[----:B------:R3:W-:Y:S01]  /*fd60*/  SHFL.IDX PT, R4, R8, 0x1, 0x1c1f ;  /* 0x003c1f0008047f89 */ /* 0x0007e200000e0000 */
[----:B------:R-:W-:Y:S01]  /*fd70*/  ULDC UR5, c[0x0][0x4e8] ;  /* 0x00013a0000057ab9 */ /* 0x000fe20000000800 */
[----:B------:R-:W-:Y:S02]  /*fd80*/  IMAD.IADD R9, R16, 0x1, R15 ;  /* 0x0000000110097824 */ /* 0x000fe400078e020f */
[----:B------:R-:W4:Y:S01]  /*fd90*/  SHFL.IDX PT, R5, R5, 0x1, 0x1c1f ;  /* 0x003c1f0005057f89 */ /* 0x000f2200000e0000 */
[----:B------:R-:W-:Y:S02]  /*fda0*/  ULDC UR4, c[0x0][0x388] ;  /* 0x0000e20000047ab9 */ /* 0x000fe40000000800 */
[----:B------:R-:W-:Y:S01]  /*fdb0*/  UIMAD UR4, UR5, UR4, URZ ;  /* 0x00000004050472a4 */ /* 0x000fe2000f8e023f */
[----:B------:R-:W-:-:S05]  /*fdc0*/  LOP3.LUT P0, RZ, R17, 0x3, RZ, 0xc0, !PT ;  /* 0x0000000311ff7812 */ /* 0x000fca000780c0ff */
[----:B------:R-:W-:Y:S01]  /*fdd0*/  ISETP.GE.OR P1, PT, R9, UR4, P0 ;  /* 0x0000000409007c0c */ /* 0x000fe20008726670 */
[----:B---3--:R-:W-:Y:S01]  /*fde0*/  IMAD R8, R11, c[0x0][0x4e8], R10 ;  /* 0x00013a000b087a24 */ /* 0x008fe200078e020a */
[----:B------:R-:W-:-:S04]  /*fdf0*/  IADD3 R11, R9, 0x8, RZ ;  /* 0x00000008090b7810 */ /* 0x000fc80007ffe0ff */
[----:B------:R-:W-:Y:S02]  /*fe00*/  ISETP.GE.OR P0, PT, R11, UR4, P0 ;  /* 0x000000040b007c0c */ /* 0x000fe40008706670 */
[----:B------:R-:W-:-:S05]  /*fe10*/  SHF.R.S32.HI R12, RZ, 0x1f, R0 ;  /* 0x0000001fff0c7819 */ /* 0x000fca0000011400 */
[----:B-1----:R1:W-:Y:S01]  /*fe20*/  @!P1 ST.E [R6.64], R50 ;  /* 0x0000003206009985 */ /* 0x0023e2000c101906 */
[----:B------:R-:W-:Y:S02]  /*fe30*/  IMAD R10, R12, c[0x0][0x3e0], RZ ;  /* 0x0000f8000c0a7a24 */ /* 0x000fe400078e02ff */
[----:B------:R-:W-:-:S03]  /*fe40*/  IMAD.WIDE.U32 R2, R0, c[0x0][0x3e0], R2 ;  /* 0x0000f80000027a25 */ /* 0x000fc600078e0002 */
[----:B----4-:R1:W-:Y:S01]  /*fe50*/  @!P0 ST.E [R4.64], R49 ;  /* 0x0000003104008985 */ /* 0x0103e2000c101906 */
[----:B------:R-:W-:Y:S01]  /*fe60*/  IMAD R9, R0, c[0x0][0x3e4], R10 ;  /* 0x0000f90000097a24 */ /* 0x000fe200078e020a */
[----:B------:R-:W-:-:S04]  /*fe70*/  SHF.R.S32.HI R0, RZ, 0x1f, R8 ;  /* 0x0000001fff007819 */ /* 0x000fc80000011408 */
[----:B------:R-:W-:Y:S01]  /*fe80*/  IADD3 R3, R3, R9, RZ ;  /* 0x0000000903037210 */ /* 0x000fe20007ffe0ff */
[----:B------:R-:W-:-:S04]  /*fe90*/  IMAD R0, R0, c[0x0][0x3d8], RZ ;  /* 0x0000f60000007a24 */ /* 0x000fc800078e02ff */
[C---:B------:R-:W-:Y:S02]  /*fea0*/  IMAD R0, R8.reuse, c[0x0][0x3dc], R0 ;  /* 0x0000f70008007a24 */ /* 0x040fe400078e0200 */
[----:B------:R-:W-:Y:S01]  /*feb0*/  IMAD.WIDE.U32 R2, R8, c[0x0][0x3d8], R2 ;  /* 0x0000f60008027a25 */ /* 0x000fe200078e0002 */
[----:B------:R-:W-:-:S03]  /*fec0*/  IADD3 R11, R14, R15, RZ ;  /* 0x0000000f0e0b7210 */ /* 0x000fc60007ffe0ff */
[----:B------:R-:W-:Y:S01]  /*fed0*/  IMAD.IADD R0, R3, 0x1, R0 ;  /* 0x0000000103007824 */ /* 0x000fe200078e0200 */
[----:B------:R-:W-:-:S04]  /*fee0*/  LEA R20, P0, R2, c[0x0][0x380], 0x1 ;  /* 0x0000e00002147a11 */ /* 0x000fc800078008ff */
[----:B------:R-:W-:Y:S02]  /*fef0*/  LEA.HI.X R10, R2, c[0x0][0x384], R0, 0x1, P0 ;  /* 0x0000e100020a7a11 */ /* 0x000fe400000f0c00 */
        /* <DEDUP_REMOVED lines=29> */
.L_x_1101:
[----:B---34-:R-:W-:Y:S05]  /*100d0*/  BSYNC B0 ;  /* 0x0000000000007941 */ /* 0x018fea0003800000 */
.L_x_1100:
        /* <DEDUP_REMOVED lines=9> */
[CC--:B--2---:R-:W-:Y:S02]  /*10170*/  @!P2 LEA R8, P5, R68.reuse, R0.reuse, 0x1 ;  /* 0x000000004408a211 */ /* 0x0c4fe400078a08ff */
[-C--:B-1----:R-:W-:Y:S02]  /*10180*/  @!P1 LEA R6, P4, R23, R0.reuse, 0x1 ;  /* 0x0000000017069211 */ /* 0x082fe400078808ff */
[----:B------:R-:W-:Y:S02]  /*10190*/  @!P0 LEA R4, P3, R21, R0, 0x1 ;  /* 0x0000000015048211 */ /* 0x000fe400078608ff */
[-C--:B----4-:R-:W-:Y:S02]  /*101a0*/  @!P2 LEA.HI.X R9, R68, R2.reuse, R69, 0x1, P5 ;  /* 0x000000024409a211 */ /* 0x090fe400028f0c45 */
[-C--:B------:R-:W-:Y:S02]  /*101b0*/  @!P1 LEA.HI.X R7, R23, R2.reuse, R64, 0x1, P4 ;  /* 0x0000000217079211 */ /* 0x080fe400020f0c40 */
[----:B------:R-:W-:Y:S01]  /*101c0*/  @!P0 LEA.HI.X R5, R21, R2, R22, 0x1, P3 ;  /* 0x0000000215058211 */ /* 0x000fe200018f0c16 */
[----:B------:R1:W-:Y:S04]  /*101d0*/  @!P2 ST.E.128 [R8.64], R36 ;  /* 0x000000240800a985 */ /* 0x0003e8000c101d06 */
[----:B------:R1:W-:Y:S04]  /*101e0*/  @!P1 ST.E.128 [R6.64], R32 ;  /* 0x0000002006009985 */ /* 0x0003e8000c101d06 */
[----:B------:R1:W-:Y:S02]  /*101f0*/  @!P0 ST.E.128 [R4.64], R28 ;  /* 0x0000001c04008985 */ /* 0x0003e4000c101d06 */
.L_x_1103:
[----:B------:R-:W-:Y:S05]  /*10200*/  BSYNC B0 ;  /* 0x0000000000007941 */ /* 0x000fea0003800000 */
.L_x_1102:
[----:B------:R-:W-:Y:S01]  /*10210*/  IADD3 R3, R11, 0x40, RZ ;  /* 0x000000400b037810 */ /* 0x000fe20007ffe0ff */
[----:B----4-:R4:W3:Y:S01]  /*10220*/  SHFL.IDX PT, R2, R10, 0x2, 0x181f ;  /* 0x00581f000a027f89 */ /* 0x0108e200000e0000 */
[----:B------:R-:W-:Y:S02]  /*10230*/  BSSY B0, `(.L_x_1104) ;  /* 0x0000010000007945 */ /* 0x000fe40003800000 */
[----:B------:R-:W-:Y:S01]  /*10240*/  ISETP.GE.AND P0, PT, R3, UR4, PT ;  /* 0x0000000403007c0c */ /* 0x000fe2000bf06270 */
[----:B--2---:R4:W2:-:S12]  /*10250*/  SHFL.IDX PT, R0, R20, 0x2, 0x181f ;  /* 0x00581f0014007f89 */ /* 0x00489800000e0000 */
[----:B------:R-:W-:Y:S05]  /*10260*/  @P0 BRA `(.L_x_1105) ;  /* 0x000000c000000947 */ /* 0x000fea0003800000 */
[----:B-----5:R-:W-:Y:S02]  /*10270*/  ISETP.GE.AND P2, PT, R68, c[0x0][0x3c8], PT ;  /* 0x0000f20044007a0c */ /* 0x020fe40003f46270 */
[----:B------:R-:W-:Y:S02]  /*10280*/  ISETP.GE.AND P1, PT, R23, c[0x0][0x3c8], PT ;  /* 0x0000f20017007a0c */ /* 0x000fe40003f26270 */
[----:B------:R-:W-:-:S09]  /*10290*/  ISETP.GE.AND P0, PT, R21, c[0x0][0x3c8], PT ;  /* 0x0000f20015007a0c */ /* 0x000fd20003f06270 */
[CC--:B-12---:R-:W-:Y:S02]  /*102a0*/  @!P2 LEA R8, P5, R68.reuse, R0.reuse, 0x1 ;  /* 0x000000004408a211 */ /* 0x0c6fe400078a08ff */
[-C--:B------:R-:W-:Y:S02]  /*102b0*/  @!P1 LEA R6, P4, R23, R0.reuse, 0x1 ;  /* 0x0000000017069211 */ /* 0x080fe400078808ff */
[----:B------:R-:W-:Y:S02]  /*102c0*/  @!P0 LEA R4, P3, R21, R0, 0x1 ;  /* 0x0000000015048211 */ /* 0x000fe400078608ff */
[-C--:B---3--:R-:W-:Y:S02]  /*102d0*/  @!P2 LEA.HI.X R9, R68, R2.reuse, R69, 0x1, P5 ;  /* 0x000000024409a211 */ /* 0x088fe400028f0c45 */
[-C--:B------:R-:W-:Y:S02]  /*102e0*/  @!P1 LEA.HI.X R7, R23, R2.reuse, R64, 0x1, P4 ;  /* 0x0000000217079211 */ /* 0x080fe400020f0c40 */
[----:B------:R-:W-:Y:S01]  /*102f0*/  @!P0 LEA.HI.X R5, R21, R2, R22, 0x1, P3 ;  /* 0x0000000215058211 */ /* 0x000fe200018f0c16 */
[----:B------:R1:W-:Y:S04]  /*10300*/  @!P2 ST.E.128 [R8.64], R48 ;  /* 0x000000300800a985 */ /* 0x0003e8000c101d06 */
[----:B------:R1:W-:Y:S04]  /*10310*/  @!P1 ST.E.128 [R6.64], R44 ;  /* 0x0000002c06009985 */ /* 0x0003e8000c101d06 */
[----:B------:R1:W-:Y:S02]  /*10320*/  @!P0 ST.E.128 [R4.64], R40 ;  /* 0x0000002804008985 */ /* 0x0003e4000c101d06 */
.L_x_1105:
[----:B------:R-:W-:Y:S05]  /*10330*/  BSYNC B0 ;  /* 0x0000000000007941 */ /* 0x000fea0003800000 */
.L_x_1104:
[----:B---3--:R-:W-:Y:S01]  /*10340*/  IADD3 R2, R11, 0x60, RZ ;  /* 0x000000600b027810 */ /* 0x008fe20007ffe0ff */
[----:B-1----:R1:W3:Y:S03]  /*10350*/  SHFL.IDX PT, R6, R10, 0x3, 0x181f ;  /* 0x00781f000a067f89 */ /* 0x0022e600000e0000 */
[----:B------:R-:W-:Y:S01]  /*10360*/  ISETP.GE.AND P0, PT, R2, UR4, PT ;  /* 0x0000000402007c0c */ /* 0x000fe2000bf06270 */
[----:B--2---:R1:W2:-:S12]  /*10370*/  SHFL.IDX PT, R0, R20, 0x3, 0x181f ;  /* 0x00781f0014007f89 */ /* 0x00429800000e0000 */
[----:B------:R-:W-:Y:S05]  /*10380*/  @P0 BRA `(.L_x_1106) ;  /* 0x00000c3000000947 */ /* 0x000fea0003800000 */
[----:B-----5:R-:W-:Y:S02]  /*10390*/  ISETP.GE.AND P1, PT, R68, c[0x0][0x3c8], PT ;  /* 0x0000f20044007a0c */ /* 0x020fe40003f26270 */
[----:B------:R-:W-:-:S11]  /*103a0*/  ISETP.GE.AND P0, PT, R23, c[0x0][0x3c8], PT ;  /* 0x0000f20017007a0c */ /* 0x000fd60003f06270 */
[CC--:B--2---:R-:W-:Y:S02]  /*103b0*/  @!P1 LEA R4, P3, R68.reuse, R0.reuse, 0x1 ;  /* 0x0000000044049211 */ /* 0x0c4fe400078608ff */
[C---:B------:R-:W-:Y:S02]  /*103c0*/  @!P0 LEA R2, P2, R23.reuse, R0, 0x1 ;  /* 0x0000000017028211 */ /* 0x040fe400078408ff */
[-C--:B---3--:R-:W-:Y:S02]  /*103d0*/  @!P1 LEA.HI.X R5, R68, R6.reuse, R69, 0x1, P3 ;  /* 0x0000000644059211 */ /* 0x088fe400018f0c45 */
[----:B------:R-:W-:-:S03]  /*103e0*/  @!P0 LEA.HI.X R3, R23, R6, R64, 0x1, P2 ;  /* 0x0000000617038211 */ /* 0x000fc600010f0c40 */
[----:B------:R2:W-:Y:S04]  /*103f0*/  @!P1 ST.E.128 [R4.64], R56 ;  /* 0x0000003804009985 */ /* 0x0005e8000c101d06 */
[----:B------:R2:W-:Y:S01]  /*10400*/  @!P0 ST.E.128 [R2.64], R52 ;  /* 0x0000003402008985 */ /* 0x0005e2000c101d06 */
[----:B------:R-:W-:-:S13]  /*10410*/  ISETP.GE.AND P0, PT, R21, c[0x0][0x3c8], PT ;  /* 0x0000f20015007a0c */ /* 0x000fda0003f06270 */
[----:B------:R-:W-:Y:S05]  /*10420*/  @P0 BRA `(.L_x_1106) ;  /* 0x00000b9000000947 */ /* 0x000fea0003800000 */
[----:B--2---:R-:W-:-:S04]  /*10430*/  LEA R2, P0, R21, R0, 0x1 ;  /* 0x0000000015027211 */ /* 0x004fc800078008ff */
[----:B------:R-:W-:-:S05]  /*10440*/  LEA.HI.X R3, R21, R6, R22, 0x1, P0 ;  /* 0x0000000615037211 */ /* 0x000fca00000f0c16 */
[----:B------:R2:W-:Y:S01]  /*10450*/  ST.E.128 [R2.64], R60 ;  /* 0x0000003c02007985 */ /* 0x0005e2000c101d06 */
[----:B------:R-:W-:Y:S05]  /*10460*/  BRA `(.L_x_1106) ;  /* 0x00000b5000007947 */ /* 0x000fea0003800000 */
.L_x_1098:
[----:B------:R-:W2:Y:S04]  /*10470*/  LDL R3, [R1+0x50] ;  /* 0x0000500001037983 */ /* 0x000ea80000100800 */
[----:B------:R-:W3:Y:S04]  /*10480*/  LDL R2, [R1+0x54] ;  /* 0x0000540001027983 */ /* 0x000ee80000100800 */
[----:B------:R-:W4:Y:S01]  /*10490*/  LDL R0, [R1+0x5c] ;  /* 0x00005c0001007983 */ /* 0x000f220000100800 */
[----:B------:R-:W-:Y:S03]  /*104a0*/  BSSY B0, `(.L_x_1107) ;  /* 0x0000027000007945 */ /* 0x000fe60003800000 */
[----:B------:R-:W1:Y:S02]  /*104b0*/  S2R R14, SR_TID.X ;  /* 0x00000000000e7919 */ /* 0x000e640000002100 */
[----:B-1----:R-:W-:Y:S01]  /*104c0*/  ISETP.GE.AND P0, PT, R14, 0x80, PT ;  /* 0x000000800e00780c */ /* 0x002fe20003f06270 */
[----:B--2---:R-:W-:-:S02]  /*104d0*/  IMAD.MOV.U32 R13, RZ, RZ, R3 ;  /* 0x000000ffff0d7224 */ /* 0x004fc400078e0003 */
[----:B---3--:R-:W-:-:S03]  /*104e0*/  IMAD.MOV.U32 R12, RZ, RZ, R2 ;  /* 0x000000ffff0c7224 */ /* 0x008fc600078e0002 */
[----:B------:R-:W-:Y:S01]  /*104f0*/  SHF.R.S32.HI R9, RZ, 0x1f, R13 ;  /* 0x0000001fff097819 */ /* 0x000fe2000001140d */
[----:B----4-:R-:W-:Y:S01]  /*10500*/  IMAD.MOV.U32 R11, RZ, RZ, R0 ;  /* 0x000000ffff0b7224 */ /* 0x010fe200078e0000 */
[----:B------:R-:W-:-:S05]  /*10510*/  SHF.R.S32.HI R10, RZ, 0x1f, R12 ;  /* 0x0000001fff0a7819 */ /* 0x000fca000001140c */
        /* <DEDUP_REMOVED lines=16> */
[----:B------:R-:W-:Y:S01]  /*10620*/  IADD3 R7, -R0, RZ, RZ ;  /* 0x000000ff00077210 */ /* 0x000fe20007ffe1ff */
        /* <DEDUP_REMOVED lines=14> */
.L_x_1108:
[----:B------:R-:W-:Y:S05]  /*10710*/  BSYNC B0 ;  /* 0x0000000000007941 */ /* 0x000fea0003800000 */
.L_x_1107:
[--C-:B------:R-:W-:Y:S01]  /*10720*/  SHF.R.S32.HI R2, RZ, 0x1f, R14.reuse ;  /* 0x0000001fff027819 */ /* 0x100fe2000001140e */
[----:B-1----:R-:W-:Y:S01]  /*10730*/  IMAD.MOV.U32 R0, RZ, RZ, c[0x0][0x4e8] ;  /* 0x00013a00ff007624 */ /* 0x002fe200078e00ff */
[----:B------:R-:W-:Y:S01]  /*10740*/  SHF.R.S32.HI R8, RZ, 0x1f, R14 ;  /* 0x0000001fff087819 */ /* 0x000fe2000001140e */
[----:B------:R-:W-:Y:S01]  /*10750*/  IMAD R6, R10, c[0x0][0x3f0], RZ ;  /* 0x0000fc000a067a24 */ /* 0x000fe200078e02ff */
[-C--:B------:R-:W-:Y:S02]  /*10760*/  LEA.HI R2, R2, R14.reuse, RZ, 0x3 ;  /* 0x0000000e02027211 */ /* 0x080fe400078f18ff */
[----:B------:R-:W-:Y:S01]  /*10770*/  LEA.HI R8, R8, R14, RZ, 0x3 ;  /* 0x0000000e08087211 */ /* 0x000fe200078f18ff */
[----:B------:R-:W-:Y:S01]  /*10780*/  IMAD R7, R12, c[0x0][0x3f4], R6 ;  /* 0x0000fd000c077a24 */ /* 0x000fe200078e0206 */
[----:B------:R-:W-:Y:S02]  /*10790*/  LOP3.LUT R2, R2, 0xfffffff8, RZ, 0xc0, !PT ;  /* 0xfffffff802027812 */ /* 0x000fe400078ec0ff */
[----:B------:R-:W-:-:S02]  /*107a0*/  SHF.R.S32.HI R8, RZ, 0x3, R8 ;  /* 0x00000003ff087819 */ /* 0x000fc40000011408 */
[----:B------:R-:W-:Y:S02]  /*107b0*/  IADD3 R2, -R2, R14, RZ ;  /* 0x0000000e02027210 */ /* 0x000fe40007ffe1ff */
[----:B------:R-:W-:Y:S01]  /*107c0*/  ISETP.NE.AND P0, PT, R0, 0x1, PT ;  /* 0x000000010000780c */ /* 0x000fe20003f05270 */
[----:B------:R-:W-:Y:S01]  /*107d0*/  IMAD R0, R9, c[0x0][0x3e8], RZ ;  /* 0x0000fa0009007a24 */ /* 0x000fe200078e02ff */
[----:B------:R-:W-:Y:S01]  /*107e0*/  LEA R4, R2, R8, 0x5 ;  /* 0x0000000802047211 */ /* 0x000fe200078e28ff */
[----:B------:R-:W-:-:S04]  /*107f0*/  IMAD.WIDE.U32 R2, R13, c[0x0][0x3e8], RZ ;  /* 0x0000fa000d027a25 */ /* 0x000fc800078e00ff */
[----:B------:R-:W-:Y:S01]  /*10800*/  IMAD.IADD R4, R11, 0x1, R4 ;  /* 0x000000010b047824 */ /* 0x000fe200078e0204 */
[----:B------:R-:W-:Y:S01]  /*10810*/  IADD3 R11, R8, R11, RZ ;  /* 0x0000000b080b7210 */ /* 0x000fe20007ffe0ff */
[----:B------:R-:W-:-:S04]  /*10820*/  IMAD R0, R13, c[0x0][0x3ec], R0 ;  /* 0x0000fb000d007a24 */ /* 0x000fc800078e0200 */
[----:B------:R-:W-:Y:S01]  /*10830*/  @P0 IMAD.HI.U32 R5, R4, c[0x0][0x4ec], RZ ;  /* 0x00013b0004050a27 */ /* 0x000fe200078e00ff */
[----:B------:R-:W-:-:S03]  /*10840*/  IADD3 R3, R3, R0, RZ ;  /* 0x0000000003037210 */ /* 0x000fc60007ffe0ff */
[----:B------:R-:W-:Y:S01]  /*10850*/  IMAD.MOV.U32 R0, RZ, RZ, R4 ;  /* 0x000000ffff007224 */ /* 0x000fe200078e0004 */
[----:B------:R-:W-:Y:S01]  /*10860*/  @P0 SHF.R.U32.HI R0, RZ, c[0x0][0x4f0], R5 ;  /* 0x00013c00ff000a19 */ /* 0x000fe20000011605 */
[----:B------:R-:W-:-:S03]  /*10870*/  IMAD.WIDE.U32 R2, R12, c[0x0][0x3f0], R2 ;  /* 0x0000fc000c027a25 */ /* 0x000fc600078e0002 */
[----:B------:R-:W-:Y:S02]  /*10880*/  SHF.R.S32.HI R6, RZ, 0x1f, R0 ;  /* 0x0000001fff067819 */ /* 0x000fe40000011400 */
[----:B------:R-:W-:Y:S02]  /*10890*/  IADD3 R5, -R0, RZ, RZ ;  /* 0x000000ff00057210 */ /* 0x000fe40007ffe1ff */
[----:B------:R-:W-:Y:S01]  /*108a0*/  IADD3 R3, R3, R7, RZ ;  /* 0x0000000703037210 */ /* 0x000fe20007ffe0ff */
[----:B------:R-:W-:Y:S02]  /*108b0*/  IMAD R6, R6, c[0x0][0x3e0], RZ ;  /* 0x0000f80006067a24 */ /* 0x000fe400078e02ff */
[----:B------:R-:W-:Y:S02]  /*108c0*/  IMAD R4, R5, c[0x0][0x4e8], R4 ;  /* 0x00013a0005047a24 */ /* 0x000fe400078e0204 */
[C---:B------:R-:W-:Y:S02]  /*108d0*/  IMAD R5, R0.reuse, c[0x0][0x3e4], R6 ;  /* 0x0000f90000057a24 */ /* 0x040fe400078e0206 */
[----:B------:R-:W-:Y:S01]  /*108e0*/  IMAD.WIDE.U32 R2, R0, c[0x0][0x3e0], R2 ;  /* 0x0000f80000027a25 */ /* 0x000fe200078e0002 */
[----:B------:R-:W-:-:S03]  /*108f0*/  SHF.R.S32.HI R0, RZ, 0x1f, R4 ;  /* 0x0000001fff007819 */ /* 0x000fc60000011404 */
[----:B------:R-:W-:Y:S02]  /*10900*/  IMAD.IADD R3, R3, 0x1, R5 ;  /* 0x0000000103037824 */ /* 0x000fe400078e0205 */
[----:B------:R-:W-:Y:S02]  /*10910*/  IMAD R0, R0, c[0x0][0x3d8], RZ ;  /* 0x0000f60000007a24 */ /* 0x000fe400078e02ff */
[----:B------:R-:W-:-:S04]  /*10920*/  IMAD.WIDE.U32 R2, R4, c[0x0][0x3d8], R2 ;  /* 0x0000f60004027a25 */ /* 0x000fc800078e0002 */
[----:B------:R-:W-:Y:S01]  /*10930*/  IMAD R4, R4, c[0x0][0x3dc], R0 ;  /* 0x0000f70004047a24 */ /* 0x000fe200078e0200 */
[----:B------:R-:W-:-:S04]  /*10940*/  LEA R12, P0, R2, c[0x0][0x380], 0x1 ;  /* 0x0000e000020c7a11 */ /* 0x000fc800078008ff */
[----:B------:R-:W-:-:S04]  /*10950*/  IADD3 R4, R3, R4, RZ ;  /* 0x0000000403047210 */ /* 0x000fc80007ffe0ff */
[----:B------:R-:W-:Y:S01]  /*10960*/  LEA.HI.X R10, R2, c[0x0][0x384], R4, 0x1, P0 ;  /* 0x0000e100020a7a11 */ /* 0x000fe200000f0c04 */
[----:B------:R-:W-:Y:S05]  /*10970*/  BRA.DIV ~URZ, `(.L_x_1109) ;  /* 0x000008f27f007947 */ /* 0x000fea000b800000 */
[----:B------:R1:W2:Y:S02]  /*10980*/  SHFL.IDX PT, R2, R10, RZ, 0x181f ;  /* 0x00181fff0a027589 */ /* 0x0002a400000e0000 */
.L_x_1127:
[----:B------:R-:W-:Y:S05]  /*10990*/  BRA.DIV ~URZ, `(.L_x_1110) ;  /* 0x000009427f007947 */ /* 0x000fea000b800000 */
[----:B------:R3:W4:Y:S02]  /*109a0*/  SHFL.IDX PT, R0, R12, RZ, 0x181f ;  /* 0x00181fff0c007589 */ /* 0x00072400000e0000 */
.L_x_1128:
        /* <DEDUP_REMOVED lines=14> */
[----:B------:R-:W-:Y:S02]  /*10a90*/  @!P1 LEA R6, P4, R15, R0, 0x1 ;  /* 0x000000000f069211 */ /* 0x000fe400078808ff */
[----:B------:R-:W-:Y:S02]  /*10aa0*/  @!P2 LEA.HI.X R9, R18, R2, R19, 0x1, P5 ;  /* 0x000000021209a211 */ /* 0x000fe400028f0c13 */
[----:B------:R-:W-:Y:S02]  /*10ab0*/  @!P0 LEA R4, P3, R3, R0, 0x1 ;  /* 0x0000000003048211 */ /* 0x000fe400078608ff */
[-C--:B--2---:R-:W-:Y:S02]  /*10ac0*/  @!P1 LEA.HI.X R7, R15, R2.reuse, R16, 0x1, P4 ;  /* 0x000000020f079211 */ /* 0x084fe400020f0c10 */
[----:B------:R-:W-:Y:S01]  /*10ad0*/  @!P0 LEA.HI.X R5, R3, R2, R14, 0x1, P3 ;  /* 0x0000000203058211 */ /* 0x000fe200018f0c0e */
[----:B------:R2:W-:Y:S04]  /*10ae0*/  @!P2 ST.E.128 [R8.64], RZ ;  /* 0x000000ff0800a985 */ /* 0x0005e8000c101d06 */
[----:B------:R2:W-:Y:S04]  /*10af0*/  @!P1 ST.E.128 [R6.64], RZ ;  /* 0x000000ff06009985 */ /* 0x0005e8000c101d06 */
[----:B------:R2:W-:Y:S02]  /*10b00*/  @!P0 ST.E.128 [R4.64], RZ ;  /* 0x000000ff04008985 */ /* 0x0005e4000c101d06 */
.L_x_1112:
[----:B------:R-:W-:Y:S05]  /*10b10*/  BSYNC B0 ;  /* 0x0000000000007941 */ /* 0x000fea0003800000 */
.L_x_1111:
[----:B------:R-:W-:Y:S05]  /*10b20*/  BRA.DIV ~URZ, `(.L_x_1113) ;  /* 0x000008127f007947 */ /* 0x000fea000b800000 */
[----:B--2---:R2:W1:Y:S04]  /*10b30*/  SHFL.IDX PT, R2, R10, 0x1, 0x181f ;  /* 0x00381f000a027f89 */ /* 0x00446800000e0000 */
[----:B----4-:R2:W4:Y:S02]  /*10b40*/  SHFL.IDX PT, R0, R12, 0x1, 0x181f ;  /* 0x00381f000c007f89 */ /* 0x01052400000e0000 */
.L_x_1129:
        /* <DEDUP_REMOVED lines=12> */
[-C--:B------:R-:W-:Y:S02]  /*10c10*/  @!P2 LEA R8, P5, R18, R0.reuse, 0x1 ;  /* 0x000000001208a211 */ /* 0x080fe400078a08ff */
[----:B------:R-:W-:Y:S02]  /*10c20*/  @!P1 LEA R6, P4, R16, R0, 0x1 ;  /* 0x0000000010069211 */ /* 0x000fe400078808ff */
[----:B-1----:R-:W-:Y:S02]  /*10c30*/  @!P2 LEA.HI.X R9, R18, R2, R19, 0x1, P5 ;  /* 0x000000021209a211 */ /* 0x002fe400028f0c13 */
[----:B------:R-:W-:Y:S02]  /*10c40*/  @!P0 LEA R4, P3, R14, R0, 0x1 ;  /* 0x000000000e048211 */ /* 0x000fe400078608ff */
[-C--:B----4-:R-:W-:Y:S02]  /*10c50*/  @!P1 LEA.HI.X R7, R16, R2.reuse, R17, 0x1, P4 ;  /* 0x0000000210079211 */ /* 0x090fe400020f0c11 */
[----:B------:R-:W-:Y:S01]  /*10c60*/  @!P0 LEA.HI.X R5, R14, R2, R15, 0x1, P3 ;  /* 0x000000020e058211 */ /* 0x000fe200018f0c0f */
[----:B------:R1:W-:Y:S04]  /*10c70*/  @!P2 ST.E.128 [R8.64], RZ ;  /* 0x000000ff0800a985 */ /* 0x0003e8000c101d06 */
[----:B------:R1:W-:Y:S04]  /*10c80*/  @!P1 ST.E.128 [R6.64], RZ ;  /* 0x000000ff06009985 */ /* 0x0003e8000c101d06 */
[----:B------:R1:W-:Y:S02]  /*10c90*/  @!P0 ST.E.128 [R4.64], RZ ;  /* 0x000000ff04008985 */ /* 0x0003e4000c101d06 */
.L_x_1115:
[----:B------:R-:W-:Y:S05]  /*10ca0*/  BSYNC B0 ;  /* 0x0000000000007941 */ /* 0x000fea0003800000 */
.L_x_1114:
[----:B------:R-:W-:Y:S05]  /*10cb0*/  BRA.DIV ~URZ, `(.L_x_1116) ;  /* 0x000007427f007947 */ /* 0x000fea000b800000 */
[----:B-1----:R1:W2:Y:S02]  /*10cc0*/  SHFL.IDX PT, R2, R10, 0x2, 0x181f ;  /* 0x00581f000a027f89 */ /* 0x0022a400000e0000 */
.L_x_1130:
[----:B------:R-:W-:Y:S05]  /*10cd0*/  BRA.DIV ~URZ, `(.L_x_1117) ;  /* 0x000007927f007947 */ /* 0x000fea000b800000 */
[----:B----4-:R4:W1:Y:S02]  /*10ce0*/  SHFL.IDX PT, R0, R12, 0x2, 0x181f ;  /* 0x00581f000c007f89 */ /* 0x01086400000e0000 */
.L_x_1131:
        /* <DEDUP_REMOVED lines=12> */
[-C--:B-1----:R-:W-:Y:S02]  /*10db0*/  @!P2 LEA R8, P5, R18, R0.reuse, 0x1 ;  /* 0x000000001208a211 */ /* 0x082fe400078a08ff */
        /* <DEDUP_REMOVED lines=8> */
.L_x_1119:
[----:B------:R-:W-:Y:S05]  /*10e40*/  BSYNC B0 ;  /* 0x0000000000007941 */ /* 0x000fea0003800000 */
.L_x_1118:
[----:B------:R-:W-:Y:S05]  /*10e50*/  BRA.DIV ~URZ, `(.L_x_1120) ;  /* 0x000006727f007947 */ /* 0x000fea000b800000 */
[----:B--2---:R2:W3:Y:S04]  /*10e60*/  SHFL.IDX PT, R2, R10, 0x3, 0x181f ;  /* 0x00781f000a027f89 */ /* 0x0044e800000e0000 */
[----:B-1----:R2:W1:Y:S02]  /*10e70*/  SHFL.IDX PT, R0, R12, 0x3, 0x181f ;  /* 0x00781f000c007f89 */ /* 0x00246400000e0000 */
.L_x_1132:
[----:B------:R-:W-:-:S04]  /*10e80*/  IADD3 R3, R11, 0x60, RZ ;  /* 0x000000600b037810 */ /* 0x000fc80007ffe0ff */
[----:B------:R-:W-:-:S13]  /*10e90*/  ISETP.GE.AND P0, PT, R3, R13, PT ;  /* 0x0000000d0300720c */ /* 0x000fda0003f06270 */
[----:B------:R-:W-:Y:S05]  /*10ea0*/  @P0 BRA `(.L_x_1106) ;  /* 0x0000011000000947 */ /* 0x000fea0003800000 */
[----:B------:R-:W5:Y:S04]  /*10eb0*/  LDL.64 R16, [R1+0x10] ;  /* 0x0000100001107983 */ /* 0x000f680000100a00 */
[----:B--2---:R-:W2:Y:S04]  /*10ec0*/  LDL R14, [R1+0x1c] ;  /* 0x00001c00010e7983 */ /* 0x004ea80000100800 */
[----:B----4-:R-:W4:Y:S04]  /*10ed0*/  LDL R10, [R1+0x20] ;  /* 0x00002000010a7983 */ /* 0x010f280000100800 */
[----:B---3--:R-:W3:Y:S04]  /*10ee0*/  LDL R15, [R1+0x70] ;  /* 0x00007000010f7983 */ /* 0x008ee80000100800 */
[----:B------:R-:W3:Y:S01]  /*10ef0*/  LDL R12, [R1+0x60] ;  /* 0x00006000010c7983 */ /* 0x000ee20000100800 */
[----:B-----5:R-:W-:-:S02]  /*10f00*/  ISETP.GE.AND P2, PT, R16, c[0x0][0x3c8], PT ;  /* 0x0000f20010007a0c */ /* 0x020fc40003f46270 */
[----:B--2---:R-:W-:Y:S02]  /*10f10*/  ISETP.GE.AND P1, PT, R14, c[0x0][0x3c8], PT ;  /* 0x0000f2000e007a0c */ /* 0x004fe40003f26270 */
[----:B----4-:R-:W-:-:S09]  /*10f20*/  ISETP.GE.AND P0, PT, R10, c[0x0][0x3c8], PT ;  /* 0x0000f2000a007a0c */ /* 0x010fd20003f06270 */
[-C--:B-1----:R-:W-:Y:S02]  /*10f30*/  @!P2 LEA R8, P5, R16, R0.reuse, 0x1 ;  /* 0x000000001008a211 */ /* 0x082fe400078a08ff */
[----:B------:R-:W-:Y:S02]  /*10f40*/  @!P1 LEA R6, P4, R14, R0, 0x1 ;  /* 0x000000000e069211 */ /* 0x000fe400078808ff */
[----:B------:R-:W-:Y:S02]  /*10f50*/  @!P2 LEA.HI.X R9, R16, R2, R17, 0x1, P5 ;  /* 0x000000021009a211 */ /* 0x000fe400028f0c11 */
[----:B------:R-:W-:Y:S02]  /*10f60*/  @!P0 LEA R4, P3, R10, R0, 0x1 ;  /* 0x000000000a048211 */ /* 0x000fe400078608ff */
[-C--:B---3--:R-:W-:Y:S02]  /*10f70*/  @!P1 LEA.HI.X R7, R14, R2.reuse, R15, 0x1, P4 ;  /* 0x000000020e079211 */ /* 0x088fe400020f0c0f */
[----:B------:R-:W-:Y:S01]  /*10f80*/  @!P0 LEA.HI.X R5, R10, R2, R12, 0x1, P3 ;  /* 0x000000020a058211 */ /* 0x000fe200018f0c0c */
[----:B------:R1:W-:Y:S04]  /*10f90*/  @!P2 ST.E.128 [R8.64], RZ ;  /* 0x000000ff0800a985 */ /* 0x0003e8000c101d06 */
[----:B------:R1:W-:Y:S04]  /*10fa0*/  @!P1 ST.E.128 [R6.64], RZ ;  /* 0x000000ff06009985 */ /* 0x0003e8000c101d06 */
[----:B------:R1:W-:Y:S02]  /*10fb0*/  @!P0 ST.E.128 [R4.64], RZ ;  /* 0x000000ff04008985 */ /* 0x0003e4000c101d06 */
.L_x_1106:
[----:B------:R-:W-:Y:S05]  /*10fc0*/  BSYNC B1 ;  /* 0x0000000000017941 */ /* 0x000fea0003800000 */
.L_x_1097:
[----:B-12---:R-:W2:Y:S02]  /*10fd0*/  LDL R0, [R1+0x9c] ;  /* 0x00009c0001007983 */ /* 0x006ea40000100800 */
[----:B--2---:R-:W-:-:S13]  /*10fe0*/  ISETP.NE.AND P0, PT, R0, RZ, PT ;  /* 0x000000ff0000720c */ /* 0x004fda0003f05270 */
[----:B------:R-:W-:Y:S01]  /*10ff0*/  @P0 WARPSYNC 0xffffffff ;  /* 0xffffffff00000948 */ /* 0x000fe20003800000 */
[----:B------:R-:W-:Y:S06]  /*11000*/  @P0 BAR.SYNC.DEFER_BLOCKING 0x5, 0x100 ;  /* 0x0144000000000b1d */ /* 0x000fec0000010000 */
[----:B------:R-:W1:Y:S04]  /*11010*/  @P0 LDS R0, [0x24100] ;  /* 0x02410000ff000984 */ /* 0x000e680000000800 */
[----:B-1----:R1:W-:Y:S04]  /*11020*/  @P0 STL [R1+0x74], R0 ;  /* 0x0000740001000387 */ /* 0x0023e80000100800 */
[----:B------:R-:W-:Y:S06]  /*11030*/  @P0 BAR.ARV 0x4, 0x100 ;  /* 0x0104000000000b1d */ /* 0x000fec0000002000 */
[----:B------:R-:W-:Y:S05]  /*11040*/  @P0 BRA `(.L_x_1121) ;  /* 0x0000007000000947 */ /* 0x000fea0003800000 */
[----:B------:R-:W-:Y:S05]  /*11050*/  BRA.DIV ~URZ, `(.L_x_1122) ;  /* 0x000005327f007947 */ /* 0x000fea000b800000 */
[----:B-1----:R1:W2:Y:S02]  /*11060*/  SHFL.IDX PT, R0, R65, RZ, 0x1f ;  /* 0x00001fff41007589 */ /* 0x0022a400000e0000 */
.L_x_1133:
[----:B------:R-:W-:Y:S01]  /*11070*/  WARPSYNC 0xffffffff ;  /* 0xffffffff00007948 */ /* 0x000fe20003800000 */
[----:B------:R-:W-:Y:S06]  /*11080*/  BAR.SYNC.DEFER_BLOCKING 0x4, 0x100 ;  /* 0x0104000000007b1d */ /* 0x000fec0000010000 */
[----:B--2---:R2:W-:Y:S04]  /*11090*/  STL [R1+0x74], R0 ;  /* 0x0000740001007387 */ /* 0x0045e80000100800 */
[----:B------:R2:W-:Y:S04]  /*110a0*/  @!P6 STS [0x24100], R65 ;  /* 0x02410041ff00e388 */ /* 0x0005e80000000800 */
[----:B------:R-:W-:Y:S06]  /*110b0*/  BAR.ARV 0x5, 0x100 ;  /* 0x0144000000007b1d */ /* 0x000fec0000002000 */
.L_x_1121:
[----:B-12---:R-:W2:Y:S02]  /*110c0*/  LDL R0, [R1+0x74] ;  /* 0x0000740001007983 */ /* 0x006ea40000100800 */
[----:B--2---:R-:W-:-:S13]  /*110d0*/  ISETP.GE.AND P0, PT, R0, c[0x0][0x538], PT ;  /* 0x00014e0000007a0c */ /* 0x004fda0003f06270 */
[----:B---345:R-:W-:Y:S01]  /*110e0*/  @P0 CALL.REL.NOINC `(.L_x_1123) ;  /* 0x0000001000000944 */ /* 0x038fe20003c00000 */
[----:B------:R-:W-:Y:S05]  /*110f0*/  BRA `(.L_x_1124) ;  /* 0xfffef7a000007947 */ /* 0x000fea000383ffff */
.L_x_1123:
[----:B------:R-:W-:Y:S05]  /*11100*/  EXIT ;  /* 0x000000000000794d */ /* 0x000fea0003800000 */
.L_x_1093:
[----:B------:R2:W5:Y:S01]  /*11110*/  LDL R0, [R1+0x4] ;  /* 0x0000040001007983 */ /* 0x0005620000100800 */
[----:B-1----:R-:W-:Y:S02]  /*11120*/  MOV R3, 0x2 ;  /* 0x0000000200037802 */ /* 0x002fe40000000f00 */
[----:B------:R-:W-:Y:S02]  /*11130*/  MOV R2, 0x11150 ;  /* 0x0001115000027802 */ /* 0x000fe40000000f00 */
[----:B--2--5:R-:W-:Y:S05]  /*11140*/  CALL.REL.NOINC `($__internal_2_$__cuda_sm70_shflsync_bfly_p) ;  /* 0x000004a000007944 */ /* 0x024fea0003c00000 */
[----:B------:R-:W-:Y:S01]  /*11150*/  MOV R4, R5 ;  /* 0x0000000500047202 */ /* 0x000fe20000000f00 */
[----:B------:R-:W-:Y:S05]  /*11160*/  BRA `(.L_x_1125) ;  /* 0xffffd70000007947 */ /* 0x000fea000383ffff */
.L_x_1094:
[----:B------:R-:W-:Y:S01]  /*11170*/  IMAD.MOV.U32 R0, RZ, RZ, R4 ;  /* 0x000000ffff007224 */ /* 0x000fe200078e0004 */
[----:B-1----:R-:W-:Y:S02]  /*11180*/  MOV R3, 0x1 ;  /* 0x0000000100037802 */ /* 0x002fe40000000f00 */
[----:B------:R-:W-:Y:S02]  /*11190*/  MOV R2, 0x111b0 ;  /* 0x000111b000027802 */ /* 0x000fe40000000f00 */
[----:B------:R-:W-:Y:S05]  /*111a0*/  CALL.REL.NOINC `($__internal_2_$__cuda_sm70_shflsync_bfly_p) ;  /* 0x0000044000007944 */ /* 0x000fea0003c00000 */
[----:B------:R1:W5:Y:S01]  /*111b0*/  LDL R0, [R1+0x8] ;  /* 0x0000080001007983 */ /* 0x0003620000100800 */
[----:B------:R-:W-:Y:S01]  /*111c0*/  FADD.FTZ R4, R4, R5 ;  /* 0x0000000504047221 */ /* 0x000fe20000010000 */
[----:B------:R-:W-:Y:S02]  /*111d0*/  MOV R3, 0x2 ;  /* 0x0000000200037802 */ /* 0x000fe40000000f00 */
[----:B------:R-:W-:-:S02]  /*111e0*/  MOV R2, 0x11200 ;  /* 0x0001120000027802 */ /* 0x000fc40000000f00 */
[----:B-1---5:R-:W-:Y:S05]  /*111f0*/  CALL.REL.NOINC `($__internal_2_$__cuda_sm70_shflsync_bfly_p) ;  /* 0x000003f000007944 */ /* 0x022fea0003c00000 */
[----:B------:R-:W2:Y:S01]  /*11200*/  LDL.LU R0, [R1+0x8] ;  /* 0x0000080001007983 */ /* 0x000ea20000300800 */
[----:B------:R-:W-:-:S02]  /*11210*/  MOV R3, 0x1 ;  /* 0x0000000100037802 */ /* 0x000fc40000000f00 */
[----:B------:R-:W-:Y:S01]  /*11220*/  MOV R2, 0x11250 ;  /* 0x0001125000027802 */ /* 0x000fe20000000f00 */
[----:B--2---:R-:W-:Y:S02]  /*11230*/  FADD.FTZ R0, R0, R5 ;  /* 0x0000000500007221 */ /* 0x004fe40000010000 */
[----:B------:R-:W-:Y:S05]  /*11240*/  CALL.REL.NOINC `($__internal_2_$__cuda_sm70_shflsync_bfly_p) ;  /* 0x000003a000007944 */ /* 0x000fea0003c00000 */
[----:B------:R-:W-:Y:S01]  /*11250*/  MOV R3, R5 ;  /* 0x0000000500037202 */ /* 0x000fe20000000f00 */
[----:B------:R-:W-:Y:S05]  /*11260*/  BRA `(.L_x_1126) ;  /* 0xffffd69000007947 */ /* 0x000fea000383ffff */
.L_x_1109:
[----:B------:R-:W-:Y:S01]  /*11270*/  IMAD.MOV.U32 R4, RZ, RZ, R10 ;  /* 0x000000ffff047224 */ /* 0x000fe200078e000a */
[----:B------:R-:W-:Y:S01]  /*11280*/  MOV R3, RZ ;  /* 0x000000ff00037202 */ /* 0x000fe20000000f00 */
[----:B------:R-:W-:Y:S01]  /*11290*/  IMAD.MOV.U32 R0, RZ, RZ, 0x181f ;  /* 0x0000181fff007424 */ /* 0x000fe200078e00ff */
[----:B------:R-:W-:Y:S02]  /*112a0*/  MOV R5, 0x112c0 ;  /* 0x000112c000057802 */ /* 0x000fe40000000f00 */
[----:B------:R-:W-:Y:S05]  /*112b0*/  CALL.REL.NOINC `($__internal_3_$__cuda_sm70_shflsync_idx_p) ;  /* 0x0000037000007944 */ /* 0x000fea0003c00000 */
[----:B------:R-:W-:Y:S01]  /*112c0*/  MOV R2, R0 ;  /* 0x0000000000027202 */ /* 0x000fe20000000f00 */
[----:B------:R-:W-:Y:S05]  /*112d0*/  BRA `(.L_x_1127) ;  /* 0xfffff6b000007947 */ /* 0x000fea000383ffff */
.L_x_1110:
[----:B------:R-:W-:Y:S01]  /*112e0*/  IMAD.MOV.U32 R4, RZ, RZ, R12 ;  /* 0x000000ffff047224 */ /* 0x000fe200078e000c */
[----:B------:R-:W-:Y:S01]  /*112f0*/  MOV R3, RZ ;  /* 0x000000ff00037202 */ /* 0x000fe20000000f00 */
[----:B------:R-:W-:Y:S01]  /*11300*/  IMAD.MOV.U32 R0, RZ, RZ, 0x181f ;  /* 0x0000181fff007424 */ /* 0x000fe200078e00ff */
[----:B------:R-:W-:Y:S02]  /*11310*/  MOV R5, 0x11330 ;  /* 0x0001133000057802 */ /* 0x000fe40000000f00 */
[----:B-12---:R-:W-:Y:S05]  /*11320*/  CALL.REL.NOINC `($__internal_3_$__cuda_sm70_shflsync_idx_p) ;  /* 0x0000030000007944 */ /* 0x006fea0003c00000 */
[----:B------:R-:W-:Y:S05]  /*11330*/  BRA `(.L_x_1128) ;  /* 0xfffff67000007947 */ /* 0x000fea000383ffff */
.L_x_1113:
[----:B--2---:R-:W-:Y:S01]  /*11340*/  IMAD.MOV.U32 R4, RZ, RZ, R10 ;  /* 0x000000ffff047224 */ /* 0x004fe200078e000a */
[----:B------:R-:W-:Y:S01]  /*11350*/  MOV R3, 0x1 ;  /* 0x0000000100037802 */ /* 0x000fe20000000f00 */
[----:B----4-:R-:W-:Y:S01]  /*11360*/  IMAD.MOV.U32 R0, RZ, RZ, 0x181f ;  /* 0x0000181fff007424 */ /* 0x010fe200078e00ff */
[----:B------:R-:W-:-:S02]  /*11370*/  MOV R5, 0x11390 ;  /* 0x0001139000057802 */ /* 0x000fc40000000f00 */
[----:B-1-3--:R-:W-:Y:S05]  /*11380*/  CALL.REL.NOINC `($__internal_3_$__cuda_sm70_shflsync_idx_p) ;  /* 0x000002a000007944 */ /* 0x00afea0003c00000 */
[----:B------:R-:W-:Y:S01]  /*11390*/  IMAD.MOV.U32 R2, RZ, RZ, R0 ;  /* 0x000000ffff027224 */ /* 0x000fe200078e0000 */
[----:B------:R-:W-:Y:S01]  /*113a0*/  MOV R3, 0x1 ;  /* 0x0000000100037802 */ /* 0x000fe20000000f00 */
[----:B------:R-:W-:Y:S01]  /*113b0*/  IMAD.MOV.U32 R4, RZ, RZ, R12 ;  /* 0x000000ffff047224 */ /* 0x000fe200078e000c */
[----:B------:R-:W-:-:S02]  /*113c0*/  MOV R0, 0x181f ;  /* 0x0000181f00007802 */ /* 0x000fc40000000f00 */
[----:B------:R-:W-:Y:S02]  /*113d0*/  MOV R5, 0x113f0 ;  /* 0x000113f000057802 */ /* 0x000fe40000000f00 */
[----:B------:R-:W-:Y:S05]  /*113e0*/  CALL.REL.NOINC `($__internal_3_$__cuda_sm70_shflsync_idx_p) ;  /* 0x0000024000007944 */ /* 0x000fea0003c00000 */
[----:B------:R-:W-:Y:S05]  /*113f0*/  BRA `(.L_x_1129) ;  /* 0xfffff75000007947 */ /* 0x000fea000383ffff */
.L_x_1116:
[----:B-1----:R-:W-:Y:S01]  /*11400*/  IMAD.MOV.U32 R4, RZ, RZ, R10 ;  /* 0x000000ffff047224 */ /* 0x002fe200078e000a */
[----:B------:R-:W-:Y:S01]  /*11410*/  MOV R3, 0x2 ;  /* 0x0000000200037802 */ /* 0x000fe20000000f00 */
[----:B----4-:R-:W-:Y:S01]  /*11420*/  IMAD.MOV.U32 R0, RZ, RZ, 0x181f ;  /* 0x0000181fff007424 */ /* 0x010fe200078e00ff */
[----:B------:R-:W-:Y:S02]  /*11430*/  MOV R5, 0x11450 ;  /* 0x0001145000057802 */ /* 0x000fe40000000f00 */
[----:B--23--:R-:W-:Y:S05]  /*11440*/  CALL.REL.NOINC `($__internal_3_$__cuda_sm70_shflsync_idx_p) ;  /* 0x000001e000007944 */ /* 0x00cfea0003c00000 */
[----:B------:R-:W-:Y:S01]  /*11450*/  MOV R2, R0 ;  /* 0x0000000000027202 */ /* 0x000fe20000000f00 */
[----:B------:R-:W-:Y:S05]  /*11460*/  BRA `(.L_x_1130) ;  /* 0xfffff86000007947 */ /* 0x000fea000383ffff */
.L_x_1117:
[----:B------:R-:W-:Y:S01]  /*11470*/  IMAD.MOV.U32 R4, RZ, RZ, R12 ;  /* 0x000000ffff047224 */ /* 0x000fe200078e000c */
[----:B------:R-:W-:Y:S01]  /*11480*/  MOV R3, 0x2 ;  /* 0x0000000200037802 */ /* 0x000fe20000000f00 */
[----:B----4-:R-:W-:Y:S01]  /*11490*/  IMAD.MOV.U32 R0, RZ, RZ, 0x181f ;  /* 0x0000181fff007424 */ /* 0x010fe200078e00ff */
[----:B------:R-:W-:Y:S02]  /*114a0*/  MOV R5, 0x114c0 ;  /* 0x000114c000057802 */ /* 0x000fe40000000f00 */
[----:B-123--:R-:W-:Y:S05]  /*114b0*/  CALL.REL.NOINC `($__internal_3_$__cuda_sm70_shflsync_idx_p) ;  /* 0x0000017000007944 */ /* 0x00efea0003c00000 */
[----:B------:R-:W-:Y:S05]  /*114c0*/  BRA `(.L_x_1131) ;  /* 0xfffff82000007947 */ /* 0x000fea000383ffff */
.L_x_1120:
[----:B-1----:R-:W-:Y:S01]  /*114d0*/  IMAD.MOV.U32 R4, RZ, RZ, R10 ;  /* 0x000000ffff047224 */ /* 0x002fe200078e000a */
[----:B------:R-:W-:Y:S01]  /*114e0*/  MOV R3, 0x3 ;  /* 0x0000000300037802 */ /* 0x000fe20000000f00 */
[----:B------:R-:W-:Y:S01]  /*114f0*/  IMAD.MOV.U32 R0, RZ, RZ, 0x181f ;  /* 0x0000181fff007424 */ /* 0x000fe200078e00ff */
[----:B------:R-:W-:-:S02]  /*11500*/  MOV R5, 0x11520 ;  /* 0x0001152000057802 */ /* 0x000fc40000000f00 */
[----:B--234-:R-:W-:Y:S05]  /*11510*/  CALL.REL.NOINC `($__internal_3_$__cuda_sm70_shflsync_idx_p) ;  /* 0x0000011000007944 */ /* 0x01cfea0003c00000 */
[----:B------:R-:W-:Y:S01]  /*11520*/  IMAD.MOV.U32 R2, RZ, RZ, R0 ;  /* 0x000000ffff027224 */ /* 0x000fe200078e0000 */
[----:B------:R-:W-:Y:S01]  /*11530*/  MOV R3, 0x3 ;  /* 0x0000000300037802 */ /* 0x000fe20000000f00 */
[----:B------:R-:W-:Y:S01]  /*11540*/  IMAD.MOV.U32 R4, RZ, RZ, R12 ;  /* 0x000000ffff047224 */ /* 0x000fe200078e000c */
[----:B------:R-:W-:-:S02]  /*11550*/  MOV R0, 0x181f ;  /* 0x0000181f00007802 */ /* 0x000fc40000000f00 */
[----:B------:R-:W-:Y:S02]  /*11560*/  MOV R5, 0x11580 ;  /* 0x0001158000057802 */ /* 0x000fe40000000f00 */
[----:B------:R-:W-:Y:S05]  /*11570*/  CALL.REL.NOINC `($__internal_3_$__cuda_sm70_shflsync_idx_p) ;  /* 0x000000b000007944 */ /* 0x000fea0003c00000 */
[----:B------:R-:W-:Y:S05]  /*11580*/  BRA `(.L_x_1132) ;  /* 0xfffff8f000007947 */ /* 0x000fea000383ffff */
.L_x_1122:
[----:B------:R-:W-:Y:S01]  /*11590*/  IMAD.MOV.U32 R4, RZ, RZ, R65 ;  /* 0x000000ffff047224 */ /* 0x000fe200078e0041 */
[----:B------:R-:W-:Y:S01]  /*115a0*/  MOV R3, RZ ;  /* 0x000000ff00037202 */ /* 0x000fe20000000f00 */
[----:B-1----:R-:W-:Y:S01]  /*115b0*/  IMAD.MOV.U32 R0, RZ, RZ, 0x1f ;  /* 0x0000001fff007424 */ /* 0x002fe200078e00ff */
[----:B------:R-:W-:Y:S02]  /*115c0*/  MOV R5, 0x115e0 ;  /* 0x000115e000057802 */ /* 0x000fe40000000f00 */
[----:B---345:R-:W-:Y:S05]  /*115d0*/  CALL.REL.NOINC `($__internal_3_$__cuda_sm70_shflsync_idx_p) ;  /* 0x0000005000007944 */ /* 0x038fea0003c00000 */
[----:B------:R-:W-:Y:S05]  /*115e0*/  BRA `(.L_x_1133) ;  /* 0xfffffa8000007947 */ /* 0x000fea000383ffff */
        .weak           $__internal_2_$__cuda_sm70_shflsync_bfly_p
        .type           $__internal_2_$__cuda_sm70_shflsync_bfly_p,@function
        .size           $__internal_2_$__cuda_sm70_shflsync_bfly_p,($__internal_3_$__cuda_sm70_shflsync_idx_p - $__internal_2_$__cuda_sm70_shflsync_bfly_p)
$__internal_2_$__cuda_sm70_shflsync_bfly_p:
[----:B------:R-:W-:Y:S04]  /*115f0*/  WARPSYNC R6 ;  /* 0x0000000600007348 */ /* 0x000fe80003800000 */
[----:B------:R1:W2:Y:S02]  /*11600*/  SHFL.BFLY PT, R5, R0, R3, R7 ;  /* 0x0c00000300057389 */ /* 0x0002a400000e0007 */
[----:B-1----:R-:W-:-:S04]  /*11610*/  MOV R3, 0x0 ;  /* 0x0000000000037802 */ /* 0x002fc80000000f00 */
[----:B--2---:R-:W-:Y:S05]  /*11620*/  RET.REL.NODEC R2 `(_ZN7cutlass13device_kernelIN5flash19enable_sm80_to_sm89INS1_16FlashAttnFwdSm80INS1_25CollectiveMainloopFwdSm80ILi8ELi2ELb1EN4cute5tupleIJNS5_1CILi128EEENS7_ILi96EEENS7_ILi192EEEEEELi192ENS_6half_tEfNS_4arch4Sm80ELb1ELb0ELb1ELb0ELb0ELb0ELb1ELb0EEENS1_21CollectiveEpilogueFwdINS6_IJS8_SA_S9_EEENS6_IJNS7_ILi1EEESI_SI_EEESC_SE_Li256ELb0ELb1ELb0ELb0EEENS1_30DynamicPersistentTileSchedulerILi256ELi256ELb0ELb1ELb0EEEEEEEEEvNT_6ParamsE) ;  /* 0xfffee9d002007950 */ /* 0x004fea0003c3ffff */
        .weak           $__internal_3_$__cuda_sm70_shflsync_idx_p
        .type           $__internal_3_$__cuda_sm70_shflsync_idx_p,@function
        .size           $__internal_3_$__cuda_sm70_shflsync_idx_p,(.L_x_1300 - $__internal_3_$__cuda_sm70_shflsync_idx_p)
$__internal_3_$__cuda_sm70_shflsync_idx_p:
[----:B------:R-:W-:Y:S04]  /*11630*/  WARPSYNC R67 ;  /* 0x0000004300007348 */ /* 0x000fe80003800000 */
[----:B------:R1:W2:Y:S02]  /*11640*/  SHFL.IDX PT, R0, R4, R3, R0 ;  /* 0x0000000304007389 */ /* 0x0002a400000e0000 */
[----:B-1----:R-:W-:Y:S02]  /*11650*/  MOV R4, R5 ;  /* 0x0000000500047202 */ /* 0x002fe40000000f00 */
[----:B------:R-:W-:-:S04]  /*11660*/  MOV R5, 0x0 ;  /* 0x0000000000057802 */ /* 0x000fc80000000f00 */
[----:B--2---:R-:W-:Y:S05]  /*11670*/  RET.REL.NODEC R4 `(_ZN7cutlass13device_kernelIN5flash19enable_sm80_to_sm89INS1_16FlashAttnFwdSm80INS1_25CollectiveMainloopFwdSm80ILi8ELi2ELb1EN4cute5tupleIJNS5_1CILi128EEENS7_ILi96EEENS7_ILi192EEEEEELi192ENS_6half_tEfNS_4arch4Sm80ELb1ELb0ELb1ELb0ELb0ELb0ELb1ELb0EEENS1_21CollectiveEpilogueFwdINS6_IJS8_SA_S9_EEENS6_IJNS7_ILi1EEESI_SI_EEESC_SE_Li256ELb0ELb1ELb0ELb0EEENS1_30DynamicPersistentTileSchedulerILi256ELi256ELb0ELb1ELb0EEEEEEEEEvNT_6ParamsE) ;  /* 0xfffee98004007950 */ /* 0x004fea0003c3ffff */
.L_x_1134:
        /* <DEDUP_REMOVED lines=16> */
.L_x_1300:


//--------------------- .text._ZN7cutlass13device_kernelIN5flash19enable_sm80_to_sm89INS1_16FlashAttnFwdSm80INS1_25CollectiveMainloopFwdSm80ILi8ELi2ELb1EN4cute5tupleIJNS5_1CILi128EEENS7_ILi96EEENS7_ILi192EEEEEELi192ENS_6half_tEfNS_4arch4Sm80ELb1ELb0ELb1ELb1ELb0ELb0ELb1ELb0EEENS1_21CollectiveEpilogueFwdINS6_IJS8_SA_S9_EEENS6_IJNS7_ILi1EEESI_SI_EEESC_SE_Li256ELb1ELb1ELb0ELb0EEENS1_19SingleTileSchedulerILb1ELb0ELb1ELi128EEEEEEEEEvNT_6ParamsE --------------------------
	.section	.text._ZN7cutlass13device_kernelIN5flash19enable_sm80_to_sm89INS1_16FlashAttnFwdSm80INS1_25CollectiveMainloopFwdSm80ILi8ELi2ELb1EN4cute5tupleIJNS5_1CILi128EEENS7_ILi96EEENS7_ILi192EEEEEELi192ENS_6half_tEfNS_4arch4Sm80ELb1ELb0ELb1ELb1ELb0ELb0ELb1ELb0EEENS1_21CollectiveEpilogueFwdINS6_IJS8_SA_S9_EEENS6_IJNS7_ILi1EEESI_SI_EEESC_SE_Li256ELb1ELb1ELb0ELb0EEENS1_19SingleTileSchedulerILb1ELb0ELb1ELi128EEEEEEEEEvNT_6ParamsE,"ax",@progbits
	.sectioninfo	@"SHI_REGISTERS=255"
	.align	128
.text._ZN7cutlass13device_kernelIN5flash19enable_sm80_to_sm89INS1_16FlashAttnFwdSm80INS1_25CollectiveMainloopFwdSm80ILi8ELi2ELb1EN4cute5tupleIJNS5_1CILi128EEENS7_ILi96EEENS7_ILi192EEEEEELi192ENS_6half_tEfNS_4arch4Sm80ELb1ELb0ELb1ELb1ELb0ELb0ELb1ELb0EEENS1_21CollectiveEpilogueFwdINS6_IJS8_SA_S9_EEENS6_IJNS7_ILi1EEESI_SI_EEESC_SE_Li256ELb1ELb1ELb0ELb0EEENS1_19SingleTileSchedulerILb1ELb0ELb1ELi128EEEEEEEEEvNT_6ParamsE:
        .type           _ZN7cutlass13device_kernelIN5flash19enable_sm80_to_sm89INS1_16FlashAttnFwdSm80INS1_25CollectiveMainloopFwdSm80ILi8ELi2ELb1EN4cute5tupleIJNS5_1CILi128EEENS7_ILi96EEENS7_ILi192EEEEEELi192ENS_6half_tEfNS_4arch4Sm80ELb1ELb0ELb1ELb1ELb0ELb0ELb1ELb0EEENS1_21CollectiveEpilogueFwdINS6_IJS8_SA_S9_EEENS6_IJNS7_ILi1EEESI_SI_EEESC_SE_Li256ELb1ELb1ELb0ELb0EEENS1_19SingleTileSchedulerILb1ELb0ELb1ELi128EEEEEEEEEvNT_6ParamsE,@function
        .size           _ZN7cutlass13device_kernelIN5flash19enable_sm80_to_sm89INS1_16FlashAttnFwdSm80INS1_25CollectiveMainloopFwdSm80ILi8ELi2ELb1EN4cute5tupleIJNS5_1CILi128EEENS7_ILi96EEENS7_ILi192EEEEEELi192ENS_6half_tEfNS_4arch4Sm80ELb1ELb0ELb1ELb1ELb0ELb0ELb1ELb0EEENS1_21CollectiveEpilogueFwdINS6_IJS8_SA_S9_EEENS6_IJNS7_ILi1EEESI_SI_EEESC_SE_Li256ELb1ELb1ELb0ELb0EEENS1_19SingleTileSchedulerILb1ELb0ELb1ELi128EEEEEEEEEvNT_6ParamsE,(.L_x_1303 - _ZN7cutlass13device_kernelIN5flash19enable_sm80_to_sm89INS1_16FlashAttnFwdSm80INS1_25CollectiveMainloopFwdSm80ILi8ELi2ELb1EN4cute5tupleIJNS5_1CILi128EEENS7_ILi96EEENS7_ILi192EEEEEELi192ENS_6half_tEfNS_4arch4Sm80ELb1ELb0ELb1ELb1ELb0ELb0ELb1ELb0EEENS1_21CollectiveEpilogueFwdINS6_IJS8_SA_S9_EEENS6_IJNS7_ILi1EEESI_SI_EEESC_SE_Li256ELb1ELb1ELb0ELb0EEENS1_19SingleTileSchedulerILb1ELb0ELb1ELi128EEEEEEEEEvNT_6ParamsE)
        .other          _ZN7cutlass13device_kernelIN5flash19enable_sm80_to_sm89INS1_16FlashAttnFwdSm80INS1_25CollectiveMainloopFwdSm80ILi8ELi2ELb1EN4cute5tupleIJNS5_1CILi128EEENS7_ILi96EEENS7_ILi192EEEEEELi192ENS_6half_tEfNS_4arch4Sm80ELb1ELb0ELb1ELb1ELb0ELb0ELb1ELb0EEENS1_21CollectiveEpilogueFwdINS6_IJS8_SA_S9_EEENS6_IJNS7_ILi1EEESI_SI_EEESC_SE_Li256ELb1ELb1ELb0ELb0EEENS1_19SingleTileSchedulerILb1ELb0ELb1ELi128EEEEEEEEEvNT_6ParamsE,@"STO_CUDA_ENTRY STV_DEFAULT"
_ZN7cutlass13device_kernelIN5flash19enable_sm80_to_sm89INS1_16FlashAttnFwdSm80INS1_25CollectiveMainloopFwdSm80ILi8ELi2ELb1EN4cute5tupleIJNS5_1CILi128EEENS7_ILi96EEENS7_ILi192EEEEEELi192ENS_6half_tEfNS_4arch4Sm80ELb1ELb0ELb1ELb1ELb0ELb0ELb1ELb0EEENS1_21CollectiveEpilogueFwdINS6_IJS8_SA_S9_EEENS6_IJNS7_ILi1EEESI_SI_EEESC_SE_Li256ELb1ELb1ELb0ELb0EEENS1_19SingleTileSchedulerILb1ELb0ELb1ELi128EEEEEEEEEvNT_6ParamsE:
        /* <DEDUP_REMOVED lines=17> */
.L_x_1136:
        /* <DEDUP_REMOVED lines=8> */
.L_x_1138:
[----:B------:R-:W-:-:S04]  /*0190*/  MOV R0, c[0x0][0x54c] ;  /* 0x0001530000007a02 */ /* 0x000fc80000000f00 */
.L_x_1137:
[----:B------:R-:W-:Y:S01]  /*01a0*/  USHF.L.U32 UR8, UR8, 0x7, URZ ;  /* 0x0000000708087899 */ /* 0x000fe2000800063f */
[----:B-----5:R-:W-:-:S05]  /*01b0*/  IMAD R0, R0, c[0x0][0x548], RZ ;  /* 0x0001520000007a24 */ /* 0x020fca00078e02ff */
[----:B------:R-:W-:-:S04]  /*01c0*/  ISETP.LE.AND P0, PT, R0, UR8, PT ;  /* 0x0000000800007c0c */ /* 0x000fc8000bf03270 */
[----:B------:R-:W-:-:S05]  /*01d0*/  SEL R0, R5, 0xffffffff, !P0 ;  /* 0xffffffff05007807 */ /* 0x000fca0004000000 */
[----:B------:R2:W-:Y:S01]  /*01e0*/  STL [R1+0x3c], R0 ;  /* 0x00003c0001007387 */ /* 0x0005e20000100800 */
[----:B------:R-:W-:Y:S05]  /*01f0*/  BRA `(.L_x_1139) ;  /* 0x0000013000007947 */ /* 0x000fea0003800000 */
.L_x_1135:
[----:B------:R-:W-:-:S04]  /*0200*/  ISETP.NE.U32.AND P0, PT, RZ, c[0x0][0x568], PT ;  /* 0x00015a00ff007a0c */ /* 0x000fc80003f05070 */
[----:B------:R-:W-:-:S13]  /*0210*/  ISETP.NE.AND.EX P0, PT, RZ, c[0x0][0x56c], PT, P0 ;  /* 0x00015b00ff007a0c */ /* 0x000fda0003f05300 */
[----:B------:R-:W-:Y:S05]  /*0220*/  @!P0 BRA `(.L_x_1140) ;  /* 0x0000002000008947 */ /* 0x000fea0003800000 */
[----:B------:R1:W5:Y:S01]  /*0230*/  LDG.E R0, [R2.64] ;  /* 0x0000001802007981 */ /* 0x000362000c1e1900 */
[----:B------:R-:W-:Y:S05]  /*0240*/  BRA `(.L_x_1141) ;  /* 0x0000009000007947 */ /* 0x000fea0003800000 */
.L_x_1140:
        /* <DEDUP_REMOVED lines=8> */
.L_x_1142:
[----:B------:R-:W-:-:S04]  /*02d0*/  MOV R0, c[0x0][0x54c] ;  /* 0x0001530000007a02 */ /* 0x000fc80000000f00 */
.L_x_1141:
[----:B------:R-:W-:Y:S01]  /*02e0*/  USHF.L.U32 UR8, UR8, 0x7, URZ ;  /* 0x0000000708087899 */ /* 0x000fe2000800063f */
[----:B-----5:R-:W-:-:S05]  /*02f0*/  IMAD R0, R0, c[0x0][0x548], RZ ;  /* 0x0001520000007a24 */ /* 0x020fca00078e02ff */
[----:B------:R-:W-:-:S04]  /*0300*/  ISETP.LE.AND P0, PT, R0, UR8, PT ;  /* 0x0000000800007c0c */ /* 0x000fc8000bf03270 */
[----:B------:R-:W-:-:S05]  /*0310*/  SEL R0, R5, 0xffffffff, !P0 ;  /* 0xffffffff05007807 */ /* 0x000fca0004000000 */
[----:B------:R2:W-:Y:S04]  /*0320*/  STL [R1+0x3c], R0 ;  /* 0x00003c0001007387 */ /* 0x0005e80000100800 */
.L_x_1139:
        /* <DEDUP_REMOVED lines=32> */
.L_x_1143:
[----:B------:R-:W-:-:S04]  /*0530*/  ISETP.NE.U32.AND P0, PT, RZ, c[0x0][0x368], PT ;  /* 0x0000da00ff007a0c */ /* 0x000fc80003f05070 */
[----:B------:R-:W-:-:S13]  /*0540*/  ISETP.NE.AND.EX P0, PT, RZ, c[0x0][0x36c], PT, P0 ;  /* 0x0000db00ff007a0c */ /* 0x000fda0003f05300 */
[----:B------:R-:W-:Y:S05]  /*0550*/  @!P0 BRA `(.L_x_1144) ;  /* 0x0000004000008947 */ /* 0x000fea0003800000 */
[----:B------:R-:W-:-:S05]  /*0560*/  IMAD.WIDE R2, R39, R26, c[0x0][0x368] ;  /* 0x0000da0027027625 */ /* 0x000fca00078e021a */
[----:B------:R-:W2:Y:S02]  /*0570*/  LDG.E R0, [R2.64] ;  /* 0x0000001802007981 */ /* 0x000ea4000c1e1900 */
[----:B--2---:R1:W2:Y:S02]  /*0580*/  R2UR UR14, R0 ;  /* 0x00000000000e73c2 */ /* 0x0042a400000e0000 */
[----:B-12---:R-:W-:Y:S05]  /*0590*/  BRA `(.L_x_1145) ;  /* 0x0000006000007947 */ /* 0x006fea0003800000 */
.L_x_1144:
[----:B------:R-:W-:Y:S05]  /*05a0*/  @!P6 BRA `(.L_x_1145) ;  /* 0x000000500000e947 */ /* 0x000fea0003800000 */
[----:B------:R1:W2:Y:S04]  /*05b0*/  LDG.E R0, [R2.64] ;  /* 0x0000001802007981 */ /* 0x0002a8000c1e1900 */
[----:B-1----:R-:W3:Y:S01]  /*05c0*/  LDG.E R2, [R2.64+0x4] ;  /* 0x0000041802027981 */ /* 0x002ee2000c1e1900 */
[----:B--2---:R-:W1:Y:S08]  /*05d0*/  R2UR UR14, R0 ;  /* 0x00000000000e73c2 */ /* 0x004e7000000e0000 */
[----:B---3--:R-:W1:Y:S02]  /*05e0*/  R2UR UR4, R2 ;  /* 0x00000000020473c2 */ /* 0x008e6400000e0000 */
[----:B-1----:R-:W-:-:S06]  /*05f0*/  UIADD3 UR14, -UR14, UR4, URZ ;  /* 0x000000040e0e7290 */ /* 0x002fcc000fffe13f */
.L_x_1145:
[----:B------:R-:W-:Y:S01]  /*0600*/  ULDC UR4, c[0x0][0x2c4] ;  /* 0x0000b10000047ab9 */ /* 0x000fe20000000800 */
[----:B-----5:R-:W-:Y:S01]  /*0610*/  IADD3 R10, R7, UR6, RZ ;  /* 0x00000006070a7c10 */ /* 0x020fe2000fffe0ff */
[----:B------:R-:W-:Y:S01]  /*0620*/  UISETP.NE.AND UP2, UPT, UR4, 0x1, UPT ;  /* 0x000000010400788c */ /* 0x000fe2000bf45270 */
[----:B------:R-:W-:Y:S01]  /*0630*/  PLOP3.LUT P1, PT, PT, PT, PT, 0x80, 0x0 ;  /* 0x000000000000781c */ /* 0x000fe20003f2f070 */
[----:B------:R-:W-:Y:S01]  /*0640*/  UIADD3 UR14, -UR6, UR14, URZ ;  /* 0x0000000e060e7290 */ /* 0x000fe2000fffe13f */
[----:B------:R-:W-:Y:S01]  /*0650*/  CS2R R98, SRZ ;  /* 0x0000000000627805 */ /* 0x000fe2000001ff00 */
[----:B------:R-:W-:Y:S01]  /*0660*/  ULDC.64 UR4, c[0x0][0x2c8] ;  /* 0x0000b20000047ab9 */ /* 0x000fe20000000a00 */
[----:B------:R-:W-:Y:S01]  /*0670*/  CS2R R14, SRZ ;  /* 0x00000000000e7805 */ /* 0x000fe2000001ff00 */
[----:B------:R-:W-:Y:S01]  /*0680*/  UIADD3 UR6, UR14, 0x5f, URZ ;  /* 0x0000005f0e067890 */ /* 0x000fe2000fffe03f */
[----:B------:R-:W-:Y:S01]  /*0690*/  IMAD.MOV.U32 R96, RZ, RZ, RZ ;  /* 0x000000ffff607224 */ /* 0x000fe200078e00ff */
[----:B------:R-:W-:Y:S01]  /*06a0*/  CS2R R8, SRZ ;  /* 0x0000000000087805 */ /* 0x000fe2000001ff00 */
[----:B------:R-:W-:Y:S01]  /*06b0*/  IMAD.MOV.U32 R94, RZ, RZ, RZ ;  /* 0x000000ffff5e7224 */ /* 0x000fe200078e00ff */
[----:B------:R-:W-:Y:S01]  /*06c0*/  UIMAD.WIDE UR6, UR6, 0x2aaaaaab, URZ ;  /* 0x2aaaaaab060678a5 */ /* 0x000fe2000f8e023f */
[----:B------:R-:W-:Y:S01]  /*06d0*/  MOV R92, RZ ;  /* 0x000000ff005c7202 */ /* 0x000fe20000000f00 */
[----:B------:R-:W-:Y:S01]  /*06e0*/  @UP2 UIADD3 UR10, UR8, 0x7f, URZ ;  /* 0x0000007f080a2890 */ /* 0x000fe2000fffe03f */
[----:B------:R-:W-:Y:S01]  /*06f0*/  IMAD.MOV.U32 R11, RZ, RZ, RZ ;  /* 0x000000ffff0b7224 */ /* 0x000fe200078e00ff */
[----:B------:R-:W-:Y:S01]  /*0700*/  USHF.R.U32.HI UR6, URZ, 0x1f, UR7 ;  /* 0x0000001f3f067899 */ /* 0x000fe20008011607 */
[----:B------:R-:W-:Y:S01]  /*0710*/  MOV R90, RZ ;  /* 0x000000ff005a7202 */ /* 0x000fe20000000f00 */
[----:B------:R-:W-:Y:S01]  /*0720*/  UIMAD.WIDE.U32 UR10, UR10, UR4, URZ ;  /* 0x000000040a0a72a5 */ /* 0x000fe2000f8e003f */
[----:B------:R-:W-:Y:S01]  /*0730*/  CS2R R12, SRZ ;  /* 0x00000000000c7805 */ /* 0x000fe2000001ff00 */
[----:B------:R-:W-:Y:S01]  /*0740*/  UIADD3 UR4, UR8, 0x7f, URZ ;  /* 0x0000007f08047890 */ /* 0x000fe2000fffe03f */
[----:B------:R-:W-:Y:S01]  /*0750*/  IMAD.MOV.U32 R88, RZ, RZ, RZ ;  /* 0x000000ffff587224 */ /* 0x000fe200078e00ff */
[----:B------:R-:W-:Y:S01]  /*0760*/  @UP2 USHF.R.U32.HI UR4, URZ, UR5, UR11 ;  /* 0x000000053f042299 */ /* 0x000fe2000801160b */
[----:B------:R-:W-:Y:S01]  /*0770*/  MOV R86, RZ ;  /* 0x000000ff00567202 */ /* 0x000fe20000000f00 */
[----:B------:R-:W-:Y:S01]  /*0780*/  UIADD3 UR5, UR14, 0x60, -UR16 ;  /* 0x000000600e057890 */ /* 0x000fe2000fffe810 */
[----:B------:R-:W-:Y:S01]  /*0790*/  CS2R R16, SRZ ;  /* 0x0000000000107805 */ /* 0x000fe2000001ff00 */
[----:B------:R-:W-:Y:S01]  /*07a0*/  ULEA.HI.SX32 UR6, UR7, UR6, 0x1c ;  /* 0x0000000607067291 */ /* 0x000fe2000f8fe23f */
[----:B------:R-:W-:Y:S01]  /*07b0*/  IMAD.MOV.U32 R84, RZ, RZ, RZ ;  /* 0x000000ffff547224 */ /* 0x000fe200078e00ff */
[----:B------:R-:W-:Y:S01]  /*07c0*/  UIADD3 UR4, UR5, UR4, URZ ;  /* 0x0000000405047290 */ /* 0x000fe2000fffe03f */
[----:B------:R-:W-:Y:S01]  /*07d0*/  MOV R82, RZ ;  /* 0x000000ff00527202 */ /* 0x000fe20000000f00 */
[----:B------:R-:W-:Y:S01]  /*07e0*/  CS2R R18, SRZ ;  /* 0x0000000000127805 */ /* 0x000fe2000001ff00 */
[----:B------:R-:W-:Y:S01]  /*07f0*/  IMAD.MOV.U32 R80, RZ, RZ, RZ ;  /* 0x000000ffff507224 */ /* 0x000fe200078e00ff */
[----:B------:R-:W-:Y:S01]  /*0800*/  UIMAD.WIDE UR4, UR4, 0x2aaaaaab, URZ ;  /* 0x2aaaaaab040478a5 */ /* 0x000fe2000f8e023f */
[----:B------:R-:W-:Y:S01]  /*0810*/  MOV R78, RZ ;  /* 0x000000ff004e7202 */ /* 0x000fe20000000f00 */
[----:B------:R-:W-:Y:S01]  /*0820*/  CS2R R20, SRZ ;  /* 0x0000000000147805 */ /* 0x000fe2000001ff00 */
[----:B------:R-:W-:Y:S01]  /*0830*/  IMAD.MOV.U32 R76, RZ, RZ, RZ ;  /* 0x000000ffff4c7224 */ /* 0x000fe200078e00ff */
[----:B------:R-:W-:Y:S01]  /*0840*/  USHF.R.U32.HI UR4, URZ, 0x1f, UR5 ;  /* 0x0000001f3f047899 */ /* 0x000fe20008011605 */
[----:B------:R-:W-:Y:S01]  /*0850*/  MOV R74, RZ ;  /* 0x000000ff004a7202 */ /* 0x000fe20000000f00 */
[----:B------:R-:W-:Y:S01]  /*0860*/  CS2R R22, SRZ ;  /* 0x0000000000167805 */ /* 0x000fe2000001ff00 */
[----:B------:R-:W-:Y:S01]  /*0870*/  IMAD.MOV.U32 R72, RZ, RZ, RZ ;  /* 0x000000ffff487224 */ /* 0x000fe200078e00ff */
[----:B------:R-:W-:Y:S01]  /*0880*/  ULEA.HI.SX32 UR4, UR5, UR4, 0x1c ;  /* 0x0000000405047291 */ /* 0x000fe2000f8fe23f */
[----:B------:R-:W-:Y:S01]  /*0890*/  MOV R70, RZ ;  /* 0x000000ff00467202 */ /* 0x000fe20000000f00 */
[----:B------:R-:W-:Y:S01]  /*08a0*/  CS2R R24, SRZ ;  /* 0x0000000000187805 */ /* 0x000fe2000001ff00 */
[----:B------:R-:W-:Y:S01]  /*08b0*/  IMAD.MOV.U32 R68, RZ, RZ, RZ ;  /* 0x000000ffff447224 */ /* 0x000fe200078e00ff */
[----:B------:R-:W-:Y:S01]  /*08c0*/  UISETP.LT.AND UP0, UPT, UR6, UR4, UPT ;  /* 0x000000040600728c */ /* 0x000fe2000bf01270 */
[----:B------:R-:W-:Y:S01]  /*08d0*/  CS2R R66, SRZ ;  /* 0x0000000000427805 */ /* 0x000fe2000001ff00 */
[----:B------:R-:W-:Y:S01]  /*08e0*/  MOV R64, RZ ;  /* 0x000000ff00407202 */ /* 0x000fe20000000f00 */
[----:B------:R-:W-:Y:S01]  /*08f0*/  CS2R R62, SRZ ;  /* 0x00000000003e7805 */ /* 0x000fe2000001ff00 */
[----:B------:R-:W-:Y:S01]  /*0900*/  USEL UR28, UR6, UR4, UP0 ;  /* 0x00000004061c7287 */ /* 0x000fe20008000000 */
[----:B------:R-:W-:Y:S01]  /*0910*/  IMAD.MOV.U32 R27, RZ, RZ, RZ ;  /* 0x000000ffff1b7224 */ /* 0x000fe200078e00ff */
[----:B------:R-:W-:Y:S01]  /*0920*/  MOV R60, RZ ;  /* 0x000000ff003c7202 */ /* 0x000fe20000000f00 */
[----:B------:R-:W-:Y:S01]  /*0930*/  CS2R R58, SRZ ;  /* 0x00000000003a7805 */ /* 0x000fe2000001ff00 */
[----:B------:R-:W-:Y:S01]  /*0940*/  UISETP.GE.AND UP0, UPT, UR28, 0x1, UPT ;  /* 0x000000011c00788c */ /* 0x000fe2000bf06270 */
[----:B------:R-:W-:Y:S01]  /*0950*/  CS2R R28, SRZ ;  /* 0x00000000001c7805 */ /* 0x000fe2000001ff00 */
[----:B------:R-:W-:Y:S01]  /*0960*/  IMAD.MOV.U32 R56, RZ, RZ, RZ ;  /* 0x000000ffff387224 */ /* 0x000fe200078e00ff */
[----:B------:R-:W-:Y:S01]  /*0970*/  CS2R R54, SRZ ;  /* 0x0000000000367805 */ /* 0x000fe2000001ff00 */
[----:B------:R-:W-:Y:S01]  /*0980*/  MOV R52, RZ ;  /* 0x000000ff00347202 */ /* 0x000fe20000000f00 */
[----:B------:R-:W-:Y:S01]  /*0990*/  CS2R R150, SRZ ;  /* 0x0000000000967805 */ /* 0x000fe2000001ff00 */
[----:B------:R-:W-:Y:S01]  /*09a0*/  PLOP3.LUT P0, PT, PT, PT, UP0, 0x80, 0x0 ;  /* 0x000000000000781c */ /* 0x000fe20003f0f008 */
        /* <DEDUP_REMOVED lines=21> */
[----:B------:R-:W-:Y:S01]  /*0b00*/  CS2R R114, SRZ ;  /* 0x0000000000727805 */ /* 0x000fe2000001ff00 */
[----:B------:R-:W-:Y:S01]  /*0b10*/  IMAD.MOV.U32 R38, RZ, RZ, RZ ;  /* 0x000000ffff267224 */ /* 0x000fe200078e00ff */
[----:B------:R-:W-:Y:S01]  /*0b20*/  MOV R112, RZ ;  /* 0x000000ff00707202 */ /* 0x000fe20000000f00 */
[----:B------:R-:W-:Y:S01]  /*0b30*/  CS2R R110, SRZ ;  /* 0x00000000006e7805 */ /* 0x000fe2000001ff00 */
[----:B------:R-:W-:Y:S01]  /*0b40*/  CS2R R108, SRZ ;  /* 0x00000000006c7805 */ /* 0x000fe2000001ff00 */
[----:B------:R-:W-:Y:S01]  /*0b50*/  CS2R R106, SRZ ;  /* 0x00000000006a7805 */ /* 0x000fe2000001ff00 */
[----:B------:R-:W-:Y:S01]  /*0b60*/  IMAD.MOV.U32 R104, RZ, RZ, RZ ;  /* 0x000000ffff687224 */ /* 0x000fe200078e00ff */
[----:B------:R-:W-:Y:S01]  /*0b70*/  MOV R42, RZ ;  /* 0x000000ff002a7202 */ /* 0x000fe20000000f00 */
[----:B------:R-:W-:Y:S01]  /*0b80*/  IMAD.MOV.U32 R41, RZ, RZ, RZ ;  /* 0x000000ffff297224 */ /* 0x000fe200078e00ff */
[----:B------:R-:W-:Y:S05]  /*0b90*/  @!P0 BRA `(.L_x_1146) ;  /* 0x0000f0f000008947 */ /* 0x000fea0003800000 */
[----:B------:R-:W-:Y:S01]  /*0ba0*/  ISETP.NE.U32.AND P4, PT, RZ, c[0x0][0x340], PT ;  /* 0x0000d000ff007a0c */ /* 0x000fe20003f85070 */
[----:B------:R-:W1:Y:S01]  /*0bb0*/  S2R R15, SR_CTAID.Y ;  /* 0x00000000000f7919 */ /* 0x000e620000002600 */
[----:B------:R-:W-:Y:S01]  /*0bc0*/  SHF.R.S32.HI R110, RZ, 0x1f, R113 ;  /* 0x0000001fff6e7819 */ /* 0x000fe20000011471 */
[----:B------:R-:W-:Y:S01]  /*0bd0*/  UMOV UR10, 0x60 ;  /* 0x00000060000a7882 */ /* 0x000fe20000000000 */
[----:B------:R-:W-:Y:S01]  /*0be0*/  ISETP.NE.AND.EX P4, PT, RZ, c[0x0][0x344], PT, P4 ;  /* 0x0000d100ff007a0c */ /* 0x000fe20003f85340 */
[----:B------:R-:W-:-:S12]  /*0bf0*/  ULDC.64 UR4, c[0x0][0x208] ;  /* 0x0000820000047ab9 */ /* 0x000fd80000000a00 */
[----:B------:R-:W-:-:S05]  /*0c00*/  @P4 IMAD.WIDE R2, R39, R26, c[0x0][0x340] ;  /* 0x0000d00027024625 */ /* 0x000fca00078e021a */
[----:B------:R2:W3:Y:S01]  /*0c10*/  @P4 LDG.E R19, [R2.64] ;  /* 0x0000001802134981 */ /* 0x0004e2000c1e1900 */
[-C--:B------:R-:W-:Y:S01]  /*0c20*/  LEA.HI R34, R110, R113.reuse, RZ, 0x3 ;  /* 0x000000716e227211 */ /* 0x080fe200078f18ff */
[----:B------:R-:W-:Y:S01]  /*0c30*/  UIMAD.WIDE.U32 UR12, UR10, UR4, URZ ;  /* 0x000000040a0c72a5 */ /* 0x000fe2000f8e003f */
[----:B------:R-:W-:Y:S01]  /*0c40*/  SHF.R.S32.HI R0, RZ, 0x1f, R6 ;  /* 0x0000001fff007819 */ /* 0x000fe20000011406 */
[----:B------:R-:W-:Y:S01]  /*0c50*/  UIMAD UR9, UR28, -0x60, UR10 ;  /* 0xffffffa01c0978a4 */ /* 0x000fe2000f8e020a */
[----:B------:R-:W-:Y:S01]  /*0c60*/  SHF.R.S32.HI R12, RZ, 0x3, R34 ;  /* 0x00000003ff0c7819 */ /* 0x000fe20000011422 */
[----:B------:R-:W-:Y:S01]  /*0c70*/  ULDC UR6, c[0x0][0x2c4] ;  /* 0x0000b10000067ab9 */ /* 0x000fe20000000800 */
[----:B------:R-:W-:Y:S01]  /*0c80*/  PLOP3.LUT P1, PT, PT, PT, UP2, 0x80, 0x0 ;  /* 0x000000000000781c */ /* 0x000fe20003f2f028 */
[----:B------:R-:W-:Y:S01]  /*0c90*/  IMAD R0, R0, c[0x0][0x178], RZ ;  /* 0x00005e0000007a24 */ /* 0x000fe200078e02ff */
[----:B------:R-:W-:Y:S01]  /*0ca0*/  PLOP3.LUT P0, PT, PT, PT, UP2, 0x80, 0x0 ;  /* 0x000000000000781c */ /* 0x000fe20003f0f028 */
[----:B------:R-:W-:Y:S01]  /*0cb0*/  IMAD.U32 R8, RZ, RZ, UR12 ;  /* 0x0000000cff087e24 */ /* 0x000fe2000f8e00ff */
[----:B-1----:R-:W-:Y:S01]  /*0cc0*/  SHF.R.S32.HI R20, RZ, 0x1f, R15 ;  /* 0x0000001fff147819 */ /* 0x002fe2000001140f */
[----:B------:R-:W-:Y:S01]  /*0cd0*/  IMAD R0, R6, c[0x0][0x17c], R0 ;  /* 0x00005f0006007a24 */ /* 0x000fe200078e0200 */
[----:B------:R-:W-:Y:S01]  /*0ce0*/  SHF.R.S32.HI R18, RZ, 0x1f, R39 ;  /* 0x0000001fff127819 */ /* 0x000fe20000011427 */
[----:B------:R-:W-:Y:S01]  /*0cf0*/  IMAD.MOV.U32 R33, RZ, RZ, R8 ;  /* 0x000000ffff217224 */ /* 0x000fe200078e0008 */
[----:B------:R-:W-:Y:S01]  /*0d00*/  IADD3 R11, R12, UR8, RZ ;  /* 0x000000080c0b7c10 */ /* 0x000fe2000fffe0ff */
[----:B------:R-:W-:Y:S01]  /*0d10*/  IMAD R7, R20, c[0x0][0x1b8], RZ ;  /* 0x00006e0014077a24 */ /* 0x000fe200078e02ff */
[----:B------:R-:W-:Y:S01]  /*0d20*/  SEL R5, R18, RZ, !P2 ;  /* 0x000000ff12057207 */ /* 0x000fe20005000000 */
[----:B------:R-:W-:Y:S01]  /*0d30*/  UIMAD UR6, UR16, UR6, URZ ;  /* 0x00000006100672a4 */ /* 0x000fe2000f8e023f */
[----:B------:R-:W-:Y:S01]  /*0d40*/  IMAD.U32 R9, RZ, RZ, UR13 ;  /* 0x0000000dff097e24 */ /* 0x000fe2000f8e00ff */
[----:B------:R-:W-:Y:S01]  /*0d50*/  IADD3 R9, R11, 0x20, RZ ;  /* 0x000000200b097810 */ /* 0x000fe20007ffe0ff */
[----:B------:R-:W-:Y:S01]  /*0d60*/  IMAD R7, R15, c[0x0][0x1bc], R7 ;  /* 0x00006f000f077a24 */ /* 0x000fe200078e0207 */
[----:B------:R-:W-:Y:S01]  /*0d70*/  UIADD3 UR15, UR28, -0x1, URZ ;  /* 0xffffffff1c0f7890 */ /* 0x000fe2000fffe03f */
[----:B------:R-:W-:Y:S01]  /*0d80*/  IMAD R5, R5, c[0x0][0x1c0], RZ ;  /* 0x0000700005057a24 */ /* 0x000fe200078e02ff */
[----:B------:R-:W-:Y:S01]  /*0d90*/  BAR.SYNC.DEFER_BLOCKING 0x0 ;  /* 0x0000000000007b1d */ /* 0x000fe20000010000 */
[----:B--2---:R-:W-:Y:S01]  /*0da0*/  LOP3.LUT R2, R34, 0xfffffff8, RZ, 0xc0, !PT ;  /* 0xfffffff822027812 */ /* 0x004fe200078ec0ff */
[----:B------:R-:W-:Y:S01]  /*0db0*/  USHF.R.S32.HI UR11, URZ, 0x1f, UR15 ;  /* 0x0000001f3f0b7899 */ /* 0x000fe2000801140f */
[----:B------:R-:W-:Y:S01]  /*0dc0*/  ISETP.GE.AND P5, PT, R9, UR6, PT ;  /* 0x0000000609007c0c */ /* 0x000fe2000bfa6270 */
[----:B------:R-:W-:Y:S01]  /*0dd0*/  IMAD.MOV.U32 R38, RZ, RZ, c[0x0][0x1e0] ;  /* 0x00007800ff267624 */ /* 0x000fe200078e00ff */
[----:B------:R-:W-:Y:S01]  /*0de0*/  IADD3 R9, R11, 0x60, RZ ;  /* 0x000000600b097810 */ /* 0x000fe20007ffe0ff */
[----:B------:R-:W-:Y:S01]  /*0df0*/  IMAD.IADD R42, R113, 0x1, -R2 ;  /* 0x00000001712a7824 */ /* 0x000fe200078e0a02 */
[----:B------:R-:W-:Y:S01]  /*0e00*/  LEA.HI R109, R110, R113, RZ, 0x5 ;  /* 0x000000716e6d7211 */ /* 0x000fe200078f28ff */
[----:B------:R-:W-:Y:S01]  /*0e10*/  IMAD.WIDE.U32 R2, R6, c[0x0][0x178], RZ ;  /* 0x00005e0006027a25 */ /* 0x000fe200078e00ff */
[----:B------:R-:W-:Y:S01]  /*0e20*/  ISETP.GE.AND P3, PT, R9, UR6, PT ;  /* 0x0000000609007c0c */ /* 0x000fe2000bf66270 */
[----:B------:R-:W-:Y:S01]  /*0e30*/  UISETP.GE.AND UP0, UPT, UR28, 0x2, UPT ;  /* 0x000000021c00788c */ /* 0x000fe2000bf06270 */
[----:B------:R-:W-:Y:S01]  /*0e40*/  STL [R1+0x40], R42 ;  /* 0x0000402a01007387 */ /* 0x000fe20000100800 */
[----:B------:R-:W-:Y:S01]  /*0e50*/  IMAD R4, R42, 0x20, R12 ;  /* 0x000000202a047824 */ /* 0x000fe200078e020c */
[----:B------:R-:W-:Y:S01]  /*0e60*/  SHF.R.S32.HI R108, RZ, 0x5, R109 ;  /* 0x00000005ff6c7819 */ /* 0x000fe2000001146d */
[----:B------:R-:W-:-:S02]  /*0e70*/  IMAD.IADD R3, R3, 0x1, R0 ;  /* 0x0000000103037824 */ /* 0x000fc400078e0200 */
[----:B------:R-:W-:Y:S01]  /*0e80*/  IMAD.MOV.U32 R239, RZ, RZ, 0x20 ;  /* 0x00000020ffef7424 */ /* 0x000fe200078e00ff */
[----:B------:R-:W-:Y:S01]  /*0e90*/  IADD3 R6, R4, UR8, RZ ;  /* 0x0000000804067c10 */ /* 0x000fe2000fffe0ff */
[----:B------:R-:W-:-:S04]  /*0ea0*/  IMAD.WIDE.U32 R2, R15, c[0x0][0x1b8], R2 ;  /* 0x00006e000f027a25 */ /* 0x000fc800078e0002 */
[----:B------:R-:W-:Y:S01]  /*0eb0*/  @P1 IMAD.HI.U32 R0, R6, c[0x0][0x2c8], RZ ;  /* 0x0000b20006001a27 */ /* 0x000fe200078e00ff */
[----:B------:R-:W-:-:S03]  /*0ec0*/  ISETP.GE.AND P1, PT, R11, UR6, PT ;  /* 0x000000060b007c0c */ /* 0x000fc6000bf26270 */
[----:B------:R-:W-:Y:S01]  /*0ed0*/  IMAD.MOV.U32 R4, RZ, RZ, R6 ;  /* 0x000000ffff047224 */ /* 0x000fe200078e0006 */
[----:B------:R-:W-:Y:S01]  /*0ee0*/  @P0 SHF.R.U32.HI R4, RZ, c[0x0][0x2cc], R0 ;  /* 0x0000b300ff040a19 */ /* 0x000fe20000011600 */
[----:B------:R-:W-:Y:S01]  /*0ef0*/  IMAD.IADD R3, R3, 0x1, R7 ;  /* 0x0000000103037824 */ /* 0x000fe200078e0207 */
[----:B------:R-:W-:-:S03]  /*0f00*/  SEL R0, R39, RZ, !P2 ;  /* 0x000000ff27007207 */ /* 0x000fc60005000000 */
[--C-:B------:R-:W-:Y:S02]  /*0f10*/  IMAD.MOV R8, RZ, RZ, -R4.reuse ;  /* 0x000000ffff087224 */ /* 0x100fe400078e0a04 */
[C---:B------:R-:W-:Y:S01]  /*0f20*/  IMAD R7, R0.reuse, c[0x0][0x1c4], R5 ;  /* 0x0000710000077a24 */ /* 0x040fe200078e0205 */
[----:B------:R-:W-:Y:S01]  /*0f30*/  SHF.R.S32.HI R5, RZ, 0x1f, R4 ;  /* 0x0000001fff057819 */ /* 0x000fe20000011404 */
[----:B------:R-:W-:-:S04]  /*0f40*/  IMAD.WIDE.U32 R2, R0, c[0x0][0x1c0], R2 ;  /* 0x0000700000027a25 */ /* 0x000fc800078e0002 */
[----:B------:R-:W-:Y:S02]  /*0f50*/  IMAD.U32 R0, RZ, RZ, UR9 ;  /* 0x00000009ff007e24 */ /* 0x000fe4000f8e00ff */
[----:B------:R-:W-:Y:S01]  /*0f60*/  IMAD R8, R8, c[0x0][0x2c4], R6 ;  /* 0x0000b10008087a24 */ /* 0x000fe200078e0206 */
[----:B------:R-:W-:Y:S01]  /*0f70*/  SHF.R.S32.HI R6, RZ, 0x1f, R10 ;  /* 0x0000001fff067819 */ /* 0x000fe2000001140a */
[----:B------:R-:W-:Y:S01]  /*0f80*/  IMAD.IADD R3, R3, 0x1, R7 ;  /* 0x0000000103037824 */ /* 0x000fe200078e0207 */
[----:B------:R-:W-:Y:S02]  /*0f90*/  IADD3 R10, P0, R10, R12, RZ ;  /* 0x0000000c0a0a7210 */ /* 0x000fe40007f1e0ff */
[----:B------:R-:W-:Y:S01]  /*0fa0*/  IADD3 R28, R0, UR14, -R12 ;  /* 0x0000000e001c7c10 */ /* 0x000fe2000fffe80c */
[----:B------:R-:W-:Y:S01]  /*0fb0*/  IMAD R0, R5, c[0x0][0x1b0], RZ ;  /* 0x00006c0005007a24 */ /* 0x000fe200078e02ff */
[C---:B------:R-:W-:Y:S01]  /*0fc0*/  LEA.HI.X.SX32 R14, R12.reuse, R6, 0x1, P0 ;  /* 0x000000060c0e7211 */ /* 0x040fe200000f0eff */
[----:B------:R-:W-:Y:S01]  /*0fd0*/  IMAD.SHL.U32 R6, R12, 0x40, RZ ;  /* 0x000000400c067824 */ /* 0x000fe200078e00ff */
[----:B------:R-:W-:Y:S01]  /*0fe0*/  IADD3 R12, R11, 0x40, RZ ;  /* 0x000000400b0c7810 */ /* 0x000fe20007ffe0ff */
[----:B------:R-:W-:-:S02]  /*0ff0*/  IMAD R13, R4, c[0x0][0x1b4], R0 ;  /* 0x00006d00040d7a24 */ /* 0x000fc400078e0200 */
[----:B------:R-:W-:Y:S01]  /*1000*/  IMAD.WIDE.U32 R4, R4, c[0x0][0x1b0], R2 ;  /* 0x00006c0004047a25 */ /* 0x000fe200078e0002 */
[----:B------:R-:W-:Y:S02]  /*1010*/  LOP3.LUT R0, R6, 0x1c0, RZ, 0xc0, !PT ;  /* 0x000001c006007812 */ /* 0x000fe400078ec0ff */
[----:B------:R-:W-:Y:S01]  /*1020*/  SHF.R.S32.HI R3, RZ, 0x1f, R8 ;  /* 0x0000001fff037819 */ /* 0x000fe20000011408 */
[----:B------:R-:W-:Y:S01]  /*1030*/  IMAD.SHL.U32 R2, R42, 0x8, RZ ;  /* 0x000000082a027824 */ /* 0x000fe200078e00ff */
[----:B------:R-:W-:Y:S01]  /*1040*/  SHF.R.U32.HI R6, RZ, 0x3, R0 ;  /* 0x00000003ff067819 */ /* 0x000fe20000011600 */
[----:B------:R-:W-:Y:S01]  /*1050*/  IMAD.IADD R5, R5, 0x1, R13 ;  /* 0x0000000105057824 */ /* 0x000fe200078e020d */
[----:B------:R-:W-:Y:S01]  /*1060*/  ISETP.GE.AND P2, PT, R12, UR6, PT ;  /* 0x000000060c007c0c */ /* 0x000fe2000bf46270 */
[----:B------:R-:W-:Y:S01]  /*1070*/  ULDC.64 UR6, c[0x0][0x1e0] ;  /* 0x0000780000067ab9 */ /* 0x000fe20000000a00 */
[--C-:B------:R-:W-:Y:S01]  /*1080*/  LOP3.LUT R7, R0, 0x38, R2.reuse, 0xf8, !PT ;  /* 0x0000003800077812 */ /* 0x100fe200078ef802 */
[----:B------:R-:W-:Y:S01]  /*1090*/  IMAD R0, R3, c[0x0][0x1a8], RZ ;  /* 0x00006a0003007a24 */ /* 0x000fe200078e02ff */
[----:B------:R-:W-:Y:S01]  /*10a0*/  SHF.R.S32.HI R3, RZ, 0x1f, R2 ;  /* 0x0000001fff037819 */ /* 0x000fe20000011402 */
[----:B------:R-:W-:Y:S01]  /*10b0*/  IMAD.WIDE.U32 R4, R8, c[0x0][0x1a8], R4 ;  /* 0x00006a0008047a25 */ /* 0x000fe200078e0004 */
[----:B------:R-:W-:Y:S01]  /*10c0*/  LOP3.LUT R13, R7, R6, RZ, 0x3c, !PT ;  /* 0x00000006070d7212 */ /* 0x000fe200078e3cff */
[----:B------:R-:W-:Y:S01]  /*10d0*/  UIMAD.WIDE.U32 UR18, UR10, UR6, URZ ;  /* 0x000000060a1272a5 */ /* 0x000fe2000f8e003f */
[----:B------:R-:W-:Y:S01]  /*10e0*/  IADD3 R31, R2, 0x40, RZ ;  /* 0x00000040021f7810 */ /* 0x000fe20007ffe0ff */
[----:B------:R-:W-:Y:S01]  /*10f0*/  IMAD R7, R8, c[0x0][0x1ac], R0 ;  /* 0x00006b0008077a24 */ /* 0x000fe200078e0200 */
[----:B------:R-:W-:Y:S01]  /*1100*/  LEA R17, P0, R4, c[0x0][0x160], 0x1 ;  /* 0x0000580004117a11 */ /* 0x000fe200078008ff */
[----:B------:R-:W-:Y:S01]  /*1110*/  IMAD R0, R14, c[0x0][0x208], RZ ;  /* 0x000082000e007a24 */ /* 0x000fe200078e02ff */
[----:B------:R-:W-:Y:S01]  /*1120*/  IADD3 R32, R2, 0x80, RZ ;  /* 0x0000008002207810 */ /* 0x000fe20007ffe0ff */
[----:B------:R-:W-:Y:S01]  /*1130*/  IMAD R6, R14, c[0x0][0x1e0], RZ ;  /* 0x000078000e067a24 */ /* 0x000fe200078e02ff */
[----:B------:R-:W-:Y:S01]  /*1140*/  LEA.HI R14, R110, R113, RZ, 0x6 ;  /* 0x000000716e0e7211 */ /* 0x000fe200078f30ff */
[----:B------:R-:W-:Y:S01]  /*1150*/  IMAD R12, R10, c[0x0][0x20c], R0 ;  /* 0x000083000a0c7a24 */ /* 0x000fe200078e0200 */
[----:B------:R-:W-:Y:S01]  /*1160*/  UIMAD UR6, UR10, UR7, URZ ;  /* 0x000000070a0672a4 */ /* 0x000fe2000f8e023f */
[----:B------:R-:W-:-:S02]  /*1170*/  IMAD.IADD R0, R5, 0x1, R7 ;  /* 0x0000000105007824 */ /* 0x000fc400078e0207 */
[C---:B------:R-:W-:Y:S01]  /*1180*/  IMAD R11, R10.reuse, c[0x0][0x1e4], R6 ;  /* 0x000079000a0b7a24 */ /* 0x040fe200078e0206 */
[----:B------:R-:W-:Y:S01]  /*1190*/  UIADD3 UR6, UR19, UR6, URZ ;  /* 0x0000000613067290 */ /* 0x000fe2000fffe03f */
[----:B------:R-:W-:Y:S01]  /*11a0*/  IMAD.WIDE.U32 R8, R10, c[0x0][0x1e0], R2 ;  /* 0x000078000a087a25 */ /* 0x000fe200078e0002 */
[----:B------:R-:W-:Y:S02]  /*11b0*/  LEA.HI.X R16, R4, c[0x0][0x164], R0, 0x1, P0 ;  /* 0x0000590004107a11 */ /* 0x000fe400000f0c00 */
[----:B------:R-:W-:Y:S01]  /*11c0*/  SHFL.IDX PT, R4, R17, RZ, 0x181f ;  /* 0x00181fff11047589 */ /* 0x000fe200000e0000 */
[----:B------:R-:W-:Y:S01]  /*11d0*/  IMAD.SHL.U32 R0, R14, 0x8, RZ ;  /* 0x000000080e007824 */ /* 0x000fe200078e00ff */
[----:B------:R-:W-:Y:S01]  /*11e0*/  ISETP.GE.AND P0, PT, R31, c[0x0][0x198], PT ;  /* 0x000066001f007a0c */ /* 0x000fe20003f06270 */
[----:B------:R-:W-:Y:S01]  /*11f0*/  IMAD.WIDE.U32 R6, R10, c[0x0][0x208], R2 ;  /* 0x000082000a067a25 */ /* 0x000fe200078e0002 */
[----:B------:R-:W1:Y:S01]  /*1200*/  SHFL.IDX PT, R5, R16, RZ, 0x181f ;  /* 0x00181fff10057589 */ /* 0x000e6200000e0000 */
[----:B------:R-:W-:Y:S01]  /*1210*/  UIMAD UR7, UR6, UR15, URZ ;  /* 0x0000000f060772a4 */ /* 0x000fe2000f8e023f */
[----:B------:R-:W-:Y:S01]  /*1220*/  LOP3.LUT R24, R13, 0xfffffe00, R0, 0xf8, !PT ;  /* 0xfffffe000d187812 */ /* 0x000fe200078ef800 */
[----:B------:R-:W-:-:S02]  /*1230*/  IMAD R10, R20, c[0x0][0x1e8], RZ ;  /* 0x00007a00140a7a24 */ /* 0x000fc400078e02ff */
[----:B------:R-:W-:Y:S01]  /*1240*/  IMAD.IADD R9, R9, 0x1, R11 ;  /* 0x0000000109097824 */ /* 0x000fe200078e020b */
[----:B------:R-:W-:Y:S01]  /*1250*/  UIMAD UR7, UR11, UR18, UR7 ;  /* 0x000000120b0772a4 */ /* 0x000fe2000f8e0207 */
[C---:B------:R-:W-:Y:S01]  /*1260*/  IMAD R0, R15.reuse, c[0x0][0x1ec], R10 ;  /* 0x00007b000f007a24 */ /* 0x040fe200078e020a */
[----:B------:R-:W-:Y:S01]  /*1270*/  STL [R1+0x38], R24 ;  /* 0x0000381801007387 */ /* 0x000fe20000100800 */
[----:B------:R-:W-:-:S04]  /*1280*/  IMAD.WIDE.U32 R8, R15, c[0x0][0x1e8], R8 ;  /* 0x00007a000f087a25 */ /* 0x000fc800078e0008 */
[----:B------:R-:W-:Y:S02]  /*1290*/  IMAD.IADD R7, R7, 0x1, R12 ;  /* 0x0000000107077824 */ /* 0x000fe400078e020c */
[----:B------:R-:W-:Y:S01]  /*12a0*/  IMAD.IADD R21, R9, 0x1, R0 ;  /* 0x0000000109157824 */ /* 0x000fe200078e0200 */
[----:B------:R-:W-:Y:S01]  /*12b0*/  @!P1 SHF.R.S32.HI R0, RZ, 0x1f, R31 ;  /* 0x0000001fff009819 */ /* 0x000fe2000001141f */
[----:B------:R-:W-:Y:S01]  /*12c0*/  IMAD.WIDE.U32 R10, R15, c[0x0][0x210], R6 ;  /* 0x000084000f0a7a25 */ /* 0x000fe200078e0006 */
[----:B------:R-:W-:Y:S02]  /*12d0*/  @!P1 SHF.R.S32.HI R9, RZ, 0x1f, R32 ;  /* 0x0000001fff099819 */ /* 0x000fe40000011420 */
[----:B------:R-:W-:Y:S01]  /*12e0*/  @!P1 LEA.HI R6, R0, R31, RZ, 0x3 ;  /* 0x0000001f00069211 */ /* 0x000fe200078f18ff */
[----:B------:R-:W-:Y:S01]  /*12f0*/  IMAD R12, R20, c[0x0][0x210], RZ ;  /* 0x00008400140c7a24 */ /* 0x000fe200078e02ff */
[----:B------:R-:W-:Y:S01]  /*1300*/  @!P1 LEA.HI R0, R9, R32, RZ, 0x3 ;  /* 0x0000002009009211 */ /* 0x000fe200078f18ff */
[----:B------:R-:W-:Y:S01]  /*1310*/  IMAD.MOV.U32 R20, RZ, RZ, R8 ;  /* 0x000000ffff147224 */ /* 0x000fe200078e0008 */
[----:B------:R-:W-:Y:S01]  /*1320*/  @!P1 LOP3.LUT R6, R6, 0xfffffff8, RZ, 0xc0, !PT ;  /* 0xfffffff806069812 */ /* 0x000fe200078ec0ff */
[----:B------:R-:W-:Y:S01]  /*1330*/  IMAD R12, R15, c[0x0][0x214], R12 ;  /* 0x000085000f0c7a24 */ /* 0x000fe200078e020c */
[----:B------:R-:W-:Y:S01]  /*1340*/  SHFL.IDX PT, R8, R17, 0x1, 0x181f ;  /* 0x00381f0011087f89 */ /* 0x000fe200000e0000 */
[----:B------:R-:W-:Y:S01]  /*1350*/  @!P1 LOP3.LUT R0, R0, 0xfffffff8, RZ, 0xc0, !PT ;  /* 0xfffffff800009812 */ /* 0x000fe200078ec0ff */
[----:B------:R-:W-:-:S02]  /*1360*/  IMAD.MOV.U32 R22, RZ, RZ, R10 ;  /* 0x000000ffff167224 */ /* 0x000fc400078e000a */
[----:B-1----:R-:W-:Y:S01]  /*1370*/  @!P1 IMAD.WIDE R14, R6, 0x2, R4 ;  /* 0x00000002060e9825 */ /* 0x002fe200078e0204 */
[----:B------:R-:W1:Y:S03]  /*1380*/  SHFL.IDX PT, R9, R16, 0x1, 0x181f ;  /* 0x00381f0010097f89 */ /* 0x000e6600000e0000 */
[----:B------:R-:W-:Y:S02]  /*1390*/  IMAD.IADD R23, R11, 0x1, R12 ;  /* 0x000000010b177824 */ /* 0x000fe400078e020c */
[----:B------:R-:W-:Y:S01]  /*13a0*/  @!P1 IMAD.WIDE R12, R0, 0x2, R4 ;  /* 0x00000002000c9825 */ /* 0x000fe200078e0204 */
[----:B------:R-:W-:-:S03]  /*13b0*/  @!P5 SHF.R.S32.HI R0, RZ, 0x1f, R32 ;  /* 0x0000001fff00d819 */ /* 0x000fc60000011420 */
[----:B------:R-:W-:Y:S01]  /*13c0*/  IMAD.SHL.U32 R35, R24, 0x2, RZ ;  /* 0x0000000218237824 */ /* 0x000fe200078e00ff */
[----:B------:R-:W-:-:S04]  /*13d0*/  @!P5 LEA.HI R0, R0, R32, RZ, 0x3 ;  /* 0x000000200000d211 */ /* 0x000fc800078f18ff */
[----:B------:R-:W-:Y:S01]  /*13e0*/  @!P5 LOP3.LUT R0, R0, 0xfffffff8, RZ, 0xc0, !PT ;  /* 0xfffffff80000d812 */ /* 0x000fe200078ec0ff */
[----:B------:R-:W-:Y:S04]  /*13f0*/  STL [R1+0x8], R35 ;  /* 0x0000082301007387 */ /* 0x000fe80000100800 */
[----:B-1----:R-:W-:Y:S01]  /*1400*/  @!P5 IMAD.WIDE R24, R0, 0x2, R8 ;  /* 0x000000020018d825 */ /* 0x002fe200078e0208 */
[----:B------:R-:W-:-:S03]  /*1410*/  @!P2 SHF.R.S32.HI R0, RZ, 0x1f, R32 ;  /* 0x0000001fff00a819 */ /* 0x000fc60000011420 */
[--C-:B---3--:R-:W-:Y:S01]  /*1420*/  @P4 IMAD.MOV.U32 R6, RZ, RZ, R19.reuse ;  /* 0x000000ffff064224 */ /* 0x108fe200078e0013 */
[----:B------:R-:W-:Y:S01]  /*1430*/  @P4 SHF.R.S32.HI R7, RZ, 0x1f, R19 ;  /* 0x0000001fff074819 */ /* 0x000fe20000011413 */
[----:B------:R-:W-:Y:S02]  /*1440*/  @!P4 IMAD.MOV.U32 R6, RZ, RZ, R39 ;  /* 0x000000ffff06c224 */ /* 0x000fe400078e0027 */
[----:B------:R-:W-:Y:S01]  /*1450*/  @!P4 IMAD.MOV.U32 R7, RZ, RZ, R18 ;  /* 0x000000ffff07c224 */ /* 0x000fe200078e0012 */
[----:B------:R-:W-:Y:S01]  /*1460*/  @!P1 LEA R10, P4, R2, R4, 0x1 ;  /* 0x00000004020a9211 */ /* 0x000fe200078808ff */
[----:B------:R-:W-:Y:S01]  /*1470*/  IMAD.MOV.U32 R39, RZ, RZ, c[0x0][0x1e4] ;  /* 0x00007900ff277624 */ /* 0x000fe200078e00ff */
[----:B------:R-:W-:Y:S01]  /*1480*/  SEL R30, R6, RZ, !P6 ;  /* 0x000000ff061e7207 */ /* 0x000fe20007000000 */
[----:B------:R-:W-:Y:S01]  /*1490*/  SHFL.IDX PT, R4, R17, 0x3, 0x181f ;  /* 0x00781f0011047f89 */ /* 0x000fe200000e0000 */
[----:B------:R-:W-:Y:S02]  /*14a0*/  @!P5 SHF.R.S32.HI R6, RZ, 0x1f, R31 ;  /* 0x0000001fff06d819 */ /* 0x000fe4000001141f */
[----:B------:R-:W-:Y:S01]  /*14b0*/  @!P1 LEA.HI.X R11, R2, R5, R3, 0x1, P4 ;  /* 0x00000005020b9211 */ /* 0x000fe200020f0c03 */
[----:B------:R-:W-:Y:S01]  /*14c0*/  IMAD.WIDE.U32 R20, R30, c[0x0][0x1f0], R20 ;  /* 0x00007c001e147a25 */ /* 0x000fe200078e0014 */
[----:B------:R-:W-:-:S02]  /*14d0*/  @!P5 LEA.HI R6, R6, R31, RZ, 0x3 ;  /* 0x0000001f0606d211 */ /* 0x000fc400078f18ff */
[----:B------:R-:W-:Y:S01]  /*14e0*/  SEL R29, R7, RZ, !P6 ;  /* 0x000000ff071d7207 */ /* 0x000fe20007000000 */
[----:B------:R-:W-:Y:S01]  /*14f0*/  IMAD.MOV.U32 R40, RZ, RZ, R20 ;  /* 0x000000ffff287224 */ /* 0x000fe200078e0014 */
[----:B------:R-:W-:Y:S01]  /*1500*/  @!P5 LOP3.LUT R5, R6, 0xfffffff8, RZ, 0xc0, !PT ;  /* 0xfffffff80605d812 */ /* 0x000fe200078ec0ff */
[----:B------:R-:W-:Y:S01]  /*1510*/  SHFL.IDX PT, R7, R16, 0x2, 0x181f ;  /* 0x00581f0010077f89 */ /* 0x000fe200000e0000 */
[----:B------:R-:W-:Y:S02]  /*1520*/  ISETP.GE.AND P6, PT, R2, c[0x0][0x198], PT ;  /* 0x0000660002007a0c */ /* 0x000fe40003fc6270 */
[----:B------:R-:W-:Y:S01]  /*1530*/  ISETP.GE.AND P4, PT, R32, c[0x0][0x198], PT ;  /* 0x0000660020007a0c */ /* 0x000fe20003f86270 */
[----:B------:R-:W1:Y:S01]  /*1540*/  SHFL.IDX PT, R6, R17, 0x2, 0x181f ;  /* 0x00581f0011067f89 */ /* 0x000e6200000e0000 */
[----:B------:R-:W-:-:S03]  /*1550*/  @!P5 IMAD.WIDE R26, R5, 0x2, R8 ;  /* 0x00000002051ad825 */ /* 0x000fc600078e0208 */
[----:B------:R2:W3:Y:S04]  /*1560*/  SHFL.IDX PT, R5, R16, 0x3, 0x181f ;  /* 0x00781f0010057f89 */ /* 0x0004e800000e0000 */
[----:B------:R4:W-:Y:S04]  /*1570*/  STL.64 [R1+0x30], R20 ;  /* 0x0000301401007387 */ /* 0x0009e80000100a00 */
[----:B------:R5:W-:Y:S04]  /*1580*/  @!P1 LDGSTS.E.BYPASS.LTC128B.128 [R35+0x100], [R10.64], !P6 ;  /* 0x001000000a239fae */ /* 0x000be8000f101d58 */
[----:B------:R1:W-:Y:S04]  /*1590*/  @!P1 LDGSTS.E.BYPASS.LTC128B.128 [R35+0x4100], [R14.64], !P0 ;  /* 0x041000000e239fae */ /* 0x0003e8000c101d58 */
[----:B------:R2:W-:Y:S01]  /*15a0*/  @!P1 LDGSTS.E.BYPASS.LTC128B.128 [R35+0x8100], [R12.64], !P4 ;  /* 0x081000000c239fae */ /* 0x0005e2000e101d58 */
[----:B-----5:R-:W-:-:S02]  /*15b0*/  @!P2 SHF.R.S32.HI R10, RZ, 0x1f, R31 ;  /* 0x0000001fff0aa819 */ /* 0x020fc4000001141f */
[----:B------:R-:W-:Y:S02]  /*15c0*/  @!P3 SHF.R.S32.HI R11, RZ, 0x1f, R32 ;  /* 0x0000001fff0bb819 */ /* 0x000fe40000011420 */
[-C--:B------:R-:W-:Y:S02]  /*15d0*/  @!P2 LEA.HI R10, R10, R31.reuse, RZ, 0x3 ;  /* 0x0000001f0a0aa211 */ /* 0x080fe400078f18ff */
[----:B-1----:R-:W-:Y:S02]  /*15e0*/  @!P2 LEA.HI R14, R0, R32, RZ, 0x3 ;  /* 0x00000020000ea211 */ /* 0x002fe400078f18ff */
[----:B--2---:R-:W-:Y:S02]  /*15f0*/  @!P3 SHF.R.S32.HI R13, RZ, 0x1f, R31 ;  /* 0x0000001fff0db819 */ /* 0x004fe4000001141f */
[----:B------:R-:W-:Y:S02]  /*1600*/  @!P5 LEA R12, P1, R2, R8, 0x1 ;  /* 0x00000008020cd211 */ /* 0x000fe400078208ff */
[----:B------:R-:W-:-:S02]  /*1610*/  @!P3 LEA.HI R8, R13, R31, RZ, 0x3 ;  /* 0x0000001f0d08b211 */ /* 0x000fc400078f18ff */
[----:B------:R-:W-:Y:S02]  /*1620*/  @!P2 LOP3.LUT R15, R10, 0xfffffff8, RZ, 0xc0, !PT ;  /* 0xfffffff80a0fa812 */ /* 0x000fe400078ec0ff */
[C---:B------:R-:W-:Y:S02]  /*1630*/  @!P5 LEA.HI.X R13, R2.reuse, R9, R3, 0x1, P1 ;  /* 0x00000009020dd211 */ /* 0x040fe400008f0c03 */
[----:B------:R-:W-:Y:S02]  /*1640*/  @!P2 LEA R10, P1, R2, R6, 0x1 ;  /* 0x00000006020aa211 */ /* 0x000fe400078208ff */
[----:B------:R-:W-:Y:S01]  /*1650*/  @!P3 LEA.HI R0, R11, R32, RZ, 0x3 ;  /* 0x000000200b00b211 */ /* 0x000fe200078f18ff */
[----:B------:R1:W-:Y:S01]  /*1660*/  @!P5 LDGSTS.E.BYPASS.LTC128B.128 [R35+0x1100], [R12.64], !P6 ;  /* 0x011000000c23dfae */ /* 0x0003e2000f101d58 */
[----:B------:R-:W-:Y:S01]  /*1670*/  @!P2 LOP3.LUT R9, R14, 0xfffffff8, RZ, 0xc0, !PT ;  /* 0xfffffff80e09a812 */ /* 0x000fe200078ec0ff */
[----:B------:R-:W-:Y:S01]  /*1680*/  @!P2 IMAD.WIDE R14, R15, 0x2, R6 ;  /* 0x000000020f0ea825 */ /* 0x000fe200078e0206 */
[----:B------:R-:W-:Y:S01]  /*1690*/  @!P3 LOP3.LUT R16, R8, 0xfffffff8, RZ, 0xc0, !PT ;  /* 0xfffffff80810b812 */ /* 0x000fe200078ec0ff */
[----:B------:R2:W-:Y:S01]  /*16a0*/  @!P5 LDGSTS.E.BYPASS.LTC128B.128 [R35+0x5100], [R26.64], !P0 ;  /* 0x051000001a23dfae */ /* 0x0005e2000c101d58 */
[----:B------:R-:W-:Y:S01]  /*16b0*/  @!P2 LEA.HI.X R11, R2, R7, R3, 0x1, P1 ;  /* 0x00000007020ba211 */ /* 0x000fe200008f0c03 */
[----:B------:R-:W-:Y:S01]  /*16c0*/  @!P2 IMAD.WIDE R6, R9, 0x2, R6 ;  /* 0x000000020906a825 */ /* 0x000fe200078e0206 */
[----:B------:R-:W-:Y:S01]  /*16d0*/  @!P3 LOP3.LUT R0, R0, 0xfffffff8, RZ, 0xc0, !PT ;  /* 0xfffffff80000b812 */ /* 0x000fe200078ec0ff */
[----:B------:R2:W-:Y:S01]  /*16e0*/  @!P5 LDGSTS.E.BYPASS.LTC128B.128 [R35+0x9100], [R24.64], !P4 ;  /* 0x091000001823dfae */ /* 0x0005e2000e101d58 */
[----:B------:R-:W-:Y:S01]  /*16f0*/  @!P3 LEA R8, P1, R2, R4, 0x1 ;  /* 0x000000040208b211 */ /* 0x000fe200078208ff */
[----:B---3--:R-:W-:Y:S01]  /*1700*/  @!P3 IMAD.WIDE R16, R16, 0x2, R4 ;  /* 0x000000021010b825 */ /* 0x008fe200078e0204 */
[----:B------:R-:W-:Y:S01]  /*1710*/  ISETP.GE.AND P5, PT, R28, 0x21, PT ;  /* 0x000000211c00780c */ /* 0x000fe20003fa6270 */
[----:B------:R3:W-:Y:S01]  /*1720*/  @!P2 LDGSTS.E.BYPASS.LTC128B.128 [R35+0x2100], [R10.64], !P6 ;  /* 0x021000000a23afae */ /* 0x0007e2000f101d58 */
[----:B------:R-:W-:Y:S01]  /*1730*/  @!P3 LEA.HI.X R9, R2, R5, R3, 0x1, P1 ;  /* 0x000000050209b211 */ /* 0x000fe200008f0c03 */
[----:B------:R-:W-:Y:S01]  /*1740*/  @!P3 IMAD.WIDE R18, R0, 0x2, R4 ;  /* 0x000000020012b825 */ /* 0x000fe200078e0204 */
[----:B------:R-:W-:Y:S01]  /*1750*/  ISETP.GT.AND P1, PT, R28, 0x40, PT ;  /* 0x000000401c00780c */ /* 0x000fe20003f24270 */
[----:B------:R5:W-:Y:S02]  /*1760*/  @!P2 LDGSTS.E.BYPASS.LTC128B.128 [R35+0x6100], [R14.64], !P0 ;  /* 0x061000000e23afae */ /* 0x000be4000c101d58 */
[----:B------:R-:W-:-:S02]  /*1770*/  IMAD R0, R29, c[0x0][0x1f0], RZ ;  /* 0x00007c001d007a24 */ /* 0x000fc400078e02ff */
[----:B------:R1:W-:Y:S01]  /*1780*/  @!P2 LDGSTS.E.BYPASS.LTC128B.128 [R35+0xa100], [R6.64], !P4 ;  /* 0x0a1000000623afae */ /* 0x0003e2000e101d58 */
[----:B------:R-:W-:Y:S02]  /*1790*/  IMAD.U32 R4, RZ, RZ, UR15 ;  /* 0x0000000fff047e24 */ /* 0x000fe4000f8e00ff */
[----:B------:R-:W-:Y:S01]  /*17a0*/  IMAD R0, R30, c[0x0][0x1f4], R0 ;  /* 0x00007d001e007a24 */ /* 0x000fe200078e0200 */
[----:B------:R2:W-:Y:S01]  /*17b0*/  @!P3 LDGSTS.E.BYPASS.LTC128B.128 [R35+0x3100], [R8.64], !P6 ;  /* 0x031000000823bfae */ /* 0x0005e2000f101d58 */
[----:B------:R-:W-:Y:S02]  /*17c0*/  ISETP.GE.AND P6, PT, R28, 0x1, PT ;  /* 0x000000011c00780c */ /* 0x000fe40003fc6270 */
[----:B------:R-:W-:Y:S01]  /*17d0*/  IMAD.IADD R41, R21, 0x1, R0 ;  /* 0x0000000115297824 */ /* 0x000fe200078e0200 */
[----:B------:R2:W-:Y:S01]  /*17e0*/  @!P3 LDGSTS.E.BYPASS.LTC128B.128 [R35+0x7100], [R16.64], !P0 ;  /* 0x071000001023bfae */ /* 0x0005e2000c101d58 */
[----:B----4-:R-:W-:-:S03]  /*17f0*/  IMAD.WIDE.U32 R20, R30, c[0x0][0x218], R22 ;  /* 0x000086001e147a25 */ /* 0x010fc600078e0016 */
[----:B------:R4:W-:Y:S01]  /*1800*/  @!P3 LDGSTS.E.BYPASS.LTC128B.128 [R35+0xb100], [R18.64], !P4 ;  /* 0x0b1000001223bfae */ /* 0x0009e2000e101d58 */
[----:B------:R-:W-:Y:S01]  /*1810*/  IMAD.WIDE.U32 R4, R4, UR18, R40 ;  /* 0x0000001204047c25 */ /* 0x000fe2000f8e0028 */
[----:B------:R-:W-:Y:S02]  /*1820*/  ISETP.GE.AND P4, PT, R2, c[0x0][0x1d4], PT ;  /* 0x0000750002007a0c */ /* 0x000fe40003f86270 */
[----:B------:R-:W-:Y:S01]  /*1830*/  ISETP.GE.AND P3, PT, R31, c[0x0][0x1d4], PT ;  /* 0x000075001f007a0c */ /* 0x000fe20003f66270 */
[----:B------:R-:W0:Y:S01]  /*1840*/  LDGDEPBAR ;  /* 0x00000000000079af */ /* 0x000e220000000000 */
[----:B------:R-:W-:Y:S01]  /*1850*/  IADD3 R0, R5, UR7, RZ ;  /* 0x0000000705007c10 */ /* 0x000fe2000fffe0ff */
[----:B---3--:R-:W-:Y:S01]  /*1860*/  IMAD.WIDE.U32 R10, R38, 0x40, RZ ;  /* 0x00000040260a7825 */ /* 0x008fe200078e00ff */
[----:B------:R-:W-:Y:S01]  /*1870*/  UIMAD UR7, UR10, UR5, URZ ;  /* 0x000000050a0772a4 */ /* 0x000fe2000f8e023f */
[----:B------:R4:W-:Y:S01]  /*1880*/  STL.64 [R1+0x18], R40 ;  /* 0x0000182801007387 */ /* 0x0009e20000100a00 */
[----:B-----5:R-:W-:Y:S01]  /*1890*/  LEA.HI R14, R110, R113, RZ, 0x4 ;  /* 0x000000716e0e7211 */ /* 0x020fe200078f20ff */
[----:B------:R-:W-:Y:S01]  /*18a0*/  IMAD R5, R29, c[0x0][0x218], RZ ;  /* 0x000086001d057a24 */ /* 0x000fe200078e02ff */
[C---:B------:R-:W-:Y:S01]  /*18b0*/  @P1 IADD3 R10, P0, R4.reuse, R10, RZ ;  /* 0x0000000a040a1210 */ /* 0x040fe20007f1e0ff */
[----:B------:R-:W-:Y:S01]  /*18c0*/  UIADD3 UR7, UR13, UR7, URZ ;  /* 0x000000070d077290 */ /* 0x000fe2000fffe03f */
[----:B-1----:R-:W-:Y:S01]  /*18d0*/  @P6 LEA R6, P2, R4, c[0x0][0x1c8], 0x1 ;  /* 0x0000720004066a11 */ /* 0x002fe200078408ff */
[----:B------:R-:W-:Y:S01]  /*18e0*/  IMAD R5, R30, c[0x0][0x21c], R5 ;  /* 0x000087001e057a24 */ /* 0x000fe200078e0205 */
[----:B------:R-:W-:Y:S01]  /*18f0*/  LOP3.LUT R3, R14, 0xfffffff0, RZ, 0xc0, !PT ;  /* 0xfffffff00e037812 */ /* 0x000fe200078ec0ff */
[----:B------:R-:W-:Y:S01]  /*1900*/  UIMAD UR10, UR7, UR15, URZ ;  /* 0x0000000f070a72a4 */ /* 0x000fe2000f8e023f */
[----:B--2---:R-:W-:Y:S01]  /*1910*/  IMAD.SHL.U32 R8, R39, 0x40, RZ ;  /* 0x0000004027087824 */ /* 0x004fe200078e00ff */
[----:B------:R-:W-:Y:S01]  /*1920*/  @P6 LEA.HI.X R7, R4, c[0x0][0x1cc], R0, 0x1, P2 ;  /* 0x0000730004076a11 */ /* 0x000fe200010f0c00 */
[----:B------:R-:W-:Y:S01]  /*1930*/  IMAD.IADD R37, R21, 0x1, R5 ;  /* 0x0000000115257824 */ /* 0x000fe200078e0205 */
[----:B------:R-:W-:Y:S01]  /*1940*/  @P5 LEA R4, P2, R38, R4, 0x5 ;  /* 0x0000000426045211 */ /* 0x000fe200078428ff */
[----:B------:R-:W-:Y:S01]  /*1950*/  IMAD.IADD R8, R11, 0x1, R8 ;  /* 0x000000010b087824 */ /* 0x000fe200078e0208 */
[----:B------:R-:W-:Y:S01]  /*1960*/  SHF.R.S32.HI R11, RZ, 0x4, R14 ;  /* 0x00000004ff0b7819 */ /* 0x000fe2000001140e */
[----:B------:R-:W-:Y:S01]  /*1970*/  IMAD.IADD R3, R113, 0x1, -R3 ;  /* 0x0000000171037824 */ /* 0x000fe200078e0a03 */
[----:B------:R1:W-:Y:S01]  /*1980*/  @P6 LDGSTS.E.BYPASS.LTC128B.128 [R35+0x12100], [R6.64], !P4 ;  /* 0x1210000006236fae */ /* 0x0003e2000e101d58 */
[----:B------:R-:W-:Y:S01]  /*1990*/  @P1 IMAD.X R13, R8, 0x1, R0, P0 ;  /* 0x00000001080d1824 */ /* 0x000fe200000e0600 */
[----:B------:R-:W-:Y:S01]  /*19a0*/  @P5 LEA.HI.X R0, R38, R0, R39, 0x5, P2 ;  /* 0x0000000026005211 */ /* 0x000fe200010f2c27 */
[----:B------:R-:W-:Y:S01]  /*19b0*/  IMAD.MOV.U32 R36, RZ, RZ, R20 ;  /* 0x000000ffff247224 */ /* 0x000fe200078e0014 */
[----:B------:R-:W-:Y:S01]  /*19c0*/  ISETP.GE.AND P2, PT, R32, c[0x0][0x1d4], PT ;  /* 0x0000750020007a0c */ /* 0x000fe20003f46270 */
[----:B------:R1:W-:Y:S01]  /*19d0*/  @P6 LDGSTS.E.BYPASS.LTC128B.128 [R35+0x15100], [R6.64+0x80], !P3 ;  /* 0x1510008006236fae */ /* 0x0003e2000d901d58 */
[----:B------:R-:W-:Y:S01]  /*19e0*/  @P5 LEA R8, P0, R4, c[0x0][0x1c8], 0x1 ;  /* 0x0000720004085a11 */ /* 0x000fe200078008ff */
[----:B------:R-:W-:Y:S01]  /*19f0*/  UIMAD UR10, UR11, UR12, UR10 ;  /* 0x0000000c0b0a72a4 */ /* 0x000fe2000f8e020a */
[----:B------:R-:W-:Y:S01]  /*1a00*/  LEA.HI R5, R14, R11, RZ, 0x1 ;  /* 0x0000000b0e057211 */ /* 0x000fe200078f08ff */
[----:B------:R-:W-:Y:S01]  /*1a10*/  USHF.L.U32 UR11, UR4, 0x6, URZ ;  /* 0x00000006040b7899 */ /* 0x000fe2000800063f */
[----:B------:R-:W-:Y:S01]  /*1a20*/  @P5 LEA.HI.X R9, R4, c[0x0][0x1cc], R0, 0x1, P0 ;  /* 0x0000730004095a11 */ /* 0x000fe200000f0c00 */
[----:B------:R4:W-:Y:S01]  /*1a30*/  STL.64 [R1+0x28], R20 ;  /* 0x0000281401007387 */ /* 0x0009e20000100a00 */
[----:B------:R-:W-:-:S02]  /*1a40*/  SHF.R.S32.HI R12, RZ, 0x1f, R3 ;  /* 0x0000001fff0c7819 */ /* 0x000fc40000011403 */
[----:B------:R-:W-:Y:S01]  /*1a50*/  @P1 LEA R4, P0, R10, c[0x0][0x1c8], 0x1 ;  /* 0x000072000a041a11 */ /* 0x000fe200078008ff */
[----:B------:R4:W-:Y:S01]  /*1a60*/  STL.64 [R1+0x20], R36 ;  /* 0x0000202401007387 */ /* 0x0009e20000100a00 */
[----:B------:R-:W-:-:S03]  /*1a70*/  LEA.HI R12, R12, R3, RZ, 0x3 ;  /* 0x000000030c0c7211 */ /* 0x000fc600078f18ff */
[----:B------:R1:W-:Y:S01]  /*1a80*/  @P6 LDGSTS.E.BYPASS.LTC128B.128 [R35+0x18100], [R6.64+0x100], !P2 ;  /* 0x1810010006236fae */ /* 0x0003e2000d101d58 */
[----:B------:R-:W-:Y:S02]  /*1a90*/  ISETP.GE.AND P6, PT, R2, c[0x0][0x1d4], PT ;  /* 0x0000750002007a0c */ /* 0x000fe40003fc6270 */
[----:B------:R-:W-:Y:S01]  /*1aa0*/  LOP3.LUT R2, R5, 0xfffffffe, RZ, 0xc0, !PT ;  /* 0xfffffffe05027812 */ /* 0x000fe200078ec0ff */
[----:B------:R2:W-:Y:S01]  /*1ab0*/  @P5 LDGSTS.E.BYPASS.LTC128B.128 [R35+0x13100], [R8.64], !P4 ;  /* 0x1310000008235fae */ /* 0x0005e2000e101d58 */
[----:B------:R-:W-:Y:S02]  /*1ac0*/  @P1 LEA.HI.X R5, R10, c[0x0][0x1cc], R13, 0x1, P0 ;  /* 0x000073000a051a11 */ /* 0x000fe400000f0c0d */
[----:B------:R-:W-:Y:S01]  /*1ad0*/  LOP3.LUT R0, R12, 0xfffffff8, RZ, 0xc0, !PT ;  /* 0xfffffff80c007812 */ /* 0x000fe200078ec0ff */
[----:B------:R2:W-:Y:S01]  /*1ae0*/  @P5 LDGSTS.E.BYPASS.LTC128B.128 [R35+0x16100], [R8.64+0x80], !P3 ;  /* 0x1610008008235fae */ /* 0x0005e2000d901d58 */
[----:B------:R-:W-:-:S03]  /*1af0*/  IMAD.IADD R13, R11, 0x1, -R2 ;  /* 0x000000010b0d7824 */ /* 0x000fc600078e0a02 */
[----:B------:R2:W-:Y:S01]  /*1b00*/  @P5 LDGSTS.E.BYPASS.LTC128B.128 [R35+0x19100], [R8.64+0x100], !P2 ;  /* 0x1910010008235fae */ /* 0x0005e2000d101d58 */
[----:B------:R-:W-:Y:S01]  /*1b10*/  IMAD.IADD R3, R3, 0x1, -R0 ;  /* 0x0000000103037824 */ /* 0x000fe200078e0a00 */
[----:B------:R-:W-:Y:S02]  /*1b20*/  ISETP.GE.AND P5, PT, R31, c[0x0][0x1d4], PT ;  /* 0x000075001f007a0c */ /* 0x000fe40003fa6270 */
[----:B------:R3:W-:Y:S01]  /*1b30*/  @P1 LDGSTS.E.BYPASS.LTC128B.128 [R35+0x14100], [R4.64], !P4 ;  /* 0x1410000004231fae */ /* 0x0007e2000e101d58 */
[----:B------:R-:W-:-:S03]  /*1b40*/  IMAD.SHL.U32 R2, R3, 0x40, RZ ;  /* 0x0000004003027824 */ /* 0x000fc600078e00ff */
[----:B------:R3:W-:Y:S02]  /*1b50*/  @P1 LDGSTS.E.BYPASS.LTC128B.128 [R35+0x17100], [R4.64+0x80], !P3 ;  /* 0x1710008004231fae */ /* 0x0007e4000d901d58 */
[----:B------:R-:W-:Y:S02]  /*1b60*/  LOP3.LUT R2, R2, 0x1c0, RZ, 0xc0, !PT ;  /* 0x000001c002027812 */ /* 0x000fe400078ec0ff */
[----:B------:R3:W-:Y:S01]  /*1b70*/  @P1 LDGSTS.E.BYPASS.LTC128B.128 [R35+0x1a100], [R4.64+0x100], !P2 ;  /* 0x1a10010004231fae */ /* 0x0007e2000d101d58 */
[----:B-1----:R-:W-:-:S03]  /*1b80*/  IMAD.WIDE.U32 R6, R33, UR15, R36 ;  /* 0x0000000f21067c25 */ /* 0x002fc6000f8e0024 */
[----:B------:R-:W0:Y:S02]  /*1b90*/  LDGDEPBAR ;  /* 0x00000000000079af */ /* 0x000e240000000000 */
[----:B------:R-:W-:Y:S01]  /*1ba0*/  IADD3 R0, R7, UR10, RZ ;  /* 0x0000000a07007c10 */ /* 0x000fe2000fffe0ff */
[----:B------:R-:W-:Y:S01]  /*1bb0*/  UMOV UR10, 0x6 ;  /* 0x00000006000a7882 */ /* 0x000fe20000000000 */
[----:B------:R-:W-:Y:S01]  /*1bc0*/  LEA R10, P0, R6, c[0x0][0x1f8], 0x1 ;  /* 0x00007e00060a7a11 */ /* 0x000fe200078008ff */
[----:B------:R-:W-:-:S03]  /*1bd0*/  USHF.L.U64.HI UR10, UR4, UR10, UR5 ;  /* 0x0000000a040a7299 */ /* 0x000fc60008010205 */
[----:B------:R-:W-:Y:S01]  /*1be0*/  LEA.HI.X R11, R6, c[0x0][0x1fc], R0, 0x1, P0 ;  /* 0x00007f00060b7a11 */ /* 0x000fe200000f0c00 */
[----:B------:R-:W-:Y:S02]  /*1bf0*/  IMAD.SHL.U32 R0, R13, 0x8, RZ ;  /* 0x000000080d007824 */ /* 0x000fe400078e00ff */
[----:B------:R-:W-:-:S03]  /*1c00*/  IMAD.U32 R6, RZ, RZ, UR11 ;  /* 0x0000000bff067e24 */ /* 0x000fc6000f8e00ff */
[----:B------:R-:W-:Y:S02]  /*1c10*/  LOP3.LUT R0, R2, 0x8, R0, 0xf8, !PT ;  /* 0x0000000802007812 */ /* 0x000fe400078ef800 */
[----:B------:R-:W-:Y:S02]  /*1c20*/  SHF.R.U32.HI R2, RZ, 0x3, R2 ;  /* 0x00000003ff027819 */ /* 0x000fe40000011602 */
[----:B------:R-:W-:Y:S02]  /*1c30*/  IADD3 R14, P1, P0, R6, 0x80, R10 ;  /* 0x00000080060e7810 */ /* 0x000fe4000783e00a */
[----:B------:R-:W-:Y:S01]  /*1c40*/  LOP3.LUT R2, R0, R2, RZ, 0x3c, !PT ;  /* 0x0000000200027212 */ /* 0x000fe200078e3cff */
[----:B---3--:R-:W-:Y:S01]  /*1c50*/  IMAD.U32 R4, RZ, RZ, UR11 ;  /* 0x0000000bff047e24 */ /* 0x008fe2000f8e00ff */
[----:B------:R-:W-:Y:S01]  /*1c60*/  IADD3.X R15, RZ, UR10, R11, P1, P0 ;  /* 0x0000000aff0f7c10 */ /* 0x000fe20008fe040b */
[----:B------:R-:W-:Y:S01]  /*1c70*/  IMAD.SHL.U32 R0, R12, 0x40, RZ ;  /* 0x000000400c007824 */ /* 0x000fe200078e00ff */
[----:B------:R-:W-:-:S04]  /*1c80*/  DEPBAR.LE SB0, 0x1 ;  /* 0x000080400000791a */ /* 0x000fc80000000000 */
[----:B------:R-:W-:Y:S01]  /*1c90*/  BAR.SYNC.DEFER_BLOCKING 0x0 ;  /* 0x0000000000007b1d */ /* 0x000fe20000010000 */
[----:B--2---:R-:W-:Y:S02]  /*1ca0*/  IADD3 R8, P1, P0, R4, 0x100, R10 ;  /* 0x0000010004087810 */ /* 0x004fe4000783e00a */
[----:B------:R-:W-:Y:S01]  /*1cb0*/  LOP3.LUT R2, R2, 0xfffffe00, R0, 0xf8, !PT ;  /* 0xfffffe0002027812 */ /* 0x000fe200078ef800 */
[----:B------:R-:W-:Y:S01]  /*1cc0*/  IMAD.MOV.U32 R0, RZ, RZ, 0x10 ;  /* 0x00000010ff007424 */ /* 0x000fe200078e00ff */
[----:B------:R-:W-:Y:S02]  /*1cd0*/  IADD3.X R9, RZ, UR10, R11, P1, P0 ;  /* 0x0000000aff097c10 */ /* 0x000fe40008fe040b */
[----:B------:R-:W-:Y:S01]  /*1ce0*/  LOP3.LUT P0, RZ, R3, 0x2, RZ, 0xc0, !PT ;  /* 0x0000000203ff7812 */ /* 0x000fe2000780c0ff */
[----:B------:R-:W-:Y:S01]  /*1cf0*/  IMAD R212, R108, 0x400, R2 ;  /* 0x000004006cd47824 */ /* 0x000fe200078e0202 */
[----:B------:R-:W-:Y:S02]  /*1d00*/  IADD3 R6, P1, R10, UR11, RZ ;  /* 0x0000000b0a067c10 */ /* 0x000fe4000ff3e0ff */
[----:B------:R-:W-:-:S02]  /*1d10*/  SEL R0, R0, 0xfffffff0, !P0 ;  /* 0xfffffff000007807 */ /* 0x000fc40004000000 */
[----:B------:R-:W-:Y:S02]  /*1d20*/  IADD3.X R7, R11, UR10, RZ, P1, !PT ;  /* 0x0000000a0b077c10 */ /* 0x000fe40008ffe4ff */
[----:B------:R-:W-:Y:S01]  /*1d30*/  LOP3.LUT P1, RZ, R3, 0x4, RZ, 0xc0, !PT ;  /* 0x0000000403ff7812 */ /* 0x000fe2000782c0ff */
[----:B------:R-:W-:Y:S01]  /*1d40*/  IMAD.SHL.U32 R240, R0, 0x2, RZ ;  /* 0x0000000200f07824 */ /* 0x000fe200078e00ff */
[C---:B------:R-:W-:Y:S01]  /*1d50*/  LEA R220, R212.reuse, 0x100, 0x1 ;  /* 0x00000100d4dc7811 */ /* 0x040fe200078e08ff */
[----:B------:R-:W-:Y:S01]  /*1d60*/  IMAD.SHL.U32 R212, R212, 0x2, RZ ;  /* 0x00000002d4d47824 */ /* 0x000fe200078e00ff */
[----:B------:R-:W-:Y:S01]  /*1d70*/  SEL R0, R239, 0xffffffe0, !P1 ;  /* 0xffffffe0ef007807 */ /* 0x000fe20004800000 */
[----:B------:R-:W-:Y:S01]  /*1d80*/  IMAD.SHL.U32 R3, R42, 0x40, RZ ;  /* 0x000000402a037824 */ /* 0x000fe200078e00ff */
[----:B------:R-:W-:Y:S01]  /*1d90*/  IADD3 R4, P0, R6, UR11, RZ ;  /* 0x0000000b06047c10 */ /* 0x000fe2000ff1e0ff */
[----:B------:R-:W-:Y:S01]  /*1da0*/  IMAD.IADD R216, R220, 0x1, R240 ;  /* 0x00000001dcd87824 */ /* 0x000fe200078e02f0 */
[----:B------:R-:W-:Y:S01]  /*1db0*/  ISETP.LT.OR P1, PT, R28, 0x1, P5 ;  /* 0x000000011c00780c */ /* 0x000fe20002f21670 */
[C---:B------:R-:W-:Y:S01]  /*1dc0*/  IMAD R220, R0.reuse, 0x2, R220 ;  /* 0x0000000200dc7824 */ /* 0x040fe200078e02dc */
[----:B------:R4:W1:Y:S01]  /*1dd0*/  LDSM.16.M88.4 R152, [R212+0x100] ;  /* 0x00010000d498783b */ /* 0x0008620000000200 */
[----:B------:R-:W-:Y:S01]  /*1de0*/  IMAD R224, R0, 0x2, R216 ;  /* 0x0000000200e07824 */ /* 0x000fe200078e02d8 */
[----:B------:R-:W-:-:S02]  /*1df0*/  IADD3.X R5, R7, UR10, RZ, P0, !PT ;  /* 0x0000000a07057c10 */ /* 0x000fc400087fe4ff */
[----:B------:R4:W2:Y:S01]  /*1e00*/  LDSM.16.M88.4 R196, [R212+0x4100] ;  /* 0x00410000d4c4783b */ /* 0x0008a20000000200 */
[----:B------:R-:W-:Y:S02]  /*1e10*/  ISETP.LT.OR P0, PT, R28, 0x1, P6 ;  /* 0x000000011c00780c */ /* 0x000fe40003701670 */
[----:B------:R-:W-:Y:S01]  /*1e20*/  LOP3.LUT R3, R3, 0x1c0, RZ, 0xc0, !PT ;  /* 0x000001c003037812 */ /* 0x000fe200078ec0ff */
[----:B------:R4:W3:Y:S03]  /*1e30*/  LDSM.16.M88.4 R156, [R216] ;  /* 0x00000000d89c783b */ /* 0x0008e60000000200 */
[----:B------:R-:W-:Y:S01]  /*1e40*/  SHF.R.U32.HI R237, RZ, 0x3, R3 ;  /* 0x00000003ffed7819 */ /* 0x000fe20000011603 */
        /* <DEDUP_REMOVED lines=43> */
[----:B------:R-:W-:-:S03]  /*2100*/  IMAD.U32 R6, RZ, RZ, UR15 ;  /* 0x0000000fff067e24 */ /* 0x000fc6000f8e00ff */
[----:B------:R-:W-:Y:S01]  /*2110*/  UIMAD UR4, UR5, UR18, UR4 ;  /* 0x00000012050472a4 */ /* 0x000fe2000f8e0204 */
[----:B------:R-:W-:-:S05]  /*2120*/  IMAD.WIDE.U32 R6, R6, UR18, R40 ;  /* 0x0000001206067c25 */ /* 0x000fca000f8e0028 */
[----:B------:R-:W-:Y:S02]  /*2130*/  IADD3 R3, R7, UR4, RZ ;  /* 0x0000000407037c10 */ /* 0x000fe4000fffe0ff */
[----:B------:R-:W-:-:S04]  /*2140*/  LEA R4, P5, R6, c[0x0][0x1c8], 0x1 ;  /* 0x0000720006047a11 */ /* 0x000fc800078a08ff */
[----:B------:R-:W-:Y:S02]  /*2150*/  LEA.HI.X R5, R6, c[0x0][0x1cc], R3, 0x1, P5 ;  /* 0x0000730006057a11 */ /* 0x000fe400028f0c03 */
[----:B------:R-:W-:-:S03]  /*2160*/  IADD3 R6, P5, R8, R4, RZ ;  /* 0x0000000408067210 */ /* 0x000fc60007fbe0ff */
[----:B------:R1:W-:Y:S02]  /*2170*/  LDGSTS.E.BYPASS.LTC128B.128 [R35+0x1b100], [R4.64], !P4 ;  /* 0x1b10000004237fae */ /* 0x0003e4000e101d58 */
[C-C-:B------:R-:W-:Y:S01]  /*2180*/  IMAD.X R7, R9.reuse, 0x1, R5.reuse, P5 ;  /* 0x0000000109077824 */ /* 0x140fe200028e0605 */
[C-C-:B------:R-:W-:Y:S01]  /*2190*/  IADD3 R12, P6, P5, R8.reuse, 0x80, R4.reuse ;  /* 0x00000080080c7810 */ /* 0x140fe20007dde004 */
[----:B------:R1:W-:Y:S03]  /*21a0*/  LDGSTS.E.BYPASS.LTC128B.128 [R35+0x1e100], [R4.64+0x80], !P3 ;  /* 0x1e10008004237fae */ /* 0x0003e6000d901d58 */
[----:B------:R-:W-:Y:S01]  /*21b0*/  IADD3.X R13, R9, RZ, R5, P6, P5 ;  /* 0x000000ff090d7210 */ /* 0x000fe200037ea405 */
[----:B------:R1:W-:Y:S01]  /*21c0*/  LDGSTS.E.BYPASS.LTC128B.128 [R35+0x21100], [R4.64+0x100], !P2 ;  /* 0x2110010004237fae */ /* 0x0003e2000d101d58 */
[----:B------:R-:W-:-:S03]  /*21d0*/  IADD3 R10, P6, P5, R8, 0x100, R4 ;  /* 0x00000100080a7810 */ /* 0x000fc60007dde004 */
[----:B------:R1:W-:Y:S01]  /*21e0*/  LDGSTS.E.BYPASS.LTC128B.128 [R35+0x1c100], [R6.64], !P4 ;  /* 0x1c10000006237fae */ /* 0x0003e2000e101d58 */
[----:B------:R-:W-:Y:S02]  /*21f0*/  IADD3.X R11, R9, RZ, R5, P6, P5 ;  /* 0x000000ff090b7210 */ /* 0x000fe400037ea405 */
[----:B------:R-:W-:Y:S01]  /*2200*/  IADD3 R8, P5, R6, R8, RZ ;  /* 0x0000000806087210 */ /* 0x000fe20007fbe0ff */
[----:B------:R1:W-:Y:S04]  /*2210*/  LDGSTS.E.BYPASS.LTC128B.128 [R35+0x1f100], [R12.64], !P3 ;  /* 0x1f1000000c237fae */ /* 0x0003e8000d901d58 */
[----:B------:R-:W-:Y:S01]  /*2220*/  IMAD.X R9, R7, 0x1, R9, P5 ;  /* 0x0000000107097824 */ /* 0x000fe200028e0609 */
[----:B------:R1:W-:Y:S04]  /*2230*/  LDGSTS.E.BYPASS.LTC128B.128 [R35+0x22100], [R10.64], !P2 ;  /* 0x221000000a237fae */ /* 0x0003e8000d101d58 */
[----:B------:R1:W-:Y:S04]  /*2240*/  LDGSTS.E.BYPASS.LTC128B.128 [R35+0x1d100], [R8.64], !P4 ;  /* 0x1d10000008237fae */ /* 0x0003e8000e101d58 */
[----:B------:R1:W-:Y:S04]  /*2250*/  LDGSTS.E.BYPASS.LTC128B.128 [R35+0x20100], [R8.64+0x80], !P3 ;  /* 0x2010008008237fae */ /* 0x0003e8000d901d58 */
[----:B------:R1:W-:Y:S02]  /*2260*/  LDGSTS.E.BYPASS.LTC128B.128 [R35+0x23100], [R8.64+0x100], !P2 ;  /* 0x2310010008237fae */ /* 0x0003e4000d101d58 */
.L_x_1147:
[----:B-1234-:R-:W0:Y:S01]  /*2270*/  LDGDEPBAR ;  /* 0x00000000000079af */ /* 0x01ee220000000000 */
[----:B------:R-:W-:Y:S01]  /*2280*/  PLOP3.LUT P5, PT, PT, PT, UP0, 0x40, 0x0 ;  /* 0x000000000000781c */ /* 0x000fe20003fae808 */
[----:B------:R-:W-:Y:S01]  /*2290*/  IMAD.SHL.U32 R237, R237, 0x2, RZ ;  /* 0x00000002eded7824 */ /* 0x000fe200078e00ff */
[----:B------:R-:W-:-:S04]  /*22a0*/  SEL R239, R239, 0xffffffe0, !P1 ;  /* 0xffffffe0efef7807 */ /* 0x000fc80004800000 */
[C---:B------:R-:W-:Y:S01]  /*22b0*/  IADD3 R233, R237.reuse, 0x12100, RZ ;  /* 0x00012100ede97810 */ /* 0x040fe20007ffe0ff */
        /* <DEDUP_REMOVED lines=46> */
.L_x_1148:
[----:B--23--:R-:W-:Y:S01]  /*25a0*/  HMMA.16816.F32 R36, R152, R16, RZ ;  /* 0x000000109824723c */ /* 0x00cfe200000018ff */
[----:B------:R-:W-:Y:S01]  /*25b0*/  IMAD.MOV.U32 R3, RZ, RZ, 0x40 ;  /* 0x00000040ff037424 */ /* 0x000fe200078e00ff */
[----:B------:R-:W-:Y:S01]  /*25c0*/  PLOP3.LUT P5, PT, PT, PT, UP2, 0x80, 0x0 ;  /* 0x000000000000781c */ /* 0x000fe20003faf028 */
[----:B------:R-:W-:Y:S01]  /*25d0*/  UIADD3 UR9, UR14, UR9, URZ ;  /* 0x000000090e097290 */ /* 0x000fe2000fffe03f */
[----:B------:R-:W0:Y:S01]  /*25e0*/  LDGDEPBAR ;  /* 0x00000000000079af */ /* 0x000e220000000000 */
[----:B------:R-:W-:Y:S01]  /*25f0*/  UISETP.GE.AND UP0, UPT, UR28, 0x3, UPT ;  /* 0x000000031c00788c */ /* 0x000fe2000bf06270 */
[----:B------:R-:W-:-:S02]  /*2600*/  SEL R232, R3, 0xffffffc0, !P0 ;  /* 0xffffffc003e87807 */ /* 0x000fc40004000000 */
[----:B------:R-:W-:Y:S01]  /*2610*/  HMMA.16816.F32 R32, R152, R18, RZ ;  /* 0x000000129820723c */ /* 0x000fe200000018ff */
[----:B------:R-:W-:Y:S02]  /*2620*/  PLOP3.LUT P0, PT, PT, PT, UP2, 0x80, 0x0 ;  /* 0x000000000000781c */ /* 0x000fe40003f0f028 */
[----:B------:R-:W-:Y:S01]  /*2630*/  IMAD.IADD R3, R237, 0x1, R232 ;  /* 0x00000001ed037824 */ /* 0x000fe200078e02e8 */
[----:B------:R-:W-:-:S04]  /*2640*/  IADD3 R5, R232, R4, RZ ;  /* 0x00000004e8057210 */ /* 0x000fc80007ffe0ff */
[C---:B----4-:R-:W-:Y:S01]  /*2650*/  HMMA.16816.F32 R16, R152.reuse, R24, RZ ;  /* 0x000000189810723c */ /* 0x050fe200000018ff */
[----:B------:R-:W-:Y:S07]  /*2660*/  LDSM.16.M88.4 R104, [R5+0x16900] ;  /* 0x016900000568783b */ /* 0x000fee0000000200 */
[C---:B-1----:R-:W-:Y:S08]  /*2670*/  HMMA.16816.F32 R8, R152.reuse, R40, RZ ;  /* 0x000000289808723c */ /* 0x042ff000000018ff */
[C---:B------:R-:W-:Y:S08]  /*2680*/  HMMA.16816.F32 R12, R152.reuse, R26, RZ ;  /* 0x0000001a980c723c */ /* 0x040ff000000018ff */
[C---:B------:R-:W-:Y:S08]  /*2690*/  HMMA.16816.F32 R28, R152.reuse, R20, RZ ;  /* 0x00000014981c723c */ /* 0x040ff000000018ff */
[C---:B------:R-:W-:Y:S08]  /*26a0*/  HMMA.16816.F32 R20, R152.reuse, R22, RZ ;  /* 0x000000169814723c */ /* 0x040ff000000018ff */
[----:B------:R-:W-:Y:S01]  /*26b0*/  HMMA.16816.F32 R24, R152, R42, RZ ;  /* 0x0000002a9818723c */ /* 0x000fe200000018ff */
[----:B------:R-:W-:Y:S07]  /*26c0*/  LDSM.16.M88.4 R40, [R3+0x13900] ;  /* 0x013900000328783b */ /* 0x000fee0000000200 */
[C---:B------:R-:W-:Y:S01]  /*26d0*/  HMMA.16816.F32 R96, R156.reuse, R54, R32 ;  /* 0x000000369c60723c */ /* 0x040fe20000001820 */
[----:B------:R-:W1:Y:S07]  /*26e0*/  LDSM.16.M88.4 R32, [R3+0x12100] ;  /* 0x012100000320783b */ /* 0x000e6e0000000200 */
[C---:B------:R-:W-:Y:S08]  /*26f0*/  HMMA.16816.F32 R68, R156.reuse, R44, R16 ;  /* 0x0000002c9c44723c */ /* 0x040ff00000001810 */
[----:B------:R-:W-:Y:S08]  /*2700*/  HMMA.16816.F32 R56, R156, R60, R8 ;  /* 0x0000003c9c38723c */ /* 0x000ff00000001808 */
[C---:B------:R-:W-:Y:S08]  /*2710*/  HMMA.16816.F32 R8, R152.reuse, R72, RZ ;  /* 0x000000489808723c */ /* 0x040ff000000018ff */
[----:B------:R-:W-:Y:S08]  /*2720*/  HMMA.16816.F32 R16, R152, R74, RZ ;  /* 0x0000004a9810723c */ /* 0x000ff000000018ff */
[C---:B------:R-:W-:Y:S01]  /*2730*/  HMMA.16816.F32 R64, R156.reuse, R46, R12 ;  /* 0x0000002e9c40723c */ /* 0x040fe2000000180c */
[----:B------:R-:W-:Y:S07]  /*2740*/  LDSM.16.M88.4 R44, [R3+0x13100] ;  /* 0x01310000032c783b */ /* 0x000fee0000000200 */
[----:B------:R-:W-:Y:S01]  /*2750*/  HMMA.16816.F32 R88, R156, R52, R36 ;  /* 0x000000349c58723c */ /* 0x000fe20000001824 */
[----:B------:R-:W-:Y:S07]  /*2760*/  LDSM.16.M88.4 R36, [R3+0x14100] ;  /* 0x014100000324783b */ /* 0x000fee0000000200 */
[----:B------:R-:W-:Y:S08]  /*2770*/  HMMA.16816.F32 R12, R152, R84, RZ ;  /* 0x00000054980c723c */ /* 0x000ff000000018ff */
[C---:B------:R-:W-:Y:S08]  /*2780*/  HMMA.16816.F32 R80, R156.reuse, R48, R28 ;  /* 0x000000309c50723c */ /* 0x040ff0000000181c */
[C---:B------:R-:W-:Y:S01]  /*2790*/  HMMA.16816.F32 R76, R156.reuse, R50, R20 ;  /* 0x000000329c4c723c */ /* 0x040fe20000001814 */
[----:B------:R-:W2:Y:S07]  /*27a0*/  LDSM.16.M88.4 R48, [R3+0x12900] ;  /* 0x012900000330783b */ /* 0x000eae0000000200 */
[----:B------:R-:W-:Y:S08]  /*27b0*/  HMMA.16816.F32 R52, R156, R62, R24 ;  /* 0x0000003e9c34723c */ /* 0x000ff00000001818 */
[----:B------:R-:W-:Y:S01]  /*27c0*/  HMMA.16816.F32 R24, R152, R86, RZ ;  /* 0x000000569818723c */ /* 0x000fe200000018ff */
[----:B------:R-:W3:Y:S07]  /*27d0*/  LDSM.16.M88.4 R84, [R3+0x14900] ;  /* 0x014900000354783b */ /* 0x000eee0000000200 */
[C---:B------:R-:W-:Y:S08]  /*27e0*/  HMMA.16816.F32 R28, R156.reuse, R92, R8 ;  /* 0x0000005c9c1c723c */ /* 0x040ff00000001808 */
[C---:B------:R-:W-:Y:S01]  /*27f0*/  HMMA.16816.F32 R20, R156.reuse, R94, R16 ;  /* 0x0000005e9c14723c */ /* 0x040fe20000001810 */
[----:B------:R-:W4:Y:S07]  /*2800*/  LDSM.16.M88.4 R92, [R5+0x12100] ;  /* 0x01210000055c783b */ /* 0x000f2e0000000200 */
[----:B------:R-:W-:Y:S08]  /*2810*/  HMMA.16816.F32 R16, R156, R100, R12 ;  /* 0x000000649c10723c */ /* 0x000ff0000000180c */
[C---:B-1----:R-:W-:Y:S01]  /*2820*/  HMMA.16816.F32 R8, R184.reuse, R32, R88 ;  /* 0x00000020b808723c */ /* 0x042fe20000001858 */
[----:B------:R-:W1:Y:S07]  /*2830*/  LDSM.16.M88.4 R88, [R5+0x12900] ;  /* 0x012900000558783b */ /* 0x000e6e0000000200 */
[----:B------:R-:W-:Y:S01]  /*2840*/  HMMA.16816.F32 R32, R184, R34, R96 ;  /* 0x00000022b820723c */ /* 0x000fe20000001860 */
[----:B------:R-:W5:Y:S07]  /*2850*/  LDSM.16.M88.4 R96, [R5+0x13100] ;  /* 0x013100000560783b */ /* 0x000f6e0000000200 */
[----:B------:R-:W-:Y:S01]  /*2860*/  HMMA.16816.F32 R12, R156, R102, R24 ;  /* 0x000000669c0c723c */ /* 0x000fe20000001818 */
[----:B------:R-:W-:Y:S07]  /*2870*/  LDSM.16.M88.4 R100, [R4+0x17900] ;  /* 0x017900000464783b */ /* 0x000fee0000000200 */
[C---:B--2---:R-:W-:Y:S08]  /*2880*/  HMMA.16816.F32 R24, R184.reuse, R50, R76 ;  /* 0x00000032b818723c */ /* 0x044ff0000000184c */
[C---:B------:R-:W-:Y:S01]  /*2890*/  HMMA.16816.F32 R72, R184.reuse, R48, R80 ;  /* 0x00000030b848723c */ /* 0x040fe20000001850 */
[----:B------:R-:W2:Y:S07]  /*28a0*/  LDSM.16.M88.4 R48, [R5+0x13900] ;  /* 0x013900000530783b */ /* 0x000eae0000000200 */
[C---:B------:R-:W-:Y:S08]  /*28b0*/  HMMA.16816.F32 R60, R184.reuse, R44, R68 ;  /* 0x0000002cb83c723c */ /* 0x040ff00000001844 */
[C---:B------:R-:W-:Y:S08]  /*28c0*/  HMMA.16816.F32 R76, R184.reuse, R46, R64 ;  /* 0x0000002eb84c723c */ /* 0x040ff00000001840 */
[----:B---3--:R-:W-:Y:S08]  /*28d0*/  HMMA.16816.F32 R44, R184, R84, R16 ;  /* 0x00000054b82c723c */ /* 0x008ff00000001810 */
[----:B----4-:R-:W-:Y:S01]  /*28e0*/  HMMA.16816.F32 R16, R188, R94, R32 ;  /* 0x0000005ebc10723c */ /* 0x010fe20000001820 */
[----:B------:R-:W3:Y:S07]  /*28f0*/  LDSM.16.M88.4 R32, [R5+0x14900] ;  /* 0x014900000520783b */ /* 0x000eee0000000200 */
[C---:B------:R-:W-:Y:S08]  /*2900*/  HMMA.16816.F32 R68, R184.reuse, R40, R56 ;  /* 0x00000028b844723c */ /* 0x040ff00000001838 */
[C---:B------:R-:W-:Y:S08]  /*2910*/  HMMA.16816.F32 R64, R184.reuse, R42, R52 ;  /* 0x0000002ab840723c */ /* 0x040ff00000001834 */
[C---:B------:R-:W-:Y:S01]  /*2920*/  HMMA.16816.F32 R56, R184.reuse, R36, R28 ;  /* 0x00000024b838723c */ /* 0x040fe2000000181c */
[----:B------:R-:W-:Y:S07]  /*2930*/  LDSM.16.M88.4 R28, [R237+0x15100] ;  /* 0x01510000ed1c783b */ /* 0x000fee0000000200 */
[C---:B------:R-:W-:Y:S01]  /*2940*/  HMMA.16816.F32 R52, R184.reuse, R38, R20 ;  /* 0x00000026b834723c */ /* 0x040fe20000001814 */
[----:B------:R-:W4:Y:S07]  /*2950*/  LDSM.16.M88.4 R36, [R5+0x14100] ;  /* 0x014100000524783b */ /* 0x000f2e0000000200 */
[----:B------:R-:W-:Y:S08]  /*2960*/  HMMA.16816.F32 R40, R184, R86, R12 ;  /* 0x00000056b828723c */ /* 0x000ff0000000180c */
[C---:B------:R-:W-:Y:S08]  /*2970*/  HMMA.16816.F32 R20, R188.reuse, R92, R8 ;  /* 0x0000005cbc14723c */ /* 0x040ff00000001808 */
[C---:B-1----:R-:W-:Y:S01]  /*2980*/  HMMA.16816.F32 R8, R188.reuse, R90, R24 ;  /* 0x0000005abc08723c */ /* 0x042fe20000001818 */
[----:B------:R-:W1:Y:S07]  /*2990*/  LDSM.16.M88.4 R24, [R237+0x15900] ;  /* 0x01590000ed18783b */ /* 0x000e6e0000000200 */
[C---:B------:R-:W-:Y:S08]  /*29a0*/  HMMA.16816.F32 R12, R188.reuse, R88, R72 ;  /* 0x00000058bc0c723c */ /* 0x040ff00000001848 */
[C---:B-----5:R-:W-:Y:S01]  /*29b0*/  HMMA.16816.F32 R92, R188.reuse, R98, R76 ;  /* 0x00000062bc5c723c */ /* 0x060fe2000000184c */
[----:B------:R-:W5:Y:S07]  /*29c0*/  LDSM.16.M88.4 R76, [R237+0x16100] ;  /* 0x01610000ed4c783b */ /* 0x000f6e0000000200 */
[C---:B--2---:R-:W-:Y:S01]  /*29d0*/  HMMA.16816.F32 R84, R188.reuse, R48, R68 ;  /* 0x00000030bc54723c */ /* 0x044fe20000001844 */
[----:B------:R-:W-:Y:S07]  /*29e0*/  LDSM.16.M88.4 R68, [R237+0x17100] ;  /* 0x01710000ed44783b */ /* 0x000fee0000000200 */
[C---:B------:R-:W-:Y:S01]  /*29f0*/  HMMA.16816.F32 R64, R188.reuse, R50, R64 ;  /* 0x00000032bc40723c */ /* 0x040fe20000001840 */
[----:B------:R-:W2:Y:S07]  /*2a00*/  LDSM.16.M88.4 R48, [R237+0x16900] ;  /* 0x01690000ed30783b */ /* 0x000eae0000000200 */
[C---:B---3--:R-:W-:Y:S01]  /*2a10*/  HMMA.16816.F32 R80, R188.reuse, R32, R44 ;  /* 0x00000020bc50723c */ /* 0x048fe2000000182c */
[----:B------:R-:W-:Y:S07]  /*2a20*/  LDSM.16.M88.4 R44, [R4+0x16900] ;  /* 0x01690000042c783b */ /* 0x000fee0000000200 */
[C---:B------:R-:W-:Y:S01]  /*2a30*/  HMMA.16816.F32 R72, R188.reuse, R34, R40 ;  /* 0x00000022bc48723c */ /* 0x040fe20000001828 */
[----:B------:R-:W3:Y:S07]  /*2a40*/  LDSM.16.M88.4 R32, [R237+0x17900] ;  /* 0x01790000ed20783b */ /* 0x000eee0000000200 */
[C---:B------:R-:W-:Y:S08]  /*2a50*/  HMMA.16816.F32 R60, R188.reuse, R96, R60 ;  /* 0x00000060bc3c723c */ /* 0x040ff0000000183c */
[C---:B----4-:R-:W-:Y:S08]  /*2a60*/  HMMA.16816.F32 R96, R188.reuse, R36, R56 ;  /* 0x00000024bc60723c */ /* 0x050ff00000001838 */
[----:B------:R-:W-:Y:S08]  /*2a70*/  HMMA.16816.F32 R88, R188, R38, R52 ;  /* 0x00000026bc58723c */ /* 0x000ff00000001834 */
[C---:B------:R-:W-:Y:S01]  /*2a80*/  HMMA.16816.F32 R56, R196.reuse, R28, R20 ;  /* 0x0000001cc438723c */ /* 0x040fe20000001814 */
[----:B------:R-:W-:Y:S07]  /*2a90*/  LDSM.16.M88.4 R20, [R4+0x16100] ;  /* 0x016100000414783b */ /* 0x000fee0000000200 */
[C---:B------:R-:W-:Y:S01]  /*2aa0*/  HMMA.16816.F32 R52, R196.reuse, R30, R16 ;  /* 0x0000001ec434723c */ /* 0x040fe20000001810 */
[----:B------:R-:W4:Y:S07]  /*2ab0*/  LDSM.16.M88.4 R28, [R4+0x15100] ;  /* 0x01510000041c783b */ /* 0x000f2e0000000200 */
[C---:B-1----:R-:W-:Y:S08]  /*2ac0*/  HMMA.16816.F32 R40, R196.reuse, R24, R12 ;  /* 0x00000018c428723c */ /* 0x042ff0000000180c */
[C---:B------:R-:W-:Y:S01]  /*2ad0*/  HMMA.16816.F32 R16, R196.reuse, R26, R8 ;  /* 0x0000001ac410723c */ /* 0x040fe20000001808 */
[----:B------:R-:W1:Y:S07]  /*2ae0*/  LDSM.16.M88.4 R24, [R4+0x15900] ;  /* 0x015900000418783b */ /* 0x000e6e0000000200 */
[C---:B-----5:R-:W-:Y:S08]  /*2af0*/  HMMA.16816.F32 R12, R196.reuse, R76, R60 ;  /* 0x0000004cc40c723c */ /* 0x060ff0000000183c */
[C---:B--2---:R-:W-:Y:S08]  /*2b00*/  HMMA.16816.F32 R36, R196.reuse, R48, R84 ;  /* 0x00000030c424723c */ /* 0x044ff00000001854 */
[C---:B------:R-:W-:Y:S08]  /*2b10*/  HMMA.16816.F32 R60, R196.reuse, R68, R96 ;  /* 0x00000044c43c723c */ /* 0x040ff00000001860 */
[C---:B------:R-:W-:Y:S01]  /*2b20*/  HMMA.16816.F32 R48, R196.reuse, R50, R64 ;  /* 0x00000032c430723c */ /* 0x040fe20000001840 */
[----:B------:R-:W2:Y:S07]  /*2b30*/  LDSM.16.M88.4 R64, [R4+0x17100] ;  /* 0x017100000440783b */ /* 0x000eae0000000200 */
[C---:B------:R-:W-:Y:S08]  /*2b40*/  HMMA.16816.F32 R68, R196.reuse, R70, R88 ;  /* 0x00000046c444723c */ /* 0x040ff00000001858 */
[C---:B---3--:R-:W-:Y:S01]  /*2b50*/  HMMA.16816.F32 R88, R196.reuse, R34, R72 ;  /* 0x00000022c458723c */ /* 0x048fe20000001848 */
[----:B------:R-:W3:Y:S07]  /*2b60*/  LDSM.16.M88.4 R72, [R3+0x15100] ;  /* 0x015100000348783b */ /* 0x000eee0000000200 */
[C---:B------:R-:W-:Y:S08]  /*2b70*/  HMMA.16816.F32 R8, R196.reuse, R78, R92 ;  /* 0x0000004ec408723c */ /* 0x040ff0000000185c */
[----:B------:R-:W-:Y:S01]  /*2b80*/  HMMA.16816.F32 R76, R196, R32, R80 ;  /* 0x00000020c44c723c */ /* 0x000fe20000001850 */
[----:B------:R-:W-:Y:S07]  /*2b90*/  LDSM.16.M88.4 R32, [R3+0x17100] ;  /* 0x017100000320783b */ /* 0x000fee0000000200 */
[C---:B----4-:R-:W-:Y:S01]  /*2ba0*/  HMMA.16816.F32 R92, R200.reuse, R28, R56 ;  /* 0x0000001cc85c723c */ /* 0x050fe20000001838 */
[----:B------:R-:W4:Y:S07]  /*2bb0*/  LDSM.16.M88.4 R56, [R3+0x15900] ;  /* 0x015900000338783b */ /* 0x000f2e0000000200 */
[C---:B------:R-:W-:Y:S01]  /*2bc0*/  HMMA.16816.F32 R80, R200.reuse, R30, R52 ;  /* 0x0000001ec850723c */ /* 0x040fe20000001834 */
[----:B------:R-:W5:Y:S07]  /*2bd0*/  LDSM.16.M88.4 R28, [R3+0x16100] ;  /* 0x01610000031c783b */ /* 0x000f6e0000000200 */
[C---:B-1----:R-:W-:Y:S08]  /*2be0*/  HMMA.16816.F32 R84, R200.reuse, R24, R40 ;  /* 0x00000018c854723c */ /* 0x042ff00000001828 */
[C---:B------:R-:W-:Y:S01]  /*2bf0*/  HMMA.16816.F32 R96, R200.reuse, R26, R16 ;  /* 0x0000001ac860723c */ /* 0x040fe20000001810 */
[----:B------:R-:W1:Y:S07]  /*2c00*/  LDSM.16.M88.4 R24, [R3+0x16900] ;  /* 0x016900000318783b */ /* 0x000e6e0000000200 */
[C---:B------:R-:W-:Y:S08]  /*2c10*/  HMMA.16816.F32 R52, R200.reuse, R20, R12 ;  /* 0x00000014c834723c */ /* 0x040ff0000000180c */
[C---:B------:R-:W-:Y:S08]  /*2c20*/  HMMA.16816.F32 R20, R200.reuse, R22, R8 ;  /* 0x00000016c814723c */ /* 0x040ff00000001808 */
[C---:B------:R-:W-:Y:S08]  /*2c30*/  HMMA.16816.F32 R16, R200.reuse, R44, R36 ;  /* 0x0000002cc810723c */ /* 0x040ff00000001824 */
[C---:B------:R-:W-:Y:S01]  /*2c40*/  HMMA.16816.F32 R12, R200.reuse, R46, R48 ;  /* 0x0000002ec80c723c */ /* 0x040fe20000001830 */
[----:B------:R-:W1:Y:S07]  /*2c50*/  LDSM.16.M88.4 R44, [R3+0x17900] ;  /* 0x01790000032c783b */ /* 0x000e6e0000000200 */
[C---:B--2---:R-:W-:Y:S08]  /*2c60*/  HMMA.16816.F32 R8, R200.reuse, R64, R60 ;  /* 0x00000040c808723c */ /* 0x044ff0000000183c */
[C---:B------:R-:W-:Y:S08]  /*2c70*/  HMMA.16816.F32 R36, R200.reuse, R66, R68 ;  /* 0x00000042c824723c */ /* 0x040ff00000001844 */
[----:B------:R-:W-:Y:S01]  /*2c80*/  HMMA.16816.F32 R40, R200, R100, R76 ;  /* 0x00000064c828723c */ /* 0x000fe2000000184c */
[----:B------:R-:W2:Y:S07]  /*2c90*/  LDSM.16.M88.4 R76, [R5+0x15100] ;  /* 0x01510000054c783b */ /* 0x000eae0000000200 */
[----:B---3--:R-:W-:Y:S01]  /*2ca0*/  HMMA.16816.F32 R64, R204, R72, R92 ;  /* 0x00000048cc40723c */ /* 0x008fe2000000185c */
[----:B------:R-:W3:Y:S07]  /*2cb0*/  LDSM.16.M88.4 R92, [R5+0x16100] ;  /* 0x01610000055c783b */ /* 0x000eee0000000200 */
[----:B------:R-:W-:Y:S01]  /*2cc0*/  HMMA.16816.F32 R60, R200, R102, R88 ;  /* 0x00000066c83c723c */ /* 0x000fe20000001858 */
[----:B------:R-:W1:Y:S04]  /*2cd0*/  LDSM.16.M88.4 R88, [R5+0x15900] ;  /* 0x015900000558783b */ /* 0x000e680000000200 */
[----:B------:R-:W-:Y:S03]  /*2ce0*/  LDSM.16.M88.4 R100, [R5+0x17100] ;  /* 0x017100000564783b */ /* 0x000fe60000000200 */
[C---:B------:R-:W-:Y:S08]  /*2cf0*/  HMMA.16816.F32 R72, R204.reuse, R74, R80 ;  /* 0x0000004acc48723c */ /* 0x040ff00000001850 */
[C---:B----4-:R-:W-:Y:S08]  /*2d00*/  HMMA.16816.F32 R84, R204.reuse, R56, R84 ;  /* 0x00000038cc54723c */ /* 0x050ff00000001854 */
[C---:B------:R-:W-:Y:S08]  /*2d10*/  HMMA.16816.F32 R80, R204.reuse, R58, R96 ;  /* 0x0000003acc50723c */ /* 0x040ff00000001860 */
[C---:B-----5:R-:W-:Y:S08]  /*2d20*/  HMMA.16816.F32 R68, R204.reuse, R28, R52 ;  /* 0x0000001ccc44723c */ /* 0x060ff00000001834 */
[C---:B------:R-:W-:Y:S01]  /*2d30*/  HMMA.16816.F32 R56, R204.reuse, R30, R20 ;  /* 0x0000001ecc38723c */ /* 0x040fe20000001814 */
[----:B------:R-:W4:Y:S07]  /*2d40*/  LDSM.16.M88.4 R28, [R5+0x17900] ;  /* 0x01790000051c783b */ /* 0x000f2e0000000200 */
[C---:B-1----:R-:W-:Y:S08]  /*2d50*/  HMMA.16816.F32 R52, R204.reuse, R24, R16 ;  /* 0x00000018cc34723c */ /* 0x042ff00000001810 */
[C---:B------:R-:W-:Y:S08]  /*2d60*/  HMMA.16816.F32 R48, R204.reuse, R26, R12 ;  /* 0x0000001acc30723c */ /* 0x040ff0000000180c */
[C---:B------:R-:W-:Y:S01]  /*2d70*/  HMMA.16816.F32 R16, R204.reuse, R44, R40 ;  /* 0x0000002ccc10723c */ /* 0x040fe20000001828 */
[----:B------:R-:W-:Y:S07]  /*2d80*/  LDSM.16.M88.4 R40, [R237+0x18900] ;  /* 0x01890000ed28783b */ /* 0x000fee0000000200 */
[C---:B------:R-:W-:Y:S01]  /*2d90*/  HMMA.16816.F32 R12, R204.reuse, R46, R60 ;  /* 0x0000002ecc0c723c */ /* 0x040fe2000000183c */
[----:B------:R-:W-:Y:S07]  /*2da0*/  LDSM.16.M88.4 R60, [R237+0x19900] ;  /* 0x01990000ed3c783b */ /* 0x000fee0000000200 */
[C---:B------:R-:W-:Y:S08]  /*2db0*/  HMMA.16816.F32 R24, R204.reuse, R32, R8 ;  /* 0x00000020cc18723c */ /* 0x040ff00000001808 */
[----:B------:R-:W-:Y:S01]  /*2dc0*/  HMMA.16816.F32 R20, R204, R34, R36 ;  /* 0x00000022cc14723c */ /* 0x000fe20000001824 */
[----:B------:R-:W1:Y:S07]  /*2dd0*/  LDSM.16.M88.4 R32, [R237+0x18100] ;  /* 0x01810000ed20783b */ /* 0x000e6e0000000200 */
[C---:B--2---:R-:W-:Y:S08]  /*2de0*/  HMMA.16816.F32 R8, R208.reuse, R76, R64 ;  /* 0x0000004cd008723c */ /* 0x044ff00000001840 */
[C---:B------:R-:W-:Y:S08]  /*2df0*/  HMMA.16816.F32 R36, R208.reuse, R78, R72 ;  /* 0x0000004ed024723c */ /* 0x040ff00000001848 */
[C---:B---3--:R-:W-:Y:S08]  /*2e00*/  HMMA.16816.F32 R76, R208.reuse, R94, R56 ;  /* 0x0000005ed04c723c */ /* 0x048ff00000001838 */
[C---:B------:R-:W-:Y:S01]  /*2e10*/  HMMA.16816.F32 R56, R208.reuse, R104, R52 ;  /* 0x00000068d038723c */ /* 0x040fe20000001834 */
[----:B------:R-:W2:Y:S07]  /*2e20*/  LDSM.16.M88.4 R52, [R237+0x19100] ;  /* 0x01910000ed34783b */ /* 0x000eae0000000200 */
[C---:B------:R-:W-:Y:S01]  /*2e30*/  HMMA.16816.F32 R96, R208.reuse, R88, R84 ;  /* 0x00000058d060723c */ /* 0x040fe20000001854 */
[----:B------:R-:W-:Y:S07]  /*2e40*/  LDSM.16.M88.4 R84, [R4+0x19100] ;  /* 0x019100000454783b */ /* 0x000fee0000000200 */
[C---:B------:R-:W-:Y:S08]  /*2e50*/  HMMA.16816.F32 R72, R208.reuse, R106, R48 ;  /* 0x0000006ad048723c */ /* 0x040ff00000001830 */
[C---:B------:R-:W-:Y:S08]  /*2e60*/  HMMA.16816.F32 R88, R208.reuse, R90, R80 ;  /* 0x0000005ad058723c */ /* 0x040ff00000001850 */
[C---:B----4-:R-:W-:Y:S08]  /*2e70*/  HMMA.16816.F32 R48, R208.reuse, R28, R16 ;  /* 0x0000001cd030723c */ /* 0x050ff00000001810 */
[C---:B------:R-:W-:Y:S01]  /*2e80*/  HMMA.16816.F32 R44, R208.reuse, R30, R12 ;  /* 0x0000001ed02c723c */ /* 0x040fe2000000180c */
[----:B------:R-:W3:Y:S07]  /*2e90*/  LDSM.16.M88.4 R28, [R237+0x1a100] ;  /* 0x01a10000ed1c783b */ /* 0x000eee0000000200 */
[C---:B------:R-:W-:Y:S01]  /*2ea0*/  HMMA.16816.F32 R80, R208.reuse, R92, R68 ;  /* 0x0000005cd050723c */ /* 0x040fe20000001844 */
[----:B------:R-:W-:Y:S07]  /*2eb0*/  LDSM.16.M88.4 R92, [R4+0x19900] ;  /* 0x01990000045c783b */ /* 0x000fee0000000200 */
[C---:B------:R-:W-:Y:S01]  /*2ec0*/  HMMA.16816.F32 R68, R208.reuse, R100, R24 ;  /* 0x00000064d044723c */ /* 0x040fe20000001818 */
[----:B------:R-:W4:Y:S07]  /*2ed0*/  LDSM.16.M88.4 R24, [R237+0x1a900] ;  /* 0x01a90000ed18783b */ /* 0x000f2e0000000200 */
[----:B------:R-:W-:Y:S01]  /*2ee0*/  HMMA.16816.F32 R64, R208, R102, R20 ;  /* 0x00000066d040723c */ /* 0x000fe20000001814 */
[----:B------:R-:W5:Y:S06]  /*2ef0*/  LDSM.16.M88.4 R20, [R4+0x18100] ;  /* 0x018100000414783b */ /* 0x000f6c0000000200 */
[----:B------:R-:W-:Y:S01]  /*2f00*/  IMAD.SHL.U32 R103, R2, 0x2, RZ ;  /* 0x0000000202677824 */ /* 0x000fe200078e00ff */
[----:B-1----:R-:W-:Y:S03]  /*2f10*/  HMMA.16816.F32 R16, R212, R32, R8 ;  /* 0x00000020d410723c */ /* 0x002fe60000001808 */
[----:B------:R-:W-:Y:S01]  /*2f20*/  IMAD.IADD R2, R240, 0x1, R103 ;  /* 0x00000001f0027824 */ /* 0x000fe200078e0267 */
[----:B------:R-:W-:-:S04]  /*2f30*/  LEA R236, R0, R103, 0x1 ;  /* 0x0000006700ec7211 */ /* 0x000fc800078e08ff */
[----:B------:R-:W-:Y:S01]  /*2f40*/  HMMA.16816.F32 R12, R212, R34, R36 ;  /* 0x00000022d40c723c */ /* 0x000fe20000001824 */
[----:B------:R-:W1:Y:S01]  /*2f50*/  LDSM.16.M88.4 R32, [R4+0x18900] ;  /* 0x018900000420783b */ /* 0x000e620000000200 */
[----:B------:R-:W-:-:S06]  /*2f60*/  IMAD.IADD R0, R240, 0x1, R236 ;  /* 0x00000001f0007824 */ /* 0x000fcc00078e02ec */
[C---:B------:R-:W-:Y:S08]  /*2f70*/  HMMA.16816.F32 R8, R212.reuse, R40, R96 ;  /* 0x00000028d408723c */ /* 0x040ff00000001860 */
[C---:B------:R-:W-:Y:S01]  /*2f80*/  HMMA.16816.F32 R36, R212.reuse, R42, R88 ;  /* 0x0000002ad424723c */ /* 0x040fe20000001858 */
[----:B------:R-:W-:Y:S07]  /*2f90*/  LDSM.16.M88.4 R88, [R4+0x1a100] ;  /* 0x01a100000458783b */ /* 0x000fee0000000200 */
[C---:B--2---:R-:W-:Y:S01]  /*2fa0*/  HMMA.16816.F32 R40, R212.reuse, R52, R80 ;  /* 0x00000034d428723c */ /* 0x044fe20000001850 */
[----:B------:R-:W2:Y:S07]  /*2fb0*/  LDSM.16.M88.4 R80, [R3+0x18100] ;  /* 0x018100000350783b */ /* 0x000eae0000000200 */
[C---:B------:R-:W-:Y:S08]  /*2fc0*/  HMMA.16816.F32 R56, R212.reuse, R60, R56 ;  /* 0x0000003cd438723c */ /* 0x040ff00000001838 */
[C---:B------:R-:W-:Y:S08]  /*2fd0*/  HMMA.16816.F32 R72, R212.reuse, R62, R72 ;  /* 0x0000003ed448723c */ /* 0x040ff00000001848 */
[C---:B---3--:R-:W-:Y:S08]  /*2fe0*/  HMMA.16816.F32 R60, R212.reuse, R28, R68 ;  /* 0x0000001cd43c723c */ /* 0x048ff00000001844 */
[C---:B------:R-:W-:Y:S08]  /*2ff0*/  HMMA.16816.F32 R52, R212.reuse, R54, R76 ;  /* 0x00000036d434723c */ /* 0x040ff0000000184c */
[C---:B------:R-:W-:Y:S01]  /*3000*/  HMMA.16816.F32 R68, R212.reuse, R30, R64 ;  /* 0x0000001ed444723c */ /* 0x040fe20000001840 */
[----:B------:R-:W-:Y:S07]  /*3010*/  LDSM.16.M88.4 R28, [R5+0x18100] ;  /* 0x01810000051c783b */ /* 0x000fee0000000200 */
[C---:B----4-:R-:W-:Y:S08]  /*3020*/  HMMA.16816.F32 R76, R212.reuse, R24, R48 ;  /* 0x00000018d44c723c */ /* 0x050ff00000001830 */
[----:B------:R-:W-:Y:S08]  /*3030*/  HMMA.16816.F32 R64, R212, R26, R44 ;  /* 0x0000001ad440723c */ /* 0x000ff0000000182c */
[C---:B-----5:R-:W-:Y:S01]  /*3040*/  HMMA.16816.F32 R48, R216.reuse, R20, R16 ;  /* 0x00000014d830723c */ /* 0x060fe20000001810 */
[----:B------:R-:W-:Y:S07]  /*3050*/  LDSM.16.M88.4 R16, [R4+0x1a900] ;  /* 0x01a900000410783b */ /* 0x000fee0000000200 */
[C---:B------:R-:W-:Y:S01]  /*3060*/  HMMA.16816.F32 R44, R216.reuse, R22, R12 ;  /* 0x00000016d82c723c */ /* 0x040fe2000000180c */
[----:B------:R-:W3:Y:S07]  /*3070*/  LDSM.16.M88.4 R12, [R3+0x18900] ;  /* 0x01890000030c783b */ /* 0x000eee0000000200 */
[C---:B-1----:R-:W-:Y:S08]  /*3080*/  HMMA.16816.F32 R24, R216.reuse, R32, R8 ;  /* 0x00000020d818723c */ /* 0x042ff00000001808 */
[----:B------:R-:W-:Y:S01]  /*3090*/  HMMA.16816.F32 R20, R216, R34, R36 ;  /* 0x00000022d814723c */ /* 0x000fe20000001824 */
[----:B------:R-:W1:Y:S07]  /*30a0*/  LDSM.16.M88.4 R36, [R3+0x19100] ;  /* 0x019100000324783b */ /* 0x000e6e0000000200 */
[----:B--2---:R-:W-:Y:S01]  /*30b0*/  HMMA.16816.F32 R8, R220, R80, R48 ;  /* 0x00000050dc08723c */ /* 0x004fe20000001830 */
[----:B------:R-:W2:Y:S07]  /*30c0*/  LDSM.16.M88.4 R48, [R5+0x18900] ;  /* 0x018900000530783b */ /* 0x000eae0000000200 */
[C---:B------:R-:W-:Y:S08]  /*30d0*/  HMMA.16816.F32 R32, R216.reuse, R84, R40 ;  /* 0x00000054d820723c */ /* 0x040ff00000001828 */
[----:B------:R-:W-:Y:S08]  /*30e0*/  HMMA.16816.F32 R52, R216, R86, R52 ;  /* 0x00000056d834723c */ /* 0x000ff00000001834 */
[----:B---3--:R-:W-:Y:S08]  /*30f0*/  HMMA.16816.F32 R24, R220, R12, R24 ;  /* 0x0000000cdc18723c */ /* 0x008ff00000001818 */
[C---:B------:R-:W-:Y:S01]  /*3100*/  HMMA.16816.F32 R84, R216.reuse, R88, R60 ;  /* 0x00000058d854723c */ /* 0x040fe2000000183c */
[----:B------:R-:W3:Y:S07]  /*3110*/  LDSM.16.M88.4 R60, [R3+0x19900] ;  /* 0x01990000033c783b */ /* 0x000eee0000000200 */
[C---:B------:R-:W-:Y:S08]  /*3120*/  HMMA.16816.F32 R56, R216.reuse, R92, R56 ;  /* 0x0000005cd838723c */ /* 0x040ff00000001838 */
[----:B------:R-:W-:Y:S08]  /*3130*/  HMMA.16816.F32 R72, R216, R94, R72 ;  /* 0x0000005ed848723c */ /* 0x000ff00000001848 */
[----:B------:R-:W-:Y:S08]  /*3140*/  HMMA.16816.F32 R40, R220, R82, R44 ;  /* 0x00000052dc28723c */ /* 0x000ff0000000182c */
[C---:B------:R-:W-:Y:S08]  /*3150*/  HMMA.16816.F32 R80, R216.reuse, R16, R76 ;  /* 0x00000010d850723c */ /* 0x040ff0000000184c */
[----:B------:R-:W-:Y:S08]  /*3160*/  HMMA.16816.F32 R92, R216, R18, R64 ;  /* 0x00000012d85c723c */ /* 0x000ff00000001840 */
[C---:B------:R-:W-:Y:S01]  /*3170*/  HMMA.16816.F32 R16, R220.reuse, R14, R20 ;  /* 0x0000000edc10723c */ /* 0x040fe20000001814 */
[----:B------:R-:W4:Y:S07]  /*3180*/  LDSM.16.M88.4 R20, [R5+0x19100] ;  /* 0x019100000514783b */ /* 0x000f2e0000000200 */
[----:B-1----:R-:W-:Y:S01]  /*3190*/  HMMA.16816.F32 R12, R220, R36, R32 ;  /* 0x00000024dc0c723c */ /* 0x002fe20000001820 */
[----:B------:R-:W-:Y:S07]  /*31a0*/  LDSM.16.M88.4 R32, [R5+0x19900] ;  /* 0x019900000520783b */ /* 0x000fee0000000200 */
[C---:B--2---:R-:W-:Y:S01]  /*31b0*/  HMMA.16816.F32 R64, R224.reuse, R48, R24 ;  /* 0x00000030e040723c */ /* 0x044fe20000001818 */
[----:B------:R-:W1:Y:S07]  /*31c0*/  LDSM.16.M88.4 R24, [R3+0x1a100] ;  /* 0x01a100000318783b */ /* 0x000e6e0000000200 */
[----:B------:R-:W-:Y:S08]  /*31d0*/  HMMA.16816.F32 R76, R224, R28, R8 ;  /* 0x0000001ce04c723c */ /* 0x000ff00000001808 */
[----:B------:R-:W-:Y:S08]  /*31e0*/  HMMA.16816.F32 R8, R220, R38, R52 ;  /* 0x00000026dc08723c */ /* 0x000ff00000001834 */
[----:B------:R-:W-:Y:S01]  /*31f0*/  HMMA.16816.F32 R44, R224, R50, R16 ;  /* 0x00000032e02c723c */ /* 0x000fe20000001810 */
[----:B------:R-:W-:Y:S07]  /*3200*/  LDSM.16.M88.4 R16, [R5+0x1a100] ;  /* 0x01a100000510783b */ /* 0x000fee0000000200 */
[----:B------:R-:W-:Y:S01]  /*3210*/  HMMA.16816.F32 R88, R216, R90, R68 ;  /* 0x0000005ad858723c */ /* 0x000fe20000001844 */
[----:B------:R-:W-:-:S04]  /*3220*/  FMUL.FTZ R4, R76, c[0x0][0x320] ;  /* 0x0000c8004c047a20 */ /* 0x000fc80000410000 */
[----:B------:R2:W5:Y:S03]  /*3230*/  MUFU.TANH R96, R4 ;  /* 0x0000000400607308 */ /* 0x0005660000002400 */
[----:B------:R-:W-:Y:S01]  /*3240*/  HMMA.16816.F32 R68, R224, R30, R40 ;  /* 0x0000001ee044723c */ /* 0x000fe20000001828 */
[----:B------:R1:W5:Y:S07]  /*3250*/  LDSM.16.M88.4 R28, [R3+0x1a900] ;  /* 0x01a90000031c783b */ /* 0x00036e0000000200 */
[----:B---3--:R-:W-:Y:S01]  /*3260*/  HMMA.16816.F32 R40, R220, R60, R56 ;  /* 0x0000003cdc28723c */ /* 0x008fe20000001838 */
[----:B--2---:R-:W-:-:S07]  /*3270*/  FMUL.FTZ R4, R77, c[0x0][0x320] ;  /* 0x0000c8004d047a20 */ /* 0x004fce0000410000 */
[----:B----4-:R-:W-:Y:S01]  /*3280*/  HMMA.16816.F32 R52, R224, R20, R12 ;  /* 0x00000014e034723c */ /* 0x010fe2000000180c */
[----:B------:R2:W3:Y:S07]  /*3290*/  MUFU.TANH R76, R4 ;  /* 0x00000004004c7308 */ /* 0x0004ee0000002400 */
[----:B------:R-:W-:Y:S01]  /*32a0*/  HMMA.16816.F32 R36, R220, R62, R72 ;  /* 0x0000003edc24723c */ /* 0x000fe20000001848 */
[----:B-1----:R-:W-:-:S04]  /*32b0*/  FMUL.FTZ R3, R65, c[0x0][0x320] ;  /* 0x0000c80041037a20 */ /* 0x002fc80000410000 */
[----:B------:R1:W-:Y:S03]  /*32c0*/  MUFU.TANH R48, R3 ;  /* 0x0000000300307308 */ /* 0x0003e60000002400 */
[----:B------:R-:W-:Y:S01]  /*32d0*/  HMMA.16816.F32 R56, R224, R22, R8 ;  /* 0x00000016e038723c */ /* 0x000fe20000001808 */
[----:B--2---:R-:W-:-:S04]  /*32e0*/  FMUL.FTZ R4, R68, c[0x0][0x320] ;  /* 0x0000c80044047a20 */ /* 0x004fc80000410000 */
[----:B------:R2:W4:Y:S03]  /*32f0*/  MUFU.TANH R68, R4 ;  /* 0x0000000400447308 */ /* 0x0005260000002400 */
[----:B------:R-:W-:Y:S01]  /*3300*/  HMMA.16816.F32 R12, R220, R24, R84 ;  /* 0x00000018dc0c723c */ /* 0x000fe20000001854 */
[----:B------:R-:W-:Y:S02]  /*3310*/  FMUL.FTZ R54, R54, c[0x0][0x320] ;  /* 0x0000c80036367a20 */ /* 0x000fe40000410000 */
[----:B-1----:R-:W-:-:S05]  /*3320*/  FMUL.FTZ R3, R44, c[0x0][0x320] ;  /* 0x0000c8002c037a20 */ /* 0x002fca0000410000 */
[----:B------:R-:W-:Y:S01]  /*3330*/  HMMA.16816.F32 R8, R220, R26, R88 ;  /* 0x0000001adc08723c */ /* 0x000fe20000001858 */
[----:B------:R1:W-:Y:S01]  /*3340*/  MUFU.TANH R44, R3 ;  /* 0x00000003002c7308 */ /* 0x0003e20000002400 */
[----:B------:R3:W3:Y:S01]  /*3350*/  LDSM.16.M88.4 R24, [R5+0x1a900] ;  /* 0x01a900000518783b */ /* 0x0006e20000000200 */
[----:B------:R-:W-:-:S04]  /*3360*/  DEPBAR.LE SB0, 0x2 ;  /* 0x000080800000791a */ /* 0x000fc80000000000 */
[----:B--2---:R-:W-:Y:S01]  /*3370*/  FMUL.FTZ R4, R69, c[0x0][0x320] ;  /* 0x0000c80045047a20 */ /* 0x004fe20000410000 */
[C---:B------:R-:W-:Y:S01]  /*3380*/  HMMA.16816.F32 R40, R224.reuse, R32, R40 ;  /* 0x00000020e028723c */ /* 0x040fe20000001828 */
[----:B------:R-:W-:Y:S02]  /*3390*/  FMUL.FTZ R59, R59, c[0x0][0x320] ;  /* 0x0000c8003b3b7a20 */ /* 0x000fe40000410000 */
[----:B------:R2:W2:Y:S05]  /*33a0*/  MUFU.TANH R61, R4 ;  /* 0x00000004003d7308 */ /* 0x0004aa0000002400 */
[----:B------:R-:W-:Y:S01]  /*33b0*/  HMMA.16816.F32 R36, R224, R34, R36 ;  /* 0x00000022e024723c */ /* 0x000fe20000001824 */
[----:B-1----:R-:W-:-:S04]  /*33c0*/  FMUL.FTZ R3, R45, c[0x0][0x320] ;  /* 0x0000c8002d037a20 */ /* 0x002fc80000410000 */
[----:B------:R1:W-:Y:S03]  /*33d0*/  MUFU.TANH R51, R3 ;  /* 0x0000000300337308 */ /* 0x0003e60000002400 */
[----:B-----5:R-:W-:Y:S01]  /*33e0*/  HMMA.16816.F32 R20, R220, R28, R80 ;  /* 0x0000001cdc14723c */ /* 0x020fe20000001850 */
[----:B--2---:R-:W-:-:S04]  /*33f0*/  FMUL.FTZ R4, R64, c[0x0][0x320] ;  /* 0x0000c80040047a20 */ /* 0x004fc80000410000 */
[----:B------:R3:W2:Y:S03]  /*3400*/  MUFU.TANH R60, R4 ;  /* 0x00000004003c7308 */ /* 0x0006a60000002400 */
[C---:B------:R-:W-:Y:S01]  /*3410*/  HMMA.16816.F32 R8, R224.reuse, R18, R8 ;  /* 0x00000012e008723c */ /* 0x040fe20000001808 */
[----:B------:R-:W-:Y:S02]  /*3420*/  FMUL.FTZ R42, R42, c[0x0][0x320] ;  /* 0x0000c8002a2a7a20 */ /* 0x000fe40000410000 */
[----:B------:R-:W-:Y:S02]  /*3430*/  FMUL.FTZ R43, R43, c[0x0][0x320] ;  /* 0x0000c8002b2b7a20 */ /* 0x000fe40000410000 */
[----:B-1----:R-:W-:Y:S02]  /*3440*/  FMUL.FTZ R3, R52, c[0x0][0x320] ;  /* 0x0000c80034037a20 */ /* 0x002fe40000410000 */
[----:B------:R-:W-:Y:S01]  /*3450*/  MUFU.TANH R42, R42 ;  /* 0x0000002a002a7308 */ /* 0x000fe20000002400 */
[----:B------:R-:W-:Y:S01]  /*3460*/  HMMA.16816.F32 R32, R224, R16, R12 ;  /* 0x00000010e020723c */ /* 0x000fe2000000180c */
[----:B------:R-:W-:-:S02]  /*3470*/  FMUL.FTZ R37, R37, c[0x0][0x320] ;  /* 0x0000c80025257a20 */ /* 0x000fc40000410000 */
[----:B------:R-:W-:Y:S02]  /*3480*/  FMUL.FTZ R38, R38, c[0x0][0x320] ;  /* 0x0000c80026267a20 */ /* 0x000fe40000410000 */
[----:B------:R-:W-:Y:S02]  /*3490*/  FMUL.FTZ R39, R39, c[0x0][0x320] ;  /* 0x0000c80027277a20 */ /* 0x000fe40000410000 */
[----:B------:R1:W5:Y:S01]  /*34a0*/  MUFU.TANH R130, R3 ;  /* 0x0000000300827308 */ /* 0x0003620000002400 */
[----:B---3--:R-:W-:Y:S07]  /*34b0*/  HMMA.16816.F32 R4, R220, R30, R92 ;  /* 0x0000001edc04723c */ /* 0x008fee000000185c */
[----:B------:R-:W-:Y:S01]  /*34c0*/  MUFU.TANH R37, R37 ;  /* 0x0000002500257308 */ /* 0x000fe20000002400 */
[----:B------:R-:W-:Y:S01]  /*34d0*/  FMUL.FTZ R8, R8, c[0x0][0x320] ;  /* 0x0000c80008087a20 */ /* 0x000fe20000410000 */
[----:B------:R-:W-:Y:S01]  /*34e0*/  HMMA.16816.F32 R20, R224, R24, R20 ;  /* 0x00000018e014723c */ /* 0x000fe20000001814 */
[----:B------:R-:W-:-:S02]  /*34f0*/  FMUL.FTZ R9, R9, c[0x0][0x320] ;  /* 0x0000c80009097a20 */ /* 0x000fc40000410000 */
[----:B-1----:R-:W-:-:S03]  /*3500*/  FMUL.FTZ R3, R53, c[0x0][0x320] ;  /* 0x0000c80035037a20 */ /* 0x002fc60000410000 */
[----:B------:R-:W-:Y:S01]  /*3510*/  MUFU.TANH R18, R8 ;  /* 0x0000000800127308 */ /* 0x000fe20000002400 */
[----:B------:R-:W-:Y:S02]  /*3520*/  FMUL.FTZ R32, R32, c[0x0][0x320] ;  /* 0x0000c80020207a20 */ /* 0x000fe40000410000 */
[----:B------:R-:W-:Y:S02]  /*3530*/  FMUL.FTZ R33, R33, c[0x0][0x320] ;  /* 0x0000c80021217a20 */ /* 0x000fe40000410000 */
[----:B------:R-:W-:Y:S02]  /*3540*/  FMUL.FTZ R34, R34, c[0x0][0x320] ;  /* 0x0000c80022227a20 */ /* 0x000fe40000410000 */
[----:B------:R-:W-:Y:S01]  /*3550*/  FMUL.FTZ R35, R35, c[0x0][0x320] ;  /* 0x0000c80023237a20 */ /* 0x000fe20000410000 */
[----:B------:R1:W3:Y:S01]  /*3560*/  MUFU.TANH R131, R3 ;  /* 0x0000000300837308 */ /* 0x0002e20000002400 */
[----:B------:R-:W-:Y:S07]  /*3570*/  HMMA.16816.F32 R12, R224, R26, R4 ;  /* 0x0000001ae00c723c */ /* 0x000fee0000001804 */
[----:B------:R-:W-:Y:S01]  /*3580*/  LEA.HI R4, R110, R113, RZ, 0x2 ;  /* 0x000000716e047211 */ /* 0x000fe200078f10ff */
[----:B------:R-:W-:Y:S01]  /*3590*/  MUFU.TANH R32, R32 ;  /* 0x0000002000207308 */ /* 0x000fe20000002400 */
[----:B------:R-:W-:Y:S01]  /*35a0*/  SHF.R.S32.HI R6, RZ, 0x1f, R108 ;  /* 0x0000001fff067819 */ /* 0x000fe2000001146c */
[----:B------:R-:W-:Y:S01]  /*35b0*/  FMUL.FTZ R21, R21, c[0x0][0x320] ;  /* 0x0000c80015157a20 */ /* 0x000fe20000410000 */
[----:B------:R-:W-:Y:S01]  /*35c0*/  LOP3.LUT R4, R4, 0xfffffffc, RZ, 0xc0, !PT ;  /* 0xfffffffc04047812 */ /* 0x000fe200078ec0ff */
[----:B------:R-:W-:Y:S01]  /*35d0*/  FMUL.FTZ R20, R20, c[0x0][0x320] ;  /* 0x0000c80014147a20 */ /* 0x000fe20000410000 */
[----:B------:R-:W-:Y:S01]  /*35e0*/  LEA.HI R6, R6, R108, RZ, 0x3 ;  /* 0x0000006c06067211 */ /* 0x000fe200078f18ff */
[----:B------:R-:W-:-:S02]  /*35f0*/  FMUL.FTZ R22, R22, c[0x0][0x320] ;  /* 0x0000c80016167a20 */ /* 0x000fc40000410000 */
[----:B-1----:R-:W-:Y:S01]  /*3600*/  FMUL.FTZ R3, R56, c[0x0][0x320] ;  /* 0x0000c80038037a20 */ /* 0x002fe20000410000 */
[----:B------:R-:W-:Y:S01]  /*3610*/  LOP3.LUT R6, R6, 0xffffff8, RZ, 0xc0, !PT ;  /* 0x0ffffff806067812 */ /* 0x000fe200078ec0ff */
[----:B------:R-:W-:Y:S01]  /*3620*/  IMAD.IADD R4, R113, 0x1, -R4 ;  /* 0x0000000171047824 */ /* 0x000fe200078e0a04 */
[----:B------:R-:W-:Y:S01]  /*3630*/  MUFU.TANH R33, R33 ;  /* 0x0000002100217308 */ /* 0x000fe20000002400 */
[----:B------:R-:W-:Y:S01]  /*3640*/  FMUL.FTZ R23, R23, c[0x0][0x320] ;  /* 0x0000c80017177a20 */ /* 0x000fe20000410000 */
[----:B------:R-:W-:Y:S02]  /*3650*/  IADD3 R8, R108, -R6, RZ ;  /* 0x800000066c087210 */ /* 0x000fe40007ffe0ff */
[----:B------:R-:W-:Y:S01]  /*3660*/  LEA.HI R7, R4, R4, RZ, 0x1 ;  /* 0x0000000404077211 */ /* 0x000fe200078f08ff */
[----:B------:R-:W-:Y:S02]  /*3670*/  FMUL.FTZ R12, R12, c[0x0][0x320] ;  /* 0x0000c8000c0c7a20 */ /* 0x000fe40000410000 */
[----:B------:R-:W-:Y:S01]  /*3680*/  FMUL.FTZ R13, R13, c[0x0][0x320] ;  /* 0x0000c8000d0d7a20 */ /* 0x000fe20000410000 */
[----:B------:R1:W1:Y:S01]  /*3690*/  MUFU.TANH R164, R3 ;  /* 0x0000000300a47308 */ /* 0x0002620000002400 */
[----:B------:R-:W-:Y:S01]  /*36a0*/  LOP3.LUT R7, R7, 0x1ffffffe, RZ, 0xc0, !PT ;  /* 0x1ffffffe07077812 */ /* 0x000fe200078ec0ff */
[----:B------:R-:W-:-:S04]  /*36b0*/  FMUL.FTZ R25, R14, c[0x0][0x320] ;  /* 0x0000c8000e197a20 */ /* 0x000fc80000410000 */
[----:B------:R-:W-:Y:S02]  /*36c0*/  IMAD.IADD R4, R4, 0x1, -R7 ;  /* 0x0000000104047824 */ /* 0x000fe400078e0a07 */
[----:B------:R-:W-:Y:S01]  /*36d0*/  FMUL.FTZ R7, R71, c[0x0][0x320] ;  /* 0x0000c80047077a20 */ /* 0x000fe20000410000 */
[----:B------:R-:W-:Y:S01]  /*36e0*/  MUFU.TANH R24, R12 ;  /* 0x0000000c00187308 */ /* 0x000fe20000002400 */
[----:B-1----:R-:W-:-:S07]  /*36f0*/  FMUL.FTZ R3, R57, c[0x0][0x320] ;  /* 0x0000c80039037a20 */ /* 0x002fce0000410000 */
[----:B------:R-:W-:Y:S08]  /*3700*/  MUFU.TANH R26, R7 ;  /* 0x00000007001a7308 */ /* 0x000ff00000002400 */
[----:B------:R1:W1:Y:S08]  /*3710*/  MUFU.TANH R165, R3 ;  /* 0x0000000300a57308 */ /* 0x0002700000002400 */
[----:B------:R-:W-:Y:S01]  /*3720*/  MUFU.TANH R17, R9 ;  /* 0x0000000900117308 */ /* 0x000fe20000002400 */
[----:B-1----:R-:W-:-:S07]  /*3730*/  FMUL.FTZ R3, R40, c[0x0][0x320] ;  /* 0x0000c80028037a20 */ /* 0x002fce0000410000 */
[----:B------:R-:W-:Y:S08]  /*3740*/  MUFU.TANH R27, R21 ;  /* 0x00000015001b7308 */ /* 0x000ff00000002400 */
[----:B------:R1:W1:Y:S08]  /*3750*/  MUFU.TANH R29, R3 ;  /* 0x00000003001d7308 */ /* 0x0002700000002400 */
[----:B------:R2:W-:Y:S01]  /*3760*/  MUFU.TANH R21, R13 ;  /* 0x0000000d00157308 */ /* 0x0005e20000002400 */
[----:B-1----:R-:W-:-:S07]  /*3770*/  FMUL.FTZ R3, R41, c[0x0][0x320] ;  /* 0x0000c80029037a20 */ /* 0x002fce0000410000 */
[----:B------:R-:W-:Y:S01]  /*3780*/  MUFU.TANH R20, R20 ;  /* 0x0000001400147308 */ /* 0x000fe20000002400 */
[----:B--2---:R-:W-:-:S07]  /*3790*/  FMUL.FTZ R13, R79, c[0x0][0x320] ;  /* 0x0000c8004f0d7a20 */ /* 0x004fce0000410000 */
[----:B------:R1:W2:Y:S08]  /*37a0*/  MUFU.TANH R28, R3 ;  /* 0x00000003001c7308 */ /* 0x0002b00000002400 */
[----:B------:R2:W-:Y:S01]  /*37b0*/  MUFU.TANH R16, R13 ;  /* 0x0000000d00107308 */ /* 0x0005e20000002400 */
[----:B-1----:R-:W-:-:S07]  /*37c0*/  FMUL.FTZ R3, R36, c[0x0][0x320] ;  /* 0x0000c80024037a20 */ /* 0x002fce0000410000 */
[----:B------:R-:W-:Y:S01]  /*37d0*/  MUFU.TANH R43, R43 ;  /* 0x0000002b002b7308 */ /* 0x000fe20000002400 */
[----:B--2---:R-:W-:-:S07]  /*37e0*/  FMUL.FTZ R13, R70, c[0x0][0x320] ;  /* 0x0000c800460d7a20 */ /* 0x004fce0000410000 */
[----:B------:R1:W2:Y:S08]  /*37f0*/  MUFU.TANH R19, R3 ;  /* 0x0000000300137308 */ /* 0x0002b00000002400 */
[----:B------:R-:W-:Y:S01]  /*3800*/  MUFU.TANH R13, R13 ;  /* 0x0000000d000d7308 */ /* 0x000fe20000002400 */
[----:B-1----:R-:W-:-:S07]  /*3810*/  LOP3.LUT R3, R109, 0xffffffe0, RZ, 0xc0, !PT ;  /* 0xffffffe06d037812 */ /* 0x002fce00078ec0ff */
[----:B------:R-:W-:Y:S01]  /*3820*/  MUFU.TANH R38, R38 ;  /* 0x0000002600267308 */ /* 0x000fe20000002400 */
[----:B------:R-:W-:-:S07]  /*3830*/  IMAD.IADD R3, R113, 0x1, -R3 ;  /* 0x0000000171037824 */ /* 0x000fce00078e0a03 */
[----:B------:R-:W-:Y:S01]  /*3840*/  MUFU.TANH R39, R39 ;  /* 0x0000002700277308 */ /* 0x000fe20000002400 */
[----:B------:R-:W-:-:S04]  /*3850*/  SHF.R.S32.HI R5, RZ, 0x1f, R3 ;  /* 0x0000001fff057819 */ /* 0x000fc80000011403 */
[----:B------:R-:W-:-:S03]  /*3860*/  LEA.HI R5, R5, R3, RZ, 0x2 ;  /* 0x0000000305057211 */ /* 0x000fc600078f10ff */
[----:B------:R-:W-:Y:S01]  /*3870*/  MUFU.TANH R34, R34 ;  /* 0x0000002200227308 */ /* 0x000fe20000002400 */
[----:B------:R-:W-:-:S05]  /*3880*/  LEA.HI.SX32 R6, R5, UR8, 0x1e ;  /* 0x0000000805067c11 */ /* 0x000fca000f8ff2ff */
[----:B------:R-:W-:Y:S02]  /*3890*/  IMAD R6, R8, 0x10, R6 ;  /* 0x0000001008067824 */ /* 0x000fe400078e0206 */
[----:B------:R-:W-:Y:S03]  /*38a0*/  MUFU.TANH R35, R35 ;  /* 0x0000002300237308 */ /* 0x000fe60000002400 */
[----:B------:R-:W-:-:S05]  /*38b0*/  LEA R111, R4, R6, 0x3 ;  /* 0x00000006046f7211 */ /* 0x000fca00078e18ff */
[----:B------:R-:W-:Y:S01]  /*38c0*/  @P5 IMAD.HI.U32 R6, R111, c[0x0][0x2c8], RZ ;  /* 0x0000b2006f065a27 */ /* 0x000fe200078e00ff */
[----:B------:R-:W-:Y:S03]  /*38d0*/  STL [R1+0x4], R111 ;  /* 0x0000046f01007387 */ /* 0x000fe60000100800 */
[----:B------:R-:W-:Y:S01]  /*38e0*/  IMAD.MOV.U32 R4, RZ, RZ, R111 ;  /* 0x000000ffff047224 */ /* 0x000fe200078e006f */
[----:B------:R-:W-:-:S05]  /*38f0*/  @P0 SHF.R.U32.HI R4, RZ, c[0x0][0x2cc], R6 ;  /* 0x0000b300ff040a19 */ /* 0x000fca0000011606 */
[----:B------:R-:W1:Y:S04]  /*3900*/  SHFL.IDX PT, R7, R4, RZ, 0x1c1f ;  /* 0x001c1fff04077589 */ /* 0x000e6800000e0000 */
[----:B------:R1:W2:Y:S02]  /*3910*/  SHFL.IDX PT, R6, R4, 0x1, 0x1c1f ;  /* 0x003c1f0004067f89 */ /* 0x0002a400000e0000 */
[----:B-1----:R-:W-:Y:S01]  /*3920*/  LOP3.LUT R4, R5, 0x7ffffffc, RZ, 0xc0, !PT ;  /* 0x7ffffffc05047812 */ /* 0x002fe200078ec0ff */
[----:B------:R-:W-:-:S04]  /*3930*/  FMUL.FTZ R5, R46, c[0x0][0x320] ;  /* 0x0000c8002e057a20 */ /* 0x000fc80000410000 */
[----:B------:R-:W-:Y:S01]  /*3940*/  IMAD.IADD R4, R3, 0x1, -R4 ;  /* 0x0000000103047824 */ /* 0x000fe200078e0a04 */
[----:B------:R-:W-:Y:S01]  /*3950*/  MOV R3, UR9 ;  /* 0x0000000900037c02 */ /* 0x000fe20008000f00 */
[----:B------:R1:W-:Y:S02]  /*3960*/  MUFU.TANH R49, R5 ;  /* 0x0000000500317308 */ /* 0x0003e40000002400 */
[----:B------:R-:W-:Y:S02]  /*3970*/  IMAD.SHL.U32 R8, R4, 0x2, RZ ;  /* 0x0000000204087824 */ /* 0x000fe400078e00ff */
[----:B------:R-:W-:-:S03]  /*3980*/  FMUL.FTZ R4, R47, c[0x0][0x320] ;  /* 0x0000c8002f047a20 */ /* 0x000fc60000410000 */
[C---:B------:R-:W-:Y:S01]  /*3990*/  IADD3 R3, -R8.reuse, 0x1, R3 ;  /* 0x0000000108037810 */ /* 0x040fe20007ffe103 */
[----:B------:R2:W-:Y:S01]  /*39a0*/  MUFU.TANH R50, R4 ;  /* 0x0000000400327308 */ /* 0x0005e20000002400 */
[----:B------:R4:W-:Y:S02]  /*39b0*/  STL [R1+0x14], R8 ;  /* 0x0000140801007387 */ /* 0x0009e40000100800 */
[----:B------:R-:W-:Y:S02]  /*39c0*/  IADD3 R3, R3, -UR16, RZ ;  /* 0x8000001003037c10 */ /* 0x000fe4000fffe0ff */
[----:B-1----:R-:W-:-:S03]  /*39d0*/  IADD3 R5, -R8, UR9, RZ ;  /* 0x0000000908057c10 */ /* 0x002fc6000fffe1ff */
[C---:B--2---:R-:W-:Y:S01]  /*39e0*/  IMAD.IADD R4, R3.reuse, 0x1, R7 ;  /* 0x0000000103047824 */ /* 0x044fe200078e0207 */
[----:B------:R-:W-:-:S04]  /*39f0*/  IADD3 R3, R3, R6, RZ ;  /* 0x0000000603037210 */ /* 0x000fc80007ffe0ff */
[C---:B------:R-:W-:Y:S02]  /*3a00*/  IMNMX R4, R5.reuse, R4, PT ;  /* 0x0000000405047217 */ /* 0x040fe40003800200 */
[----:B------:R-:W-:Y:S01]  /*3a10*/  IMNMX R3, R5, R3, PT ;  /* 0x0000000305037217 */ /* 0x000fe20003800200 */
[----:B------:R-:W-:Y:S01]  /*3a20*/  FMUL.FTZ R5, R78, c[0x0][0x320] ;  /* 0x0000c8004e057a20 */ /* 0x000fe20000410000 */
[----:B------:R-:W-:Y:S01]  /*3a30*/  BAR.SYNC.DEFER_BLOCKING 0x0 ;  /* 0x0000000000007b1d */ /* 0x000fe20000010000 */
[C---:B------:R-:W-:Y:S02]  /*3a40*/  ISETP.GT.AND P0, PT, R4.reuse, RZ, PT ;  /* 0x000000ff0400720c */ /* 0x040fe40003f04270 */
[C---:B------:R-:W-:Y:S02]  /*3a50*/  ISETP.GT.AND P6, PT, R4.reuse, 0x1, PT ;  /* 0x000000010400780c */ /* 0x040fe40003fc4270 */
[----:B------:R-:W-:Y:S01]  /*3a60*/  ISETP.GT.AND P5, PT, R4, 0x8, PT ;  /* 0x000000080400780c */ /* 0x000fe20003fa4270 */
[----:B------:R1:W2:Y:S01]  /*3a70*/  MUFU.TANH R9, R5 ;  /* 0x0000000500097308 */ /* 0x0002a20000002400 */
[----:B------:R-:W-:-:S02]  /*3a80*/  FSEL R6, R96, -INF , P0 ;  /* 0xff80000060067808 */ /* 0x000fc40000000000 */
[----:B------:R-:W-:Y:S02]  /*3a90*/  FSEL R7, R76, -INF , P6 ;  /* 0xff8000004c077808 */ /* 0x000fe40003000000 */
[C---:B------:R-:W-:Y:S02]  /*3aa0*/  ISETP.GT.AND P0, PT, R4.reuse, 0x9, PT ;  /* 0x000000090400780c */ /* 0x040fe40003f04270 */
[----:B------:R-:W-:Y:S02]  /*3ab0*/  ISETP.GT.AND P6, PT, R4, 0x10, PT ;  /* 0x000000100400780c */ /* 0x000fe40003fc4270 */
[----:B----4-:R-:W-:Y:S02]  /*3ac0*/  FSEL R8, R68, -INF , P5 ;  /* 0xff80000044087808 */ /* 0x010fe40002800000 */
[----:B------:R-:W-:Y:S02]  /*3ad0*/  ISETP.GT.AND P5, PT, R4, 0x11, PT ;  /* 0x000000110400780c */ /* 0x000fe40003fa4270 */
[----:B------:R-:W-:-:S02]  /*3ae0*/  FSEL R12, R61, -INF , P0 ;  /* 0xff8000003d0c7808 */ /* 0x000fc40000000000 */
[----:B------:R-:W-:Y:S01]  /*3af0*/  FSEL R45, R60, -INF , P6 ;  /* 0xff8000003c2d7808 */ /* 0x000fe20003000000 */
[----:B-1----:R-:W-:Y:S01]  /*3b00*/  FMUL.FTZ R5, R55, c[0x0][0x320] ;  /* 0x0000c80037057a20 */ /* 0x002fe20000410000 */
        /* <DEDUP_REMOVED lines=8> */
[----:B-----5:R-:W-:Y:S02]  /*3b90*/  FSEL R130, R130, -INF , P5 ;  /* 0xff80000082827808 */ /* 0x020fe40002800000 */
[----:B------:R-:W-:Y:S02]  /*3ba0*/  ISETP.GT.AND P5, PT, R4, 0x29, PT ;  /* 0x000000290400780c */ /* 0x000fe40003fa4270 */
[----:B---3--:R-:W-:-:S02]  /*3bb0*/  FSEL R131, R131, -INF , P0 ;  /* 0xff80000083837808 */ /* 0x008fc40000000000 */
[----:B------:R-:W-:Y:S02]  /*3bc0*/  FSEL R164, R164, -INF , P6 ;  /* 0xff800000a4a47808 */ /* 0x000fe40003000000 */
[C---:B------:R-:W-:Y:S02]  /*3bd0*/  ISETP.GT.AND P0, PT, R4.reuse, 0x30, PT ;  /* 0x000000300400780c */ /* 0x040fe40003f04270 */
[----:B------:R-:W-:Y:S02]  /*3be0*/  ISETP.GT.AND P6, PT, R4, 0x31, PT ;  /* 0x000000310400780c */ /* 0x000fe40003fc4270 */
[----:B------:R-:W-:Y:S02]  /*3bf0*/  FSEL R165, R165, -INF , P5 ;  /* 0xff800000a5a57808 */ /* 0x000fe40002800000 */
[----:B------:R-:W-:Y:S02]  /*3c00*/  FMNMX.FTZ R100, R6, R7, !PT ;  /* 0x0000000706647209 */ /* 0x000fe40007810000 */
[----:B------:R-:W-:-:S02]  /*3c10*/  ISETP.GT.AND P5, PT, R4, 0x38, PT ;  /* 0x000000380400780c */ /* 0x000fc40003fa4270 */
[----:B------:R-:W-:Y:S02]  /*3c20*/  FSEL R230, R29, -INF , P0 ;  /* 0xff8000001de67808 */ /* 0x000fe40000000000 */
[----:B------:R-:W-:Y:S01]  /*3c30*/  FSEL R229, R28, -INF , P6 ;  /* 0xff8000001ce57808 */ /* 0x000fe20003000000 */
[----:B------:R-:W-:Y:S01]  /*3c40*/  FMUL.FTZ R28, R15, c[0x0][0x320] ;  /* 0x0000c8000f1c7a20 */ /* 0x000fe20000410000 */
[C---:B------:R-:W-:Y:S01]  /*3c50*/  ISETP.GT.AND P0, PT, R4.reuse, 0x39, PT ;  /* 0x000000390400780c */ /* 0x040fe20003f04270 */
[----:B------:R-:W-:Y:S01]  /*3c60*/  MUFU.TANH R15, R25 ;  /* 0x00000019000f7308 */ /* 0x000fe20000002400 */
[----:B------:R-:W-:Y:S02]  /*3c70*/  ISETP.GT.AND P6, PT, R4, 0x40, PT ;  /* 0x000000400400780c */ /* 0x000fe40003fc4270 */
[----:B------:R-:W-:Y:S02]  /*3c80*/  FMNMX.FTZ R100, R8, R100, !PT ;  /* 0x0000006408647209 */ /* 0x000fe40007810000 */
[----:B------:R-:W-:-:S02]  /*3c90*/  FSEL R228, R19, -INF , P5 ;  /* 0xff80000013e47808 */ /* 0x000fc40002800000 */
[----:B------:R-:W-:Y:S01]  /*3ca0*/  ISETP.GT.AND P5, PT, R4, 0x41, PT ;  /* 0x000000410400780c */ /* 0x000fe20003fa4270 */
[----:B------:R1:W-:Y:S01]  /*3cb0*/  MUFU.TANH R19, R5 ;  /* 0x0000000500137308 */ /* 0x0003e20000002400 */
[----:B------:R-:W-:Y:S02]  /*3cc0*/  FSEL R231, R37, -INF , P0 ;  /* 0xff80000025e77808 */ /* 0x000fe40000000000 */
[----:B------:R-:W-:Y:S02]  /*3cd0*/  FSEL R248, R32, -INF , P6 ;  /* 0xff80000020f87808 */ /* 0x000fe40003000000 */
[C---:B------:R-:W-:Y:S02]  /*3ce0*/  ISETP.GT.AND P0, PT, R4.reuse, 0x48, PT ;  /* 0x000000480400780c */ /* 0x040fe40003f04270 */
[----:B------:R-:W-:Y:S02]  /*3cf0*/  ISETP.GT.AND P6, PT, R4, 0x49, PT ;  /* 0x000000490400780c */ /* 0x000fe40003fc4270 */
[----:B------:R-:W-:-:S02]  /*3d00*/  FMNMX.FTZ R100, R12, R100, !PT ;  /* 0x000000640c647209 */ /* 0x000fc40007810000 */
[----:B------:R-:W-:Y:S02]  /*3d10*/  FSEL R247, R33, -INF , P5 ;  /* 0xff80000021f77808 */ /* 0x000fe40002800000 */
[----:B------:R-:W-:Y:S02]  /*3d20*/  ISETP.GT.AND P5, PT, R4, 0x50, PT ;  /* 0x000000500400780c */ /* 0x000fe40003fa4270 */
[----:B------:R-:W-:Y:S01]  /*3d30*/  FSEL R251, R18, -INF , P0 ;  /* 0xff80000012fb7808 */ /* 0x000fe20000000000 */
[----:B-1----:R-:W-:Y:S01]  /*3d40*/  FMUL.FTZ R5, R66, c[0x0][0x320] ;  /* 0x0000c80042057a20 */ /* 0x002fe20000410000 */
[----:B------:R-:W-:Y:S01]  /*3d50*/  FSEL R246, R17, -INF , P6 ;  /* 0xff80000011f67808 */ /* 0x000fe20003000000 */
[----:B------:R-:W-:Y:S01]  /*3d60*/  FMUL.FTZ R18, R10, c[0x0][0x320] ;  /* 0x0000c8000a127a20 */ /* 0x000fe20000410000 */
[C---:B------:R-:W-:Y:S01]  /*3d70*/  ISETP.GT.AND P0, PT, R4.reuse, 0x51, PT ;  /* 0x000000510400780c */ /* 0x040fe20003f04270 */
[----:B------:R-:W1:Y:S01]  /*3d80*/  MUFU.TANH R44, R5 ;  /* 0x00000005002c7308 */ /* 0x000e620000002400 */
[----:B------:R-:W-:Y:S01]  /*3d90*/  ISETP.GT.AND P6, PT, R4, 0x58, PT ;  /* 0x000000580400780c */ /* 0x000fe20003fc4270 */
[----:B------:R-:W-:Y:S01]  /*3da0*/  FMUL.FTZ R17, R58, c[0x0][0x320] ;  /* 0x0000c8003a117a20 */ /* 0x000fe20000410000 */
[----:B------:R-:W-:-:S02]  /*3db0*/  FMNMX.FTZ R100, R45, R100, !PT ;  /* 0x000000642d647209 */ /* 0x000fc40007810000 */
[----:B------:R-:W-:Y:S01]  /*3dc0*/  FSEL R252, R20, -INF , P5 ;  /* 0xff80000014fc7808 */ /* 0x000fe20002800000 */
[----:B------:R-:W-:Y:S01]  /*3dd0*/  FMUL.FTZ R20, R11, c[0x0][0x320] ;  /* 0x0000c8000b147a20 */ /* 0x000fe20000410000 */
[----:B------:R-:W-:Y:S01]  /*3de0*/  ISETP.GT.AND P5, PT, R4, 0x59, PT ;  /* 0x000000590400780c */ /* 0x000fe20003fa4270 */
[----:B------:R-:W-:Y:S01]  /*3df0*/  FMUL.FTZ R4, R67, c[0x0][0x320] ;  /* 0x0000c80043047a20 */ /* 0x000fe20000410000 */
[----:B------:R-:W-:Y:S01]  /*3e00*/  FSEL R238, R27, -INF , P0 ;  /* 0xff8000001bee7808 */ /* 0x000fe20000000000 */
[----:B------:R-:W-:Y:S01]  /*3e10*/  MUFU.TANH R17, R17 ;  /* 0x0000001100117308 */ /* 0x000fe20000002400 */
[----:B------:R-:W-:Y:S02]  /*3e20*/  FSEL R166, R24, -INF , P6 ;  /* 0xff80000018a67808 */ /* 0x000fe40003000000 */
[----:B------:R-:W-:Y:S02]  /*3e30*/  FMNMX.FTZ R100, R46, R100, !PT ;  /* 0x000000642e647209 */ /* 0x000fe40007810000 */
[----:B------:R-:W-:-:S02]  /*3e40*/  ISETP.GT.AND P0, PT, R3, RZ, PT ;  /* 0x000000ff0300720c */ /* 0x000fc40003f04270 */
[----:B------:R-:W-:Y:S01]  /*3e50*/  ISETP.GT.AND P6, PT, R3, 0x1, PT ;  /* 0x000000010300780c */ /* 0x000fe20003fc4270 */
[----:B------:R3:W4:Y:S01]  /*3e60*/  MUFU.TANH R5, R4 ;  /* 0x0000000400057308 */ /* 0x0007220000002400 */
[----:B------:R-:W-:Y:S02]  /*3e70*/  FSEL R249, R21, -INF , P5 ;  /* 0xff80000015f97808 */ /* 0x000fe40002800000 */
[----:B------:R-:W-:Y:S02]  /*3e80*/  FMNMX.FTZ R100, R47, R100, !PT ;  /* 0x000000642f647209 */ /* 0x000fe40007810000 */
[----:B------:R-:W-:Y:S02]  /*3e90*/  ISETP.GT.AND P5, PT, R3, 0x8, PT ;  /* 0x000000080300780c */ /* 0x000fe40003fa4270 */
[----:B--2---:R-:W-:Y:S02]  /*3ea0*/  FSEL R10, R9, -INF , P0 ;  /* 0xff800000090a7808 */ /* 0x004fe40000000000 */
[----:B------:R-:W-:Y:S01]  /*3eb0*/  FSEL R11, R16, -INF , P6 ;  /* 0xff800000100b7808 */ /* 0x000fe20003000000 */
[----:B------:R-:W2:Y:S01]  /*3ec0*/  MUFU.TANH R9, R54 ;  /* 0x0000003600097308 */ /* 0x000ea20000002400 */
[----:B------:R-:W-:-:S02]  /*3ed0*/  FMNMX.FTZ R100, R51, R100, !PT ;  /* 0x0000006433647209 */ /* 0x000fc40007810000 */
[----:B------:R-:W-:Y:S02]  /*3ee0*/  ISETP.GT.AND P0, PT, R3, 0x9, PT ;  /* 0x000000090300780c */ /* 0x000fe40003f04270 */
[----:B------:R-:W-:Y:S02]  /*3ef0*/  FSEL R13, R13, -INF , P5 ;  /* 0xff8000000d0d7808 */ /* 0x000fe40002800000 */
[----:B---3--:R-:W-:Y:S01]  /*3f00*/  FMNMX.FTZ R4, R10, R11, !PT ;  /* 0x0000000b0a047209 */ /* 0x008fe20007810000 */
[----:B------:R-:W-:Y:S01]  /*3f10*/  MUFU.TANH R16, R23 ;  /* 0x0000001700107308 */ /* 0x000fe20000002400 */
[----:B------:R-:W-:Y:S02]  /*3f20*/  FMNMX.FTZ R100, R130, R100, !PT ;  /* 0x0000006482647209 */ /* 0x000fe40007810000 */
[----:B------:R-:W-:Y:S02]  /*3f30*/  ISETP.GT.AND P6, PT, R3, 0x10, PT ;  /* 0x000000100300780c */ /* 0x000fe40003fc4270 */
[----:B------:R-:W-:-:S02]  /*3f40*/  FSEL R14, R26, -INF , P0 ;  /* 0xff8000001a0e7808 */ /* 0x000fc40000000000 */
[----:B------:R-:W-:Y:S01]  /*3f50*/  FMNMX.FTZ R4, R13, R4, !PT ;  /* 0x000000040d047209 */ /* 0x000fe20007810000 */
[----:B------:R-:W-:Y:S01]  /*3f60*/  LDSM.16.MT88.4 R24, [R2+0x6100] ;  /* 0x006100000218783b */ /* 0x000fe20000004200 */
[----:B------:R-:W-:Y:S02]  /*3f70*/  FMNMX.FTZ R100, R131, R100, !PT ;  /* 0x0000006483647209 */ /* 0x000fe40007810000 */
[----:B------:R-:W-:Y:S02]  /*3f80*/  ISETP.GT.AND P5, PT, R3, 0x11, PT ;  /* 0x000000110300780c */ /* 0x000fe40003fa4270 */
[----:B-1----:R-:W-:Y:S02]  /*3f90*/  FSEL R44, R44, -INF , P6 ;  /* 0xff8000002c2c7808 */ /* 0x002fe40003000000 */
[----:B------:R-:W-:Y:S02]  /*3fa0*/  FMNMX.FTZ R4, R14, R4, !PT ;  /* 0x000000040e047209 */ /* 0x000fe40007810000 */
[----:B------:R-:W-:-:S02]  /*3fb0*/  FMNMX.FTZ R100, R164, R100, !PT ;  /* 0x00000064a4647209 */ /* 0x000fc40007810000 */
[----:B------:R-:W-:Y:S02]  /*3fc0*/  ISETP.GT.AND P0, PT, R3, 0x18, PT ;  /* 0x000000180300780c */ /* 0x000fe40003f04270 */
[----:B----4-:R-:W-:Y:S02]  /*3fd0*/  FSEL R48, R5, -INF , P5 ;  /* 0xff80000005307808 */ /* 0x010fe40002800000 */
[----:B------:R-:W-:Y:S01]  /*3fe0*/  FMNMX.FTZ R4, R44, R4, !PT ;  /* 0x000000042c047209 */ /* 0x000fe20007810000 */
[----:B------:R-:W1:Y:S01]  /*3ff0*/  MUFU.TANH R5, R59 ;  /* 0x0000003b00057308 */ /* 0x000e620000002400 */
        /* <DEDUP_REMOVED lines=10> */
[----:B--2---:R-:W-:Y:S02]  /*40a0*/  FSEL R101, R9, -INF , P5 ;  /* 0xff80000009657808 */ /* 0x004fe40002800000 */
[----:B------:R-:W-:Y:S01]  /*40b0*/  FMNMX.FTZ R4, R50, R4, !PT ;  /* 0x0000000432047209 */ /* 0x000fe20007810000 */
[----:B------:R-:W2:Y:S01]  /*40c0*/  MUFU.TANH R9, R18 ;  /* 0x0000001200097308 */ /* 0x000ea20000002400 */
[----:B------:R-:W-:Y:S02]  /*40d0*/  FMNMX.FTZ R100, R228, R100, !PT ;  /* 0x00000064e4647209 */ /* 0x000fe40007810000 */
[----:B------:R-:W-:Y:S02]  /*40e0*/  ISETP.GT.AND P6, PT, R3, 0x28, PT ;  /* 0x000000280300780c */ /* 0x000fe40003fc4270 */
[----:B------:R-:W-:-:S02]  /*40f0*/  FSEL R128, R19, -INF , P0 ;  /* 0xff80000013807808 */ /* 0x000fc40000000000 */
[----:B------:R-:W-:Y:S01]  /*4100*/  FMNMX.FTZ R4, R101, R4, !PT ;  /* 0x0000000465047209 */ /* 0x000fe20007810000 */
[----:B------:R-:W3:Y:S01]  /*4110*/  MUFU.TANH R18, R20 ;  /* 0x0000001400127308 */ /* 0x000ee20000002400 */
[----:B------:R-:W-:Y:S02]  /*4120*/  FMNMX.FTZ R100, R231, R100, !PT ;  /* 0x00000064e7647209 */ /* 0x000fe40007810000 */
[----:B------:R-:W-:Y:S02]  /*4130*/  ISETP.GT.AND P5, PT, R3, 0x29, PT ;  /* 0x000000290300780c */ /* 0x000fe40003fa4270 */
[----:B------:R-:W-:Y:S02]  /*4140*/  FSEL R102, R17, -INF , P6 ;  /* 0xff80000011667808 */ /* 0x000fe40003000000 */
[----:B------:R-:W-:Y:S01]  /*4150*/  FMNMX.FTZ R4, R128, R4, !PT ;  /* 0x0000000480047209 */ /* 0x000fe20007810000 */
[----:B------:R4:W5:Y:S01]  /*4160*/  MUFU.TANH R17, R22 ;  /* 0x0000001600117308 */ /* 0x0009620000002400 */
[----:B------:R-:W-:-:S02]  /*4170*/  FMNMX.FTZ R100, R248, R100, !PT ;  /* 0x00000064f8647209 */ /* 0x000fc40007810000 */
[----:B------:R-:W-:Y:S02]  /*4180*/  ISETP.GT.AND P0, PT, R3, 0x30, PT ;  /* 0x000000300300780c */ /* 0x000fe40003f04270 */
[----:B-1----:R-:W-:Y:S02]  /*4190*/  FSEL R129, R5, -INF , P5 ;  /* 0xff80000005817808 */ /* 0x002fe40002800000 */
[----:B------:R-:W-:Y:S02]  /*41a0*/  FMNMX.FTZ R4, R102, R4, !PT ;  /* 0x0000000466047209 */ /* 0x000fe40007810000 */
[----:B------:R-:W-:Y:S02]  /*41b0*/  FMNMX.FTZ R100, R247, R100, !PT ;  /* 0x00000064f7647209 */ /* 0x000fe40007810000 */
[----:B------:R-:W-:Y:S02]  /*41c0*/  ISETP.GT.AND P6, PT, R3, 0x31, PT ;  /* 0x000000310300780c */ /* 0x000fe40003fc4270 */
[----:B------:R-:W-:-:S02]  /*41d0*/  FSEL R192, R42, -INF , P0 ;  /* 0xff8000002ac07808 */ /* 0x000fc40000000000 */
[----:B------:R-:W-:Y:S01]  /*41e0*/  FMNMX.FTZ R4, R129, R4, !PT ;  /* 0x0000000481047209 */ /* 0x000fe20007810000 */
[----:B----4-:R-:W-:Y:S01]  /*41f0*/  LDSM.16.MT88.4 R20, [R0+0x100] ;  /* 0x000100000014783b */ /* 0x010fe20000004200 */
[----:B------:R-:W-:Y:S02]  /*4200*/  FMNMX.FTZ R100, R251, R100, !PT ;  /* 0x00000064fb647209 */ /* 0x000fe40007810000 */
[----:B------:R-:W-:Y:S02]  /*4210*/  ISETP.GT.AND P5, PT, R3, 0x38, PT ;  /* 0x000000380300780c */ /* 0x000fe40003fa4270 */
[----:B------:R-:W-:Y:S02]  /*4220*/  FSEL R194, R43, -INF , P6 ;  /* 0xff8000002bc27808 */ /* 0x000fe40003000000 */
[----:B------:R-:W-:Y:S01]  /*4230*/  FMNMX.FTZ R4, R192, R4, !PT ;  /* 0x00000004c0047209 */ /* 0x000fe20007810000 */
[----:B------:R-:W-:Y:S01]  /*4240*/  LDSM.16.MT88.4 R40, [R103+0x3100] ;  /* 0x003100006728783b */ /* 0x000fe20000004200 */
[----:B------:R-:W-:-:S02]  /*4250*/  FMNMX.FTZ R100, R246, R100, !PT ;  /* 0x00000064f6647209 */ /* 0x000fc40007810000 */
[C---:B------:R-:W-:Y:S02]  /*4260*/  ISETP.GT.AND P0, PT, R3.reuse, 0x39, PT ;  /* 0x000000390300780c */ /* 0x040fe40003f04270 */
        /* <DEDUP_REMOVED lines=18> */
[----:B--2---:R-:W-:Y:S01]  /*4390*/  FSEL R245, R9, -INF , P0 ;  /* 0xff80000009f57808 */ /* 0x004fe20000000000 */
[----:B------:R-:W1:Y:S01]  /*43a0*/  SHFL.BFLY PT, R5, R100, 0x2, 0x1f ;  /* 0x0c401f0064057f89 */ /* 0x000e6200000e0000 */
[----:B------:R-:W-:Y:S01]  /*43b0*/  FMNMX.FTZ R4, R242, R4, !PT ;  /* 0x00000004f2047209 */ /* 0x000fe20007810000 */
[----:B------:R2:W4:Y:S01]  /*43c0*/  MUFU.TANH R9, R28 ;  /* 0x0000001c00097308 */ /* 0x0005220000002400 */
[----:B------:R-:W-:-:S02]  /*43d0*/  ISETP.GT.AND P0, PT, R3, 0x50, PT ;  /* 0x000000500300780c */ /* 0x000fc40003f04270 */
[----:B---3--:R-:W-:Y:S02]  /*43e0*/  FSEL R244, R18, -INF , P5 ;  /* 0xff80000012f47808 */ /* 0x008fe40002800000 */
[----:B------:R-:W-:Y:S02]  /*43f0*/  FMNMX.FTZ R4, R245, R4, !PT ;  /* 0x00000004f5047209 */ /* 0x000fe40007810000 */
[----:B------:R-:W-:Y:S02]  /*4400*/  ISETP.GT.AND P5, PT, R3, 0x51, PT ;  /* 0x000000510300780c */ /* 0x000fe40003fa4270 */
[----:B-----5:R-:W-:Y:S02]  /*4410*/  FSEL R167, R17, -INF , P0 ;  /* 0xff80000011a77808 */ /* 0x020fe40000000000 */
[----:B------:R-:W-:Y:S02]  /*4420*/  FMNMX.FTZ R4, R244, R4, !PT ;  /* 0x00000004f4047209 */ /* 0x000fe40007810000 */
[----:B------:R-:W-:-:S02]  /*4430*/  ISETP.GT.AND P0, PT, R3, 0x58, PT ;  /* 0x000000580300780c */ /* 0x000fc40003f04270 */
[----:B------:R-:W-:Y:S01]  /*4440*/  FSEL R142, R16, -INF , P5 ;  /* 0xff800000108e7808 */ /* 0x000fe20002800000 */
[----:B--2---:R-:W-:Y:S01]  /*4450*/  LDSM.16.MT88.4 R28, [R2+0x3100] ;  /* 0x00310000021c783b */ /* 0x004fe20000004200 */
[----:B------:R-:W-:Y:S02]  /*4460*/  FMNMX.FTZ R4, R167, R4, !PT ;  /* 0x00000004a7047209 */ /* 0x000fe40007810000 */
[----:B------:R-:W-:Y:S01]  /*4470*/  ISETP.GT.AND P5, PT, R3, 0x59, PT ;  /* 0x000000590300780c */ /* 0x000fe20003fa4270 */
[----:B------:R-:W-:Y:S01]  /*4480*/  LDSM.16.MT88.4 R16, [R103+0x100] ;  /* 0x000100006710783b */ /* 0x000fe20000004200 */
[----:B------:R-:W-:Y:S02]  /*4490*/  FSEL R141, R15, -INF , P0 ;  /* 0xff8000000f8d7808 */ /* 0x000fe40000000000 */
[----:B------:R-:W-:Y:S02]  /*44a0*/  FMNMX.FTZ R3, R142, R4, !PT ;  /* 0x000000048e037209 */ /* 0x000fe40007810000 */
[----:B----4-:R-:W-:-:S02]  /*44b0*/  FSEL R250, R9, -INF , P5 ;  /* 0xff80000009fa7808 */ /* 0x010fc40002800000 */
        /* <DEDUP_REMOVED lines=14> */
[----:B--2---:R-:W-:-:S03]  /*45a0*/  FFMA.FTZ R4, R7, c[0x0][0x2d0], -R9 ;  /* 0x0000b40007047a23 */ /* 0x004fc60000010809 */
[----:B------:R-:W-:-:S03]  /*45b0*/  FSETP.NEU.FTZ.AND P0, PT, R3, -INF , PT ;  /* 0xff8000000300780b */ /* 0x000fc60003f1d000 */
[----:B------:R1:W-:Y:S02]  /*45c0*/  MUFU.EX2 R241, R4 ;  /* 0x0000000400f17308 */ /* 0x0003e40000000800 */
[----:B-1----:R-:W-:Y:S02]  /*45d0*/  FFMA.FTZ R4, R8, c[0x0][0x2d0], -R9 ;  /* 0x0000b40008047a23 */ /* 0x002fe40000010809 */
[----:B------:R-:W-:-:S04]  /*45e0*/  FMUL.FTZ R8, R3, c[0x0][0x2d0] ;  /* 0x0000b40003087a20 */ /* 0x000fc80000410000 */
[----:B------:R1:W-:Y:S01]  /*45f0*/  MUFU.EX2 R176, R4 ;  /* 0x0000000400b07308 */ /* 0x0003e20000000800 */
[----:B------:R-:W-:Y:S02]  /*4600*/  FSEL R8, R8, RZ, P0 ;  /* 0x000000ff08087208 */ /* 0x000fe40000000000 */
[----:B------:R-:W-:Y:S01]  /*4610*/  PLOP3.LUT P0, PT, PT, PT, UP0, 0x80, 0x0 ;  /* 0x000000000000781c */ /* 0x000fe20003f0f008 */
[----:B-1----:R-:W-:-:S04]  /*4620*/  FFMA.FTZ R4, R12, c[0x0][0x2d0], -R9 ;  /* 0x0000b4000c047a23 */ /* 0x002fc80000010809 */
[----:B------:R1:W2:Y:S02]  /*4630*/  MUFU.EX2 R137, R4 ;  /* 0x0000000400897308 */ /* 0x0002a40000000800 */
[----:B-1----:R-:W-:Y:S01]  /*4640*/  FFMA.FTZ R4, R10, c[0x0][0x2d0], -R8 ;  /* 0x0000b4000a047a23 */ /* 0x002fe20000010808 */
[----:B--2---:R-:W-:Y:S01]  /*4650*/  F2FP.PACK_AB R6, R137, R176 ;  /* 0x000000b08906723e */ /* 0x004fe200000000ff */
[----:B------:R-:W-:-:S04]  /*4660*/  FFMA.FTZ R10, R45, c[0x0][0x2d0], -R9 ;  /* 0x0000b4002d0a7a23 */ /* 0x000fc80000010809 */
[----:B------:R1:W-:Y:S08]  /*4670*/  MUFU.EX2 R136, R4 ;  /* 0x0000000400887308 */ /* 0x0003f00000000800 */
[----:B------:R2:W-:Y:S01]  /*4680*/  MUFU.EX2 R173, R10 ;  /* 0x0000000a00ad7308 */ /* 0x0005e20000000800 */
[----:B-1----:R-:W-:-:S07]  /*4690*/  FFMA.FTZ R4, R11, c[0x0][0x2d0], -R8 ;  /* 0x0000b4000b047a23 */ /* 0x002fce0000010808 */
[----:B------:R1:W3:Y:S01]  /*46a0*/  MUFU.EX2 R177, R4 ;  /* 0x0000000400b17308 */ /* 0x0002e20000000800 */
[----:B--2---:R-:W-:-:S07]  /*46b0*/  FFMA.FTZ R10, R46, c[0x0][0x2d0], -R9 ;  /* 0x0000b4002e0a7a23 */ /* 0x004fce0000010809 */
[----:B------:R2:W-:Y:S01]  /*46c0*/  MUFU.EX2 R235, R10 ;  /* 0x0000000a00eb7308 */ /* 0x0005e20000000800 */
[----:B-1----:R-:W-:Y:S01]  /*46d0*/  FFMA.FTZ R4, R13, c[0x0][0x2d0], -R8 ;  /* 0x0000b4000d047a23 */ /* 0x002fe20000010808 */
[----:B---3--:R-:W-:-:S06]  /*46e0*/  F2FP.PACK_AB R5, R177, R136 ;  /* 0x00000088b105723e */ /* 0x008fcc00000000ff */
[----:B------:R1:W-:Y:S01]  /*46f0*/  MUFU.EX2 R138, R4 ;  /* 0x00000004008a7308 */ /* 0x0003e20000000800 */
[----:B--2---:R-:W-:-:S07]  /*4700*/  FFMA.FTZ R10, R47, c[0x0][0x2d0], -R9 ;  /* 0x0000b4002f0a7a23 */ /* 0x004fce0000010809 */
[----:B------:R2:W-:Y:S01]  /*4710*/  MUFU.EX2 R172, R10 ;  /* 0x0000000a00ac7308 */ /* 0x0005e20000000800 */
[----:B-1----:R-:W-:Y:S02]  /*4720*/  FFMA.FTZ R4, R14, c[0x0][0x2d0], -R8 ;  /* 0x0000b4000e047a23 */ /* 0x002fe40000010808 */
[----:B------:R-:W1:Y:S05]  /*4730*/  LDSM.16.MT88.4 R12, [R236+0x100] ;  /* 0x00010000ec0c783b */ /* 0x000e6a0000004200 */
[----:B------:R3:W4:Y:S01]  /*4740*/  MUFU.EX2 R175, R4 ;  /* 0x0000000400af7308 */ /* 0x0007220000000800 */
[----:B--2---:R-:W-:-:S07]  /*4750*/  FFMA.FTZ R10, R51, c[0x0][0x2d0], -R9 ;  /* 0x0000b400330a7a23 */ /* 0x004fce0000010809 */
[----:B------:R2:W-:Y:S01]  /*4760*/  MUFU.EX2 R174, R10 ;  /* 0x0000000a00ae7308 */ /* 0x0005e20000000800 */
[----:B---3--:R-:W-:Y:S02]  /*4770*/  F2FP.PACK_AB R4, R241, R140 ;  /* 0x0000008cf104723e */ /* 0x008fe400000000ff */
[----:B----4-:R-:W-:Y:S01]  /*4780*/  F2FP.PACK_AB R7, R175, R138 ;  /* 0x0000008aaf07723e */ /* 0x010fe200000000ff */
[----:B--2---:R-:W-:-:S06]  /*4790*/  FFMA.FTZ R10, R44, c[0x0][0x2d0], -R8 ;  /* 0x0000b4002c0a7a23 */ /* 0x004fcc0000010808 */
[C---:B------:R-:W-:Y:S01]  /*47a0*/  HMMA.16816.F32 R88, R4.reuse, R32, RZ ;  /* 0x000000200458723c */ /* 0x040fe200000018ff */
[----:B------:R2:W-:Y:S07]  /*47b0*/  MUFU.EX2 R51, R10 ;  /* 0x0000000a00337308 */ /* 0x0005ee0000000800 */
[C---:B------:R-:W-:Y:S01]  /*47c0*/  HMMA.16816.F32 R80, R4.reuse, R34, RZ ;  /* 0x000000220450723c */ /* 0x040fe200000018ff */
[----:B------:R-:W3:Y:S07]  /*47d0*/  LDSM.16.MT88.4 R32, [R236+0x3100] ;  /* 0x00310000ec20783b */ /* 0x000eee0000004200 */
[----:B------:R-:W-:Y:S01]  /*47e0*/  HMMA.16816.F32 R120, R4, R16, RZ ;  /* 0x000000100478723c */ /* 0x000fe200000018ff */
[----:B--2---:R-:W-:-:S04]  /*47f0*/  FFMA.FTZ R10, R48, c[0x0][0x2d0], -R8 ;  /* 0x0000b400300a7a23 */ /* 0x004fc80000010808 */
[----:B------:R2:W4:Y:S03]  /*4800*/  MUFU.EX2 R11, R10 ;  /* 0x0000000a000b7308 */ /* 0x0005260000000800 */
[C---:B------:R-:W-:Y:S01]  /*4810*/  HMMA.16816.F32 R116, R4.reuse, R18, RZ ;  /* 0x000000120474723c */ /* 0x040fe200000018ff */
[----:B------:R-:W-:Y:S07]  /*4820*/  LDSM.16.MT88.4 R16, [R236+0x6100] ;  /* 0x00610000ec10783b */ /* 0x000fee0000004200 */
[----:B-1----:R-:W-:Y:S01]  /*4830*/  HMMA.16816.F32 R112, R4, R12, RZ ;  /* 0x0000000c0470723c */ /* 0x002fe200000018ff */
[----:B--2---:R-:W-:-:S07]  /*4840*/  FFMA.FTZ R10, R49, c[0x0][0x2d0], -R8 ;  /* 0x0000b400310a7a23 */ /* 0x004fce0000010808 */
[C---:B------:R-:W-:Y:S01]  /*4850*/  HMMA.16816.F32 R108, R4.reuse, R14, RZ ;  /* 0x0000000e046c723c */ /* 0x040fe200000018ff */
[----:B------:R-:W-:Y:S01]  /*4860*/  LDSM.16.MT88.4 R12, [R0+0x6100] ;  /* 0x00610000000c783b */ /* 0x000fe20000004200 */
[----:B------:R1:W-:Y:S06]  /*4870*/  MUFU.EX2 R139, R10 ;  /* 0x0000000a008b7308 */ /* 0x0003ec0000000800 */
[C---:B------:R-:W-:Y:S08]  /*4880*/  HMMA.16816.F32 R96, R4.reuse, R20, RZ ;  /* 0x000000140460723c */ /* 0x040ff000000018ff */
[----:B------:R-:W-:Y:S01]  /*4890*/  HMMA.16816.F32 R84, R4, R22, RZ ;  /* 0x000000160454723c */ /* 0x000fe200000018ff */
[----:B------:R-:W2:Y:S01]  /*48a0*/  LDSM.16.MT88.4 R20, [R103+0x6100] ;  /* 0x006100006714783b */ /* 0x000ea20000004200 */
[----:B-1----:R-:W-:-:S04]  /*48b0*/  FFMA.FTZ R10, R50, c[0x0][0x2d0], -R8 ;  /* 0x0000b400320a7a23 */ /* 0x002fc80000010808 */
[----:B------:R1:W5:Y:S02]  /*48c0*/  MUFU.EX2 R234, R10 ;  /* 0x0000000a00ea7308 */ /* 0x0003640000000800 */
[C---:B------:R-:W-:Y:S08]  /*48d0*/  HMMA.16816.F32 R76, R4.reuse, R28, RZ ;  /* 0x0000001c044c723c */ /* 0x040ff000000018ff */
[----:B------:R-:W-:Y:S01]  /*48e0*/  HMMA.16816.F32 R68, R4, R30, RZ ;  /* 0x0000001e0444723c */ /* 0x000fe200000018ff */
[----:B------:R-:W2:Y:S01]  /*48f0*/  LDSM.16.MT88.4 R28, [R2+0x900] ;  /* 0x00090000021c783b */ /* 0x000ea20000004200 */
[----:B-1----:R-:W-:-:S06]  /*4900*/  FFMA.FTZ R10, R130, c[0x0][0x2d0], -R9 ;  /* 0x0000b400820a7a23 */ /* 0x002fcc0000010809 */
[C---:B------:R-:W-:Y:S08]  /*4910*/  HMMA.16816.F32 R60, R4.reuse, R24, RZ ;  /* 0x00000018043c723c */ /* 0x040ff000000018ff */
[C---:B------:R-:W-:Y:S01]  /*4920*/  HMMA.16816.F32 R64, R4.reuse, R26, RZ ;  /* 0x0000001a0440723c */ /* 0x040fe200000018ff */
[----:B------:R-:W1:Y:S07]  /*4930*/  LDSM.16.MT88.4 R24, [R2+0x3900] ;  /* 0x003900000218783b */ /* 0x000e6e0000004200 */
[C---:B------:R-:W-:Y:S08]  /*4940*/  HMMA.16816.F32 R72, R4.reuse, R40, RZ ;  /* 0x000000280448723c */ /* 0x040ff000000018ff */
[C---:B------:R-:W-:Y:S08]  /*4950*/  HMMA.16816.F32 R56, R4.reuse, R42, RZ ;  /* 0x0000002a0438723c */ /* 0x040ff000000018ff */
[C---:B------:R-:W-:Y:S08]  /*4960*/  HMMA.16816.F32 R44, R4.reuse, R36, RZ ;  /* 0x00000024042c723c */ /* 0x040ff000000018ff */
[C---:B---3--:R-:W-:Y:S08]  /*4970*/  HMMA.16816.F32 R52, R4.reuse, R32, RZ ;  /* 0x000000200434723c */ /* 0x048ff000000018ff */
[C---:B------:R-:W-:Y:S01]  /*4980*/  HMMA.16816.F32 R40, R4.reuse, R34, RZ ;  /* 0x000000220428723c */ /* 0x040fe200000018ff */
[----:B------:R-:W3:Y:S07]  /*4990*/  LDSM.16.MT88.4 R32, [R2+0x6900] ;  /* 0x006900000220783b */ /* 0x000eee0000004200 */
[C---:B------:R-:W-:Y:S08]  /*49a0*/  HMMA.16816.F32 R36, R4.reuse, R38, RZ ;  /* 0x000000260424723c */ /* 0x040ff000000018ff */
[C---:B--2---:R-:W-:Y:S08]  /*49b0*/  HMMA.16816.F32 R92, R4.reuse, R20, RZ ;  /* 0x00000014045c723c */ /* 0x044ff000000018ff */
[C---:B------:R-:W-:Y:S01]  /*49c0*/  HMMA.16816.F32 R104, R4.reuse, R22, RZ ;  /* 0x000000160468723c */ /* 0x040fe200000018ff */
[----:B------:R-:W-:Y:S07]  /*49d0*/  LDSM.16.MT88.4 R20, [R0+0x900] ;  /* 0x000900000014783b */ /* 0x000fee0000004200 */
[C---:B------:R-:W-:Y:S08]  /*49e0*/  HMMA.16816.F32 R124, R4.reuse, R16, RZ ;  /* 0x00000010047c723c */ /* 0x040ff000000018ff */
[C---:B------:R-:W-:Y:S01]  /*49f0*/  HMMA.16816.F32 R132, R4.reuse, R18, RZ ;  /* 0x000000120484723c */ /* 0x040fe200000018ff */
[----:B------:R-:W-:Y:S07]  /*4a00*/  LDSM.16.MT88.4 R16, [R103+0x3900] ;  /* 0x003900006710783b */ /* 0x000fee0000004200 */
[C---:B------:R-:W-:Y:S08]  /*4a10*/  HMMA.16816.F32 R168, R4.reuse, R12, RZ ;  /* 0x0000000c04a8723c */ /* 0x040ff000000018ff */
[----:B------:R-:W-:Y:S01]  /*4a20*/  HMMA.16816.F32 R148, R4, R14, RZ ;  /* 0x0000000e0494723c */ /* 0x000fe200000018ff */
[----:B------:R-:W-:Y:S06]  /*4a30*/  LDSM.16.MT88.4 R12, [R236+0x3900] ;  /* 0x00390000ec0c783b */ /* 0x000fec0000004200 */
[----:B------:R-:W-:-:S02]  /*4a40*/  F2FP.PACK_AB R4, R235, R173 ;  /* 0x000000adeb04723e */ /* 0x000fc400000000ff */
[----:B----4-:R-:W-:Y:S02]  /*4a50*/  F2FP.PACK_AB R5, R11, R51 ;  /* 0x000000330b05723e */ /* 0x010fe400000000ff */
[----:B------:R-:W-:Y:S02]  /*4a60*/  F2FP.PACK_AB R6, R174, R172 ;  /* 0x000000acae06723e */ /* 0x000fe400000000ff */
[----:B-----5:R-:W-:-:S07]  /*4a70*/  F2FP.PACK_AB R7, R234, R139 ;  /* 0x0000008bea07723e */ /* 0x020fce00000000ff */
[C---:B------:R-:W-:Y:S08]  /*4a80*/  HMMA.16816.F32 R160, R4.reuse, R28, R88 ;  /* 0x0000001c04a0723c */ /* 0x040ff00000001858 */
[C---:B------:R-:W-:Y:S01]  /*4a90*/  HMMA.16816.F32 R80, R4.reuse, R30, R80 ;  /* 0x0000001e0450723c */ /* 0x040fe20000001850 */
[----:B------:R-:W2:Y:S07]  /*4aa0*/  LDSM.16.MT88.4 R28, [R103+0x900] ;  /* 0x00090000671c783b */ /* 0x000eae0000004200 */
[C---:B-1----:R-:W-:Y:S07]  /*4ab0*/  HMMA.16816.F32 R144, R4.reuse, R24, R76 ;  /* 0x000000180490723c */ /* 0x042fee000000184c */
[----:B------:R-:W-:Y:S01]  /*4ac0*/  IMAD.MOV.U32 R78, RZ, RZ, R142 ;  /* 0x000000ffff4e7224 */ /* 0x000fe200078e008e */
[----:B------:R-:W-:Y:S01]  /*4ad0*/  MOV R77, R141 ;  /* 0x0000008d004d7202 */ /* 0x000fe20000000f00 */
[----:B------:R-:W-:Y:S01]  /*4ae0*/  IMAD.MOV.U32 R76, RZ, RZ, R140 ;  /* 0x000000ffff4c7224 */ /* 0x000fe200078e008c */
[C---:B---3--:R-:W-:Y:S07]  /*4af0*/  HMMA.16816.F32 R88, R4.reuse, R32, R60 ;  /* 0x000000200458723c */ /* 0x048fee000000183c */
[----:B------:R-:W-:Y:S01]  /*4b00*/  IMAD.MOV.U32 R63, RZ, RZ, R139 ;  /* 0x000000ffff3f7224 */ /* 0x000fe200078e008b */
[----:B------:R-:W-:Y:S01]  /*4b10*/  HMMA.16816.F32 R140, R4, R26, R68 ;  /* 0x0000001a048c723c */ /* 0x000fe20000001844 */
[----:B------:R-:W1:Y:S01]  /*4b20*/  LDSM.16.MT88.4 R24, [R236+0x900] ;  /* 0x00090000ec18783b */ /* 0x000e620000004200 */
[----:B------:R-:W-:Y:S01]  /*4b30*/  IMAD.MOV.U32 R62, RZ, RZ, R138 ;  /* 0x000000ffff3e7224 */ /* 0x000fe200078e008a */
[----:B------:R-:W-:Y:S01]  /*4b40*/  MOV R61, R137 ;  /* 0x00000089003d7202 */ /* 0x000fe20000000f00 */
[----:B------:R-:W-:-:S03]  /*4b50*/  IMAD.MOV.U32 R60, RZ, RZ, R136 ;  /* 0x000000ffff3c7224 */ /* 0x000fc600078e0088 */
[----:B------:R-:W-:Y:S01]  /*4b60*/  IMAD.MOV.U32 R69, RZ, RZ, R177 ;  /* 0x000000ffff457224 */ /* 0x000fe200078e00b1 */
[----:B------:R-:W-:Y:S01]  /*4b70*/  MOV R68, R176 ;  /* 0x000000b000447202 */ /* 0x000fe20000000f00 */
[----:B------:R-:W-:Y:S01]  /*4b80*/  HMMA.16816.F32 R136, R4, R34, R64 ;  /* 0x000000220488723c */ /* 0x000fe20000001840 */
[----:B------:R-:W-:Y:S01]  /*4b90*/  LDSM.16.MT88.4 R32, [R0+0x3900] ;  /* 0x003900000020783b */ /* 0x000fe20000004200 */
[----:B------:R-:W-:Y:S02]  /*4ba0*/  IMAD.MOV.U32 R130, RZ, RZ, R60 ;  /* 0x000000ffff827224 */ /* 0x000fe400078e003c */
[----:B------:R-:W-:-:S04]  /*4bb0*/  IMAD.MOV.U32 R71, RZ, RZ, R250 ;  /* 0x000000ffff477224 */ /* 0x000fc800078e00fa */
[C---:B--2---:R-:W-:Y:S07]  /*4bc0*/  HMMA.16816.F32 R176, R4.reuse, R30, R116 ;  /* 0x0000001e04b0723c */ /* 0x044fee0000001874 */
[----:B------:R-:W-:Y:S01]  /*4bd0*/  IMAD.MOV.U32 R31, RZ, RZ, R173 ;  /* 0x000000ffff1f7224 */ /* 0x000fe200078e00ad */
[----:B------:R-:W-:Y:S01]  /*4be0*/  HMMA.16816.F32 R116, R4, R20, R96 ;  /* 0x000000140474723c */ /* 0x000fe20000001860 */
[----:B------:R-:W-:-:S07]  /*4bf0*/  IMAD.MOV.U32 R30, RZ, RZ, R172 ;  /* 0x000000ffff1e7224 */ /* 0x000fce00078e00ac */
[C---:B------:R-:W-:Y:S08]  /*4c00*/  HMMA.16816.F32 R96, R4.reuse, R16, R72 ;  /* 0x000000100460723c */ /* 0x040ff00000001848 */
[C---:B------:R-:W-:Y:S01]  /*4c10*/  HMMA.16816.F32 R72, R4.reuse, R18, R56 ;  /* 0x000000120448723c */ /* 0x040fe20000001838 */
[----:B------:R-:W2:Y:S07]  /*4c20*/  LDSM.16.MT88.4 R16, [R236+0x6900] ;  /* 0x00690000ec10783b */ /* 0x000eae0000004200 */
[C---:B------:R-:W-:Y:S08]  /*4c30*/  HMMA.16816.F32 R64, R4.reuse, R12, R52 ;  /* 0x0000000c0440723c */ /* 0x040ff00000001834 */
[C---:B------:R-:W-:Y:S01]  /*4c40*/  HMMA.16816.F32 R56, R4.reuse, R14, R40 ;  /* 0x0000000e0438723c */ /* 0x040fe20000001828 */
[----:B------:R-:W3:Y:S07]  /*4c50*/  LDSM.16.MT88.4 R12, [R103+0x6900] ;  /* 0x00690000670c783b */ /* 0x000eee0000004200 */
[C---:B------:R-:W-:Y:S07]  /*4c60*/  HMMA.16816.F32 R180, R4.reuse, R28, R120 ;  /* 0x0000001c04b4723c */ /* 0x040fee0000001878 */
[----:B------:R-:W-:Y:S01]  /*4c70*/  IMAD.MOV.U32 R29, RZ, RZ, R175 ;  /* 0x000000ffff1d7224 */ /* 0x000fe200078e00af */
[----:B------:R-:W-:Y:S01]  /*4c80*/  MOV R28, R174 ;  /* 0x000000ae001c7202 */ /* 0x000fe20000000f00 */
[C---:B-1----:R-:W-:Y:S08]  /*4c90*/  HMMA.16816.F32 R120, R4.reuse, R26, R108 ;  /* 0x0000001a0478723c */ /* 0x042ff0000000186c */
[C---:B------:R-:W-:Y:S01]  /*4ca0*/  HMMA.16816.F32 R172, R4.reuse, R24, R112 ;  /* 0x0000001804ac723c */ /* 0x040fe20000001870 */
[----:B------:R1:W-:Y:S06]  /*4cb0*/  MUFU.EX2 R24, R10 ;  /* 0x0000000a00187308 */ /* 0x0003ec0000000800 */
[----:B------:R-:W-:Y:S01]  /*4cc0*/  IMAD.MOV.U32 R114, RZ, RZ, R249 ;  /* 0x000000ffff727224 */ /* 0x000fe200078e00f9 */
[----:B--2---:R-:W-:Y:S01]  /*4cd0*/  HMMA.16816.F32 R40, R4, R16, R124 ;  /* 0x000000100428723c */ /* 0x004fe2000000187c */
[----:B------:R-:W-:-:S06]  /*4ce0*/  MOV R115, R51 ;  /* 0x0000003300737202 */ /* 0x000fcc0000000f00 */
[----:B------:R-:W-:Y:S01]  /*4cf0*/  IMAD.MOV.U32 R126, RZ, RZ, R62 ;  /* 0x000000ffff7e7224 */ /* 0x000fe200078e003e */
[C---:B------:R-:W-:Y:S01]  /*4d00*/  HMMA.16816.F32 R108, R4.reuse, R22, R84 ;  /* 0x00000016046c723c */ /* 0x040fe20000001854 */
[----:B-1----:R-:W-:Y:S01]  /*4d10*/  FFMA.FTZ R10, R131, c[0x0][0x2d0], -R9 ;  /* 0x0000b400830a7a23 */ /* 0x002fe20000010809 */
[----:B------:R-:W-:Y:S01]  /*4d20*/  MOV R131, R61 ;  /* 0x0000003d00837202 */ /* 0x000fe20000000f00 */
[----:B------:R-:W-:Y:S01]  /*4d30*/  IMAD.MOV.U32 R125, RZ, RZ, R63 ;  /* 0x000000ffff7d7224 */ /* 0x000fe200078e003f */
[----:B------:R-:W-:Y:S01]  /*4d40*/  LDSM.16.MT88.4 R20, [R2+0x1100] ;  /* 0x001100000214783b */ /* 0x000fe20000004200 */
[----:B------:R1:W2:Y:S01]  /*4d50*/  MUFU.EX2 R70, R10 ;  /* 0x0000000a00467308 */ /* 0x0002a20000000800 */
[----:B------:R-:W-:Y:S01]  /*4d60*/  MOV R124, R68 ;  /* 0x00000044007c7202 */ /* 0x000fe20000000f00 */
[----:B------:R-:W-:Y:S01]  /*4d70*/  IMAD.MOV.U32 R127, RZ, RZ, R29 ;  /* 0x000000ffff7f7224 */ /* 0x000fe200078e001d */
[C---:B------:R-:W-:Y:S01]  /*4d80*/  HMMA.16816.F32 R60, R4.reuse, R18, R132 ;  /* 0x00000012043c723c */ /* 0x040fe20000001884 */
[----:B------:R-:W-:Y:S06]  /*4d90*/  LDSM.16.MT88.4 R16, [R2+0x4100] ;  /* 0x004100000210783b */ /* 0x000fec0000004200 */
[----:B------:R-:W-:Y:S01]  /*4da0*/  MOV R135, R76 ;  /* 0x0000004c00877202 */ /* 0x000fe20000000f00 */
[----:B------:R-:W-:Y:S01]  /*4db0*/  HMMA.16816.F32 R52, R4, R32, R44 ;  /* 0x000000200434723c */ /* 0x000fe2000000182c */
[----:B------:R-:W-:-:S02]  /*4dc0*/  IMAD.MOV.U32 R134, RZ, RZ, R77 ;  /* 0x000000ffff867224 */ /* 0x000fc400078e004d */
[----:B------:R-:W-:Y:S02]  /*4dd0*/  IMAD.MOV.U32 R133, RZ, RZ, R78 ;  /* 0x000000ffff857224 */ /* 0x000fe400078e004e */
[--C-:B-1----:R-:W-:Y:S01]  /*4de0*/  FFMA.FTZ R10, R164, c[0x0][0x2d0], -R9.reuse ;  /* 0x0000b400a40a7a23 */ /* 0x102fe20000010809 */
[----:B------:R-:W-:Y:S01]  /*4df0*/  MOV R164, R246 ;  /* 0x000000f600a47202 */ /* 0x000fe20000000f00 */
[----:B--2---:R-:W-:Y:S01]  /*4e00*/  IMAD.MOV.U32 R132, RZ, RZ, R70 ;  /* 0x000000ffff847224 */ /* 0x004fe200078e0046 */
[C---:B------:R-:W-:Y:S01]  /*4e10*/  HMMA.16816.F32 R48, R4.reuse, R34, R36 ;  /* 0x000000220430723c */ /* 0x040fe20000001824 */
[----:B------:R1:W2:Y:S01]  /*4e20*/  MUFU.EX2 R249, R10 ;  /* 0x0000000a00f97308 */ /* 0x0002a20000000800 */
[----:B------:R-:W-:Y:S06]  /*4e30*/  LDSM.16.MT88.4 R32, [R0+0x4100] ;  /* 0x004100000020783b */ /* 0x000fec0000004200 */
[C---:B---3--:R-:W-:Y:S07]  /*4e40*/  HMMA.16816.F32 R44, R4.reuse, R12, R92 ;  /* 0x0000000c042c723c */ /* 0x048fee000000185c */
[----:B------:R-:W-:Y:S01]  /*4e50*/  IMAD.MOV.U32 R94, RZ, RZ, R30 ;  /* 0x000000ffff5e7224 */ /* 0x000fe200078e001e */
[----:B------:R-:W-:Y:S01]  /*4e60*/  HMMA.16816.F32 R36, R4, R14, R104 ;  /* 0x0000000e0424723c */ /* 0x000fe20000001868 */
[----:B-1----:R-:W-:Y:S01]  /*4e70*/  FFMA.FTZ R10, R165, c[0x0][0x2d0], -R9 ;  /* 0x0000b400a50a7a23 */ /* 0x002fe20000010809 */
[----:B------:R-:W-:Y:S01]  /*4e80*/  MOV R165, R24 ;  /* 0x0000001800a57202 */ /* 0x000fe20000000f00 */
[----:B------:R-:W-:Y:S01]  /*4e90*/  LDSM.16.MT88.4 R12, [R2+0x7100] ;  /* 0x00710000020c783b */ /* 0x000fe20000004200 */
[----:B------:R-:W-:Y:S01]  /*4ea0*/  IMAD.MOV.U32 R93, RZ, RZ, R31 ;  /* 0x000000ffff5d7224 */ /* 0x000fe200078e001f */
[----:B------:R1:W3:Y:S01]  /*4eb0*/  MUFU.EX2 R79, R10 ;  /* 0x0000000a004f7308 */ /* 0x0002e20000000800 */
[----:B------:R-:W-:Y:S01]  /*4ec0*/  MOV R92, R28 ;  /* 0x0000001c005c7202 */ /* 0x000fe20000000f00 */
[----:B------:R-:W4:Y:S01]  /*4ed0*/  LDSM.16.MT88.4 R24, [R0+0x6900] ;  /* 0x006900000018783b */ /* 0x000f220000004200 */
[----:B------:R-:W-:-:S03]  /*4ee0*/  MOV R95, R115 ;  /* 0x00000073005f7202 */ /* 0x000fc60000000f00 */
[----:B------:R-:W5:Y:S01]  /*4ef0*/  LDSM.16.MT88.4 R28, [R103+0x1100] ;  /* 0x00110000671c783b */ /* 0x000f620000004200 */
[----:B-1----:R-:W-:Y:S02]  /*4f00*/  FFMA.FTZ R10, R101, c[0x0][0x2d0], -R8 ;  /* 0x0000b400650a7a23 */ /* 0x002fe40000010808 */
[----:B------:R-:W-:Y:S02]  /*4f10*/  IMAD.MOV.U32 R101, RZ, RZ, R252 ;  /* 0x000000ffff657224 */ /* 0x000fe400078e00fc */
[----:B------:R1:W-:Y:S02]  /*4f20*/  MUFU.EX2 R252, R10 ;  /* 0x0000000a00fc7308 */ /* 0x0003e40000000800 */
[----:B-1----:R-:W-:Y:S02]  /*4f30*/  FFMA.FTZ R10, R128, c[0x0][0x2d0], -R8 ;  /* 0x0000b400800a7a23 */ /* 0x002fe40000010808 */
[----:B------:R-:W-:-:S04]  /*4f40*/  IMAD.MOV.U32 R128, RZ, RZ, R69 ;  /* 0x000000ffff807224 */ /* 0x000fc800078e0045 */
[----:B------:R1:W1:Y:S02]  /*4f50*/  MUFU.EX2 R250, R10 ;  /* 0x0000000a00fa7308 */ /* 0x0002640000000800 */
[----:B-1----:R-:W-:Y:S02]  /*4f60*/  FFMA.FTZ R10, R102, c[0x0][0x2d0], -R8 ;  /* 0x0000b400660a7a23 */ /* 0x002fe40000010808 */
[----:B------:R-:W-:-:S04]  /*4f70*/  IMAD.MOV.U32 R102, RZ, RZ, R114 ;  /* 0x000000ffff667224 */ /* 0x000fc800078e0072 */
[----:B------:R1:W-:Y:S02]  /*4f80*/  MUFU.EX2 R246, R10 ;  /* 0x0000000a00f67308 */ /* 0x0003e40000000800 */
[----:B-1----:R-:W-:Y:S02]  /*4f90*/  FFMA.FTZ R10, R129, c[0x0][0x2d0], -R8 ;  /* 0x0000b400810a7a23 */ /* 0x002fe40000010808 */
[----:B--2---:R-:W-:-:S04]  /*4fa0*/  IMAD.MOV.U32 R129, RZ, RZ, R249 ;  /* 0x000000ffff817224 */ /* 0x004fc800078e00f9 */
[----:B------:R3:W1:Y:S02]  /*4fb0*/  MUFU.EX2 R249, R10 ;  /* 0x0000000a00f97308 */ /* 0x0006640000000800 */
[----:B---3--:R-:W-:Y:S02]  /*4fc0*/  IMAD.MOV.U32 R10, RZ, RZ, R79 ;  /* 0x000000ffff0a7224 */ /* 0x008fe400078e004f */
[----:B----4-:R-:W-:Y:S07]  /*4fd0*/  HMMA.16816.F32 R76, R4, R24, R168 ;  /* 0x00000018044c723c */ /* 0x010fee00000018a8 */
[----:B------:R-:W-:-:S02]  /*4fe0*/  MOV R171, R71 ;  /* 0x0000004700ab7202 */ /* 0x000fc40000000f00 */
[----:B------:R-:W-:Y:S01]  /*4ff0*/  HMMA.16816.F32 R68, R4, R26, R148 ;  /* 0x0000001a0444723c */ /* 0x000fe20000001894 */
[----:B------:R-:W-:Y:S06]  /*5000*/  LDSM.16.MT88.4 R24, [R236+0x1100] ;  /* 0x00110000ec18783b */ /* 0x000fec0000004200 */
[----:B------:R-:W-:Y:S02]  /*5010*/  F2FP.PACK_AB R4, R132, R165 ;  /* 0x000000a58404723e */ /* 0x000fe400000000ff */
[----:B------:R-:W-:Y:S02]  /*5020*/  F2FP.PACK_AB R5, R250, R252 ;  /* 0x000000fcfa05723e */ /* 0x000fe400000000ff */
[----:B------:R-:W-:-:S02]  /*5030*/  F2FP.PACK_AB R6, R10, R129 ;  /* 0x000000810a06723e */ /* 0x000fc400000000ff */
[----:B-1----:R-:W-:-:S07]  /*5040*/  F2FP.PACK_AB R7, R249, R246 ;  /* 0x000000f6f907723e */ /* 0x002fce00000000ff */
[C---:B------:R-:W-:Y:S08]  /*5050*/  HMMA.16816.F32 R144, R4.reuse, R16, R144 ;  /* 0x000000100490723c */ /* 0x040ff00000001890 */
        /* <DEDUP_REMOVED lines=8> */
[C---:B-----5:R-:W-:Y:S07]  /*50e0*/  HMMA.16816.F32 R148, R4.reuse, R28, R180 ;  /* 0x0000001c0494723c */ /* 0x060fee00000018b4 */
[----:B------:R-:W-:Y:S01]  /*50f0*/  IMAD.MOV.U32 R183, RZ, RZ, R171 ;  /* 0x000000ffffb77224 */ /* 0x000fe200078e00ab */
[----:B------:R-:W-:Y:S01]  /*5100*/  MOV R181, R129 ;  /* 0x0000008100b57202 */ /* 0x000fe20000000f00 */
[----:B------:R-:W-:Y:S01]  /*5110*/  HMMA.16816.F32 R168, R4, R30, R176 ;  /* 0x0000001e04a8723c */ /* 0x000fe200000018b0 */
[----:B------:R-:W-:Y:S01]  /*5120*/  IMAD.MOV.U32 R180, RZ, RZ, R132 ;  /* 0x000000ffffb47224 */ /* 0x000fe200078e0084 */
[----:B------:R-:W-:Y:S01]  /*5130*/  MOV R28, R126 ;  /* 0x0000007e001c7202 */ /* 0x000fe20000000f00 */
[----:B------:R-:W-:-:S02]  /*5140*/  IMAD.MOV.U32 R29, RZ, RZ, R131 ;  /* 0x000000ffff1d7224 */ /* 0x000fc400078e0083 */
[----:B------:R-:W-:Y:S02]  /*5150*/  IMAD.MOV.U32 R182, RZ, RZ, R10 ;  /* 0x000000ffffb67224 */ /* 0x000fe400078e000a */
[----:B------:R-:W-:Y:S01]  /*5160*/  IMAD.MOV.U32 R176, RZ, RZ, R165 ;  /* 0x000000ffffb07224 */ /* 0x000fe200078e00a5 */
[----:B------:R-:W-:Y:S01]  /*5170*/  MOV R179, R164 ;  /* 0x000000a400b37202 */ /* 0x000fe20000000f00 */
[----:B------:R-:W-:Y:S01]  /*5180*/  IMAD.MOV.U32 R178, RZ, RZ, R167 ;  /* 0x000000ffffb27224 */ /* 0x000fe200078e00a7 */
[----:B-1----:R-:W-:Y:S01]  /*5190*/  HMMA.16816.F32 R136, R4, R16, R96 ;  /* 0x000000100488723c */ /* 0x002fe20000001860 */
[----:B------:R-:W-:Y:S02]  /*51a0*/  IMAD.MOV.U32 R177, RZ, RZ, R166 ;  /* 0x000000ffffb17224 */ /* 0x000fe400078e00a6 */
[----:B------:R-:W-:Y:S02]  /*51b0*/  IMAD.MOV.U32 R30, RZ, RZ, R124 ;  /* 0x000000ffff1e7224 */ /* 0x000fe400078e007c */
[----:B------:R-:W-:-:S02]  /*51c0*/  IMAD.MOV.U32 R31, RZ, RZ, R125 ;  /* 0x000000ffff1f7224 */ /* 0x000fc400078e007d */
[----:B------:R-:W-:Y:S01]  /*51d0*/  FFMA.FTZ R10, R230, c[0x0][0x2d0], -R9 ;  /* 0x0000b400e60a7a23 */ /* 0x000fe20000010809 */
[C---:B------:R-:W-:Y:S07]  /*51e0*/  HMMA.16816.F32 R164, R4.reuse, R24, R172 ;  /* 0x0000001804a4723c */ /* 0x040fee00000018ac */
[----:B------:R-:W-:Y:S01]  /*51f0*/  MOV R175, R133 ;  /* 0x0000008500af7202 */ /* 0x000fe20000000f00 */
[----:B------:R-:W-:Y:S01]  /*5200*/  IMAD.MOV.U32 R174, RZ, RZ, R134 ;  /* 0x000000ffffae7224 */ /* 0x000fe200078e0086 */
[----:B------:R-:W-:Y:S01]  /*5210*/  MOV R172, R128 ;  /* 0x0000008000ac7202 */ /* 0x000fe20000000f00 */
[----:B------:R-:W-:Y:S01]  /*5220*/  IMAD.MOV.U32 R173, RZ, RZ, R135 ;  /* 0x000000ffffad7224 */ /* 0x000fe200078e0087 */
[----:B------:R-:W-:Y:S01]  /*5230*/  HMMA.16816.F32 R160, R4, R26, R120 ;  /* 0x0000001a04a0723c */ /* 0x000fe20000001878 */
[----:B------:R-:W-:-:S06]  /*5240*/  IMAD.MOV.U32 R25, RZ, RZ, R130 ;  /* 0x000000ffff197224 */ /* 0x000fcc00078e0082 */
[----:B------:R-:W-:Y:S01]  /*5250*/  IMAD.MOV.U32 R120, RZ, RZ, R234 ;  /* 0x000000ffff787224 */ /* 0x000fe200078e00ea */
[C---:B------:R-:W-:Y:S01]  /*5260*/  HMMA.16816.F32 R132, R4.reuse, R18, R72 ;  /* 0x000000120484723c */ /* 0x040fe20000001848 */
[----:B------:R-:W1:Y:S01]  /*5270*/  LDSM.16.MT88.4 R16, [R236+0x7100] ;  /* 0x00710000ec10783b */ /* 0x000e620000004200 */
[----:B------:R4:W-:Y:S01]  /*5280*/  MUFU.EX2 R234, R10 ;  /* 0x0000000a00ea7308 */ /* 0x0009e20000000800 */
[----:B------:R-:W-:Y:S02]  /*5290*/  IMAD.MOV.U32 R121, RZ, RZ, R235 ;  /* 0x000000ffff797224 */ /* 0x000fe400078e00eb */
[----:B------:R-:W-:Y:S02]  /*52a0*/  IMAD.MOV.U32 R123, RZ, RZ, R93 ;  /* 0x000000ffff7b7224 */ /* 0x000fe400078e005d */
[----:B------:R-:W-:Y:S01]  /*52b0*/  MOV R74, R127 ;  /* 0x0000007f004a7202 */ /* 0x000fe20000000f00 */
[----:B--2---:R-:W-:Y:S01]  /*52c0*/  HMMA.16816.F32 R128, R4, R20, R116 ;  /* 0x000000140480723c */ /* 0x004fe20000001874 */
[----:B------:R-:W-:-:S02]  /*52d0*/  IMAD.MOV.U32 R73, RZ, RZ, R241 ;  /* 0x000000ffff497224 */ /* 0x000fc400078e00f1 */
[----:B------:R-:W-:Y:S02]  /*52e0*/  IMAD.MOV.U32 R75, RZ, RZ, R92 ;  /* 0x000000ffff4b7224 */ /* 0x000fe400078e005c */
[----:B------:R-:W-:Y:S02]  /*52f0*/  IMAD.MOV.U32 R122, RZ, RZ, R95 ;  /* 0x000000ffff7a7224 */ /* 0x000fe400078e005f */
[----:B------:R-:W-:Y:S01]  /*5300*/  MOV R21, R238 ;  /* 0x000000ee00157202 */ /* 0x000fe20000000f00 */
[----:B---3--:R-:W-:Y:S01]  /*5310*/  HMMA.16816.F32 R124, R4, R12, R64 ;  /* 0x0000000c047c723c */ /* 0x008fe20000001840 */
[----:B------:R-:W-:Y:S01]  /*5320*/  MOV R20, R94 ;  /* 0x0000005e00147202 */ /* 0x000fe20000000f00 */
[----:B----4-:R-:W-:-:S04]  /*5330*/  FFMA.FTZ R10, R229, c[0x0][0x2d0], -R9 ;  /* 0x0000b400e50a7a23 */ /* 0x010fc80000010809 */
[----:B------:R2:W3:Y:S02]  /*5340*/  MUFU.EX2 R241, R10 ;  /* 0x0000000a00f17308 */ /* 0x0004e40000000800 */
[C---:B------:R-:W-:Y:S01]  /*5350*/  HMMA.16816.F32 R116, R4.reuse, R14, R56 ;  /* 0x0000000e0474723c */ /* 0x040fe20000001838 */
[----:B------:R-:W4:Y:S07]  /*5360*/  LDSM.16.MT88.4 R12, [R103+0x7100] ;  /* 0x00710000670c783b */ /* 0x000f2e0000004200 */
[----:B------:R-:W-:Y:S01]  /*5370*/  HMMA.16816.F32 R140, R4, R22, R108 ;  /* 0x00000016048c723c */ /* 0x000fe2000000186c */
[----:B--2---:R-:W-:-:S07]  /*5380*/  FFMA.FTZ R10, R228, c[0x0][0x2d0], -R9 ;  /* 0x0000b400e40a7a23 */ /* 0x004fce0000010809 */
[C---:B------:R-:W-:Y:S01]  /*5390*/  HMMA.16816.F32 R108, R4.reuse, R32, R52 ;  /* 0x00000020046c723c */ /* 0x040fe20000001834 */
[----:B------:R2:W-:Y:S07]  /*53a0*/  MUFU.EX2 R238, R10 ;  /* 0x0000000a00ee7308 */ /* 0x0005ee0000000800 */
[C---:B------:R-:W-:Y:S01]  /*53b0*/  HMMA.16816.F32 R96, R4.reuse, R34, R48 ;  /* 0x000000220460723c */ /* 0x040fe20000001830 */
[----:B------:R-:W-:Y:S07]  /*53c0*/  LDSM.16.MT88.4 R32, [R0+0x4900] ;  /* 0x004900000020783b */ /* 0x000fee0000004200 */
[----:B-1----:R-:W-:Y:S01]  /*53d0*/  HMMA.16816.F32 R48, R4, R16, R40 ;  /* 0x000000100430723c */ /* 0x002fe20000001828 */
[----:B--2---:R-:W-:-:S04]  /*53e0*/  FFMA.FTZ R10, R231, c[0x0][0x2d0], -R9 ;  /* 0x0000b400e70a7a23 */ /* 0x004fc80000010809 */
[----:B------:R1:W-:Y:S03]  /*53f0*/  MUFU.EX2 R235, R10 ;  /* 0x0000000a00eb7308 */ /* 0x0003e60000000800 */
[C---:B----4-:R-:W-:Y:S08]  /*5400*/  HMMA.16816.F32 R92, R4.reuse, R12, R44 ;  /* 0x0000000c045c723c */ /* 0x050ff0000000182c */
[----:B------:R-:W-:Y:S01]  /*5410*/  HMMA.16816.F32 R52, R4, R14, R36 ;  /* 0x0000000e0434723c */ /* 0x000fe20000001824 */
[----:B------:R-:W-:Y:S01]  /*5420*/  LDSM.16.MT88.4 R12, [R2+0x7900] ;  /* 0x00790000020c783b */ /* 0x000fe20000004200 */
[----:B-1----:R-:W-:Y:S01]  /*5430*/  FFMA.FTZ R10, R192, c[0x0][0x2d0], -R8 ;  /* 0x0000b400c00a7a23 */ /* 0x002fe20000010808 */
[----:B------:R-:W-:-:S02]  /*5440*/  MOV R192, R25 ;  /* 0x0000001900c07202 */ /* 0x000fc40000000f00 */
[----:B------:R-:W1:Y:S01]  /*5450*/  LDSM.16.MT88.4 R24, [R0+0x7100] ;  /* 0x007100000018783b */ /* 0x000e620000004200 */
[----:B------:R2:W-:Y:S02]  /*5460*/  MUFU.EX2 R231, R10 ;  /* 0x0000000a00e77308 */ /* 0x0005e40000000800 */
[----:B------:R-:W-:Y:S01]  /*5470*/  HMMA.16816.F32 R44, R4, R18, R60 ;  /* 0x00000012042c723c */ /* 0x000fe2000000183c */
[----:B------:R-:W-:Y:S01]  /*5480*/  LDSM.16.MT88.4 R16, [R2+0x4900] ;  /* 0x004900000210783b */ /* 0x000fe20000004200 */
[----:B--2---:R-:W-:Y:S02]  /*5490*/  FFMA.FTZ R10, R194, c[0x0][0x2d0], -R8 ;  /* 0x0000b400c20a7a23 */ /* 0x004fe40000010808 */
[----:B------:R-:W-:Y:S02]  /*54a0*/  IMAD.MOV.U32 R194, RZ, RZ, R20 ;  /* 0x000000ffffc27224 */ /* 0x000fe400078e0014 */
[----:B------:R2:W4:Y:S02]  /*54b0*/  MUFU.EX2 R230, R10 ;  /* 0x0000000a00e67308 */ /* 0x0005240000000800 */
[----:B--2---:R-:W-:-:S02]  /*54c0*/  FFMA.FTZ R10, R193, c[0x0][0x2d0], -R8 ;  /* 0x0000b400c10a7a23 */ /* 0x004fc40000010808 */
[----:B------:R-:W-:Y:S01]  /*54d0*/  IMAD.MOV.U32 R193, RZ, RZ, R21 ;  /* 0x000000ffffc17224 */ /* 0x000fe200078e0015 */
[C---:B-1----:R-:W-:Y:S01]  /*54e0*/  HMMA.16816.F32 R40, R4.reuse, R24, R76 ;  /* 0x000000180428723c */ /* 0x042fe2000000184c */
[----:B------:R-:W1:Y:S02]  /*54f0*/  LDSM.16.MT88.4 R20, [R2+0x1900] ;  /* 0x001900000214783b */ /* 0x000e640000004200 */
[----:B------:R2:W-:Y:S05]  /*5500*/  MUFU.EX2 R228, R10 ;  /* 0x0000000a00e47308 */ /* 0x0005ea0000000800 */
[----:B------:R-:W-:Y:S01]  /*5510*/  HMMA.16816.F32 R36, R4, R26, R68 ;  /* 0x0000001a0424723c */ /* 0x000fe20000001844 */
[----:B------:R-:W-:Y:S06]  /*5520*/  LDSM.16.MT88.4 R24, [R236+0x1900] ;  /* 0x00190000ec18783b */ /* 0x000fec0000004200 */
[----:B---3--:R-:W-:-:S02]  /*5530*/  F2FP.PACK_AB R4, R241, R234 ;  /* 0x000000eaf104723e */ /* 0x008fc400000000ff */
[----:B----4-:R-:W-:Y:S01]  /*5540*/  F2FP.PACK_AB R5, R230, R231 ;  /* 0x000000e7e605723e */ /* 0x010fe200000000ff */
[----:B--2---:R-:W-:Y:S01]  /*5550*/  FFMA.FTZ R10, R195, c[0x0][0x2d0], -R8 ;  /* 0x0000b400c30a7a23 */ /* 0x004fe20000010808 */
[----:B------:R-:W-:Y:S02]  /*5560*/  F2FP.PACK_AB R6, R235, R238 ;  /* 0x000000eeeb06723e */ /* 0x000fe400000000ff */
[----:B------:R-:W-:Y:S01]  /*5570*/  MOV R195, R73 ;  /* 0x0000004900c37202 */ /* 0x000fe20000000f00 */
[----:B------:R-:W2:Y:S02]  /*5580*/  MUFU.EX2 R229, R10 ;  /* 0x0000000a00e57308 */ /* 0x000ea40000000800 */
[----:B--2---:R-:W-:Y:S01]  /*5590*/  F2FP.PACK_AB R7, R229, R228 ;  /* 0x000000e4e507723e */ /* 0x004fe200000000ff */
[----:B------:R-:W-:-:S06]  /*55a0*/  IMAD.MOV.U32 R10, RZ, RZ, R30 ;  /* 0x000000ffff0a7224 */ /* 0x000fcc00078e001e */
[C---:B------:R-:W-:Y:S08]  /*55b0*/  HMMA.16816.F32 R76, R4.reuse, R12, R88 ;  /* 0x0000000c044c723c */ /* 0x040ff00000001858 */
[C---:B------:R-:W-:Y:S01]  /*55c0*/  HMMA.16816.F32 R64, R4.reuse, R14, R104 ;  /* 0x0000000e0440723c */ /* 0x040fe20000001868 */
[----:B------:R-:W2:Y:S07]  /*55d0*/  LDSM.16.MT88.4 R12, [R236+0x4900] ;  /* 0x00490000ec0c783b */ /* 0x000eae0000004200 */
[C---:B-1----:R-:W-:Y:S07]  /*55e0*/  HMMA.16816.F32 R56, R4.reuse, R22, R80 ;  /* 0x000000160438723c */ /* 0x042fee0000001850 */
[----:B------:R-:W-:Y:S01]  /*55f0*/  IMAD.MOV.U32 R81, RZ, RZ, R31 ;  /* 0x000000ffff517224 */ /* 0x000fe200078e001f */
[----:B------:R-:W-:Y:S01]  /*5600*/  MOV R82, R28 ;  /* 0x0000001c00527202 */ /* 0x000fe20000000f00 */
[----:B------:R-:W-:Y:S01]  /*5610*/  IMAD.MOV.U32 R83, RZ, RZ, R29 ;  /* 0x000000ffff537224 */ /* 0x000fe200078e001d */
[C---:B------:R-:W-:Y:S01]  /*5620*/  HMMA.16816.F32 R144, R4.reuse, R16, R144 ;  /* 0x000000100490723c */ /* 0x040fe20000001890 */
[----:B------:R-:W1:Y:S07]  /*5630*/  LDSM.16.MT88.4 R28, [R103+0x1900] ;  /* 0x00190000671c783b */ /* 0x000e6e0000004200 */
[C---:B------:R-:W-:Y:S01]  /*5640*/  HMMA.16816.F32 R60, R4.reuse, R18, R84 ;  /* 0x00000012043c723c */ /* 0x040fe20000001854 */
[----:B------:R-:W3:Y:S07]  /*5650*/  LDSM.16.MT88.4 R16, [R103+0x4900] ;  /* 0x004900006710783b */ /* 0x000eee0000004200 */
[C---:B------:R-:W-:Y:S01]  /*5660*/  HMMA.16816.F32 R112, R4.reuse, R20, R112 ;  /* 0x000000140470723c */ /* 0x040fe20000001870 */
[----:B------:R-:W4:Y:S07]  /*5670*/  LDSM.16.MT88.4 R20, [R0+0x1900] ;  /* 0x001900000014783b */ /* 0x000f2e0000004200 */
[C---:B--2---:R-:W-:Y:S08]  /*5680*/  HMMA.16816.F32 R124, R4.reuse, R12, R124 ;  /* 0x0000000c047c723c */ /* 0x044ff0000000187c */
[C---:B------:R-:W-:Y:S01]  /*5690*/  HMMA.16816.F32 R84, R4.reuse, R14, R116 ;  /* 0x0000000e0454723c */ /* 0x040fe20000001874 */
[----:B------:R-:W2:Y:S06]  /*56a0*/  LDSM.16.MT88.4 R12, [R103+0x7900] ;  /* 0x00790000670c783b */ /* 0x000eac0000004200 */
[----:B------:R-:W-:Y:S01]  /*56b0*/  IMAD.MOV.U32 R119, RZ, RZ, R179 ;  /* 0x000000ffff777224 */ /* 0x000fe200078e00b3 */
[C---:B------:R-:W-:Y:S08]  /*56c0*/  HMMA.16816.F32 R108, R4.reuse, R32, R108 ;  /* 0x00000020046c723c */ /* 0x040ff0000000186c */
[C---:B-1----:R-:W-:Y:S07]  /*56d0*/  HMMA.16816.F32 R104, R4.reuse, R28, R148 ;  /* 0x0000001c0468723c */ /* 0x042fee0000001894 */
[----:B------:R-:W-:Y:S01]  /*56e0*/  IMAD.MOV.U32 R29, RZ, RZ, R120 ;  /* 0x000000ffff1d7224 */ /* 0x000fe200078e0078 */
[----:B------:R-:W-:Y:S01]  /*56f0*/  HMMA.16816.F32 R68, R4, R30, R168 ;  /* 0x0000001e0444723c */ /* 0x000fe200000018a8 */
[----:B------:R-:W-:Y:S01]  /*5700*/  MOV R28, R121 ;  /* 0x00000079001c7202 */ /* 0x000fe20000000f00 */
[----:B------:R-:W-:Y:S01]  /*5710*/  IMAD.MOV.U32 R151, RZ, RZ, R194 ;  /* 0x000000ffff977224 */ /* 0x000fe200078e00c2 */
[----:B------:R-:W-:Y:S01]  /*5720*/  MOV R150, R192 ;  /* 0x000000c000967202 */ /* 0x000fe20000000f00 */
[----:B------:R-:W-:-:S02]  /*5730*/  IMAD.MOV.U32 R149, RZ, RZ, R172 ;  /* 0x000000ffff957224 */ /* 0x000fc400078e00ac */
[----:B------:R-:W-:Y:S02]  /*5740*/  IMAD.MOV.U32 R148, RZ, RZ, R173 ;  /* 0x000000ffff947224 */ /* 0x000fe400078e00ad */
[----:B------:R-:W-:Y:S01]  /*5750*/  IMAD.MOV.U32 R31, RZ, RZ, R122 ;  /* 0x000000ffff1f7224 */ /* 0x000fe200078e007a */
[----:B---3--:R-:W-:Y:S01]  /*5760*/  HMMA.16816.F32 R136, R4, R16, R136 ;  /* 0x000000100488723c */ /* 0x008fe20000001888 */
[----:B------:R-:W-:-:S07]  /*5770*/  IMAD.MOV.U32 R30, RZ, RZ, R123 ;  /* 0x000000ffff1e7224 */ /* 0x000fce00078e007b */
[C---:B------:R-:W-:Y:S07]  /*5780*/  HMMA.16816.F32 R120, R4.reuse, R24, R164 ;  /* 0x000000180478723c */ /* 0x040fee00000018a4 */
[----:B------:R-:W-:Y:S01]  /*5790*/  MOV R25, R74 ;  /* 0x0000004a00197202 */ /* 0x000fe20000000f00 */
[----:B------:R-:W-:Y:S01]  /*57a0*/  IMAD.MOV.U32 R24, RZ, RZ, R75 ;  /* 0x000000ffff187224 */ /* 0x000fe200078e004b */
[----:B------:R-:W-:Y:S01]  /*57b0*/  HMMA.16816.F32 R132, R4, R18, R132 ;  /* 0x000000120484723c */ /* 0x000fe20000001884 */
[----:B------:R-:W1:Y:S02]  /*57c0*/  LDSM.16.MT88.4 R16, [R236+0x7900] ;  /* 0x00790000ec10783b */ /* 0x000e640000004200 */
[----:B------:R-:W-:-:S05]  /*57d0*/  IMAD.MOV.U32 R116, RZ, RZ, R24 ;  /* 0x000000ffff747224 */ /* 0x000fca00078e0018 */
[C---:B------:R-:W-:Y:S07]  /*57e0*/  HMMA.16816.F32 R72, R4.reuse, R26, R160 ;  /* 0x0000001a0448723c */ /* 0x040fee00000018a0 */
[----:B------:R-:W-:Y:S01]  /*57f0*/  IMAD.MOV.U32 R27, RZ, RZ, R81 ;  /* 0x000000ffff1b7224 */ /* 0x000fe200078e0051 */
[----:B------:R-:W-:Y:S01]  /*5800*/  MOV R160, R82 ;  /* 0x0000005200a07202 */ /* 0x000fe20000000f00 */
[----:B------:R-:W-:Y:S01]  /*5810*/  IMAD.MOV.U32 R161, RZ, RZ, R83 ;  /* 0x000000ffffa17224 */ /* 0x000fe200078e0053 */
[----:B----4-:R-:W-:Y:S01]  /*5820*/  HMMA.16816.F32 R128, R4, R20, R128 ;  /* 0x000000140480723c */ /* 0x010fe20000001880 */
[----:B------:R-:W-:Y:S01]  /*5830*/  IMAD.MOV.U32 R162, RZ, RZ, R10 ;  /* 0x000000ffffa27224 */ /* 0x000fe200078e000a */
[----:B------:R-:W-:Y:S01]  /*5840*/  MOV R163, R195 ;  /* 0x000000c300a37202 */ /* 0x000fe20000000f00 */
[----:B------:R-:W-:-:S02]  /*5850*/  FFMA.FTZ R10, R248, c[0x0][0x2d0], -R9 ;  /* 0x0000b400f80a7a23 */ /* 0x000fc40000010809 */
[----:B------:R-:W-:Y:S02]  /*5860*/  IMAD.MOV.U32 R26, RZ, RZ, R193 ;  /* 0x000000ffff1a7224 */ /* 0x000fe400078e00c1 */
[----:B------:R-:W-:Y:S01]  /*5870*/  IMAD.MOV.U32 R117, RZ, RZ, R27 ;  /* 0x000000ffff757224 */ /* 0x000fe200078e001b */
[C---:B------:R-:W-:Y:S01]  /*5880*/  HMMA.16816.F32 R80, R4.reuse, R22, R140 ;  /* 0x000000160450723c */ /* 0x040fe2000000188c */
[----:B------:R-:W3:Y:S06]  /*5890*/  LDSM.16.MT88.4 R20, [R0+0x7900] ;  /* 0x007900000014783b */ /* 0x000eec0000004200 */
[----:B------:R-:W-:Y:S01]  /*58a0*/  MOV R143, R178 ;  /* 0x000000b2008f7202 */ /* 0x000fe20000000f00 */
[----:B------:R-:W-:Y:S01]  /*58b0*/  IMAD.MOV.U32 R141, RZ, RZ, R175 ;  /* 0x000000ffff8d7224 */ /* 0x000fe200078e00af */
[----:B------:R4:W-:Y:S01]  /*58c0*/  MUFU.EX2 R178, R10 ;  /* 0x0000000a00b27308 */ /* 0x0009e20000000800 */
[----:B------:R-:W-:Y:S01]  /*58d0*/  MOV R140, R174 ;  /* 0x000000ae008c7202 */ /* 0x000fe20000000f00 */
[----:B--2---:R-:W-:Y:S01]  /*58e0*/  HMMA.16816.F32 R192, R4, R12, R92 ;  /* 0x0000000c04c0723c */ /* 0x004fe2000000185c */
[----:B------:R-:W-:-:S02]  /*58f0*/  IMAD.MOV.U32 R142, RZ, RZ, R177 ;  /* 0x000000ffff8e7224 */ /* 0x000fc400078e00b1 */
[----:B------:R-:W-:Y:S02]  /*5900*/  IMAD.MOV.U32 R118, RZ, RZ, R143 ;  /* 0x000000ffff767224 */ /* 0x000fe400078e008f */
[----:B------:R-:W-:Y:S02]  /*5910*/  IMAD.MOV.U32 R248, RZ, RZ, R142 ;  /* 0x000000fffff87224 */ /* 0x000fe400078e008e */
[----:B------:R-:W-:Y:S01]  /*5920*/  IMAD.MOV.U32 R94, RZ, RZ, R176 ;  /* 0x000000ffff5e7224 */ /* 0x000fe200078e00b0 */
[----:B------:R-:W-:Y:S01]  /*5930*/  HMMA.16816.F32 R172, R4, R14, R52 ;  /* 0x0000000e04ac723c */ /* 0x000fe20000001834 */
[----:B------:R-:W2:Y:S01]  /*5940*/  LDSM.16.MT88.4 R12, [R2+0x8100] ;  /* 0x00810000020c783b */ /* 0x000ea20000004200 */
[----:B------:R-:W-:Y:S01]  /*5950*/  MOV R93, R180 ;  /* 0x000000b4005d7202 */ /* 0x000fe20000000f00 */
[----:B------:R-:W-:Y:S02]  /*5960*/  IMAD.MOV.U32 R92, RZ, RZ, R181 ;  /* 0x000000ffff5c7224 */ /* 0x000fe400078e00b5 */
[----:B------:R-:W-:-:S02]  /*5970*/  IMAD.MOV.U32 R95, RZ, RZ, R29 ;  /* 0x000000ffff5f7224 */ /* 0x000fc400078e001d */
[----:B----4-:R-:W-:Y:S01]  /*5980*/  FFMA.FTZ R10, R247, c[0x0][0x2d0], -R9 ;  /* 0x0000b400f70a7a23 */ /* 0x010fe20000010809 */
[C---:B-1----:R-:W-:Y:S01]  /*5990*/  HMMA.16816.F32 R168, R4.reuse, R16, R48 ;  /* 0x0000001004a8723c */ /* 0x042fe20000001830 */
[----:B------:R-:W-:Y:S01]  /*59a0*/  IMAD.MOV.U32 R52, RZ, RZ, R140 ;  /* 0x000000ffff347224 */ /* 0x000fe200078e008c */
[----:B------:R-:W-:Y:S01]  /*59b0*/  MOV R54, R183 ;  /* 0x000000b700367202 */ /* 0x000fe20000000f00 */
[----:B------:R1:W-:Y:S01]  /*59c0*/  MUFU.EX2 R179, R10 ;  /* 0x0000000a00b37308 */ /* 0x0003e20000000800 */
[----:B------:R-:W-:Y:S01]  /*59d0*/  IMAD.MOV.U32 R55, RZ, RZ, R182 ;  /* 0x000000ffff377224 */ /* 0x000fe200078e00b6 */
[----:B------:R-:W-:Y:S01]  /*59e0*/  MOV R247, R26 ;  /* 0x0000001a00f77202 */ /* 0x000fe20000000f00 */
[----:B------:R-:W-:Y:S02]  /*59f0*/  IMAD.MOV.U32 R53, RZ, RZ, R102 ;  /* 0x000000ffff357224 */ /* 0x000fe400078e0066 */
[----:B------:R-:W-:Y:S01]  /*5a00*/  HMMA.16816.F32 R88, R4, R18, R44 ;  /* 0x000000120458723c */ /* 0x000fe2000000182c */
[----:B------:R-:W4:Y:S01]  /*5a10*/  LDSM.16.MT88.4 R16, [R2+0x5100] ;  /* 0x005100000210783b */ /* 0x000f220000004200 */
[----:B------:R-:W-:-:S06]  /*5a20*/  IMAD.MOV.U32 R49, RZ, RZ, R101 ;  /* 0x000000ffff317224 */ /* 0x000fcc00078e0065 */
[----:B------:R-:W-:Y:S01]  /*5a30*/  HMMA.16816.F32 R164, R4, R34, R96 ;  /* 0x0000002204a4723c */ /* 0x000fe20000001860 */
[----:B-1----:R-:W-:-:S04]  /*5a40*/  FFMA.FTZ R10, R251, c[0x0][0x2d0], -R9 ;  /* 0x0000b400fb0a7a23 */ /* 0x002fc80000010809 */
[----:B------:R1:W-:Y:S03]  /*5a50*/  MUFU.EX2 R177, R10 ;  /* 0x0000000a00b17308 */ /* 0x0003e60000000800 */
[----:B---3--:R-:W-:Y:S01]  /*5a60*/  HMMA.16816.F32 R180, R4, R20, R40 ;  /* 0x0000001404b4723c */ /* 0x008fe20000001828 */
[----:B------:R-:W-:Y:S01]  /*5a70*/  IMAD.MOV.U32 R98, RZ, RZ, R30 ;  /* 0x000000ffff627224 */ /* 0x000fe200078e001e */
[----:B------:R-:W-:Y:S01]  /*5a80*/  MOV R96, R28 ;  /* 0x0000001c00607202 */ /* 0x000fe20000000f00 */
[----:B------:R-:W-:Y:S01]  /*5a90*/  IMAD.MOV.U32 R97, RZ, RZ, R31 ;  /* 0x000000ffff617224 */ /* 0x000fe200078e001f */
[----:B------:R-:W-:Y:S02]  /*5aa0*/  MOV R99, R25 ;  /* 0x0000001900637202 */ /* 0x000fe40000000f00 */
[----:B------:R-:W-:Y:S01]  /*5ab0*/  LDSM.16.MT88.4 R24, [R2+0x2100] ;  /* 0x002100000218783b */ /* 0x000fe20000004200 */
[----:B-1----:R-:W-:Y:S01]  /*5ac0*/  FFMA.FTZ R10, R119, c[0x0][0x2d0], -R9 ;  /* 0x0000b400770a7a23 */ /* 0x002fe20000010809 */
[----:B------:R-:W-:-:S02]  /*5ad0*/  MOV R119, R141 ;  /* 0x0000008d00777202 */ /* 0x000fc40000000f00 */
[----:B------:R-:W-:Y:S01]  /*5ae0*/  HMMA.16816.F32 R140, R4, R22, R36 ;  /* 0x00000016048c723c */ /* 0x000fe20000001824 */
[----:B------:R1:W3:Y:S01]  /*5af0*/  MUFU.EX2 R176, R10 ;  /* 0x0000000a00b07308 */ /* 0x0002e20000000800 */
[----:B------:R-:W5:Y:S05]  /*5b00*/  LDSM.16.MT88.4 R20, [R103+0x2100] ;  /* 0x002100006714783b */ /* 0x000f6a0000004200 */
[----:B------:R-:W-:-:S04]  /*5b10*/  FFMA.FTZ R4, R245, c[0x0][0x2d0], -R8 ;  /* 0x0000b400f5047a23 */ /* 0x000fc80000010808 */
[----:B------:R2:W-:Y:S01]  /*5b20*/  MUFU.EX2 R51, R4 ;  /* 0x0000000400337308 */ /* 0x0005e20000000800 */
[----:B-1----:R-:W-:Y:S01]  /*5b30*/  FFMA.FTZ R10, R243, c[0x0][0x2d0], -R8 ;  /* 0x0000b400f30a7a23 */ /* 0x002fe20000010808 */
[----:B---3--:R-:W-:-:S06]  /*5b40*/  F2FP.PACK_AB R6, R176, R177 ;  /* 0x000000b1b006723e */ /* 0x008fcc00000000ff */
[----:B------:R1:W-:Y:S01]  /*5b50*/  MUFU.EX2 R101, R10 ;  /* 0x0000000a00657308 */ /* 0x0003e20000000800 */
[----:B--2---:R-:W-:-:S07]  /*5b60*/  FFMA.FTZ R4, R244, c[0x0][0x2d0], -R8 ;  /* 0x0000b400f4047a23 */ /* 0x004fce0000010808 */
[----:B------:R2:W3:Y:S01]  /*5b70*/  MUFU.EX2 R102, R4 ;  /* 0x0000000400667308 */ /* 0x0004e20000000800 */
[----:B-1----:R-:W-:-:S07]  /*5b80*/  FFMA.FTZ R10, R242, c[0x0][0x2d0], -R8 ;  /* 0x0000b400f20a7a23 */ /* 0x002fce0000010808 */
[----:B------:R-:W1:Y:S01]  /*5b90*/  MUFU.EX2 R50, R10 ;  /* 0x0000000a00327308 */ /* 0x000e620000000800 */
[----:B--2---:R-:W-:Y:S02]  /*5ba0*/  F2FP.PACK_AB R4, R179, R178 ;  /* 0x000000b2b304723e */ /* 0x004fe400000000ff */
[----:B---3--:R-:W-:Y:S02]  /*5bb0*/  F2FP.PACK_AB R7, R102, R51 ;  /* 0x000000336607723e */ /* 0x008fe400000000ff */
[----:B-1----:R-:W-:Y:S01]  /*5bc0*/  F2FP.PACK_AB R5, R50, R101 ;  /* 0x000000653205723e */ /* 0x002fe200000000ff */
[----:B------:R-:W-:-:S04]  /*5bd0*/  FFMA.FTZ R10, R49, c[0x0][0x2d0], -R9 ;  /* 0x0000b400310a7a23 */ /* 0x000fc80000010809 */
[----:B------:R1:W-:Y:S02]  /*5be0*/  MUFU.EX2 R48, R10 ;  /* 0x0000000a00307308 */ /* 0x0003e40000000800 */
[C---:B------:R-:W-:Y:S08]  /*5bf0*/  HMMA.16816.F32 R76, R4.reuse, R12, R76 ;  /* 0x0000000c044c723c */ /* 0x040ff0000000184c */
[----:B------:R-:W-:Y:S01]  /*5c00*/  HMMA.16816.F32 R32, R4, R14, R64 ;  /* 0x0000000e0420723c */ /* 0x000fe20000001840 */
[----:B------:R-:W2:Y:S01]  /*5c10*/  LDSM.16.MT88.4 R12, [R236+0x2100] ;  /* 0x00210000ec0c783b */ /* 0x000ea20000004200 */
[----:B-1----:R-:W-:-:S05]  /*5c20*/  FFMA.FTZ R10, R247, c[0x0][0x2d0], -R9 ;  /* 0x0000b400f70a7a23 */ /* 0x002fca0000010809 */
[----:B------:R-:W-:Y:S01]  /*5c30*/  MOV R66, R161 ;  /* 0x000000a100427202 */ /* 0x000fe20000000f00 */
[----:B----4-:R-:W-:Y:S01]  /*5c40*/  HMMA.16816.F32 R144, R4, R16, R144 ;  /* 0x000000100490723c */ /* 0x010fe20000001890 */
[----:B------:R-:W-:Y:S01]  /*5c50*/  IMAD.MOV.U32 R65, RZ, RZ, R160 ;  /* 0x000000ffff417224 */ /* 0x000fe200078e00a0 */
[----:B------:R1:W-:Y:S01]  /*5c60*/  MUFU.EX2 R49, R10 ;  /* 0x0000000a00317308 */ /* 0x0003e20000000800 */
[----:B------:R-:W-:-:S05]  /*5c70*/  MOV R67, R163 ;  /* 0x000000a300437202 */ /* 0x000fca0000000f00 */
[C---:B------:R-:W-:Y:S01]  /*5c80*/  HMMA.16816.F32 R28, R4.reuse, R18, R60 ;  /* 0x00000012041c723c */ /* 0x040fe2000000183c */
[----:B------:R-:W3:Y:S07]  /*5c90*/  LDSM.16.MT88.4 R16, [R0+0x2100] ;  /* 0x002100000010783b */ /* 0x000eee0000004200 */
[----:B-----5:R-:W-:Y:S01]  /*5ca0*/  HMMA.16816.F32 R104, R4, R20, R104 ;  /* 0x000000140468723c */ /* 0x020fe20000001868 */
[--C-:B-1----:R-:W-:Y:S01]  /*5cb0*/  FFMA.FTZ R10, R248, c[0x0][0x2d0], -R9.reuse ;  /* 0x0000b400f80a7a23 */ /* 0x102fe20000010809 */
[----:B------:R-:W-:Y:S01]  /*5cc0*/  MOV R248, R52 ;  /* 0x0000003400f87202 */ /* 0x000fe20000000f00 */
[----:B------:R-:W-:-:S02]  /*5cd0*/  FFMA.FTZ R9, R53, c[0x0][0x2d0], -R9 ;  /* 0x0000b40035097a23 */ /* 0x000fc40000010809 */
[----:B------:R-:W-:Y:S01]  /*5ce0*/  IMAD.MOV.U32 R52, RZ, RZ, R54 ;  /* 0x000000ffff347224 */ /* 0x000fe200078e0036 */
[----:B------:R-:W-:Y:S02]  /*5cf0*/  MOV R54, R92 ;  /* 0x0000005c00367202 */ /* 0x000fe40000000f00 */
[C---:B------:R-:W-:Y:S01]  /*5d00*/  HMMA.16816.F32 R36, R4.reuse, R22, R68 ;  /* 0x000000160424723c */ /* 0x040fe20000001844 */
[----:B------:R-:W1:Y:S01]  /*5d10*/  LDSM.16.MT88.4 R20, [R103+0x5100] ;  /* 0x005100006714783b */ /* 0x000e620000004200 */
[----:B------:R4:W-:Y:S01]  /*5d20*/  MUFU.EX2 R42, R9 ;  /* 0x00000009002a7308 */ /* 0x0009e20000000800 */
[----:B------:R-:W-:Y:S02]  /*5d30*/  IMAD.MOV.U32 R53, RZ, RZ, R55 ;  /* 0x000000ffff357224 */ /* 0x000fe400078e0037 */
[----:B------:R-:W-:Y:S01]  /*5d40*/  IMAD.MOV.U32 R55, RZ, RZ, R93 ;  /* 0x000000ffff377224 */ /* 0x000fe200078e005d */
[----:B------:R-:W-:Y:S01]  /*5d50*/  MOV R93, R95 ;  /* 0x0000005f005d7202 */ /* 0x000fe20000000f00 */
[----:B------:R-:W-:Y:S01]  /*5d60*/  IMAD.MOV.U32 R92, RZ, RZ, R94 ;  /* 0x000000ffff5c7224 */ /* 0x000fe200078e005e */
[C---:B------:R-:W-:Y:S01]  /*5d70*/  HMMA.16816.F32 R112, R4.reuse, R24, R112 ;  /* 0x000000180470723c */ /* 0x040fe20000001870 */
[----:B------:R-:W-:Y:S01]  /*5d80*/  IMAD.MOV.U32 R95, RZ, RZ, R97 ;  /* 0x000000ffff5f7224 */ /* 0x000fe200078e0061 */
[----:B------:R-:W-:Y:S01]  /*5d90*/  MOV R251, R55 ;  /* 0x0000003700fb7202 */ /* 0x000fe20000000f00 */
[----:B------:R-:W-:Y:S01]  /*5da0*/  IMAD.MOV.U32 R247, RZ, RZ, R54 ;  /* 0x000000fffff77224 */ /* 0x000fe200078e0036 */
[----:B------:R-:W5:Y:S01]  /*5db0*/  MUFU.EX2 R43, R10 ;  /* 0x0000000a002b7308 */ /* 0x000f620000000800 */
[----:B------:R-:W-:Y:S01]  /*5dc0*/  IMAD.MOV.U32 R94, RZ, RZ, R96 ;  /* 0x000000ffff5e7224 */ /* 0x000fe200078e0060 */
[----:B------:R-:W-:Y:S01]  /*5dd0*/  MOV R96, R98 ;  /* 0x0000006200607202 */ /* 0x000fe20000000f00 */
[----:B------:R-:W-:Y:S01]  /*5de0*/  IMAD.MOV.U32 R97, RZ, RZ, R99 ;  /* 0x000000ffff617224 */ /* 0x000fe200078e0063 */
[C---:B--2---:R-:W-:Y:S01]  /*5df0*/  HMMA.16816.F32 R120, R4.reuse, R12, R120 ;  /* 0x0000000c0478723c */ /* 0x044fe20000001878 */
[----:B------:R-:W-:Y:S01]  /*5e00*/  IMAD.MOV.U32 R98, RZ, RZ, R116 ;  /* 0x000000ffff627224 */ /* 0x000fe200078e0074 */
[----:B------:R-:W-:Y:S01]  /*5e10*/  MOV R99, R117 ;  /* 0x0000007500637202 */ /* 0x000fe20000000f00 */
[----:B----4-:R-:W-:Y:S01]  /*5e20*/  FFMA.FTZ R9, R118, c[0x0][0x2d0], -R8 ;  /* 0x0000b40076097a23 */ /* 0x010fe20000010808 */
[----:B------:R-:W-:Y:S01]  /*5e30*/  MOV R242, R93 ;  /* 0x0000005d00f27202 */ /* 0x000fe20000000f00 */
[----:B------:R-:W-:Y:S01]  /*5e40*/  IMAD.MOV.U32 R243, RZ, RZ, R92 ;  /* 0x000000fffff37224 */ /* 0x000fe200078e005c */
[----:B------:R-:W-:Y:S01]  /*5e50*/  MOV R64, R97 ;  /* 0x0000006100407202 */ /* 0x000fe20000000f00 */
[----:B------:R-:W-:Y:S01]  /*5e60*/  IMAD.MOV.U32 R245, RZ, RZ, R98 ;  /* 0x000000fffff57224 */ /* 0x000fe200078e0062 */
[----:B------:R-:W-:Y:S01]  /*5e70*/  HMMA.16816.F32 R44, R4, R14, R72 ;  /* 0x0000000e042c723c */ /* 0x000fe20000001848 */
[----:B------:R-:W2:Y:S01]  /*5e80*/  LDSM.16.MT88.4 R12, [R236+0x5100] ;  /* 0x00510000ec0c783b */ /* 0x000ea20000004200 */
[----:B------:R-:W-:-:S02]  /*5e90*/  MOV R244, R99 ;  /* 0x0000006300f47202 */ /* 0x000fc40000000f00 */
[----:B-----5:R-:W-:-:S03]  /*5ea0*/  F2FP.PACK_AB R98, R42, R43 ;  /* 0x0000002b2a62723e */ /* 0x020fc600000000ff */
[----:B------:R-:W-:Y:S01]  /*5eb0*/  IMAD.MOV.U32 R73, RZ, RZ, R94 ;  /* 0x000000ffff497224 */ /* 0x000fe200078e005e */
[----:B---3--:R-:W-:Y:S01]  /*5ec0*/  HMMA.16816.F32 R128, R4, R16, R128 ;  /* 0x000000100480723c */ /* 0x008fe20000001880 */
[----:B------:R-:W-:Y:S01]  /*5ed0*/  MOV R74, R95 ;  /* 0x0000005f004a7202 */ /* 0x000fe20000000f00 */
[----:B------:R-:W-:Y:S01]  /*5ee0*/  IMAD.MOV.U32 R75, RZ, RZ, R96 ;  /* 0x000000ffff4b7224 */ /* 0x000fe200078e0060 */
[----:B------:R-:W-:-:S05]  /*5ef0*/  F2FP.PACK_AB R96, R49, R48 ;  /* 0x000000303160723e */ /* 0x000fca00000000ff */
[C---:B------:R-:W-:Y:S01]  /*5f00*/  HMMA.16816.F32 R60, R4.reuse, R18, R80 ;  /* 0x00000012043c723c */ /* 0x040fe20000001850 */
[----:B------:R-:W3:Y:S04]  /*5f10*/  LDSM.16.MT88.4 R16, [R0+0x5100] ;  /* 0x005100000010783b */ /* 0x000ee80000004200 */
[----:B------:R-:W-:Y:S03]  /*5f20*/  LDSM.16.MT88.4 R80, [R2+0x8900] ;  /* 0x008900000250783b */ /* 0x000fe60000004200 */
[C---:B-1----:R-:W-:Y:S01]  /*5f30*/  HMMA.16816.F32 R136, R4.reuse, R20, R136 ;  /* 0x000000140488723c */ /* 0x042fe20000001888 */
[----:B------:R1:W-:Y:S07]  /*5f40*/  MUFU.EX2 R21, R9 ;  /* 0x0000000900157308 */ /* 0x0003ee0000000800 */
[C---:B------:R-:W-:Y:S07]  /*5f50*/  HMMA.16816.F32 R24, R4.reuse, R26, R56 ;  /* 0x0000001a0418723c */ /* 0x040fee0000001838 */
[----:B------:R-:W-:Y:S01]  /*5f60*/  IMAD.MOV.U32 R59, RZ, RZ, R162 ;  /* 0x000000ffff3b7224 */ /* 0x000fe200078e00a2 */
[----:B------:R-:W-:Y:S01]  /*5f70*/  MOV R57, R149 ;  /* 0x0000009500397202 */ /* 0x000fe20000000f00 */
[----:B-1----:R-:W-:Y:S01]  /*5f80*/  FFMA.FTZ R9, R119, c[0x0][0x2d0], -R8 ;  /* 0x0000b40077097a23 */ /* 0x002fe20000010808 */
[C---:B--2---:R-:W-:Y:S01]  /*5f90*/  HMMA.16816.F32 R68, R4.reuse, R12, R124 ;  /* 0x0000000c0444723c */ /* 0x044fe2000000187c */
[----:B------:R-:W-:Y:S01]  /*5fa0*/  LDSM.16.MT88.4 R116, [R2+0x2900] ;  /* 0x002900000274783b */ /* 0x000fe20000004200 */
[----:B------:R-:W-:Y:S01]  /*5fb0*/  IMAD.MOV.U32 R56, RZ, RZ, R148 ;  /* 0x000000ffff387224 */ /* 0x000fe200078e0094 */
[----:B------:R1:W2:Y:S01]  /*5fc0*/  MUFU.EX2 R40, R9 ;  /* 0x0000000900287308 */ /* 0x0002a20000000800 */
[----:B------:R-:W-:Y:S01]  /*5fd0*/  IMAD.MOV.U32 R58, RZ, RZ, R150 ;  /* 0x000000ffff3a7224 */ /* 0x000fe200078e0096 */
[----:B------:R-:W-:Y:S03]  /*5fe0*/  LDSM.16.MT88.4 R124, [R236+0x2900] ;  /* 0x00290000ec7c783b */ /* 0x000fe60000004200 */
[C---:B------:R-:W-:Y:S01]  /*5ff0*/  HMMA.16816.F32 R84, R4.reuse, R14, R84 ;  /* 0x0000000e0454723c */ /* 0x040fe20000001854 */
[----:B------:R-:W4:Y:S07]  /*6000*/  LDSM.16.MT88.4 R12, [R103+0x8100] ;  /* 0x00810000670c783b */ /* 0x000f2e0000004200 */
[----:B---3--:R-:W-:Y:S01]  /*6010*/  HMMA.16816.F32 R160, R4, R16, R108 ;  /* 0x0000001004a0723c */ /* 0x008fe2000000186c */
[----:B------:R-:W-:Y:S01]  /*6020*/  LDSM.16.MT88.4 R108, [R103+0x2900] ;  /* 0x00290000676c783b */ /* 0x000fe20000004200 */
[--C-:B-1----:R-:W-:Y:S01]  /*6030*/  FFMA.FTZ R9, R248, c[0x0][0x2d0], -R8.reuse ;  /* 0x0000b400f8097a23 */ /* 0x102fe20000010808 */
[----:B--2---:R-:W-:Y:S01]  /*6040*/  F2FP.PACK_AB R97, R40, R21 ;  /* 0x000000152861723e */ /* 0x004fe200000000ff */
[----:B------:R-:W-:-:S02]  /*6050*/  FFMA.FTZ R8, R52, c[0x0][0x2d0], -R8 ;  /* 0x0000b40034087a23 */ /* 0x000fc40000010808 */
[----:B------:R-:W-:Y:S01]  /*6060*/  IMAD.MOV.U32 R248, RZ, RZ, R53 ;  /* 0x000000fffff87224 */ /* 0x000fe200078e0035 */
[----:B------:R-:W-:Y:S01]  /*6070*/  MUFU.EX2 R41, R9 ;  /* 0x0000000900297308 */ /* 0x000fe20000000800 */
[C---:B------:R-:W-:Y:S01]  /*6080*/  HMMA.16816.F32 R52, R4.reuse, R22, R132 ;  /* 0x000000160434723c */ /* 0x040fe20000001884 */
[----:B------:R-:W-:Y:S06]  /*6090*/  LDSM.16.MT88.4 R132, [R0+0x2900] ;  /* 0x002900000084783b */ /* 0x000fec0000004200 */
[----:B------:R-:W-:Y:S01]  /*60a0*/  IMAD.MOV.U32 R22, RZ, RZ, R11 ;  /* 0x000000ffff167224 */ /* 0x000fe200078e000b */
[----:B------:R1:W2:Y:S01]  /*60b0*/  MUFU.EX2 R20, R8 ;  /* 0x0000000800147308 */ /* 0x0002a20000000800 */
[----:B------:R-:W-:Y:S01]  /*60c0*/  HMMA.16816.F32 R92, R4, R18, R164 ;  /* 0x00000012045c723c */ /* 0x000fe200000018a4 */
[----:B------:R-:W3:Y:S01]  /*60d0*/  LDSM.16.MT88.4 R16, [R0+0x8100] ;  /* 0x008100000010783b */ /* 0x000ee20000004200 */
[----:B------:R-:W-:-:S03]  /*60e0*/  MOV R23, R151 ;  /* 0x0000009700177202 */ /* 0x000fc60000000f00 */
[----:B------:R-:W-:Y:S04]  /*60f0*/  LDSM.16.MT88.4 R148, [R2+0x5900] ;  /* 0x005900000294783b */ /* 0x000fe80000004200 */
[----:B-1----:R-:W1:Y:S01]  /*6100*/  LDSM.16.MT88.4 R8, [R236+0x8100] ;  /* 0x00810000ec08783b */ /* 0x002e620000004200 */
[----:B--2---:R-:W-:Y:S01]  /*6110*/  F2FP.PACK_AB R99, R20, R41 ;  /* 0x000000291463723e */ /* 0x004fe200000000ff */
[C---:B----4-:R-:W-:Y:S07]  /*6120*/  HMMA.16816.F32 R164, R4.reuse, R12, R192 ;  /* 0x0000000c04a4723c */ /* 0x050fee00000018c0 */
[----:B------:R-:W-:Y:S01]  /*6130*/  IMAD.MOV.U32 R192, RZ, RZ, R64 ;  /* 0x000000ffffc07224 */ /* 0x000fe200078e0040 */
[----:B------:R-:W-:Y:S01]  /*6140*/  HMMA.16816.F32 R12, R4, R14, R172 ;  /* 0x0000000e040c723c */ /* 0x000fe200000018ac */
[----:B------:R-:W-:Y:S01]  /*6150*/  MOV R193, R75 ;  /* 0x0000004b00c17202 */ /* 0x000fe20000000f00 */
[----:B------:R-:W-:Y:S01]  /*6160*/  IMAD.MOV.U32 R194, RZ, RZ, R74 ;  /* 0x000000ffffc27224 */ /* 0x000fe200078e004a */
[----:B------:R-:W-:-:S02]  /*6170*/  MOV R195, R73 ;  /* 0x0000004900c37202 */ /* 0x000fc40000000f00 */
[----:B------:R-:W-:Y:S03]  /*6180*/  LDSM.16.MT88.4 R72, [R103+0x8900] ;  /* 0x008900006748783b */ /* 0x000fe60000004200 */
[C---:B------:R-:W-:Y:S08]  /*6190*/  HMMA.16816.F32 R112, R96.reuse, R116, R112 ;  /* 0x000000746070723c */ /* 0x040ff00000001870 */
[----:B------:R-:W-:Y:S08]  /*61a0*/  HMMA.16816.F32 R116, R96, R118, R24 ;  /* 0x000000766074723c */ /* 0x000ff00000001818 */
[C---:B---3--:R-:W-:Y:S08]  /*61b0*/  HMMA.16816.F32 R24, R4.reuse, R16, R180 ;  /* 0x000000100418723c */ /* 0x048ff000000018b4 */
[C---:B-1----:R-:W-:Y:S07]  /*61c0*/  HMMA.16816.F32 R172, R4.reuse, R10, R88 ;  /* 0x0000000a04ac723c */ /* 0x042fee0000001858 */
[----:B------:R-:W-:Y:S01]  /*61d0*/  MOV R11, R67 ;  /* 0x00000043000b7202 */ /* 0x000fe20000000f00 */
[----:B------:R-:W-:Y:S01]  /*61e0*/  IMAD.MOV.U32 R88, RZ, RZ, R56 ;  /* 0x000000ffff587224 */ /* 0x000fe200078e0038 */
[----:B------:R-:W-:Y:S01]  /*61f0*/  MOV R89, R57 ;  /* 0x0000003900597202 */ /* 0x000fe20000000f00 */
[----:B------:R-:W-:Y:S01]  /*6200*/  IMAD.MOV.U32 R90, RZ, RZ, R58 ;  /* 0x000000ffff5a7224 */ /* 0x000fe200078e003a */
[----:B------:R-:W-:Y:S01]  /*6210*/  HMMA.16816.F32 R168, R4, R8, R168 ;  /* 0x0000000804a8723c */ /* 0x000fe200000018a8 */
[----:B------:R-:W-:-:S02]  /*6220*/  MOV R91, R59 ;  /* 0x0000003b005b7202 */ /* 0x000fc40000000f00 */
[----:B------:R-:W-:Y:S01]  /*6230*/  FADD.FTZ R2, R90, R89 ;  /* 0x000000595a027221 */ /* 0x000fe20000010000 */
[----:B------:R-:W-:Y:S03]  /*6240*/  LDSM.16.MT88.4 R56, [R236+0x5900] ;  /* 0x00590000ec38783b */ /* 0x000fe60000004200 */
[----:B------:R-:W-:Y:S01]  /*6250*/  MOV R8, R65 ;  /* 0x0000004100087202 */ /* 0x000fe20000000f00 */
[----:B------:R-:W-:Y:S01]  /*6260*/  HMMA.16816.F32 R16, R4, R18, R140 ;  /* 0x000000120410723c */ /* 0x000fe2000000188c */
[----:B------:R-:W-:Y:S01]  /*6270*/  IMAD.MOV.U32 R9, RZ, RZ, R66 ;  /* 0x000000ffff097224 */ /* 0x000fe200078e0042 */
[----:B------:R-:W1:Y:S02]  /*6280*/  LDSM.16.MT88.4 R140, [R103+0x5900] ;  /* 0x00590000678c783b */ /* 0x000e640000004200 */
[----:B------:R-:W-:Y:S02]  /*6290*/  FADD.FTZ R2, R8, R2 ;  /* 0x0000000208027221 */ /* 0x000fe40000010000 */
[----:B------:R-:W2:Y:S01]  /*62a0*/  LDSM.16.MT88.4 R64, [R0+0x5900] ;  /* 0x005900000040783b */ /* 0x000ea20000004200 */
[----:B------:R-:W-:Y:S01]  /*62b0*/  FADD.FTZ R4, R88, R11 ;  /* 0x0000000b58047221 */ /* 0x000fe20000010000 */
[----:B------:R-:W-:Y:S01]  /*62c0*/  HMMA.16816.F32 R128, R96, R132, R128 ;  /* 0x000000846080723c */ /* 0x000fe20000001880 */
[----:B------:R-:W-:-:S02]  /*62d0*/  FADD.FTZ R2, R192, R2 ;  /* 0x00000002c0027221 */ /* 0x000fc40000010000 */
[----:B------:R-:W-:Y:S02]  /*62e0*/  FADD.FTZ R4, R91, R4 ;  /* 0x000000045b047221 */ /* 0x000fe40000010000 */
[----:B------:R-:W-:Y:S01]  /*62f0*/  FADD.FTZ R2, R194, R2 ;  /* 0x00000002c2027221 */ /* 0x000fe20000010000 */
[----:B------:R-:W3:Y:S01]  /*6300*/  LDSM.16.MT88.4 R88, [R236+0x8900] ;  /* 0x00890000ec58783b */ /* 0x000ee20000004200 */
[----:B------:R-:W-:Y:S01]  /*6310*/  FADD.FTZ R4, R9, R4 ;  /* 0x0000000409047221 */ /* 0x000fe20000010000 */
[----:B------:R-:W-:Y:S01]  /*6320*/  HMMA.16816.F32 R132, R96, R134, R60 ;  /* 0x000000866084723c */ /* 0x000fe2000000183c */
[----:B------:R-:W-:Y:S01]  /*6330*/  FADD.FTZ R2, R22, R2 ;  /* 0x0000000216027221 */ /* 0x000fe20000010000 */
[----:B------:R4:W5:Y:S01]  /*6340*/  LDSM.16.MT88.4 R8, [R0+0x8900] ;  /* 0x008900000008783b */ /* 0x0009620000004200 */
[----:B------:R-:W-:-:S04]  /*6350*/  FADD.FTZ R4, R193, R4 ;  /* 0x00000004c1047221 */ /* 0x000fc80000010000 */
[----:B------:R-:W-:Y:S01]  /*6360*/  FADD.FTZ R4, R195, R4 ;  /* 0x00000004c3047221 */ /* 0x000fe20000010000 */
[C---:B------:R-:W-:Y:S03]  /*6370*/  HMMA.16816.F32 R144, R96.reuse, R148, R144 ;  /* 0x000000946090723c */ /* 0x040fe60000001890 */
[----:B------:R-:W-:Y:S02]  /*6380*/  FADD.FTZ R5, R23, R4 ;  /* 0x0000000417057221 */ /* 0x000fe40000010000 */
[----:B------:R-:W-:Y:S02]  /*6390*/  FADD.FTZ R4, R244, R2 ;  /* 0x00000002f4047221 */ /* 0x000fe40000010000 */
[----:B------:R-:W-:Y:S01]  /*63a0*/  FADD.FTZ R2, R245, R5 ;  /* 0x00000005f5027221 */ /* 0x000fe20000010000 */
[----:B------:R-:W-:Y:S03]  /*63b0*/  HMMA.16816.F32 R76, R96, R80, R76 ;  /* 0x00000050604c723c */ /* 0x000fe6000000184c */
[----:B------:R-:W-:-:S04]  /*63c0*/  FADD.FTZ R2, R243, R2 ;  /* 0x00000002f3027221 */ /* 0x000fc80000010000 */
[----:B------:R-:W-:Y:S01]  /*63d0*/  FADD.FTZ R2, R251, R2 ;  /* 0x00000002fb027221 */ /* 0x000fe20000010000 */
[C---:B------:R-:W-:Y:S01]  /*63e0*/  HMMA.16816.F32 R104, R96.reuse, R108, R104 ;  /* 0x0000006c6068723c */ /* 0x040fe20000001868 */
[----:B----4-:R-:W-:Y:S02]  /*63f0*/  FADD.FTZ R0, R242, R4 ;  /* 0x00000004f2007221 */ /* 0x010fe40000010000 */
[----:B------:R-:W-:Y:S02]  /*6400*/  FADD.FTZ R2, R247, R2 ;  /* 0x00000002f7027221 */ /* 0x000fe40000010000 */
[----:B------:R-:W-:Y:S02]  /*6410*/  FADD.FTZ R0, R252, R0 ;  /* 0x00000000fc007221 */ /* 0x000fe40000010000 */
[----:B------:R-:W-:Y:S01]  /*6420*/  FADD.FTZ R2, R248, R2 ;  /* 0x00000002f8027221 */ /* 0x000fe20000010000 */
[----:B-1----:R-:W-:Y:S01]  /*6430*/  HMMA.16816.F32 R136, R96, R140, R136 ;  /* 0x0000008c6088723c */ /* 0x002fe20000001888 */
        /* <DEDUP_REMOVED lines=18> */
[----:B--2---:R-:W-:Y:S01]  /*6560*/  HMMA.16816.F32 R60, R96, R64, R160 ;  /* 0x00000040603c723c */ /* 0x004fe200000018a0 */
[----:B------:R-:W-:-:S04]  /*6570*/  FADD.FTZ R0, R50, R0 ;  /* 0x0000000032007221 */ /* 0x000fc80000010000 */
[----:B------:R-:W-:Y:S02]  /*6580*/  FADD.FTZ R2, R51, R0 ;  /* 0x0000000033027221 */ /* 0x000fe40000010000 */
        /* <DEDUP_REMOVED lines=14> */
[C---:B---3--:R-:W-:Y:S02]  /*6670*/  HMMA.16816.F32 R84, R96.reuse, R88, R168 ;  /* 0x000000586054723c */ /* 0x048fe400000018a8 */
[----:B------:R1:W-:Y:S06]  /*6680*/  STL [R1+0xc], R4 ;  /* 0x00000c0401007387 */ /* 0x0003ec0000100800 */
[C---:B------:R-:W-:Y:S08]  /*6690*/  HMMA.16816.F32 R148, R96.reuse, R150, R28 ;  /* 0x000000966094723c */ /* 0x040ff0000000181c */
[C---:B------:R-:W-:Y:S08]  /*66a0*/  HMMA.16816.F32 R80, R96.reuse, R82, R32 ;  /* 0x000000526050723c */ /* 0x040ff00000001820 */
[C---:B------:R-:W-:Y:S08]  /*66b0*/  HMMA.16816.F32 R108, R96.reuse, R110, R36 ;  /* 0x0000006e606c723c */ /* 0x040ff00000001824 */
[C---:B------:R-:W-:Y:S08]  /*66c0*/  HMMA.16816.F32 R124, R96.reuse, R126, R44 ;  /* 0x0000007e607c723c */ /* 0x040ff0000000182c */
[C---:B------:R-:W-:Y:S08]  /*66d0*/  HMMA.16816.F32 R72, R96.reuse, R74, R12 ;  /* 0x0000004a6048723c */ /* 0x040ff0000000180c */
[C---:B------:R-:W-:Y:S08]  /*66e0*/  HMMA.16816.F32 R88, R96.reuse, R90, R172 ;  /* 0x0000005a6058723c */ /* 0x040ff000000018ac */
[C---:B-----5:R-:W-:Y:S08]  /*66f0*/  HMMA.16816.F32 R92, R96.reuse, R8, R24 ;  /* 0x00000008605c723c */ /* 0x060ff00000001818 */
[----:B------:R-:W-:Y:S01]  /*6700*/  HMMA.16816.F32 R96, R96, R10, R16 ;  /* 0x0000000a6060723c */ /* 0x000fe20000001810 */
[----:B------:R-:W-:Y:S07]  /*6710*/  @!P0 BRA `(.L_x_1149) ;  /* 0x0000023000008947 */ /* 0x000fee0003800000 */
[----:B-1----:R-:W2:Y:S04]  /*6720*/  LDL.64 R242, [R1+0x18] ;  /* 0x0000180001f27983 */ /* 0x002ea80000100a00 */
[----:B------:R-:W3:Y:S01]  /*6730*/  LDL R248, [R1+0x8] ;  /* 0x0000080001f87983 */ /* 0x000ee20000100800 */
[----:B------:R-:W-:Y:S01]  /*6740*/  UIADD3 UR5, UR28, -0x3, URZ ;  /* 0xfffffffd1c057890 */ /* 0x000fe2000fffe03f */
[----:B------:R-:W-:-:S02]  /*6750*/  IMAD.MOV.U32 R247, RZ, RZ, c[0x0][0x1e0] ;  /* 0x00007800fff77624 */ /* 0x000fc400078e00ff */
[----:B------:R-:W-:Y:S01]  /*6760*/  IMAD.MOV.U32 R251, RZ, RZ, c[0x0][0x1e4] ;  /* 0x00007900fffb7624 */ /* 0x000fe200078e00ff */
[----:B------:R-:W-:Y:S01]  /*6770*/  USHF.R.S32.HI UR4, URZ, 0x1f, UR5 ;  /* 0x0000001f3f047899 */ /* 0x000fe20008011405 */
[C---:B------:R-:W-:Y:S01]  /*6780*/  IMAD.SHL.U32 R8, R247.reuse, 0x40, RZ ;  /* 0x00000040f7087824 */ /* 0x040fe200078e00ff */
[----:B------:R-:W-:Y:S01]  /*6790*/  UIMAD UR6, UR6, UR5, URZ ;  /* 0x00000005060672a4 */ /* 0x000fe2000f8e023f */
[----:B------:R-:W-:Y:S01]  /*67a0*/  IMAD.U32 R6, RZ, RZ, UR5 ;  /* 0x00000005ff067e24 */ /* 0x000fe2000f8e00ff */
[----:B------:R-:W-:Y:S02]  /*67b0*/  SHF.L.U64.HI R2, R247, 0x6, R251 ;  /* 0x00000006f7027819 */ /* 0x000fe400000102fb */
[----:B------:R-:W-:Y:S01]  /*67c0*/  UIMAD UR4, UR4, UR18, UR6 ;  /* 0x00000012040472a4 */ /* 0x000fe2000f8e0206 */
[----:B--2---:R-:W-:-:S05]  /*67d0*/  IMAD.WIDE.U32 R6, R6, UR18, R242 ;  /* 0x0000001206067c25 */ /* 0x004fca000f8e00f2 */
[----:B------:R-:W-:Y:S02]  /*67e0*/  IADD3 R0, R7, UR4, RZ ;  /* 0x0000000407007c10 */ /* 0x000fe4000fffe0ff */
[----:B------:R-:W-:-:S04]  /*67f0*/  LEA R4, P0, R6, c[0x0][0x1c8], 0x1 ;  /* 0x0000720006047a11 */ /* 0x000fc800078008ff */
[----:B------:R-:W-:Y:S02]  /*6800*/  LEA.HI.X R5, R6, c[0x0][0x1cc], R0, 0x1, P0 ;  /* 0x0000730006057a11 */ /* 0x000fe400000f0c00 */
[--C-:B------:R-:W-:Y:S02]  /*6810*/  IADD3 R12, P6, P5, R8, 0x80, R4.reuse ;  /* 0x00000080080c7810 */ /* 0x100fe40007dde004 */
[-C--:B------:R-:W-:Y:S01]  /*6820*/  IADD3 R6, P0, R4, R8.reuse, RZ ;  /* 0x0000000804067210 */ /* 0x080fe20007f1e0ff */
[----:B------:R-:W-:Y:S01]  /*6830*/  @!PT LDS RZ, [RZ] ;  /* 0x00000000fffff984 */ /* 0x000fe20000000800 */
[----:B------:R-:W-:Y:S01]  /*6840*/  @!PT LDS RZ, [RZ] ;  /* 0x00000000fffff984 */ /* 0x000fe20000000800 */
[----:B------:R-:W-:Y:S01]  /*6850*/  @!PT LDS RZ, [RZ] ;  /* 0x00000000fffff984 */ /* 0x000fe20000000800 */
[----:B---3--:R1:W-:Y:S01]  /*6860*/  LDGSTS.E.BYPASS.LTC128B.128 [R248+0x12100], [R4.64], !P4 ;  /* 0x1210000004f87fae */ /* 0x0083e2000e101d58 */
[--C-:B------:R-:W-:Y:S02]  /*6870*/  IADD3.X R13, R2, RZ, R5.reuse, P6, P5 ;  /* 0x000000ff020d7210 */ /* 0x100fe400037ea405 */
        /* <DEDUP_REMOVED lines=13> */
.L_x_1149:
[----:B-1----:R-:W-:Y:S01]  /*6950*/  ULDC.64 UR4, c[0x0][0x2c8] ;  /* 0x0000b20000047ab9 */ /* 0x002fe20000000a00 */
[----:B------:R-:W0:Y:S01]  /*6960*/  LDGDEPBAR ;  /* 0x00000000000079af */ /* 0x000e220000000000 */
[----:B------:R-:W-:-:S02]  /*6970*/  UIMAD.WIDE.U32 UR6, UR8, UR4, URZ ;  /* 0x00000004080672a5 */ /* 0x000fc4000f8e003f */
[----:B------:R-:W-:Y:S02]  /*6980*/  UIADD3 UR28, UR28, -0x2, URZ ;  /* 0xfffffffe1c1c7890 */ /* 0x000fe4000fffe03f */
[----:B------:R-:W-:Y:S02]  /*6990*/  @UP2 USHF.R.U32.HI UR8, URZ, UR5, UR7 ;  /* 0x000000053f082299 */ /* 0x000fe40008011607 */
[----:B------:R-:W-:Y:S02]  /*69a0*/  UMOV UR12, URZ ;  /* 0x0000003f000c7c82 */ /* 0x000fe40008000000 */
[----:B------:R-:W-:-:S04]  /*69b0*/  UIADD3 UR8, UR8, UR14, -UR16 ;  /* 0x0000000e08087290 */ /* 0x000fc8000fffe810 */
[----:B------:R-:W-:-:S04]  /*69c0*/  UIMAD.WIDE UR4, UR8, 0x2aaaaaab, URZ ;  /* 0x2aaaaaab080478a5 */ /* 0x000fc8000f8e023f */
[----:B------:R-:W-:-:S04]  /*69d0*/  USHF.R.U32.HI UR13, URZ, 0x1f, UR5 ;  /* 0x0000001f3f0d7899 */ /* 0x000fc80008011605 */
[----:B------:R-:W-:-:S03]  /*69e0*/  ULEA.HI.SX32 UR13, UR5, UR13, 0x1c ;  /* 0x0000000d050d7291 */ /* 0x000fc6000f8fe23f */
[----:B------:R-:W-:Y:S02]  /*69f0*/  UMOV UR5, 0x1 ;  /* 0x0000000100057882 */ /* 0x000fe40000000000 */
[----:B------:R-:W-:-:S04]  /*6a00*/  UISETP.LT.AND UP0, UPT, URZ, UR13, UPT ;  /* 0x0000000d3f00728c */ /* 0x000fc8000bf01270 */
[----:B------:R-:W-:-:S04]  /*6a10*/  USEL UR13, URZ, UR13, !UP0 ;  /* 0x0000000d3f0d7287 */ /* 0x000fc8000c000000 */
[----:B------:R-:W-:-:S06]  /*6a20*/  UISETP.GE.AND UP0, UPT, UR28, UR13, UPT ;  /* 0x0000000d1c00728c */ /* 0x000fcc000bf06270 */
[----:B------:R-:W-:-:S13]  /*6a30*/  PLOP3.LUT P0, PT, PT, PT, UP0, 0x80, 0x0 ;  /* 0x000000000000781c */ /* 0x000fda0003f0f008 */
[----:B------:R-:W-:Y:S05]  /*6a40*/  @!P0 BRA `(.L_x_1150) ;  /* 0x0000489000008947 */ /* 0x000fea0003800000 */
[----:B------:R-:W2:Y:S01]  /*6a50*/  LDL R0, [R1+0x4] ;  /* 0x0000040001007983 */ /* 0x000ea20000100800 */
[----:B------:R-:W-:Y:S01]  /*6a60*/  PLOP3.LUT P5, PT, PT, PT, UP2, 0x80, 0x0 ;  /* 0x000000000000781c */ /* 0x000fe20003faf028 */
[----:B------:R-:W-:Y:S01]  /*6a70*/  IMAD.MOV.U32 R239, RZ, RZ, 0x20 ;  /* 0x00000020ffef7424 */ /* 0x000fe200078e00ff */
[----:B------:R-:W-:Y:S01]  /*6a80*/  PLOP3.LUT P0, PT, PT, PT, UP2, 0x80, 0x0 ;  /* 0x000000000000781c */ /* 0x000fe20003f0f028 */
[----:B------:R-:W-:Y:S01]  /*6a90*/  IMAD.MOV.U32 R102, RZ, RZ, R3 ;  /* 0x000000ffff667224 */ /* 0x000fe200078e0003 */
[----:B------:R-:W-:Y:S01]  /*6aa0*/  UMOV UR12, URZ ;  /* 0x0000003f000c7c82 */ /* 0x000fe20008000000 */
[----:B------:R-:W-:Y:S01]  /*6ab0*/  IMAD.MOV.U32 R101, RZ, RZ, R100 ;  /* 0x000000ffff657224 */ /* 0x000fe200078e0064 */
[----:B------:R-:W-:Y:S01]  /*6ac0*/  SEL R239, R239, 0xffffffe0, !P1 ;  /* 0xffffffe0efef7807 */ /* 0x000fe20004800000 */
[----:B------:R-:W-:Y:S02]  /*6ad0*/  UMOV UR5, 0x1 ;  /* 0x0000000100057882 */ /* 0x000fe40000000000 */
[----:B------:R-:W-:-:S02]  /*6ae0*/  UMOV UR15, UR28 ;  /* 0x0000001c000f7c82 */ /* 0x000fc40008000000 */
[----:B------:R-:W-:Y:S02]  /*6af0*/  ULDC.64 UR8, c[0x0][0x208] ;  /* 0x0000820000087ab9 */ /* 0x000fe40000000a00 */
[----:B------:R-:W-:Y:S01]  /*6b00*/  ULDC.64 UR6, c[0x0][0x1e0] ;  /* 0x0000780000067ab9 */ /* 0x000fe20000000a00 */
[----:B--2---:R-:W-:-:S05]  /*6b10*/  @P5 IMAD.HI.U32 R0, R0, c[0x0][0x2c8], RZ ;  /* 0x0000b20000005a27 */ /* 0x004fca00078e00ff */
[----:B------:R-:W-:-:S05]  /*6b20*/  @P0 SHF.R.U32.HI R0, RZ, c[0x0][0x2cc], R0 ;  /* 0x0000b300ff000a19 */ /* 0x000fca0000011600 */
[----:B------:R1:W-:Y:S02]  /*6b30*/  @P0 STL [R1], R0 ;  /* 0x0000000001000387 */ /* 0x0003e40000100800 */
.L_x_1151:
[----:B------:R-:W2:Y:S01]  /*6b40*/  LDL.64 R38, [R1+0x20] ;  /* 0x0000200001267983 */ /* 0x000ea20000100a00 */
[----:B------:R-:W-:Y:S04]  /*6b50*/  DEPBAR.LE SB0, 0x2 ;  /* 0x000080800000791a */ /* 0x000fe80000000000 */
[----:B------:R-:W-:Y:S01]  /*6b60*/  MOV R3, UR5 ;  /* 0x0000000500037c02 */ /* 0x000fe20008000f00 */
[----:B------:R-:W3:Y:S01]  /*6b70*/  LDL.64 R36, [R1+0x28] ;  /* 0x0000280001247983 */ /* 0x000ee20000100a00 */
[----:B------:R-:W-:Y:S01]  /*6b80*/  UISETP.GE.AND UP0, UPT, UR15, 0x1, UPT ;  /* 0x000000010f00788c */ /* 0x000fe2000bf06270 */
[----:B------:R-:W-:Y:S01]  /*6b90*/  MOV R100, UR12 ;  /* 0x0000000c00647c02 */ /* 0x000fe20008000f00 */
[----:B------:R-:W-:Y:S01]  /*6ba0*/  UIADD3 UR28, UR15, -0x1, URZ ;  /* 0xffffffff0f1c7890 */ /* 0x000fe2000fffe03f */
[C---:B------:R-:W-:Y:S01]  /*6bb0*/  IMAD R48, R3.reuse, 0x9000, R237 ;  /* 0x0000900003307824 */ /* 0x040fe200078e02ed */
[----:B------:R-:W-:Y:S01]  /*6bc0*/  UIMAD UR4, UR5, 0x9000, URZ ;  /* 0x00009000050478a4 */ /* 0x000fe2000f8e023f */
[----:B------:R-:W4:Y:S04]  /*6bd0*/  LDL R46, [R1+0x8] ;  /* 0x00000800012e7983 */ /* 0x000f280000100800 */
[----:B------:R-:W-:Y:S01]  /*6be0*/  BAR.SYNC.DEFER_BLOCKING 0x0 ;  /* 0x0000000000007b1d */ /* 0x000fe20000010000 */
[----:B------:R-:W-:Y:S01]  /*6bf0*/  PLOP3.LUT P0, PT, PT, PT, UP0, 0x80, 0x0 ;  /* 0x000000000000781c */ /* 0x000fe20003f0f008 */
[----:B------:R-:W-:Y:S01]  /*6c00*/  @UP0 USHF.R.S32.HI UR17, URZ, 0x1f, UR28 ;  /* 0x0000001f3f110899 */ /* 0x000fe2000801141c */
[----:B------:R-:W-:Y:S01]  /*6c10*/  IMAD R3, R3, 0x9000, R233 ;  /* 0x0000900003037824 */ /* 0x000fe200078e02e9 */
[----:B------:R-:W-:Y:S02]  /*6c20*/  @UP0 UIMAD.WIDE.U32 UR18, UR28, UR8, URZ ;  /* 0x000000081c1202a5 */ /* 0x000fe4000f8e003f */
[----:B------:R-:W-:Y:S02]  /*6c30*/  @UP0 UIMAD UR17, UR17, UR8, URZ ;  /* 0x00000008111102a4 */ /* 0x000fe4000f8e023f */
[----:B-1----:R-:W-:Y:S01]  /*6c40*/  IADD3 R0, R239, R3, RZ ;  /* 0x00000003ef007210 */ /* 0x002fe20007ffe0ff */
[----:B------:R-:W-:Y:S01]  /*6c50*/  UISETP.GE.AND UP1, UPT, UR12, 0x1, UPT ;  /* 0x000000010c00788c */ /* 0x000fe2000bf26270 */
[----:B------:R-:W-:Y:S01]  /*6c60*/  MOV R2, UR18 ;  /* 0x0000001200027c02 */ /* 0x000fe20008000f00 */
[----:B------:R-:W-:Y:S04]  /*6c70*/  @UP0 UIMAD UR17, UR28, UR9, UR17 ;  /* 0x000000091c1102a4 */ /* 0x000fe8000f8e0211 */
[----:B------:R-:W-:Y:S04]  /*6c80*/  @UP0 UIADD3 UR17, UR19, UR17, URZ ;  /* 0x0000001113110290 */ /* 0x000fe8000fffe03f */
[----:B------:R-:W-:Y:S02]  /*6c90*/  @UP0 UIMAD UR17, UR17, 0x60, URZ ;  /* 0x00000060111108a4 */ /* 0x000fe4000f8e023f */
[----:B------:R-:W-:Y:S01]  /*6ca0*/  UISETP.GE.AND UP0, UPT, UR15, 0x2, UPT ;  /* 0x000000020f00788c */ /* 0x000fe2000bf06270 */
[----:B------:R-:W1:Y:S08]  /*6cb0*/  LDSM.16.M88.4 R8, [R48+0x12100] ;  /* 0x012100003008783b */ /* 0x000e700000000200 */
[----:B------:R-:W5:Y:S02]  /*6cc0*/  LDSM.16.M88.4 R16, [R48+0x12900] ;  /* 0x012900003010783b */ /* 0x000f640000000200 */
[----:B------:R-:W-:Y:S04]  /*6cd0*/  @UP0 UIADD3 UR18, UR15, -0x2, URZ ;  /* 0xfffffffe0f120890 */ /* 0x000fe8000fffe03f */
[----:B------:R-:W-:Y:S02]  /*6ce0*/  @UP0 UIMAD.WIDE.U32 UR20, UR18, UR6, URZ ;  /* 0x00000006121402a5 */ /* 0x000fe4000f8e003f */
[----:B------:R-:W5:Y:S08]  /*6cf0*/  LDSM.16.M88.4 R24, [R48+0x13100] ;  /* 0x013100003018783b */ /* 0x000f700000000200 */
[----:B------:R-:W4:Y:S04]  /*6d00*/  LDL R234, [R1+0x14] ;  /* 0x0000140001ea7983 */ /* 0x000f280000100800 */
[----:B------:R-:W5:Y:S08]  /*6d10*/  LDSM.16.M88.4 R32, [R48+0x13900] ;  /* 0x013900003020783b */ /* 0x000f700000000200 */
[----:B------:R-:W2:Y:S01]  /*6d20*/  LDSM.16.M88.4 R40, [R48+0x14100] ;  /* 0x014100003028783b */ /* 0x000ea20000000200 */
[C---:B-1----:R-:W-:Y:S07]  /*6d30*/  HMMA.16816.F32 R4, R152.reuse, R8, RZ ;  /* 0x000000089804723c */ /* 0x042fee00000018ff */
[----:B------:R-:W1:Y:S01]  /*6d40*/  LDSM.16.M88.4 R48, [R48+0x14900] ;  /* 0x014900003030783b */ /* 0x000e620000000200 */
[C---:B------:R-:W-:Y:S07]  /*6d50*/  HMMA.16816.F32 R8, R152.reuse, R10, RZ ;  /* 0x0000000a9808723c */ /* 0x040fee00000018ff */
[----:B------:R-:W1:Y:S01]  /*6d60*/  LDSM.16.M88.4 R160, [R0] ;  /* 0x0000000000a0783b */ /* 0x000e620000000200 */
[C---:B-----5:R-:W-:Y:S07]  /*6d70*/  HMMA.16816.F32 R12, R152.reuse, R16, RZ ;  /* 0x00000010980c723c */ /* 0x060fee00000018ff */
[----:B------:R-:W5:Y:S01]  /*6d80*/  LDSM.16.M88.4 R164, [R0+0x800] ;  /* 0x0008000000a4783b */ /* 0x000f620000000200 */
[C---:B------:R-:W-:Y:S07]  /*6d90*/  HMMA.16816.F32 R16, R152.reuse, R18, RZ ;  /* 0x000000129810723c */ /* 0x040fee00000018ff */
[----:B------:R-:W1:Y:S01]  /*6da0*/  LDSM.16.M88.4 R168, [R0+0x1000] ;  /* 0x0010000000a8783b */ /* 0x000e620000000200 */
[C---:B------:R-:W-:Y:S07]  /*6db0*/  HMMA.16816.F32 R20, R152.reuse, R24, RZ ;  /* 0x000000189814723c */ /* 0x040fee00000018ff */
[----:B------:R-:W1:Y:S01]  /*6dc0*/  LDSM.16.M88.4 R172, [R0+0x1800] ;  /* 0x0018000000ac783b */ /* 0x000e620000000200 */
[C---:B------:R-:W-:Y:S07]  /*6dd0*/  HMMA.16816.F32 R24, R152.reuse, R26, RZ ;  /* 0x0000001a9818723c */ /* 0x040fee00000018ff */
[----:B------:R-:W1:Y:S01]  /*6de0*/  LDSM.16.M88.4 R176, [R0+0x2000] ;  /* 0x0020000000b0783b */ /* 0x000e620000000200 */
[C---:B------:R-:W-:Y:S07]  /*6df0*/  HMMA.16816.F32 R28, R152.reuse, R32, RZ ;  /* 0x00000020981c723c */ /* 0x040fee00000018ff */
[----:B------:R-:W1:Y:S01]  /*6e00*/  LDSM.16.M88.4 R180, [R0+0x2800] ;  /* 0x0028000000b4783b */ /* 0x000e620000000200 */
[C---:B------:R-:W-:Y:S07]  /*6e10*/  HMMA.16816.F32 R32, R152.reuse, R34, RZ ;  /* 0x000000229820723c */ /* 0x040fee00000018ff */
[----:B------:R-:W4:Y:S01]  /*6e20*/  LDL R235, [R1] ;  /* 0x0000000001eb7983 */ /* 0x000f220000100800 */
[----:B--2---:R-:W-:Y:S01]  /*6e30*/  @P0 MOV R45, R39 ;  /* 0x00000027002d0202 */ /* 0x004fe20000000f00 */
[----:B---3--:R-:W-:Y:S02]  /*6e40*/  @P0 IMAD.MOV.U32 R44, RZ, RZ, R36 ;  /* 0x000000ffff2c0224 */ /* 0x008fe400078e0024 */
[C---:B------:R-:W-:Y:S02]  /*6e50*/  HMMA.16816.F32 R36, R152.reuse, R40, RZ ;  /* 0x000000289824723c */ /* 0x040fe400000018ff */
[----:B------:R-:W-:Y:S04]  /*6e60*/  @P0 IMAD.WIDE.U32 R44, R2, 0x60, R44 ;  /* 0x00000060022c0825 */ /* 0x000fe800078e002c */
[----:B----4-:R-:W-:Y:S01]  /*6e70*/  @P0 IMAD R100, R100, 0x9000, R46 ;  /* 0x0000900064640824 */ /* 0x010fe200078e022e */
[----:B------:R-:W-:Y:S01]  /*6e80*/  @P0 SHF.L.U32 R2, R44, 0x1, RZ ;  /* 0x000000012c020819 */ /* 0x000fe200000006ff */
[C---:B------:R-:W-:Y:S01]  /*6e90*/  HMMA.16816.F32 R40, R152.reuse, R42, RZ ;  /* 0x0000002a9828723c */ /* 0x040fe200000018ff */
[----:B------:R-:W-:Y:S01]  /*6ea0*/  @P0 IADD3 R194, R45, UR17, RZ ;  /* 0x000000112dc20c10 */ /* 0x000fe2000fffe0ff */
[----:B------:R-:W-:Y:S02]  /*6eb0*/  UIMAD UR17, UR15, -0x60, URZ ;  /* 0xffffffa00f1178a4 */ /* 0x000fe4000f8e023f */
[----:B------:R-:W-:Y:S02]  /*6ec0*/  @P0 IADD3 R192, P1, R2, c[0x0][0x1f8], RZ ;  /* 0x00007e0002c00a10 */ /* 0x000fe40007f3e0ff */
[----:B------:R-:W-:Y:S02]  /*6ed0*/  @P0 SHF.L.U64.HI R194, R44, 0x1, R194 ;  /* 0x000000012cc20819 */ /* 0x000fe400000102c2 */
[C---:B-1----:R-:W-:Y:S01]  /*6ee0*/  HMMA.16816.F32 R44, R152.reuse, R48, RZ ;  /* 0x00000030982c723c */ /* 0x042fe200000018ff */
[----:B------:R-:W-:Y:S03]  /*6ef0*/  @P0 IADD3 R228, P5, R2, 0x80, RZ ;  /* 0x0000008002e40810 */ /* 0x000fe60007fbe0ff */
[----:B------:R-:W-:Y:S02]  /*6f00*/  @P0 IADD3.X R193, R194, c[0x0][0x1fc], RZ, P1, !PT ;  /* 0x00007f00c2c10a10 */ /* 0x000fe40000ffe4ff */
[----:B------:R-:W-:Y:S02]  /*6f10*/  @P0 IADD3 R228, P1, R228, c[0x0][0x1f8], RZ ;  /* 0x00007e00e4e40a10 */ /* 0x000fe40007f3e0ff */
[----:B------:R-:W-:Y:S01]  /*6f20*/  HMMA.16816.F32 R48, R152, R50, RZ ;  /* 0x000000329830723c */ /* 0x000fe200000018ff */
[----:B------:R-:W-:Y:S01]  /*6f30*/  @!PT LDS RZ, [RZ] ;  /* 0x00000000fffff984 */ /* 0x000fe20000000800 */
[----:B------:R-:W-:Y:S01]  /*6f40*/  @!PT LDS RZ, [RZ] ;  /* 0x00000000fffff984 */ /* 0x000fe20000000800 */
[----:B------:R-:W-:Y:S01]  /*6f50*/  @!PT LDS RZ, [RZ] ;  /* 0x00000000fffff984 */ /* 0x000fe20000000800 */
[----:B------:R1:W-:Y:S03]  /*6f60*/  @P0 LDGSTS.E.BYPASS.LTC128B.128 [R100+0x100], [R192.64], !P4 ;  /* 0x00100000c0640fae */ /* 0x0003e6000e101d58 */
[--C-:B------:R-:W-:Y:S02]  /*6f70*/  @P0 IADD3.X R229, RZ, c[0x0][0x1fc], R194.reuse, P1, P5 ;  /* 0x00007f00ffe50a10 */ /* 0x100fe40000fea4c2 */
[----:B------:R-:W-:Y:S02]  /*6f80*/  @P0 IADD3 R2, P6, R2, 0x100, RZ ;  /* 0x0000010002020810 */ /* 0x000fe40007fde0ff */
[C---:B------:R-:W-:Y:S01]  /*6f90*/  HMMA.16816.F32 R4, R156.reuse, R160, R4 ;  /* 0x000000a09c04723c */ /* 0x040fe20000001804 */
[----:B------:R2:W-:Y:S06]  /*6fa0*/  @P0 LDGSTS.E.BYPASS.LTC128B.128 [R100+0x3100], [R228.64], !P3 ;  /* 0x03100000e4640fae */ /* 0x0005ec000d901d58 */
[----:B------:R-:W-:Y:S01]  /*6fb0*/  @P0 IADD3 R160, P1, R192, UR11, RZ ;  /* 0x0000000bc0a00c10 */ /* 0x000fe2000ff3e0ff */
[C---:B------:R-:W-:Y:S04]  /*6fc0*/  HMMA.16816.F32 R8, R156.reuse, R162, R8 ;  /* 0x000000a29c08723c */ /* 0x040fe80000001808 */
[----:B------:R-:W-:Y:S03]  /*6fd0*/  @P0 IADD3.X R161, R193, UR10, RZ, P1, !PT ;  /* 0x0000000ac1a10c10 */ /* 0x000fe60008ffe4ff */
[----:B------:R-:W-:Y:S01]  /*6fe0*/  @P0 IADD3 R162, P1, R160, UR11, RZ ;  /* 0x0000000ba0a20c10 */ /* 0x000fe2000ff3e0ff */
[C---:B-----5:R-:W-:Y:S04]  /*6ff0*/  HMMA.16816.F32 R12, R156.reuse, R164, R12 ;  /* 0x000000a49c0c723c */ /* 0x060fe8000000180c */
[----:B------:R-:W-:Y:S04]  /*7000*/  @P0 IADD3.X R163, R161, UR10, RZ, P1, !PT ;  /* 0x0000000aa1a30c10 */ /* 0x000fe80008ffe4ff */
[C---:B------:R-:W-:Y:S04]  /*7010*/  HMMA.16816.F32 R16, R156.reuse, R166, R16 ;  /* 0x000000a69c10723c */ /* 0x040fe80000001810 */
[----:B--2---:R-:W-:Y:S01]  /*7020*/  @P0 IADD3 R228, P5, R2, c[0x0][0x1f8], RZ ;  /* 0x00007e0002e40a10 */ /* 0x004fe20007fbe0ff */
[C---:B------:R-:W-:Y:S03]  /*7030*/  IMAD.IADD R2, R232.reuse, 0x1, R3 ;  /* 0x00000001e8027824 */ /* 0x040fe600078e0203 */
[C---:B------:R-:W-:Y:S04]  /*7040*/  HMMA.16816.F32 R20, R156.reuse, R168, R20 ;  /* 0x000000a89c14723c */ /* 0x040fe80000001814 */
[----:B------:R-:W-:Y:S04]  /*7050*/  @P0 IADD3.X R229, RZ, c[0x0][0x1fc], R194, P5, P6 ;  /* 0x00007f00ffe50a10 */ /* 0x000fe80002fec4c2 */
[C---:B------:R-:W-:Y:S01]  /*7060*/  HMMA.16816.F32 R24, R156.reuse, R170, R24 ;  /* 0x000000aa9c18723c */ /* 0x040fe20000001818 */
[----:B------:R2:W-:Y:S07]  /*7070*/  @P0 LDGSTS.E.BYPASS.LTC128B.128 [R100+0x6100], [R228.64], !P2 ;  /* 0x06100000e4640fae */ /* 0x0005ee000d101d58 */
[C---:B------:R-:W-:Y:S01]  /*7080*/  HMMA.16816.F32 R28, R156.reuse, R172, R28 ;  /* 0x000000ac9c1c723c */ /* 0x040fe2000000181c */
[----:B------:R1:W-:Y:S07]  /*7090*/  @P0 LDGSTS.E.BYPASS.LTC128B.128 [R100+0x1100], [R160.64], !P4 ;  /* 0x01100000a0640fae */ /* 0x0003ee000e101d58 */
[C---:B------:R-:W-:Y:S01]  /*70a0*/  HMMA.16816.F32 R32, R156.reuse, R174, R32 ;  /* 0x000000ae9c20723c */ /* 0x040fe20000001820 */
[----:B------:R1:W-:Y:S07]  /*70b0*/  @P0 LDGSTS.E.BYPASS.LTC128B.128 [R100+0x4100], [R160.64+0x80], !P3 ;  /* 0x04100080a0640fae */ /* 0x0003ee000d901d58 */
[C---:B------:R-:W-:Y:S01]  /*70c0*/  HMMA.16816.F32 R36, R156.reuse, R176, R36 ;  /* 0x000000b09c24723c */ /* 0x040fe20000001824 */
[----:B------:R1:W-:Y:S03]  /*70d0*/  @P0 LDGSTS.E.BYPASS.LTC128B.128 [R100+0x7100], [R160.64+0x100], !P2 ;  /* 0x07100100a0640fae */ /* 0x0003e6000d101d58 */
[----:B--2---:R-:W-:Y:S04]  /*70e0*/  IADD3 R228, R232, R0, RZ ;  /* 0x00000000e8e47210 */ /* 0x004fe80007ffe0ff */
[C---:B------:R-:W-:Y:S01]  /*70f0*/  HMMA.16816.F32 R40, R156.reuse, R178, R40 ;  /* 0x000000b29c28723c */ /* 0x040fe20000001828 */
[----:B------:R1:W-:Y:S07]  /*7100*/  @P0 LDGSTS.E.BYPASS.LTC128B.128 [R100+0x2100], [R162.64], !P4 ;  /* 0x02100000a2640fae */ /* 0x0003ee000e101d58 */
[C---:B------:R-:W-:Y:S01]  /*7110*/  HMMA.16816.F32 R44, R156.reuse, R180, R44 ;  /* 0x000000b49c2c723c */ /* 0x040fe2000000182c */
[----:B------:R1:W-:Y:S07]  /*7120*/  @P0 LDGSTS.E.BYPASS.LTC128B.128 [R100+0x5100], [R162.64+0x80], !P3 ;  /* 0x05100080a2640fae */ /* 0x0003ee000d901d58 */
[----:B------:R-:W-:Y:S01]  /*7130*/  HMMA.16816.F32 R48, R156, R182, R48 ;  /* 0x000000b69c30723c */ /* 0x000fe20000001830 */
[----:B------:R1:W-:Y:S01]  /*7140*/  @P0 LDGSTS.E.BYPASS.LTC128B.128 [R100+0x8100], [R162.64+0x100], !P2 ;  /* 0x08100100a2640fae */ /* 0x0003e2000d101d58 */
[----:B------:R-:W-:Y:S07]  /*7150*/  PLOP3.LUT P0, PT, PT, PT, UP2, 0x80, 0x0 ;  /* 0x000000000000781c */ /* 0x000fee0003f0f028 */
[----:B------:R-:W-:Y:S08]  /*7160*/  LDSM.16.M88.4 R164, [R2+0x800] ;  /* 0x0008000002a4783b */ /* 0x000ff00000000200 */
[----:B------:R-:W-:Y:S08]  /*7170*/  LDSM.16.M88.4 R168, [R2+0x1000] ;  /* 0x0010000002a8783b */ /* 0x000ff00000000200 */
[----:B------:R-:W-:Y:S01]  /*7180*/  LDSM.16.M88.4 R172, [R2+0x1800] ;  /* 0x0018000002ac783b */ /* 0x000fe20000000200 */
[----:B-1----:R-:W-:Y:S07]  /*7190*/  IADD3 R100, R239, R3, R232 ;  /* 0x00000003ef647210 */ /* 0x002fee0007ffe0e8 */
[----:B------:R-:W1:Y:S08]  /*71a0*/  LDSM.16.M88.4 R160, [R2] ;  /* 0x0000000002a0783b */ /* 0x000e700000000200 */
[----:B------:R-:W0:Y:S08]  /*71b0*/  LDGDEPBAR ;  /* 0x00000000000079af */ /* 0x000e300000000000 */
[----:B------:R-:W2:Y:S08]  /*71c0*/  LDSM.16.M88.4 R176, [R2+0x2000] ;  /* 0x0020000002b0783b */ /* 0x000eb00000000200 */
[----:B------:R-:W-:Y:S08]  /*71d0*/  LDSM.16.M88.4 R180, [R228+0x800] ;  /* 0x00080000e4b4783b */ /* 0x000ff00000000200 */
[----:B------:R-:W-:Y:S01]  /*71e0*/  LDSM.16.M88.4 R192, [R228+0x1000] ;  /* 0x00100000e4c0783b */ /* 0x000fe20000000200 */
[C---:B-1----:R-:W-:Y:S08]  /*71f0*/  HMMA.16816.F32 R4, R184.reuse, R160, R4 ;  /* 0x000000a0b804723c */ /* 0x042ff00000001804 */
[C---:B------:R-:W-:Y:S01]  /*7200*/  HMMA.16816.F32 R8, R184.reuse, R162, R8 ;  /* 0x000000a2b808723c */ /* 0x040fe20000001808 */
[----:B------:R-:W1:Y:S07]  /*7210*/  LDSM.16.M88.4 R160, [R2+0x2800] ;  /* 0x0028000002a0783b */ /* 0x000e6e0000000200 */
[C---:B------:R-:W-:Y:S08]  /*7220*/  HMMA.16816.F32 R12, R184.reuse, R164, R12 ;  /* 0x000000a4b80c723c */ /* 0x040ff0000000180c */
[C---:B------:R-:W-:Y:S01]  /*7230*/  HMMA.16816.F32 R16, R184.reuse, R166, R16 ;  /* 0x000000a6b810723c */ /* 0x040fe20000001810 */
[----:B------:R-:W3:Y:S07]  /*7240*/  LDSM.16.M88.4 R164, [R228] ;  /* 0x00000000e4a4783b */ /* 0x000eee0000000200 */
[C---:B------:R-:W-:Y:S08]  /*7250*/  HMMA.16816.F32 R20, R184.reuse, R168, R20 ;  /* 0x000000a8b814723c */ /* 0x040ff00000001814 */
[C---:B------:R-:W-:Y:S01]  /*7260*/  HMMA.16816.F32 R24, R184.reuse, R170, R24 ;  /* 0x000000aab818723c */ /* 0x040fe20000001818 */
[----:B------:R-:W4:Y:S07]  /*7270*/  LDSM.16.M88.4 R168, [R228+0x1800] ;  /* 0x00180000e4a8783b */ /* 0x000f2e0000000200 */
[C---:B------:R-:W-:Y:S08]  /*7280*/  HMMA.16816.F32 R28, R184.reuse, R172, R28 ;  /* 0x000000acb81c723c */ /* 0x040ff0000000181c */
[C---:B------:R-:W-:Y:S01]  /*7290*/  HMMA.16816.F32 R32, R184.reuse, R174, R32 ;  /* 0x000000aeb820723c */ /* 0x040fe20000001820 */
[----:B------:R-:W5:Y:S07]  /*72a0*/  LDSM.16.M88.4 R172, [R228+0x2000] ;  /* 0x00200000e4ac783b */ /* 0x000f6e0000000200 */
[C---:B--2---:R-:W-:Y:S08]  /*72b0*/  HMMA.16816.F32 R36, R184.reuse, R176, R36 ;  /* 0x000000b0b824723c */ /* 0x044ff00000001824 */
        /* <DEDUP_REMOVED lines=8> */
[C---:B------:R-:W-:Y:S08]  /*7340*/  HMMA.16816.F32 R12, R188.reuse, R180, R12 ;  /* 0x000000b4bc0c723c */ /* 0x040ff0000000180c */
[C---:B------:R-:W-:Y:S01]  /*7350*/  HMMA.16816.F32 R16, R188.reuse, R182, R16 ;  /* 0x000000b6bc10723c */ /* 0x040fe20000001810 */
[----:B------:R-:W-:Y:S07]  /*7360*/  LDSM.16.M88.4 R180, [R3+0x5000] ;  /* 0x0050000003b4783b */ /* 0x000fee0000000200 */
[C---:B------:R-:W-:Y:S08]  /*7370*/  HMMA.16816.F32 R20, R188.reuse, R192, R20 ;  /* 0x000000c0bc14723c */ /* 0x040ff00000001814 */
        /* <DEDUP_REMOVED lines=8> */
[C---:B--2---:R-:W-:Y:S08]  /*7400*/  HMMA.16816.F32 R44, R188.reuse, R176, R44 ;  /* 0x000000b0bc2c723c */ /* 0x044ff0000000182c */
        /* <DEDUP_REMOVED lines=14> */
[C---:B------:R-:W-:Y:S08]  /*74f0*/  HMMA.16816.F32 R36, R196.reuse, R180, R36 ;  /* 0x000000b4c424723c */ /* 0x040ff00000001824 */
        /* <DEDUP_REMOVED lines=21> */
[----:B------:R-:W-:Y:S01]  /*7650*/  HMMA.16816.F32 R48, R200, R182, R48 ;  /* 0x000000b6c830723c */ /* 0x000fe20000001830 */
[----:B------:R-:W-:Y:S07]  /*7660*/  LDSM.16.M88.4 R180, [R3+0x6800] ;  /* 0x0068000003b4783b */ /* 0x000fee0000000200 */
[C---:B--2---:R-:W-:Y:S08]  /*7670*/  HMMA.16816.F32 R4, R204.reuse, R176, R4 ;  /* 0x000000b0cc04723c */ /* 0x044ff00000001804 */
[C---:B------:R-:W-:Y:S01]  /*7680*/  HMMA.16816.F32 R8, R204.reuse, R178, R8 ;  /* 0x000000b2cc08723c */ /* 0x040fe20000001808 */
[----:B------:R-:W-:Y:S07]  /*7690*/  LDSM.16.M88.4 R176, [R228+0x3000] ;  /* 0x00300000e4b0783b */ /* 0x000fee0000000200 */
[C---:B-1----:R-:W-:Y:S01]  /*76a0*/  HMMA.16816.F32 R12, R204.reuse, R160, R12 ;  /* 0x000000a0cc0c723c */ /* 0x042fe2000000180c */
[----:B------:R-:W-:Y:S07]  /*76b0*/  LDSM.16.M88.4 R228, [R228+0x6000] ;  /* 0x00600000e4e4783b */ /* 0x000fee0000000200 */
[C---:B------:R-:W-:Y:S01]  /*76c0*/  HMMA.16816.F32 R16, R204.reuse, R162, R16 ;  /* 0x000000a2cc10723c */ /* 0x040fe20000001810 */
[----:B------:R-:W1:Y:S07]  /*76d0*/  LDSM.16.M88.4 R160, [R2+0x5800] ;  /* 0x0058000002a0783b */ /* 0x000e6e0000000200 */
[C---:B---3--:R-:W-:Y:S08]  /*76e0*/  HMMA.16816.F32 R20, R204.reuse, R164, R20 ;  /* 0x000000a4cc14723c */ /* 0x048ff00000001814 */
[C---:B------:R-:W-:Y:S01]  /*76f0*/  HMMA.16816.F32 R24, R204.reuse, R166, R24 ;  /* 0x000000a6cc18723c */ /* 0x040fe20000001818 */
[----:B------:R-:W2:Y:S07]  /*7700*/  LDSM.16.M88.4 R164, [R100+0x3800] ;  /* 0x0038000064a4783b */ /* 0x000eae0000000200 */
[C---:B----4-:R-:W-:Y:S08]  /*7710*/  HMMA.16816.F32 R28, R204.reuse, R168, R28 ;  /* 0x000000a8cc1c723c */ /* 0x050ff0000000181c */
[C---:B------:R-:W-:Y:S01]  /*7720*/  HMMA.16816.F32 R32, R204.reuse, R170, R32 ;  /* 0x000000aacc20723c */ /* 0x040fe20000001820 */
[----:B------:R-:W3:Y:S07]  /*7730*/  LDSM.16.M88.4 R168, [R100+0x4000] ;  /* 0x0040000064a8783b */ /* 0x000eee0000000200 */
[C---:B-----5:R-:W-:Y:S08]  /*7740*/  HMMA.16816.F32 R36, R204.reuse, R172, R36 ;  /* 0x000000accc24723c */ /* 0x060ff00000001824 */
[C---:B------:R-:W-:Y:S01]  /*7750*/  HMMA.16816.F32 R40, R204.reuse, R174, R40 ;  /* 0x000000aecc28723c */ /* 0x040fe20000001828 */
[----:B------:R-:W4:Y:S07]  /*7760*/  LDSM.16.M88.4 R172, [R100+0x4800] ;  /* 0x0048000064ac783b */ /* 0x000f2e0000000200 */
[C---:B-1----:R-:W-:Y:S08]  /*7770*/  HMMA.16816.F32 R44, R204.reuse, R160, R44 ;  /* 0x000000a0cc2c723c */ /* 0x042ff0000000182c */
[----:B------:R-:W-:Y:S01]  /*7780*/  HMMA.16816.F32 R48, R204, R162, R48 ;  /* 0x000000a2cc30723c */ /* 0x000fe20000001830 */
[----:B------:R-:W1:Y:S07]  /*7790*/  LDSM.16.M88.4 R160, [R100+0x5000] ;  /* 0x0050000064a0783b */ /* 0x000e6e0000000200 */
[C---:B------:R-:W-:Y:S08]  /*77a0*/  HMMA.16816.F32 R4, R208.reuse, R176, R4 ;  /* 0x000000b0d004723c */ /* 0x040ff00000001804 */
        /* <DEDUP_REMOVED lines=11> */
[C---:B-1----:R-:W-:Y:S08]  /*7860*/  HMMA.16816.F32 R36, R208.reuse, R160, R36 ;  /* 0x000000a0d024723c */ /* 0x042ff00000001824 */
[C---:B------:R-:W-:Y:S01]  /*7870*/  HMMA.16816.F32 R40, R208.reuse, R162, R40 ;  /* 0x000000a2d028723c */ /* 0x040fe20000001828 */
[----:B------:R-:W1:Y:S07]  /*7880*/  LDSM.16.M88.4 R160, [R3+0x8000] ;  /* 0x0080000003a0783b */ /* 0x000e6e0000000200 */
[C---:B--2---:R-:W-:Y:S08]  /*7890*/  HMMA.16816.F32 R44, R208.reuse, R164, R44 ;  /* 0x000000a4d02c723c */ /* 0x044ff0000000182c */
[----:B------:R-:W-:Y:S01]  /*78a0*/  HMMA.16816.F32 R48, R208, R166, R48 ;  /* 0x000000a6d030723c */ /* 0x000fe20000001830 */
[----:B------:R-:W2:Y:S07]  /*78b0*/  LDSM.16.M88.4 R164, [R3+0x8800] ;  /* 0x0088000003a4783b */ /* 0x000eae0000000200 */
[C---:B------:R-:W-:Y:S08]  /*78c0*/  HMMA.16816.F32 R4, R212.reuse, R176, R4 ;  /* 0x000000b0d404723c */ /* 0x040ff00000001804 */
[C---:B------:R-:W-:Y:S01]  /*78d0*/  HMMA.16816.F32 R8, R212.reuse, R178, R8 ;  /* 0x000000b2d408723c */ /* 0x040fe20000001808 */
[----:B------:R-:W4:Y:S07]  /*78e0*/  LDSM.16.M88.4 R176, [R0+0x6800] ;  /* 0x0068000000b0783b */ /* 0x000f2e0000000200 */
[C---:B------:R-:W-:Y:S08]  /*78f0*/  HMMA.16816.F32 R12, R212.reuse, R180, R12 ;  /* 0x000000b4d40c723c */ /* 0x040ff0000000180c */
[C---:B------:R-:W-:Y:S01]  /*7900*/  HMMA.16816.F32 R16, R212.reuse, R182, R16 ;  /* 0x000000b6d410723c */ /* 0x040fe20000001810 */
[----:B------:R-:W5:Y:S07]  /*7910*/  LDSM.16.M88.4 R180, [R0+0x7000] ;  /* 0x0070000000b4783b */ /* 0x000f6e0000000200 */
        /* <DEDUP_REMOVED lines=8> */
[----:B------:R1:W3:Y:S07]  /*79a0*/  LDSM.16.M88.4 R160, [R0+0x8800] ;  /* 0x0088000000a0783b */ /* 0x0002ee0000000200 */
[C---:B--2---:R-:W-:Y:S08]  /*79b0*/  HMMA.16816.F32 R44, R212.reuse, R164, R44 ;  /* 0x000000a4d42c723c */ /* 0x044ff0000000182c */
[----:B------:R-:W-:Y:S01]  /*79c0*/  HMMA.16816.F32 R48, R212, R166, R48 ;  /* 0x000000a6d430723c */ /* 0x000fe20000001830 */
[----:B------:R-:W3:Y:S07]  /*79d0*/  LDSM.16.M88.4 R164, [R2+0x6000] ;  /* 0x0060000002a4783b */ /* 0x000eee0000000200 */
[C---:B------:R-:W-:Y:S01]  /*79e0*/  HMMA.16816.F32 R4, R216.reuse, R172, R4 ;  /* 0x000000acd804723c */ /* 0x040fe20000001804 */
[----:B-1----:R1:W2:Y:S07]  /*79f0*/  LDL R0, [R1+0x4] ;  /* 0x0000040001007983 */ /* 0x0022ae0000100800 */
[C---:B------:R-:W-:Y:S01]  /*7a00*/  HMMA.16816.F32 R8, R216.reuse, R174, R8 ;  /* 0x000000aed808723c */ /* 0x040fe20000001808 */
[----:B------:R-:W1:Y:S07]  /*7a10*/  LDSM.16.M88.4 R172, [R2+0x6800] ;  /* 0x0068000002ac783b */ /* 0x000e6e0000000200 */
[C---:B----4-:R-:W-:Y:S08]  /*7a20*/  HMMA.16816.F32 R12, R216.reuse, R176, R12 ;  /* 0x000000b0d80c723c */ /* 0x050ff0000000180c */
        /* <DEDUP_REMOVED lines=8> */
[C---:B---3--:R-:W-:Y:S08]  /*7ab0*/  HMMA.16816.F32 R36, R216.reuse, R168, R36 ;  /* 0x000000a8d824723c */ /* 0x048ff00000001824 */
[C---:B------:R-:W-:Y:S01]  /*7ac0*/  HMMA.16816.F32 R40, R216.reuse, R170, R40 ;  /* 0x000000aad828723c */ /* 0x040fe20000001828 */
[----:B------:R3:W4:Y:S07]  /*7ad0*/  LDSM.16.M88.4 R168, [R2+0x7000] ;  /* 0x0070000002a8783b */ /* 0x00072e0000000200 */
[C---:B------:R-:W-:Y:S08]  /*7ae0*/  HMMA.16816.F32 R44, R216.reuse, R160, R44 ;  /* 0x000000a0d82c723c */ /* 0x040ff0000000182c */
[----:B------:R-:W-:Y:S01]  /*7af0*/  HMMA.16816.F32 R48, R216, R162, R48 ;  /* 0x000000a2d830723c */ /* 0x000fe20000001830 */
[----:B------:R-:W5:Y:S07]  /*7b00*/  LDSM.16.M88.4 R160, [R100+0x6800] ;  /* 0x0068000064a0783b */ /* 0x000f6e0000000200 */
[C---:B------:R-:W-:Y:S01]  /*7b10*/  HMMA.16816.F32 R4, R220.reuse, R164, R4 ;  /* 0x000000a4dc04723c */ /* 0x040fe20000001804 */
[----:B---3--:R-:W-:Y:S07]  /*7b20*/  IMAD.U32 R2, RZ, RZ, UR16 ;  /* 0x00000010ff027e24 */ /* 0x008fee000f8e00ff */
[C---:B------:R-:W-:Y:S08]  /*7b30*/  HMMA.16816.F32 R8, R220.reuse, R166, R8 ;  /* 0x000000a6dc08723c */ /* 0x040ff00000001808 */
[C---:B-1----:R-:W-:Y:S08]  /*7b40*/  HMMA.16816.F32 R12, R220.reuse, R172, R12 ;  /* 0x000000acdc0c723c */ /* 0x042ff0000000180c */
        /* <DEDUP_REMOVED lines=11> */
[C---:B-----5:R-:W-:Y:S08]  /*7c00*/  HMMA.16816.F32 R12, R224.reuse, R160, R12 ;  /* 0x000000a0e00c723c */ /* 0x060ff0000000180c */
        /* <DEDUP_REMOVED lines=21> */
[----:B------:R-:W5:Y:S10]  /*7d60*/  MUFU.TANH R165, R8 ;  /* 0x0000000800a57308 */ /* 0x000f740000002400 */
[----:B------:R-:W1:Y:S01]  /*7d70*/  MUFU.TANH R164, R9 ;  /* 0x0000000900a47308 */ /* 0x000e620000002400 */
[----:B----4-:R-:W4:Y:S09]  /*7d80*/  LDSM.16.M88.4 R4, [R100+0x7000] ;  /* 0x007000006404783b */ /* 0x010f320000000200 */
[----:B------:R-:W-:Y:S10]  /*7d90*/  MUFU.TANH R161, R10 ;  /* 0x0000000a00a17308 */ /* 0x000ff40000002400 */
[----:B------:R1:W-:Y:S01]  /*7da0*/  MUFU.TANH R160, R11 ;  /* 0x0000000b00a07308 */ /* 0x0003e20000002400 */
[----:B--2---:R-:W-:Y:S09]  /*7db0*/  @P0 MOV R0, R235 ;  /* 0x000000eb00000202 */ /* 0x004ff20000000f00 */
[----:B------:R-:W-:Y:S01]  /*7dc0*/  MUFU.TANH R15, R15 ;  /* 0x0000000f000f7308 */ /* 0x000fe20000002400 */
[----:B------:R-:W-:Y:S09]  /*7dd0*/  SHFL.IDX PT, R3, R0, 0x1, 0x1c1f ;  /* 0x003c1f0000037f89 */ /* 0x000ff200000e0000 */
[----:B------:R-:W2:Y:S01]  /*7de0*/  MUFU.TANH R12, R12 ;  /* 0x0000000c000c7308 */ /* 0x000ea20000002400 */
[C---:B----4-:R-:W-:Y:S01]  /*7df0*/  HMMA.16816.F32 R20, R224.reuse, R4, R20 ;  /* 0x00000004e014723c */ /* 0x050fe20000001814 */
[----:B-1----:R-:W1:Y:S08]  /*7e00*/  LDSM.16.M88.4 R8, [R100+0x7800] ;  /* 0x007800006408783b */ /* 0x002e700000000200 */
[----:B------:R-:W4:Y:S01]  /*7e10*/  MUFU.TANH R13, R13 ;  /* 0x0000000d000d7308 */ /* 0x000f220000002400 */
[C---:B------:R-:W-:Y:S01]  /*7e20*/  HMMA.16816.F32 R24, R224.reuse, R6, R24 ;  /* 0x00000006e018723c */ /* 0x040fe20000001818 */
[----:B------:R-:W2:Y:S08]  /*7e30*/  LDSM.16.M88.4 R4, [R100+0x8000] ;  /* 0x008000006404783b */ /* 0x000eb00000000200 */
[----:B------:R-:W1:Y:S05]  /*7e40*/  MUFU.TANH R16, R16 ;  /* 0x0000001000107308 */ /* 0x000e6a0000002400 */
        /* <DEDUP_REMOVED lines=16> */
[----:B------:R2:W1:Y:S01]  /*7f50*/  SHFL.IDX PT, R4, R0, RZ, 0x1c1f ;  /* 0x001c1fff00047589 */ /* 0x00046200000e0000 */
[----:B------:R-:W-:Y:S06]  /*7f60*/  MUFU.TANH R23, R23 ;  /* 0x0000001700177308 */ /* 0x000fec0000002400 */
[C---:B------:R-:W-:Y:S04]  /*7f70*/  HMMA.16816.F32 R40, R224.reuse, R6, R40 ;  /* 0x00000006e028723c */ /* 0x040fe80000001828 */
[----:B------:R-:W-:Y:S01]  /*7f80*/  MUFU.TANH R22, R22 ;  /* 0x0000001600167308 */ /* 0x000fe20000002400 */
[----:B------:R-:W-:Y:S01]  /*7f90*/  BAR.SYNC.DEFER_BLOCKING 0x0 ;  /* 0x0000000000007b1d */ /* 0x000fe20000010000 */
[----:B------:R-:W-:Y:S02]  /*7fa0*/  FMUL.FTZ R28, R28, c[0x0][0x320] ;  /* 0x0000c8001c1c7a20 */ /* 0x000fe40000410000 */
[----:B------:R-:W-:Y:S04]  /*7fb0*/  FMUL.FTZ R29, R29, c[0x0][0x320] ;  /* 0x0000c8001d1d7a20 */ /* 0x000fe80000410000 */
[----:B------:R-:W-:Y:S02]  /*7fc0*/  FMUL.FTZ R31, R31, c[0x0][0x320] ;  /* 0x0000c8001f1f7a20 */ /* 0x000fe40000410000 */
[----:B------:R-:W-:Y:S01]  /*7fd0*/  FMUL.FTZ R30, R30, c[0x0][0x320] ;  /* 0x0000c8001e1e7a20 */ /* 0x000fe20000410000 */
[----:B--2---:R-:W-:Y:S01]  /*7fe0*/  MOV R0, UR17 ;  /* 0x0000001100007c02 */ /* 0x004fe20008000f00 */
[----:B------:R-:W-:Y:S01]  /*7ff0*/  FMUL.FTZ R36, R36, c[0x0][0x320] ;  /* 0x0000c80024247a20 */ /* 0x000fe20000410000 */
[----:B------:R-:W-:Y:S01]  /*8000*/  @UP0 USHF.R.S32.HI UR17, URZ, 0x1f, UR18 ;  /* 0x0000001f3f110899 */ /* 0x000fe20008011412 */
[----:B------:R-:W-:Y:S01]  /*8010*/  FMUL.FTZ R37, R37, c[0x0][0x320] ;  /* 0x0000c80025257a20 */ /* 0x000fe20000410000 */
[----:B------:R-:W-:Y:S01]  /*8020*/  IADD3 R0, -R234, 0x1, R0 ;  /* 0x00000001ea007810 */ /* 0x000fe20007ffe100 */
[----:B------:R-:W-:Y:S01]  /*8030*/  FMUL.FTZ R38, R38, c[0x0][0x320] ;  /* 0x0000c80026267a20 */ /* 0x000fe20000410000 */
[----:B------:R-:W-:Y:S01]  /*8040*/  @UP0 UIMAD UR17, UR17, UR6, URZ ;  /* 0x00000006111102a4 */ /* 0x000fe2000f8e023f */
[----:B------:R-:W-:Y:S01]  /*8050*/  FMUL.FTZ R39, R39, c[0x0][0x320] ;  /* 0x0000c80027277a20 */ /* 0x000fe20000410000 */
[----:B------:R-:W-:Y:S01]  /*8060*/  IADD3 R0, -R2, UR14, R0 ;  /* 0x0000000e02007c10 */ /* 0x000fe2000fffe100 */
[C---:B-1----:R-:W-:Y:S01]  /*8070*/  HMMA.16816.F32 R44, R224.reuse, R8, R44 ;  /* 0x00000008e02c723c */ /* 0x042fe2000000182c */
[----:B------:R-:W-:Y:S02]  /*8080*/  @UP0 UIMAD UR17, UR18, UR7, UR17 ;  /* 0x00000007121102a4 */ /* 0x000fe4000f8e0211 */
[C---:B------:R-:W-:Y:S01]  /*8090*/  IADD3 R2, R0.reuse, R4, RZ ;  /* 0x0000000400027210 */ /* 0x040fe20007ffe0ff */
[----:B------:R-:W-:Y:S01]  /*80a0*/  MUFU.TANH R28, R28 ;  /* 0x0000001c001c7308 */ /* 0x000fe20000002400 */
[----:B------:R-:W-:Y:S01]  /*80b0*/  IADD3 R0, R0, R3, RZ ;  /* 0x0000000300007210 */ /* 0x000fe20007ffe0ff */
[----:B------:R-:W-:Y:S01]  /*80c0*/  FMUL.FTZ R42, R42, c[0x0][0x320] ;  /* 0x0000c8002a2a7a20 */ /* 0x000fe20000410000 */
[C---:B------:R-:W-:Y:S01]  /*80d0*/  ISETP.GT.AND P5, PT, R2.reuse, RZ, PT ;  /* 0x000000ff0200720c */ /* 0x040fe20003fa4270 */
[----:B------:R-:W-:Y:S01]  /*80e0*/  HMMA.16816.F32 R48, R224, R10, R48 ;  /* 0x0000000ae030723c */ /* 0x000fe20000001830 */
[----:B------:R-:W-:Y:S02]  /*80f0*/  UIADD3 UR18, UR12, 0x1, URZ ;  /* 0x000000010c127890 */ /* 0x000fe4000fffe03f */
[----:B------:R-:W-:Y:S01]  /*8100*/  ISETP.GT.AND P1, PT, R2, 0x1, PT ;  /* 0x000000010200780c */ /* 0x000fe20003f24270 */
[----:B------:R-:W-:Y:S01]  /*8110*/  FMUL.FTZ R32, R32, c[0x0][0x320] ;  /* 0x0000c80020207a20 */ /* 0x000fe20000410000 */
[----:B------:R-:W-:Y:S01]  /*8120*/  FSEL R4, R170, -INF , P5 ;  /* 0xff800000aa047808 */ /* 0x000fe20002800000 */
[----:B------:R-:W1:Y:S01]  /*8130*/  MUFU.TANH R24, R24 ;  /* 0x0000001800187308 */ /* 0x000e620000002400 */
[----:B---3--:R-:W-:Y:S01]  /*8140*/  FSEL R3, R169, -INF , P1 ;  /* 0xff800000a9037808 */ /* 0x008fe20000800000 */
[----:B------:R-:W-:Y:S01]  /*8150*/  FMUL.FTZ R33, R33, c[0x0][0x320] ;  /* 0x0000c80021217a20 */ /* 0x000fe20000410000 */
[C---:B------:R-:W-:Y:S01]  /*8160*/  ISETP.GT.AND P5, PT, R2.reuse, 0x8, PT ;  /* 0x000000080200780c */ /* 0x040fe20003fa4270 */
[----:B------:R-:W-:Y:S01]  /*8170*/  USEL UR12, UR18, URZ, !UP1 ;  /* 0x0000003f120c7287 */ /* 0x000fe2000c800000 */
[----:B------:R-:W-:Y:S01]  /*8180*/  ISETP.GT.AND P1, PT, R2, 0x9, PT ;  /* 0x000000090200780c */ /* 0x000fe20003f24270 */
[----:B------:R-:W-:Y:S01]  /*8190*/  FMUL.FTZ R35, R35, c[0x0][0x320] ;  /* 0x0000c80023237a20 */ /* 0x000fe20000410000 */
[----:B------:R-:W-:Y:S01]  /*81a0*/  FMNMX.FTZ R11, R4, R101, !PT ;  /* 0x00000065040b7209 */ /* 0x000fe20007810000 */
[----:B------:R-:W-:Y:S01]  /*81b0*/  FMUL.FTZ R40, R40, c[0x0][0x320] ;  /* 0x0000c80028287a20 */ /* 0x000fe20000410000 */
[----:B-----5:R-:W-:Y:S01]  /*81c0*/  FSEL R6, R165, -INF , P5 ;  /* 0xff800000a5067808 */ /* 0x020fe20002800000 */
[----:B------:R-:W2:Y:S01]  /*81d0*/  MUFU.TANH R25, R25 ;  /* 0x0000001900197308 */ /* 0x000ea20000002400 */
[----:B------:R-:W-:Y:S01]  /*81e0*/  FMNMX.FTZ R11, R3, R11, !PT ;  /* 0x0000000b030b7209 */ /* 0x000fe20007810000 */
[----:B------:R-:W-:Y:S01]  /*81f0*/  FMUL.FTZ R34, R34, c[0x0][0x320] ;  /* 0x0000c80022227a20 */ /* 0x000fe20000410000 */
[----:B------:R-:W-:Y:S01]  /*8200*/  ISETP.GT.AND P5, PT, R2, 0x10, PT ;  /* 0x000000100200780c */ /* 0x000fe20003fa4270 */
[----:B------:R-:W-:Y:S01]  /*8210*/  FMUL.FTZ R41, R41, c[0x0][0x320] ;  /* 0x0000c80029297a20 */ /* 0x000fe20000410000 */
[----:B------:R-:W-:Y:S01]  /*8220*/  FSEL R5, R164, -INF , P1 ;  /* 0xff800000a4057808 */ /* 0x000fe20000800000 */
[----:B------:R-:W-:Y:S01]  /*8230*/  FMUL.FTZ R44, R44, c[0x0][0x320] ;  /* 0x0000c8002c2c7a20 */ /* 0x000fe20000410000 */
[----:B------:R-:W-:Y:S01]  /*8240*/  FMNMX.FTZ R11, R6, R11, !PT ;  /* 0x0000000b060b7209 */ /* 0x000fe20007810000 */
[----:B------:R-:W-:Y:S01]  /*8250*/  FMUL.FTZ R45, R45, c[0x0][0x320] ;  /* 0x0000c8002d2d7a20 */ /* 0x000fe20000410000 */
[----:B------:R-:W-:Y:S01]  /*8260*/  ISETP.GT.AND P6, PT, R0, 0x1, PT ;  /* 0x000000010000780c */ /* 0x000fe20003fc4270 */
[----:B------:R-:W3:Y:S01]  /*8270*/  MUFU.TANH R29, R29 ;  /* 0x0000001d001d7308 */ /* 0x000ee20000002400 */
[----:B------:R-:W-:Y:S01]  /*8280*/  ISETP.GT.AND P1, PT, R2, 0x11, PT ;  /* 0x000000110200780c */ /* 0x000fe20003f24270 */
[----:B------:R-:W-:Y:S01]  /*8290*/  FMUL.FTZ R48, R48, c[0x0][0x320] ;  /* 0x0000c80030307a20 */ /* 0x000fe20000410000 */
[----:B------:R-:W-:Y:S01]  /*82a0*/  FSEL R8, R166, -INF , P6 ;  /* 0xff800000a6087808 */ /* 0x000fe20003000000 */
[----:B------:R-:W-:Y:S01]  /*82b0*/  FMUL.FTZ R49, R49, c[0x0][0x320] ;  /* 0x0000c80031317a20 */ /* 0x000fe20000410000 */
[----:B------:R-:W-:Y:S01]  /*82c0*/  FSEL R166, R12, -INF , P5 ;  /* 0xff8000000ca67808 */ /* 0x000fe20002800000 */
[----:B------:R-:W-:Y:S01]  /*82d0*/  FMUL.FTZ R43, R43, c[0x0][0x320] ;  /* 0x0000c8002b2b7a20 */ /* 0x000fe20000410000 */
[----:B------:R-:W-:Y:S01]  /*82e0*/  FMNMX.FTZ R11, R5, R11, !PT ;  /* 0x0000000b050b7209 */ /* 0x000fe20007810000 */
[----:B------:R-:W-:Y:S01]  /*82f0*/  FMUL.FTZ R46, R46, c[0x0][0x320] ;  /* 0x0000c8002e2e7a20 */ /* 0x000fe20000410000 */
[----:B------:R-:W-:Y:S01]  /*8300*/  ISETP.GT.AND P0, PT, R0, RZ, PT ;  /* 0x000000ff0000720c */ /* 0x000fe20003f04270 */
[----:B------:R-:W5:Y:S01]  /*8310*/  MUFU.TANH R19, R19 ;  /* 0x0000001300137308 */ /* 0x000f620000002400 */
[----:B------:R-:W-:Y:S01]  /*8320*/  ISETP.GT.AND P5, PT, R2, 0x18, PT ;  /* 0x000000180200780c */ /* 0x000fe20003fa4270 */
[----:B------:R-:W-:Y:S01]  /*8330*/  @UP0 USHF.L.U64.HI UR18, UR6, 0x6, UR7 ;  /* 0x0000000606120899 */ /* 0x000fe20008010207 */
[----:B------:R-:W-:Y:S01]  /*8340*/  FSEL R9, R167, -INF , P0 ;  /* 0xff800000a7097808 */ /* 0x000fe20000000000 */
[----:B------:R-:W-:Y:S01]  /*8350*/  @UP0 UIADD3 UR17, UR21, UR17, URZ ;  /* 0x0000001115110290 */ /* 0x000fe2000fffe03f */
[----:B----4-:R-:W-:Y:S01]  /*8360*/  FSEL R167, R13, -INF , P1 ;  /* 0xff8000000da77808 */ /* 0x010fe20000800000 */
[----:B------:R-:W-:Y:S01]  /*8370*/  FMUL.FTZ R13, R50, c[0x0][0x320] ;  /* 0x0000c800320d7a20 */ /* 0x000fe20000410000 */
[----:B------:R-:W-:Y:S01]  /*8380*/  FMNMX.FTZ R11, R166, R11, !PT ;  /* 0x0000000ba60b7209 */ /* 0x000fe20007810000 */
[----:B------:R-:W-:Y:S01]  /*8390*/  @UP0 UIMAD UR17, UR17, 0x60, URZ ;  /* 0x00000060111108a4 */ /* 0x000fe2000f8e023f */
[----:B------:R-:W-:Y:S01]  /*83a0*/  FSEL R170, R16, -INF , P5 ;  /* 0xff80000010aa7808 */ /* 0x000fe20002800000 */
[----:B------:R4:W1:Y:S01]  /*83b0*/  MUFU.TANH R168, R14 ;  /* 0x0000000e00a87308 */ /* 0x0008620000002400 */
[C---:B------:R-:W-:Y:S01]  /*83c0*/  ISETP.GT.AND P1, PT, R2.reuse, 0x19, PT ;  /* 0x000000190200780c */ /* 0x040fe20003f24270 */
[----:B------:R-:W-:Y:S01]  /*83d0*/  UISETP.GE.AND UP1, UPT, UR5, 0x1, UPT ;  /* 0x000000010500788c */ /* 0x000fe2000bf26270 */
[----:B------:R-:W-:Y:S02]  /*83e0*/  FMNMX.FTZ R11, R167, R11, !PT ;  /* 0x0000000ba70b7209 */ /* 0x000fe40007810000 */
[----:B------:R-:W-:Y:S02]  /*83f0*/  ISETP.GT.AND P5, PT, R2, 0x20, PT ;  /* 0x000000200200780c */ /* 0x000fe40003fa4270 */
[----:B------:R-:W-:Y:S02]  /*8400*/  FSEL R171, R17, -INF , P1 ;  /* 0xff80000011ab7808 */ /* 0x000fe40000800000 */
[----:B------:R-:W-:Y:S01]  /*8410*/  FMNMX.FTZ R11, R170, R11, !PT ;  /* 0x0000000baa0b7209 */ /* 0x000fe20007810000 */
[----:B------:R-:W3:Y:S01]  /*8420*/  MUFU.TANH R32, R32 ;  /* 0x0000002000207308 */ /* 0x000ee20000002400 */
[----:B------:R-:W-:Y:S02]  /*8430*/  FSEL R174, R20, -INF , P5 ;  /* 0xff80000014ae7808 */ /* 0x000fe40002800000 */
[----:B------:R-:W-:Y:S02]  /*8440*/  ISETP.GT.AND P1, PT, R2, 0x21, PT ;  /* 0x000000210200780c */ /* 0x000fe40003f24270 */
[----:B------:R-:W-:Y:S02]  /*8450*/  FMNMX.FTZ R11, R171, R11, !PT ;  /* 0x0000000bab0b7209 */ /* 0x000fe40007810000 */
[----:B------:R-:W-:Y:S02]  /*8460*/  FSEL R175, R21, -INF , P1 ;  /* 0xff80000015af7808 */ /* 0x000fe40000800000 */
[----:B------:R-:W-:Y:S01]  /*8470*/  FMNMX.FTZ R11, R174, R11, !PT ;  /* 0x0000000bae0b7209 */ /* 0x000fe20007810000 */
[----:B------:R-:W-:Y:S01]  /*8480*/  MUFU.TANH R27, R27 ;  /* 0x0000001b001b7308 */ /* 0x000fe20000002400 */
[----:B------:R-:W-:Y:S02]  /*8490*/  ISETP.GT.AND P5, PT, R2, 0x28, PT ;  /* 0x000000280200780c */ /* 0x000fe40003fa4270 */
[----:B------:R-:W-:Y:S01]  /*84a0*/  ISETP.GT.AND P6, PT, R0, 0x9, PT ;  /* 0x000000090000780c */ /* 0x000fe20003fc4270 */
[----:B----4-:R-:W-:Y:S01]  /*84b0*/  FMUL.FTZ R14, R47, c[0x0][0x320] ;  /* 0x0000c8002f0e7a20 */ /* 0x010fe20000410000 */
[----:B-1----:R-:W-:Y:S02]  /*84c0*/  FSEL R178, R24, -INF , P5 ;  /* 0xff80000018b27808 */ /* 0x002fe40002800000 */
[C---:B------:R-:W-:Y:S02]  /*84d0*/  ISETP.GT.AND P1, PT, R2.reuse, 0x29, PT ;  /* 0x000000290200780c */ /* 0x040fe40003f24270 */
[----:B------:R-:W-:Y:S01]  /*84e0*/  FMNMX.FTZ R11, R175, R11, !PT ;  /* 0x0000000baf0b7209 */ /* 0x000fe20007810000 */
[----:B------:R-:W1:Y:S01]  /*84f0*/  MUFU.TANH R18, R18 ;  /* 0x0000001200127308 */ /* 0x000e620000002400 */
[----:B------:R-:W-:Y:S02]  /*8500*/  ISETP.GT.AND P5, PT, R2, 0x30, PT ;  /* 0x000000300200780c */ /* 0x000fe40003fa4270 */
[----:B--2---:R-:W-:Y:S02]  /*8510*/  FSEL R179, R25, -INF , P1 ;  /* 0xff80000019b37808 */ /* 0x004fe40000800000 */
[----:B------:R-:W-:Y:S02]  /*8520*/  FMNMX.FTZ R11, R178, R11, !PT ;  /* 0x0000000bb20b7209 */ /* 0x000fe40007810000 */
[----:B------:R-:W-:Y:S02]  /*8530*/  FSEL R10, R160, -INF , P6 ;  /* 0xff800000a00a7808 */ /* 0x000fe40003000000 */
[C---:B------:R-:W-:Y:S01]  /*8540*/  ISETP.GT.AND P6, PT, R0.reuse, 0x11, PT ;  /* 0x000000110000780c */ /* 0x040fe20003fc4270 */
[----:B------:R-:W2:Y:S01]  /*8550*/  MUFU.TANH R33, R33 ;  /* 0x0000002100217308 */ /* 0x000ea20000002400 */
[----:B------:R-:W-:Y:S02]  /*8560*/  FMNMX.FTZ R12, R9, R102, !PT ;  /* 0x00000066090c7209 */ /* 0x000fe40007810000 */
[----:B------:R-:W-:Y:S02]  /*8570*/  ISETP.GT.AND P0, PT, R0, 0x8, PT ;  /* 0x000000080000780c */ /* 0x000fe40003f04270 */
[----:B------:R-:W-:Y:S02]  /*8580*/  FSEL R169, R15, -INF , P6 ;  /* 0xff8000000fa97808 */ /* 0x000fe40003000000 */
[----:B------:R-:W-:Y:S02]  /*8590*/  FSEL R182, R28, -INF , P5 ;  /* 0xff8000001cb67808 */ /* 0x000fe40002800000 */
[----:B------:R-:W-:Y:S01]  /*85a0*/  ISETP.GT.AND P1, PT, R2, 0x31, PT ;  /* 0x000000310200780c */ /* 0x000fe20003f24270 */
[----:B------:R-:W4:Y:S01]  /*85b0*/  MUFU.TANH R31, R31 ;  /* 0x0000001f001f7308 */ /* 0x000f220000002400 */
[----:B------:R-:W-:Y:S02]  /*85c0*/  ISETP.GT.AND P6, PT, R0, 0x19, PT ;  /* 0x000000190000780c */ /* 0x000fe40003fc4270 */
[----:B------:R-:W-:Y:S02]  /*85d0*/  FMNMX.FTZ R11, R179, R11, !PT ;  /* 0x0000000bb30b7209 */ /* 0x000fe40007810000 */
[----:B------:R-:W-:Y:S02]  /*85e0*/  FSEL R7, R161, -INF , P0 ;  /* 0xff800000a1077808 */ /* 0x000fe40000000000 */
[----:B------:R-:W-:Y:S02]  /*85f0*/  FMNMX.FTZ R12, R8, R12, !PT ;  /* 0x0000000c080c7209 */ /* 0x000fe40007810000 */
[----:B---3--:R-:W-:Y:S01]  /*8600*/  FSEL R183, R29, -INF , P1 ;  /* 0xff8000001db77808 */ /* 0x008fe20000800000 */
[----:B------:R-:W3:Y:S01]  /*8610*/  MUFU.TANH R36, R36 ;  /* 0x0000002400247308 */ /* 0x000ee20000002400 */
[----:B-----5:R-:W-:Y:S02]  /*8620*/  FSEL R173, R19, -INF , P6 ;  /* 0xff80000013ad7808 */ /* 0x020fe40003000000 */
[C---:B------:R-:W-:Y:S02]  /*8630*/  ISETP.GT.AND P6, PT, R0.reuse, 0x21, PT ;  /* 0x000000210000780c */ /* 0x040fe40003fc4270 */
[----:B------:R-:W-:Y:S02]  /*8640*/  ISETP.GT.AND P0, PT, R0, 0x10, PT ;  /* 0x000000100000780c */ /* 0x000fe40003f04270 */
[----:B------:R-:W-:Y:S02]  /*8650*/  ISETP.GT.AND P5, PT, R2, 0x38, PT ;  /* 0x000000380200780c */ /* 0x000fe40003fa4270 */
[----:B------:R-:W-:Y:S01]  /*8660*/  FMNMX.FTZ R11, R182, R11, !PT ;  /* 0x0000000bb60b7209 */ /* 0x000fe20007810000 */
[----:B------:R-:W5:Y:S01]  /*8670*/  MUFU.TANH R37, R37 ;  /* 0x0000002500257308 */ /* 0x000f620000002400 */
[----:B------:R-:W-:Y:S02]  /*8680*/  FMNMX.FTZ R12, R7, R12, !PT ;  /* 0x0000000c070c7209 */ /* 0x000fe40007810000 */
[----:B------:R-:W-:Y:S02]  /*8690*/  FSEL R177, R23, -INF , P6 ;  /* 0xff80000017b17808 */ /* 0x000fe40003000000 */
[----:B------:R-:W-:Y:S02]  /*86a0*/  FSEL R168, R168, -INF , P0 ;  /* 0xff800000a8a87808 */ /* 0x000fe40000000000 */
[----:B------:R-:W-:Y:S02]  /*86b0*/  FSEL R229, R32, -INF , P5 ;  /* 0xff80000020e57808 */ /* 0x000fe40002800000 */
[C---:B------:R-:W-:Y:S01]  /*86c0*/  ISETP.GT.AND P0, PT, R0.reuse, 0x18, PT ;  /* 0x000000180000780c */ /* 0x040fe20003f04270 */
[----:B------:R-:W3:Y:S01]  /*86d0*/  MUFU.TANH R26, R26 ;  /* 0x0000001a001a7308 */ /* 0x000ee20000002400 */
[----:B------:R-:W-:Y:S02]  /*86e0*/  ISETP.GT.AND P6, PT, R0, 0x29, PT ;  /* 0x000000290000780c */ /* 0x000fe40003fc4270 */
[----:B------:R-:W-:Y:S02]  /*86f0*/  ISETP.GT.AND P1, PT, R2, 0x39, PT ;  /* 0x000000390200780c */ /* 0x000fe40003f24270 */
[----:B------:R-:W-:Y:S02]  /*8700*/  FMNMX.FTZ R11, R183, R11, !PT ;  /* 0x0000000bb70b7209 */ /* 0x000fe40007810000 */
[----:B------:R-:W-:Y:S02]  /*8710*/  FMNMX.FTZ R12, R10, R12, !PT ;  /* 0x0000000c0a0c7209 */ /* 0x000fe40007810000 */
[----:B-1----:R-:W-:Y:S01]  /*8720*/  FSEL R172, R18, -INF , P0 ;  /* 0xff80000012ac7808 */ /* 0x002fe20000000000 */
[----:B------:R-:W1:Y:S01]  /*8730*/  MUFU.TANH R35, R35 ;  /* 0x0000002300237308 */ /* 0x000e620000002400 */
[C---:B------:R-:W-:Y:S02]  /*8740*/  ISETP.GT.AND P0, PT, R0.reuse, 0x20, PT ;  /* 0x000000200000780c */ /* 0x040fe40003f04270 */
[----:B------:R-:W-:Y:S02]  /*8750*/  FSEL R181, R27, -INF , P6 ;  /* 0xff8000001bb57808 */ /* 0x000fe40003000000 */
[----:B------:R-:W-:Y:S02]  /*8760*/  ISETP.GT.AND P6, PT, R0, 0x31, PT ;  /* 0x000000310000780c */ /* 0x000fe40003fc4270 */
[----:B------:R-:W-:Y:S02]  /*8770*/  ISETP.GT.AND P5, PT, R2, 0x40, PT ;  /* 0x000000400200780c */ /* 0x000fe40003fa4270 */
[----:B------:R-:W-:Y:S01]  /*8780*/  FMNMX.FTZ R11, R229, R11, !PT ;  /* 0x0000000be50b7209 */ /* 0x000fe20007810000 */
[----:B------:R-:W1:Y:S01]  /*8790*/  MUFU.TANH R30, R30 ;  /* 0x0000001e001e7308 */ /* 0x000e620000002400 */
[----:B--2---:R-:W-:Y:S02]  /*87a0*/  FSEL R230, R33, -INF , P1 ;  /* 0xff80000021e67808 */ /* 0x004fe40000800000 */
[----:B------:R-:W-:Y:S02]  /*87b0*/  FMNMX.FTZ R12, R168, R12, !PT ;  /* 0x0000000ca80c7209 */ /* 0x000fe40007810000 */
[----:B------:R-:W-:Y:S02]  /*87c0*/  FSEL R176, R22, -INF , P0 ;  /* 0xff80000016b07808 */ /* 0x000fe40000000000 */
[----:B----4-:R-:W-:Y:S02]  /*87d0*/  FSEL R228, R31, -INF , P6 ;  /* 0xff8000001fe47808 */ /* 0x010fe40003000000 */
[----:B---3--:R-:W-:Y:S01]  /*87e0*/  FSEL R248, R36, -INF , P5 ;  /* 0xff80000024f87808 */ /* 0x008fe20002800000 */
[----:B------:R-:W2:Y:S01]  /*87f0*/  MUFU.TANH R40, R40 ;  /* 0x0000002800287308 */ /* 0x000ea20000002400 */
[----:B------:R-:W-:Y:S02]  /*8800*/  ISETP.GT.AND P1, PT, R2, 0x41, PT ;  /* 0x000000410200780c */ /* 0x000fe40003f24270 */
[----:B------:R-:W-:Y:S02]  /*8810*/  FMNMX.FTZ R11, R230, R11, !PT ;  /* 0x0000000be60b7209 */ /* 0x000fe40007810000 */
[C---:B------:R-:W-:Y:S02]  /*8820*/  ISETP.GT.AND P0, PT, R0.reuse, 0x28, PT ;  /* 0x000000280000780c */ /* 0x040fe40003f04270 */
[----:B------:R-:W-:Y:S02]  /*8830*/  ISETP.GT.AND P6, PT, R0, 0x39, PT ;  /* 0x000000390000780c */ /* 0x000fe40003fc4270 */
[----:B------:R-:W-:Y:S01]  /*8840*/  FMNMX.FTZ R12, R169, R12, !PT ;  /* 0x0000000ca90c7209 */ /* 0x000fe20007810000 */
[----:B------:R-:W3:Y:S01]  /*8850*/  MUFU.TANH R34, R34 ;  /* 0x0000002200227308 */ /* 0x000ee20000002400 */
[----:B-----5:R-:W-:Y:S02]  /*8860*/  FSEL R249, R37, -INF , P1 ;  /* 0xff80000025f97808 */ /* 0x020fe40000800000 */
[----:B------:R-:W-:Y:S02]  /*8870*/  FMNMX.FTZ R11, R248, R11, !PT ;  /* 0x0000000bf80b7209 */ /* 0x000fe40007810000 */
[----:B------:R-:W-:Y:S02]  /*8880*/  FSEL R180, R26, -INF , P0 ;  /* 0xff8000001ab47808 */ /* 0x000fe40000000000 */
[----:B------:R-:W-:Y:S02]  /*8890*/  ISETP.GT.AND P0, PT, R0, 0x30, PT ;  /* 0x000000300000780c */ /* 0x000fe40003f04270 */
[----:B-1----:R-:W-:Y:S01]  /*88a0*/  FSEL R238, R35, -INF , P6 ;  /* 0xff80000023ee7808 */ /* 0x002fe20003000000 */
[----:B------:R-:W1:Y:S01]  /*88b0*/  MUFU.TANH R41, R41 ;  /* 0x0000002900297308 */ /* 0x000e620000002400 */
[----:B------:R-:W-:Y:S02]  /*88c0*/  ISETP.GT.AND P6, PT, R2, 0x48, PT ;  /* 0x000000480200780c */ /* 0x000fe40003fc4270 */
[----:B------:R-:W-:Y:S02]  /*88d0*/  FMNMX.FTZ R12, R172, R12, !PT ;  /* 0x0000000cac0c7209 */ /* 0x000fe40007810000 */
[----:B------:R-:W-:Y:S02]  /*88e0*/  FSEL R193, R30, -INF , P0 ;  /* 0xff8000001ec17808 */ /* 0x000fe40000000000 */
[----:B------:R-:W-:Y:S01]  /*88f0*/  FMNMX.FTZ R100, R249, R11, !PT ;  /* 0x0000000bf9647209 */ /* 0x000fe20007810000 */
[----:B------:R-:W-:Y:S01]  /*8900*/  LDSM.16.MT88.4 R28, [R236+UR4+0x100] ;  /* 0x00010004ec1c783b */ /* 0x000fe20008004200 */
[----:B--2---:R-:W-:Y:S01]  /*8910*/  FSEL R192, R40, -INF , P6 ;  /* 0xff80000028c07808 */ /* 0x004fe20003000000 */
[----:B------:R-:W2:Y:S01]  /*8920*/  MUFU.TANH R38, R38 ;  /* 0x0000002600267308 */ /* 0x000ea20000002400 */
[----:B------:R-:W-:Y:S02]  /*8930*/  ISETP.GT.AND P0, PT, R0, 0x38, PT ;  /* 0x000000380000780c */ /* 0x000fe40003f04270 */
[----:B------:R-:W-:Y:S02]  /*8940*/  ISETP.GT.AND P5, PT, R2, 0x49, PT ;  /* 0x000000490200780c */ /* 0x000fe40003fa4270 */
[----:B------:R-:W-:Y:S02]  /*8950*/  FMNMX.FTZ R12, R173, R12, !PT ;  /* 0x0000000cad0c7209 */ /* 0x000fe40007810000 */
[----:B---3--:R-:W-:Y:S02]  /*8960*/  FSEL R235, R34, -INF , P0 ;  /* 0xff80000022eb7808 */ /* 0x008fe40000000000 */
[----:B------:R-:W-:Y:S01]  /*8970*/  ISETP.GT.AND P0, PT, R0, 0x40, PT ;  /* 0x000000400000780c */ /* 0x000fe20003f04270 */
[----:B------:R-:W3:Y:S01]  /*8980*/  MUFU.TANH R44, R44 ;  /* 0x0000002c002c7308 */ /* 0x000ee20000002400 */
[----:B------:R-:W-:Y:S02]  /*8990*/  ISETP.GT.AND P1, PT, R2, 0x50, PT ;  /* 0x000000500200780c */ /* 0x000fe40003f24270 */
[----:B------:R-:W-:Y:S02]  /*89a0*/  FMNMX.FTZ R100, R192, R100, !PT ;  /* 0x00000064c0647209 */ /* 0x000fe40007810000 */
[----:B-1----:R-:W-:Y:S02]  /*89b0*/  FSEL R194, R41, -INF , P5 ;  /* 0xff80000029c27808 */ /* 0x002fe40002800000 */
[----:B------:R-:W-:Y:S02]  /*89c0*/  FMNMX.FTZ R12, R176, R12, !PT ;  /* 0x0000000cb00c7209 */ /* 0x000fe40007810000 */
[----:B------:R-:W-:Y:S01]  /*89d0*/  FMNMX.FTZ R100, R194, R100, !PT ;  /* 0x00000064c2647209 */ /* 0x000fe20007810000 */
[----:B------:R-:W1:Y:S01]  /*89e0*/  MUFU.TANH R45, R45 ;  /* 0x0000002d002d7308 */ /* 0x000e620000002400 */
[----:B------:R-:W-:Y:S02]  /*89f0*/  FMNMX.FTZ R12, R177, R12, !PT ;  /* 0x0000000cb10c7209 */ /* 0x000fe40007810000 */
[----:B------:R-:W-:Y:S02]  /*8a00*/  ISETP.GT.AND P6, PT, R2, 0x58, PT ;  /* 0x000000580200780c */ /* 0x000fe40003fc4270 */
[----:B--2---:R-:W-:Y:S02]  /*8a10*/  FSEL R250, R38, -INF , P0 ;  /* 0xff80000026fa7808 */ /* 0x004fe40000000000 */
[----:B------:R-:W-:Y:S02]  /*8a20*/  ISETP.GT.AND P0, PT, R2, 0x51, PT ;  /* 0x000000510200780c */ /* 0x000fe40003f04270 */
[----:B------:R-:W-:Y:S01]  /*8a30*/  FMNMX.FTZ R12, R180, R12, !PT ;  /* 0x0000000cb40c7209 */ /* 0x000fe20007810000 */
[----:B------:R-:W2:Y:S01]  /*8a40*/  MUFU.TANH R48, R48 ;  /* 0x0000003000307308 */ /* 0x000ea20000002400 */
[----:B------:R-:W-:Y:S02]  /*8a50*/  ISETP.GT.AND P5, PT, R2, 0x59, PT ;  /* 0x000000590200780c */ /* 0x000fe40003fa4270 */
[----:B------:R-:W-:Y:S01]  /*8a60*/  FMNMX.FTZ R2, R181, R12, !PT ;  /* 0x0000000cb5027209 */ /* 0x000fe20007810000 */
[----:B------:R-:W-:Y:S01]  /*8a70*/  FMUL.FTZ R12, R51, c[0x0][0x320] ;  /* 0x0000c800330c7a20 */ /* 0x000fe20000410000 */
[----:B---3--:R-:W-:Y:S02]  /*8a80*/  FSEL R47, R44, -INF , P1 ;  /* 0xff8000002c2f7808 */ /* 0x008fe40000800000 */
[----:B------:R-:W-:Y:S02]  /*8a90*/  FMNMX.FTZ R2, R193, R2, !PT ;  /* 0x00000002c1027209 */ /* 0x000fe40007810000 */
[----:B------:R-:W-:Y:S01]  /*8aa0*/  FMNMX.FTZ R100, R47, R100, !PT ;  /* 0x000000642f647209 */ /* 0x000fe20007810000 */
[----:B------:R-:W3:Y:S01]  /*8ab0*/  MUFU.TANH R49, R49 ;  /* 0x0000003100317308 */ /* 0x000ee20000002400 */
[----:B------:R-:W-:Y:S02]  /*8ac0*/  FMNMX.FTZ R2, R228, R2, !PT ;  /* 0x00000002e4027209 */ /* 0x000fe40007810000 */
[----:B------:R-:W-:Y:S02]  /*8ad0*/  ISETP.GT.AND P1, PT, R0, 0x41, PT ;  /* 0x000000410000780c */ /* 0x000fe40003f24270 */
[----:B-1----:R-:W-:Y:S02]  /*8ae0*/  FSEL R25, R45, -INF , P0 ;  /* 0xff8000002d197808 */ /* 0x002fe40000000000 */
[----:B------:R-:W-:Y:S02]  /*8af0*/  FMNMX.FTZ R2, R235, R2, !PT ;  /* 0x00000002eb027209 */ /* 0x000fe40007810000 */
[----:B------:R-:W-:Y:S01]  /*8b00*/  FMNMX.FTZ R100, R25, R100, !PT ;  /* 0x0000006419647209 */ /* 0x000fe20007810000 */
[----:B------:R-:W1:Y:S01]  /*8b10*/  MUFU.TANH R39, R39 ;  /* 0x0000002700277308 */ /* 0x000e620000002400 */
[----:B------:R-:W-:Y:S02]  /*8b20*/  FMNMX.FTZ R2, R238, R2, !PT ;  /* 0x00000002ee027209 */ /* 0x000fe40007810000 */
[----:B------:R-:W-:Y:S02]  /*8b30*/  ISETP.GT.AND P0, PT, R0, 0x48, PT ;  /* 0x000000480000780c */ /* 0x000fe40003f04270 */
[----:B--2---:R-:W-:Y:S02]  /*8b40*/  FSEL R234, R48, -INF , P6 ;  /* 0xff80000030ea7808 */ /* 0x004fe40003000000 */
[----:B------:R-:W-:Y:S02]  /*8b50*/  FMNMX.FTZ R2, R250, R2, !PT ;  /* 0x00000002fa027209 */ /* 0x000fe40007810000 */
[----:B------:R-:W-:Y:S01]  /*8b60*/  FMNMX.FTZ R100, R234, R100, !PT ;  /* 0x00000064ea647209 */ /* 0x000fe20007810000 */
[----:B------:R-:W2:Y:S01]  /*8b70*/  MUFU.TANH R42, R42 ;  /* 0x0000002a002a7308 */ /* 0x000ea20000002400 */
[----:B---3--:R-:W-:Y:S04]  /*8b80*/  FSEL R231, R49, -INF , P5 ;  /* 0xff80000031e77808 */ /* 0x008fe80002800000 */
[----:B------:R-:W-:Y:S05]  /*8b90*/  FMNMX.FTZ R100, R231, R100, !PT ;  /* 0x00000064e7647209 */ /* 0x000fea0007810000 */
[----:B------:R-:W3:Y:S01]  /*8ba0*/  MUFU.TANH R43, R43 ;  /* 0x0000002b002b7308 */ /* 0x000ee20000002400 */
[----:B------:R-:W4:Y:S01]  /*8bb0*/  SHFL.BFLY PT, R11, R100, 0x2, 0x1f ;  /* 0x0c401f00640b7f89 */ /* 0x000f2200000e0000 */
[----:B-1----:R-:W-:Y:S02]  /*8bc0*/  FSEL R247, R39, -INF , P1 ;  /* 0xff80000027f77808 */ /* 0x002fe40000800000 */
[----:B------:R-:W-:Y:S02]  /*8bd0*/  ISETP.GT.AND P1, PT, R0, 0x49, PT ;  /* 0x000000490000780c */ /* 0x000fe40003f24270 */
[----:B------:R-:W-:Y:S04]  /*8be0*/  FMNMX.FTZ R2, R247, R2, !PT ;  /* 0x00000002f7027209 */ /* 0x000fe80007810000 */
[----:B------:R-:W1:Y:S01]  /*8bf0*/  MUFU.TANH R46, R46 ;  /* 0x0000002e002e7308 */ /* 0x000e620000002400 */
[----:B--2---:R-:W-:Y:S02]  /*8c00*/  FSEL R251, R42, -INF , P0 ;  /* 0xff8000002afb7808 */ /* 0x004fe40000000000 */
[C---:B------:R-:W-:Y:S02]  /*8c10*/  ISETP.GT.AND P0, PT, R0.reuse, 0x50, PT ;  /* 0x000000500000780c */ /* 0x040fe40003f04270 */
[----:B------:R-:W-:Y:S05]  /*8c20*/  FMNMX.FTZ R2, R251, R2, !PT ;  /* 0x00000002fb027209 */ /* 0x000fea0007810000 */
[----:B------:R-:W2:Y:S01]  /*8c30*/  MUFU.TANH R14, R14 ;  /* 0x0000000e000e7308 */ /* 0x000ea20000002400 */
[----:B---3--:R-:W-:Y:S02]  /*8c40*/  FSEL R252, R43, -INF , P1 ;  /* 0xff8000002bfc7808 */ /* 0x008fe40000800000 */
[----:B------:R-:W-:Y:S02]  /*8c50*/  ISETP.GT.AND P1, PT, R0, 0x51, PT ;  /* 0x000000510000780c */ /* 0x000fe40003f24270 */
[----:B------:R-:W-:Y:S05]  /*8c60*/  FMNMX.FTZ R2, R252, R2, !PT ;  /* 0x00000002fc027209 */ /* 0x000fea0007810000 */
[----:B------:R-:W3:Y:S01]  /*8c70*/  MUFU.TANH R13, R13 ;  /* 0x0000000d000d7308 */ /* 0x000ee20000002400 */
[----:B----4-:R-:W-:Y:S02]  /*8c80*/  FMNMX.FTZ R100, R100, R11, !PT ;  /* 0x0000000b64647209 */ /* 0x010fe40007810000 */
[----:B-1----:R-:W-:Y:S02]  /*8c90*/  FSEL R244, R46, -INF , P0 ;  /* 0xff8000002ef47808 */ /* 0x002fe40000000000 */
[----:B------:R-:W-:Y:S01]  /*8ca0*/  ISETP.GT.AND P0, PT, R0, 0x58, PT ;  /* 0x000000580000780c */ /* 0x000fe20003f04270 */
[----:B------:R-:W1:Y:S01]  /*8cb0*/  SHFL.BFLY PT, R11, R100, 0x1, 0x1f ;  /* 0x0c201f00640b7f89 */ /* 0x000e6200000e0000 */
[----:B------:R-:W-:Y:S03]  /*8cc0*/  FMNMX.FTZ R2, R244, R2, !PT ;  /* 0x00000002f4027209 */ /* 0x000fe60007810000 */
[----:B------:R-:W4:Y:S01]  /*8cd0*/  MUFU.TANH R12, R12 ;  /* 0x0000000c000c7308 */ /* 0x000f220000002400 */
[----:B--2---:R-:W-:Y:S02]  /*8ce0*/  FSEL R241, R14, -INF , P1 ;  /* 0xff8000000ef17808 */ /* 0x004fe40000800000 */
[----:B------:R-:W-:Y:S02]  /*8cf0*/  ISETP.GT.AND P1, PT, R0, 0x59, PT ;  /* 0x000000590000780c */ /* 0x000fe40003f24270 */
[----:B------:R-:W-:Y:S02]  /*8d00*/  FMNMX.FTZ R0, R241, R2, !PT ;  /* 0x00000002f1007209 */ /* 0x000fe40007810000 */
[----:B---3--:R-:W-:Y:S04]  /*8d10*/  FSEL R195, R13, -INF , P0 ;  /* 0xff8000000dc37808 */ /* 0x008fe80000000000 */
[----:B------:R-:W-:Y:S02]  /*8d20*/  FMNMX.FTZ R0, R195, R0, !PT ;  /* 0x00000000c3007209 */ /* 0x000fe40007810000 */
[----:B-1----:R-:W-:Y:S02]  /*8d30*/  FMNMX.FTZ R100, R100, R11, !PT ;  /* 0x0000000b64647209 */ /* 0x002fe40007810000 */
[----:B----4-:R-:W-:Y:S03]  /*8d40*/  FSEL R24, R12, -INF , P1 ;  /* 0xff8000000c187808 */ /* 0x010fe60000800000 */
[C---:B------:R-:W-:Y:S01]  /*8d50*/  FMUL.FTZ R164, R100.reuse, c[0x0][0x2d0] ;  /* 0x0000b40064a47a20 */ /* 0x040fe20000410000 */
[----:B------:R-:W-:Y:S01]  /*8d60*/  FSETP.NEU.FTZ.AND P1, PT, R100, -INF , PT ;  /* 0xff8000006400780b */ /* 0x000fe20003f3d000 */
[----:B------:R-:W-:Y:S01]  /*8d70*/  LDSM.16.MT88.4 R12, [R103+UR4+0x100] ;  /* 0x00010004670c783b */ /* 0x000fe20008004200 */
[----:B------:R-:W-:Y:S02]  /*8d80*/  FMNMX.FTZ R0, R24, R0, !PT ;  /* 0x0000000018007209 */ /* 0x000fe40007810000 */
[----:B------:R-:W-:Y:S05]  /*8d90*/  FSEL R164, R164, RZ, P1 ;  /* 0x000000ffa4a47208 */ /* 0x000fea0000800000 */
[----:B------:R-:W1:Y:S01]  /*8da0*/  SHFL.BFLY PT, R2, R0, 0x2, 0x1f ;  /* 0x0c401f0000027f89 */ /* 0x000e6200000e0000 */
[--C-:B------:R-:W-:Y:S02]  /*8db0*/  FFMA.FTZ R3, R3, c[0x0][0x2d0], -R164.reuse ;  /* 0x0000b40003037a23 */ /* 0x100fe400000108a4 */
[--C-:B------:R-:W-:Y:S02]  /*8dc0*/  FFMA.FTZ R4, R4, c[0x0][0x2d0], -R164.reuse ;  /* 0x0000b40004047a23 */ /* 0x100fe400000108a4 */
[----:B------:R-:W-:Y:S01]  /*8dd0*/  MUFU.EX2 R245, R3 ;  /* 0x0000000300f57308 */ /* 0x000fe20000000800 */
[--C-:B------:R-:W-:Y:S02]  /*8de0*/  FFMA.FTZ R6, R6, c[0x0][0x2d0], -R164.reuse ;  /* 0x0000b40006067a23 */ /* 0x100fe400000108a4 */
[----:B------:R-:W-:Y:S07]  /*8df0*/  FFMA.FTZ R5, R5, c[0x0][0x2d0], -R164 ;  /* 0x0000b40005057a23 */ /* 0x000fee00000108a4 */
[----:B------:R-:W2:Y:S01]  /*8e00*/  MUFU.EX2 R242, R4 ;  /* 0x0000000400f27308 */ /* 0x000ea20000000800 */
[----:B-1----:R-:W-:Y:S09]  /*8e10*/  FMNMX.FTZ R0, R0, R2, !PT ;  /* 0x0000000200007209 */ /* 0x002ff20007810000 */
[----:B------:R-:W-:Y:S01]  /*8e20*/  MUFU.EX2 R19, R6 ;  /* 0x0000000600137308 */ /* 0x000fe20000000800 */
[----:B------:R-:W1:Y:S09]  /*8e30*/  SHFL.BFLY PT, R2, R0, 0x1, 0x1f ;  /* 0x0c201f0000027f89 */ /* 0x000e7200000e0000 */
[----:B------:R-:W3:Y:S01]  /*8e40*/  MUFU.EX2 R246, R5 ;  /* 0x0000000500f67308 */ /* 0x000ee20000000800 */
[----:B--2---:R-:W-:Y:S02]  /*8e50*/  F2FP.PACK_AB R160, R245, R242 ;  /* 0x000000f2f5a0723e */ /* 0x004fe400000000ff */
[----:B-1----:R-:W-:Y:S02]  /*8e60*/  FMNMX.FTZ R3, R0, R2, !PT ;  /* 0x0000000200037209 */ /* 0x002fe40007810000 */
[----:B------:R-:W-:Y:S02]  /*8e70*/  FSEL R2, R100, RZ, P1 ;  /* 0x000000ff64027208 */ /* 0x000fe40000800000 */
[C---:B------:R-:W-:Y:S01]  /*8e80*/  FSETP.NEU.FTZ.AND P0, PT, R3.reuse, -INF , PT ;  /* 0xff8000000300780b */ /* 0x040fe20003f1d000 */
[C---:B------:R-:W-:Y:S01]  /*8e90*/  FMUL.FTZ R165, R3.reuse, c[0x0][0x2d0] ;  /* 0x0000b40003a57a20 */ /* 0x040fe20000410000 */
[----:B---3--:R-:W-:Y:S01]  /*8ea0*/  F2FP.PACK_AB R162, R246, R19 ;  /* 0x00000013f6a2723e */ /* 0x008fe200000000ff */
[----:B------:R-:W-:Y:S01]  /*8eb0*/  FADD.FTZ R2, -R2, R101 ;  /* 0x0000006502027221 */ /* 0x000fe20000010100 */
[----:B------:R-:W-:Y:S02]  /*8ec0*/  FSEL R0, R3, RZ, P0 ;  /* 0x000000ff03007208 */ /* 0x000fe40000000000 */
[----:B------:R-:W-:Y:S01]  /*8ed0*/  FSEL R165, R165, RZ, P0 ;  /* 0x000000ffa5a57208 */ /* 0x000fe20000000000 */
[----:B------:R-:W-:Y:S01]  /*8ee0*/  FMUL.FTZ R2, R2, c[0x0][0x2d0] ;  /* 0x0000b40002027a20 */ /* 0x000fe20000410000 */
[----:B------:R-:W-:Y:S01]  /*8ef0*/  IADD3 R101, R236, UR4, RZ ;  /* 0x00000004ec657c10 */ /* 0x000fe2000fffe0ff */
[----:B------:R-:W-:Y:S01]  /*8f00*/  FADD.FTZ R0, -R0, R102 ;  /* 0x0000006600007221 */ /* 0x000fe20000010100 */
[----:B------:R-:W-:Y:S01]  /*8f10*/  IADD3 R102, R103, UR4, RZ ;  /* 0x0000000467667c10 */ /* 0x000fe2000fffe0ff */
[--C-:B------:R-:W-:Y:S01]  /*8f20*/  FFMA.FTZ R9, R9, c[0x0][0x2d0], -R165.reuse ;  /* 0x0000b40009097a23 */ /* 0x100fe200000108a5 */
[----:B------:R-:W-:Y:S01]  /*8f30*/  PLOP3.LUT P0, PT, PT, PT, UP0, 0x80, 0x0 ;  /* 0x000000000000781c */ /* 0x000fe20003f0f008 */
[----:B------:R-:W-:Y:S01]  /*8f40*/  FMUL.FTZ R0, R0, c[0x0][0x2d0] ;  /* 0x0000b40000007a20 */ /* 0x000fe20000410000 */
[----:B------:R-:W1:Y:S01]  /*8f50*/  MUFU.EX2 R2, R2 ;  /* 0x0000000200027308 */ /* 0x000e620000000800 */
[--C-:B------:R-:W-:Y:S01]  /*8f60*/  FFMA.FTZ R8, R8, c[0x0][0x2d0], -R165.reuse ;  /* 0x0000b40008087a23 */ /* 0x100fe200000108a5 */
[----:B------:R-:W-:Y:S01]  /*8f70*/  IADD3 R102, R240, R102, RZ ;  /* 0x00000066f0667210 */ /* 0x000fe20007ffe0ff */
[--C-:B------:R-:W-:Y:S02]  /*8f80*/  FFMA.FTZ R7, R7, c[0x0][0x2d0], -R165.reuse ;  /* 0x0000b40007077a23 */ /* 0x100fe400000108a5 */
[----:B------:R-:W-:Y:S02]  /*8f90*/  FFMA.FTZ R10, R10, c[0x0][0x2d0], -R165 ;  /* 0x0000b4000a0a7a23 */ /* 0x000fe400000108a5 */
[----:B------:R-:W2:Y:S01]  /*8fa0*/  LDSM.16.MT88.4 R20, [R102+0x100] ;  /* 0x000100006614783b */ /* 0x000ea20000004200 */
[----:B------:R-:W-:Y:S02]  /*8fb0*/  IMAD.IADD R101, R240, 0x1, R101 ;  /* 0x00000001f0657824 */ /* 0x000fe400078e0265 */
[----:B------:R-:W3:Y:S05]  /*8fc0*/  MUFU.EX2 R243, R9 ;  /* 0x0000000900f37308 */ /* 0x000eea0000000800 */
[----:B------:R-:W4:Y:S05]  /*8fd0*/  LDSM.16.MT88.4 R36, [R101+0x100] ;  /* 0x000100006524783b */ /* 0x000f2a0000004200 */
[----:B------:R-:W5:Y:S01]  /*8fe0*/  MUFU.EX2 R26, R8 ;  /* 0x00000008001a7308 */ /* 0x000f620000000800 */
[C---:B-1----:R-:W-:Y:S02]  /*8ff0*/  FMUL.FTZ R4, R2.reuse, R104 ;  /* 0x0000006802047220 */ /* 0x042fe40000410000 */
[C---:B------:R-:W-:Y:S02]  /*9000*/  FMUL.FTZ R5, R2.reuse, R105 ;  /* 0x0000006902057220 */ /* 0x040fe40000410000 */
[C---:B------:R-:W-:Y:S05]  /*9010*/  FMUL.FTZ R16, R2.reuse, R116 ;  /* 0x0000007402107220 */ /* 0x040fea0000410000 */
[----:B------:R-:W1:Y:S01]  /*9020*/  MUFU.EX2 R17, R7 ;  /* 0x0000000700117308 */ /* 0x000e620000000800 */
[C---:B------:R-:W-:Y:S01]  /*9030*/  FMUL.FTZ R32, R2.reuse, R132 ;  /* 0x0000008402207220 */ /* 0x040fe20000410000 */
[----:B------:R-:W-:Y:S01]  /*9040*/  MOV R132, R242 ;  /* 0x000000f200847202 */ /* 0x000fe20000000f00 */
[C---:B------:R-:W-:Y:S01]  /*9050*/  FMUL.FTZ R33, R2.reuse, R133 ;  /* 0x0000008502217220 */ /* 0x040fe20000410000 */
[----:B---3--:R-:W-:Y:S01]  /*9060*/  MOV R133, R243 ;  /* 0x000000f300857202 */ /* 0x008fe20000000f00 */
[C---:B------:R-:W-:Y:S02]  /*9070*/  FMUL.FTZ R9, R2.reuse, R109 ;  /* 0x0000006d02097220 */ /* 0x040fe40000410000 */
[C---:B------:R-:W-:Y:S02]  /*9080*/  FMUL.FTZ R40, R2.reuse, R140 ;  /* 0x0000008c02287220 */ /* 0x040fe40000410000 */
[C---:B------:R-:W-:Y:S01]  /*9090*/  FMUL.FTZ R41, R2.reuse, R141 ;  /* 0x0000008d02297220 */ /* 0x040fe20000410000 */
[----:B------:R-:W3:Y:S01]  /*90a0*/  MUFU.EX2 R18, R10 ;  /* 0x0000000a00127308 */ /* 0x000ee20000000800 */
[C---:B------:R-:W-:Y:S02]  /*90b0*/  FMUL.FTZ R48, R2.reuse, R148 ;  /* 0x0000009402307220 */ /* 0x040fe40000410000 */
[----:B------:R-:W-:Y:S01]  /*90c0*/  FMUL.FTZ R49, R2, R149 ;  /* 0x0000009502317220 */ /* 0x000fe20000410000 */
[----:B-----5:R-:W-:Y:S01]  /*90d0*/  F2FP.PACK_AB R161, R26, R243 ;  /* 0x000000f31aa1723e */ /* 0x020fe200000000ff */
[C---:B------:R-:W-:Y:S01]  /*90e0*/  FMUL.FTZ R8, R2.reuse, R108 ;  /* 0x0000006c02087220 */ /* 0x040fe20000410000 */
[----:B------:R-:W-:Y:S01]  /*90f0*/  MOV R149, R195 ;  /* 0x000000c300957202 */ /* 0x000fe20000000f00 */
[C---:B------:R-:W-:Y:S02]  /*9100*/  FMUL.FTZ R52, R2.reuse, R52 ;  /* 0x0000003402347220 */ /* 0x040fe40000410000 */
[C---:B------:R-:W-:Y:S01]  /*9110*/  FMUL.FTZ R53, R2.reuse, R53 ;  /* 0x0000003502357220 */ /* 0x040fe20000410000 */
[----:B------:R-:W5:Y:S01]  /*9120*/  MUFU.EX2 R0, R0 ;  /* 0x0000000000007308 */ /* 0x000f620000000800 */
[C---:B------:R-:W-:Y:S02]  /*9130*/  FMUL.FTZ R56, R2.reuse, R56 ;  /* 0x0000003802387220 */ /* 0x040fe40000410000 */
[C---:B------:R-:W-:Y:S01]  /*9140*/  FMUL.FTZ R57, R2.reuse, R57 ;  /* 0x0000003902397220 */ /* 0x040fe20000410000 */
[----:B-1----:R-:W-:Y:S01]  /*9150*/  MOV R116, R17 ;  /* 0x0000001100747202 */ /* 0x002fe20000000f00 */
[C---:B------:R-:W-:Y:S02]  /*9160*/  FMUL.FTZ R60, R2.reuse, R60 ;  /* 0x0000003c023c7220 */ /* 0x040fe40000410000 */
[C---:B------:R-:W-:Y:S01]  /*9170*/  FMUL.FTZ R61, R2.reuse, R61 ;  /* 0x0000003d023d7220 */ /* 0x040fe20000410000 */
[----:B------:R-:W-:Y:S01]  /*9180*/  MOV R140, R116 ;  /* 0x00000074008c7202 */ /* 0x000fe20000000f00 */
[C---:B------:R-:W-:Y:S02]  /*9190*/  FMUL.FTZ R64, R2.reuse, R64 ;  /* 0x0000004002407220 */ /* 0x040fe40000410000 */
[C---:B------:R-:W-:Y:S02]  /*91a0*/  FMUL.FTZ R65, R2.reuse, R65 ;  /* 0x0000004102417220 */ /* 0x040fe40000410000 */
[----:B------:R-:W-:Y:S01]  /*91b0*/  FMUL.FTZ R68, R2, R68 ;  /* 0x0000004402447220 */ /* 0x000fe20000410000 */
[----:B---3--:R-:W-:Y:S01]  /*91c0*/  F2FP.PACK_AB R163, R18, R17 ;  /* 0x0000001112a3723e */ /* 0x008fe200000000ff */
[C---:B------:R-:W-:Y:S01]  /*91d0*/  FMUL.FTZ R17, R2.reuse, R117 ;  /* 0x0000007502117220 */ /* 0x040fe20000410000 */
[----:B------:R-:W-:Y:S01]  /*91e0*/  MOV R117, R18 ;  /* 0x0000001200757202 */ /* 0x000fe20000000f00 */
[C---:B------:R-:W-:Y:S02]  /*91f0*/  FMUL.FTZ R69, R2.reuse, R69 ;  /* 0x0000004502457220 */ /* 0x040fe40000410000 */
[C---:B------:R-:W-:Y:S02]  /*9200*/  FMUL.FTZ R72, R2.reuse, R72 ;  /* 0x0000004802487220 */ /* 0x040fe40000410000 */
[C---:B------:R-:W-:Y:S02]  /*9210*/  FMUL.FTZ R73, R2.reuse, R73 ;  /* 0x0000004902497220 */ /* 0x040fe40000410000 */
[----:B------:R-:W-:Y:S02]  /*9220*/  FMUL.FTZ R76, R2, R76 ;  /* 0x0000004c024c7220 */ /* 0x000fe40000410000 */
[C---:B-----5:R-:W-:Y:S02]  /*9230*/  FMUL.FTZ R6, R0.reuse, R106 ;  /* 0x0000006a00067220 */ /* 0x060fe40000410000 */
[C---:B------:R-:W-:Y:S02]  /*9240*/  FMUL.FTZ R7, R0.reuse, R107 ;  /* 0x0000006b00077220 */ /* 0x040fe40000410000 */
[----:B------:R-:W-:Y:S01]  /*9250*/  LDSM.16.MT88.4 R104, [R102+0x3100] ;  /* 0x003100006668783b */ /* 0x000fe20000004200 */
[C---:B------:R-:W-:Y:S02]  /*9260*/  FMUL.FTZ R10, R0.reuse, R110 ;  /* 0x0000006e000a7220 */ /* 0x040fe40000410000 */
[C---:B------:R-:W-:Y:S02]  /*9270*/  FMUL.FTZ R11, R0.reuse, R111 ;  /* 0x0000006f000b7220 */ /* 0x040fe40000410000 */
[C---:B------:R-:W-:Y:S03]  /*9280*/  HMMA.16816.F32 R4, R160.reuse, R12, R4 ;  /* 0x0000000ca004723c */ /* 0x040fe60000001804 */
[----:B------:R-:W-:Y:S02]  /*9290*/  LDSM.16.MT88.4 R108, [R236+UR4+0x3100] ;  /* 0x00310004ec6c783b */ /* 0x000fe40008004200 */
[----:B------:R-:W-:Y:S02]  /*92a0*/  FMUL.FTZ R27, R0, R127 ;  /* 0x0000007f001b7220 */ /* 0x000fe40000410000 */
[C---:B------:R-:W-:Y:S01]  /*92b0*/  FMUL.FTZ R12, R2.reuse, R112 ;  /* 0x00000070020c7220 */ /* 0x040fe20000410000 */
[C---:B------:R-:W-:Y:S04]  /*92c0*/  HMMA.16816.F32 R8, R160.reuse, R14, R8 ;  /* 0x0000000ea008723c */ /* 0x040fe80000001808 */
[----:B------:R-:W-:Y:S02]  /*92d0*/  FMUL.FTZ R13, R2, R113 ;  /* 0x00000071020d7220 */ /* 0x000fe40000410000 */
[C---:B------:R-:W-:Y:S01]  /*92e0*/  FMUL.FTZ R18, R0.reuse, R118 ;  /* 0x0000007600127220 */ /* 0x040fe20000410000 */
[----:B------:R-:W-:Y:S01]  /*92f0*/  MOV R118, R19 ;  /* 0x0000001300767202 */ /* 0x000fe20000000f00 */
[C---:B------:R-:W-:Y:S04]  /*9300*/  FMUL.FTZ R14, R0.reuse, R114 ;  /* 0x00000072000e7220 */ /* 0x040fe80000410000 */
[C---:B------:R-:W-:Y:S02]  /*9310*/  FMUL.FTZ R15, R0.reuse, R115 ;  /* 0x00000073000f7220 */ /* 0x040fe40000410000 */
[----:B------:R-:W-:Y:S01]  /*9320*/  LDSM.16.MT88.4 R112, [R101+0x3100] ;  /* 0x003100006570783b */ /* 0x000fe20000004200 */
[C---:B------:R-:W-:Y:S02]  /*9330*/  FMUL.FTZ R19, R0.reuse, R119 ;  /* 0x0000007700137220 */ /* 0x040fe40000410000 */
[----:B------:R-:W-:Y:S02]  /*9340*/  IMAD.MOV.U32 R119, RZ, RZ, R26 ;  /* 0x000000ffff777224 */ /* 0x000fe400078e001a */
        /* <DEDUP_REMOVED lines=12> */
[----:B------:R-:W-:Y:S01]  /*9410*/  FMUL.FTZ R24, R2, R124 ;  /* 0x0000007c02187220 */ /* 0x000fe20000410000 */
[----:B------:R-:W1:Y:S01]  /*9420*/  LDSM.16.MT88.4 R44, [R103+UR4+0x3100] ;  /* 0x00310004672c783b */ /* 0x000e620008004200 */
[----:B------:R-:W-:Y:S01]  /*9430*/  MOV R148, R121 ;  /* 0x0000007900947202 */ /* 0x000fe20000000f00 */
[C---:B------:R-:W-:Y:S01]  /*9440*/  FMUL.FTZ R35, R0.reuse, R135 ;  /* 0x0000008700237220 */ /* 0x040fe20000410000 */
[----:B------:R-:W-:Y:S01]  /*9450*/  MOV R135, R117 ;  /* 0x0000007500877202 */ /* 0x000fe20000000f00 */
[C---:B------:R-:W-:Y:S03]  /*9460*/  HMMA.16816.F32 R20, R160.reuse, R28, R20 ;  /* 0x0000001ca014723c */ /* 0x040fe60000001814 */
[----:B------:R-:W-:Y:S01]  /*9470*/  FMUL.FTZ R42, R0, R142 ;  /* 0x0000008e002a7220 */ /* 0x000fe20000410000 */
[----:B------:R-:W-:Y:S01]  /*9480*/  LDSM.16.MT88.4 R124, [R103+UR4+0x3900] ;  /* 0x00390004677c783b */ /* 0x000fe20008004200 */
[----:B------:R-:W-:Y:S02]  /*9490*/  IMAD.MOV.U32 R142, RZ, RZ, R118 ;  /* 0x000000ffff8e7224 */ /* 0x000fe400078e0076 */
[C---:B------:R-:W-:Y:S01]  /*94a0*/  FMUL.FTZ R28, R2.reuse, R128 ;  /* 0x00000080021c7220 */ /* 0x040fe20000410000 */
[C---:B------:R-:W-:Y:S04]  /*94b0*/  HMMA.16816.F32 R24, R160.reuse, R30, R24 ;  /* 0x0000001ea018723c */ /* 0x040fe80000001818 */
[----:B------:R-:W-:Y:S02]  /*94c0*/  FMUL.FTZ R29, R2, R129 ;  /* 0x00000081021d7220 */ /* 0x000fe40000410000 */
[C---:B------:R-:W-:Y:S01]  /*94d0*/  FMUL.FTZ R43, R0.reuse, R143 ;  /* 0x0000008f002b7220 */ /* 0x040fe20000410000 */
[----:B------:R-:W-:Y:S01]  /*94e0*/  MOV R143, R119 ;  /* 0x00000077008f7202 */ /* 0x000fe20000000f00 */
[C---:B------:R-:W-:Y:S01]  /*94f0*/  FMUL.FTZ R30, R0.reuse, R130 ;  /* 0x00000082001e7220 */ /* 0x040fe20000410000 */
[----:B------:R-:W-:Y:S03]  /*9500*/  LDSM.16.MT88.4 R116, [R102+0x900] ;  /* 0x000900006674783b */ /* 0x000fe60000004200 */
[C---:B------:R-:W-:Y:S02]  /*9510*/  FMUL.FTZ R31, R0.reuse, R131 ;  /* 0x00000083001f7220 */ /* 0x040fe40000410000 */
[C---:B------:R-:W-:Y:S01]  /*9520*/  FMUL.FTZ R50, R0.reuse, R150 ;  /* 0x0000009600327220 */ /* 0x040fe20000410000 */
[----:B------:R-:W-:Y:S01]  /*9530*/  MOV R150, R231 ;  /* 0x000000e700967202 */ /* 0x000fe20000000f00 */
[C---:B------:R-:W-:Y:S01]  /*9540*/  FMUL.FTZ R51, R0.reuse, R151 ;  /* 0x0000009700337220 */ /* 0x040fe20000410000 */
[----:B------:R-:W-:Y:S01]  /*9550*/  LDSM.16.MT88.4 R128, [R102+0x3900] ;  /* 0x003900006680783b */ /* 0x000fe20000004200 */
[----:B------:R-:W-:Y:S01]  /*9560*/  MOV R151, R234 ;  /* 0x000000ea00977202 */ /* 0x000fe20000000f00 */
[C---:B----4-:R-:W-:Y:S03]  /*9570*/  HMMA.16816.F32 R28, R160.reuse, R36, R28 ;  /* 0x00000024a01c723c */ /* 0x050fe6000000181c */
[C---:B------:R-:W-:Y:S02]  /*9580*/  FMUL.FTZ R54, R0.reuse, R54 ;  /* 0x0000003600367220 */ /* 0x040fe40000410000 */
[----:B------:R-:W-:Y:S02]  /*9590*/  FMUL.FTZ R55, R0, R55 ;  /* 0x0000003700377220 */ /* 0x000fe40000410000 */
[C---:B------:R-:W-:Y:S01]  /*95a0*/  FMUL.FTZ R36, R2.reuse, R136 ;  /* 0x0000008802247220 */ /* 0x040fe20000410000 */
[C---:B------:R-:W-:Y:S04]  /*95b0*/  HMMA.16816.F32 R32, R160.reuse, R38, R32 ;  /* 0x00000026a020723c */ /* 0x040fe80000001820 */
[----:B------:R-:W-:Y:S02]  /*95c0*/  FMUL.FTZ R37, R2, R137 ;  /* 0x0000008902257220 */ /* 0x000fe40000410000 */
[C---:B------:R-:W-:Y:S02]  /*95d0*/  FMUL.FTZ R58, R0.reuse, R58 ;  /* 0x0000003a003a7220 */ /* 0x040fe40000410000 */
[C---:B------:R-:W-:Y:S04]  /*95e0*/  FMUL.FTZ R38, R0.reuse, R138 ;  /* 0x0000008a00267220 */ /* 0x040fe80000410000 */
[C---:B------:R-:W-:Y:S01]  /*95f0*/  FMUL.FTZ R39, R0.reuse, R139 ;  /* 0x0000008b00277220 */ /* 0x040fe20000410000 */
[----:B------:R-:W-:Y:S01]  /*9600*/  MOV R139, R246 ;  /* 0x000000f6008b7202 */ /* 0x000fe20000000f00 */
[C---:B------:R-:W-:Y:S02]  /*9610*/  FMUL.FTZ R59, R0.reuse, R59 ;  /* 0x0000003b003b7220 */ /* 0x040fe40000410000 */
[C---:B------:R-:W-:Y:S02]  /*9620*/  FMUL.FTZ R62, R0.reuse, R62 ;  /* 0x0000003e003e7220 */ /* 0x040fe40000410000 */
[C---:B------:R-:W-:Y:S01]  /*9630*/  FMUL.FTZ R63, R0.reuse, R63 ;  /* 0x0000003f003f7220 */ /* 0x040fe20000410000 */
[C---:B-1----:R-:W-:Y:S03]  /*9640*/  HMMA.16816.F32 R36, R160.reuse, R44, R36 ;  /* 0x0000002ca024723c */ /* 0x042fe60000001824 */
[C---:B------:R-:W-:Y:S02]  /*9650*/  FMUL.FTZ R66, R0.reuse, R66 ;  /* 0x0000004200427220 */ /* 0x040fe40000410000 */
[----:B------:R-:W-:Y:S02]  /*9660*/  FMUL.FTZ R67, R0, R67 ;  /* 0x0000004300437220 */ /* 0x000fe40000410000 */
[C---:B------:R-:W-:Y:S01]  /*9670*/  FMUL.FTZ R44, R2.reuse, R144 ;  /* 0x00000090022c7220 */ /* 0x040fe20000410000 */
[C---:B------:R-:W-:Y:S04]  /*9680*/  HMMA.16816.F32 R40, R160.reuse, R46, R40 ;  /* 0x0000002ea028723c */ /* 0x040fe80000001828 */
[----:B------:R-:W-:Y:S02]  /*9690*/  FMUL.FTZ R45, R2, R145 ;  /* 0x00000091022d7220 */ /* 0x000fe40000410000 */
[C---:B------:R-:W-:Y:S02]  /*96a0*/  FMUL.FTZ R70, R0.reuse, R70 ;  /* 0x0000004600467220 */ /* 0x040fe40000410000 */
[C---:B------:R-:W-:Y:S04]  /*96b0*/  FMUL.FTZ R46, R0.reuse, R146 ;  /* 0x00000092002e7220 */ /* 0x040fe80000410000 */
[C---:B------:R-:W-:Y:S02]  /*96c0*/  FMUL.FTZ R47, R0.reuse, R147 ;  /* 0x00000093002f7220 */ /* 0x040fe40000410000 */
[C---:B------:R-:W-:Y:S02]  /*96d0*/  FMUL.FTZ R71, R0.reuse, R71 ;  /* 0x0000004700477220 */ /* 0x040fe40000410000 */
[C---:B------:R-:W-:Y:S02]  /*96e0*/  FMUL.FTZ R74, R0.reuse, R74 ;  /* 0x0000004a004a7220 */ /* 0x040fe40000410000 */
[----:B------:R-:W-:Y:S01]  /*96f0*/  FMUL.FTZ R75, R0, R75 ;  /* 0x0000004b004b7220 */ /* 0x000fe20000410000 */
[C---:B------:R-:W-:Y:S03]  /*9700*/  HMMA.16816.F32 R44, R160.reuse, R104, R44 ;  /* 0x00000068a02c723c */ /* 0x040fe6000000182c */
[----:B------:R-:W-:Y:S02]  /*9710*/  FMUL.FTZ R77, R2, R77 ;  /* 0x0000004d024d7220 */ /* 0x000fe40000410000 */
[C---:B------:R-:W-:Y:S02]  /*9720*/  FMUL.FTZ R78, R0.reuse, R78 ;  /* 0x0000004e004e7220 */ /* 0x040fe40000410000 */
[----:B------:R-:W-:Y:S01]  /*9730*/  FMUL.FTZ R79, R0, R79 ;  /* 0x0000004f004f7220 */ /* 0x000fe20000410000 */
[C---:B------:R-:W-:Y:S01]  /*9740*/  HMMA.16816.F32 R48, R160.reuse, R106, R48 ;  /* 0x0000006aa030723c */ /* 0x040fe20000001830 */
[----:B------:R-:W1:Y:S03]  /*9750*/  LDSM.16.MT88.4 R104, [R103+UR4+0x6100] ;  /* 0x006100046768783b */ /* 0x000e660008004200 */
[C---:B------:R-:W-:Y:S02]  /*9760*/  FMUL.FTZ R80, R2.reuse, R80 ;  /* 0x0000005002507220 */ /* 0x040fe40000410000 */
[----:B------:R-:W-:Y:S02]  /*9770*/  FMUL.FTZ R81, R2, R81 ;  /* 0x0000005102517220 */ /* 0x000fe40000410000 */
[C---:B------:R-:W-:Y:S04]  /*9780*/  HMMA.16816.F32 R52, R160.reuse, R108, R52 ;  /* 0x0000006ca034723c */ /* 0x040fe80000001834 */
[C---:B------:R-:W-:Y:S02]  /*9790*/  FMUL.FTZ R82, R0.reuse, R82 ;  /* 0x0000005200527220 */ /* 0x040fe40000410000 */
[----:B------:R-:W-:Y:S02]  /*97a0*/  FMUL.FTZ R83, R0, R83 ;  /* 0x0000005300537220 */ /* 0x000fe40000410000 */
[C---:B------:R-:W-:Y:S04]  /*97b0*/  HMMA.16816.F32 R56, R160.reuse, R110, R56 ;  /* 0x0000006ea038723c */ /* 0x040fe80000001838 */
[--C-:B------:R-:W-:Y:S02]  /*97c0*/  FFMA.FTZ R108, R166, c[0x0][0x2d0], -R164.reuse ;  /* 0x0000b400a66c7a23 */ /* 0x100fe400000108a4 */
[C---:B------:R-:W-:Y:S02]  /*97d0*/  FMUL.FTZ R84, R2.reuse, R84 ;  /* 0x0000005402547220 */ /* 0x040fe40000410000 */
[C---:B------:R-:W-:Y:S01]  /*97e0*/  HMMA.16816.F32 R60, R160.reuse, R112, R60 ;  /* 0x00000070a03c723c */ /* 0x040fe2000000183c */
[----:B------:R2:W-:Y:S03]  /*97f0*/  MUFU.EX2 R136, R108 ;  /* 0x0000006c00887308 */ /* 0x0005e60000000800 */
[----:B------:R-:W-:Y:S02]  /*9800*/  FMUL.FTZ R85, R2, R85 ;  /* 0x0000005502557220 */ /* 0x000fe40000410000 */
[C---:B------:R-:W-:Y:S02]  /*9810*/  FMUL.FTZ R86, R0.reuse, R86 ;  /* 0x0000005600567220 */ /* 0x040fe40000410000 */
[C---:B------:R-:W-:Y:S04]  /*9820*/  HMMA.16816.F32 R64, R160.reuse, R114, R64 ;  /* 0x00000072a040723c */ /* 0x040fe80000001840 */
[----:B------:R-:W-:Y:S01]  /*9830*/  FFMA.FTZ R112, R167, c[0x0][0x2d0], -R164 ;  /* 0x0000b400a7707a23 */ /* 0x000fe200000108a4 */
[----:B------:R-:W-:Y:S01]  /*9840*/  MOV R167, R244 ;  /* 0x000000f400a77202 */ /* 0x000fe20000000f00 */
[----:B------:R-:W-:Y:S02]  /*9850*/  FMUL.FTZ R87, R0, R87 ;  /* 0x0000005700577220 */ /* 0x000fe40000410000 */
[----:B------:R3:W-:Y:S01]  /*9860*/  MUFU.EX2 R138, R112 ;  /* 0x00000070008a7308 */ /* 0x0007e20000000800 */
[C---:B-1----:R-:W-:Y:S03]  /*9870*/  HMMA.16816.F32 R68, R160.reuse, R104, R68 ;  /* 0x00000068a044723c */ /* 0x042fe60000001844 */
[C---:B------:R-:W-:Y:S02]  /*9880*/  FMUL.FTZ R88, R2.reuse, R88 ;  /* 0x0000005802587220 */ /* 0x040fe40000410000 */
[----:B------:R-:W-:Y:S02]  /*9890*/  FMUL.FTZ R89, R2, R89 ;  /* 0x0000005902597220 */ /* 0x000fe40000410000 */
[----:B------:R-:W-:Y:S01]  /*98a0*/  FFMA.FTZ R104, R169, c[0x0][0x2d0], -R165 ;  /* 0x0000b400a9687a23 */ /* 0x000fe200000108a5 */
[C---:B------:R-:W-:Y:S01]  /*98b0*/  HMMA.16816.F32 R72, R160.reuse, R106, R72 ;  /* 0x0000006aa048723c */ /* 0x040fe20000001848 */
[----:B--2---:R-:W1:Y:S02]  /*98c0*/  LDSM.16.MT88.4 R108, [R102+0x6100] ;  /* 0x00610000666c783b */ /* 0x004e640000004200 */
[----:B------:R2:W-:Y:S01]  /*98d0*/  MUFU.EX2 R141, R104 ;  /* 0x00000068008d7308 */ /* 0x0005e20000000800 */
[----:B------:R-:W-:Y:S02]  /*98e0*/  IMAD.MOV.U32 R169, RZ, RZ, R122 ;  /* 0x000000ffffa97224 */ /* 0x000fe400078e007a */
[C---:B------:R-:W-:Y:S02]  /*98f0*/  FMUL.FTZ R90, R0.reuse, R90 ;  /* 0x0000005a005a7220 */ /* 0x040fe40000410000 */
[----:B------:R-:W-:Y:S04]  /*9900*/  FMUL.FTZ R91, R0, R91 ;  /* 0x0000005b005b7220 */ /* 0x000fe80000410000 */
[----:B------:R-:W-:Y:S02]  /*9910*/  IMAD.MOV.U32 R137, RZ, RZ, R245 ;  /* 0x000000ffff897224 */ /* 0x000fe400078e00f5 */
[----:B------:R-:W-:Y:S02]  /*9920*/  FMUL.FTZ R92, R2, R92 ;  /* 0x0000005c025c7220 */ /* 0x000fe40000410000 */
[----:B---3--:R-:W-:Y:S01]  /*9930*/  FFMA.FTZ R112, R168, c[0x0][0x2d0], -R165 ;  /* 0x0000b400a8707a23 */ /* 0x008fe200000108a5 */
[----:B------:R-:W-:Y:S01]  /*9940*/  MOV R168, R120 ;  /* 0x0000007800a87202 */ /* 0x000fe20000000f00 */
[----:B------:R-:W-:Y:S01]  /*9950*/  FMUL.FTZ R93, R2, R93 ;  /* 0x0000005d025d7220 */ /* 0x000fe20000410000 */
[----:B------:R-:W-:Y:S01]  /*9960*/  LDSM.16.MT88.4 R120, [R101+0x900] ;  /* 0x000900006578783b */ /* 0x000fe20000004200 */
[----:B------:R3:W4:Y:S01]  /*9970*/  MUFU.EX2 R134, R112 ;  /* 0x0000007000867308 */ /* 0x0007220000000800 */
[C---:B------:R-:W-:Y:S02]  /*9980*/  FMUL.FTZ R94, R0.reuse, R94 ;  /* 0x0000005e005e7220 */ /* 0x040fe40000410000 */
[----:B------:R-:W-:Y:S02]  /*9990*/  FMUL.FTZ R95, R0, R95 ;  /* 0x0000005f005f7220 */ /* 0x000fe40000410000 */
[----:B------:R-:W-:Y:S02]  /*99a0*/  FMUL.FTZ R96, R2, R96 ;  /* 0x0000006002607220 */ /* 0x000fe40000410000 */
[----:B--2---:R-:W-:Y:S02]  /*99b0*/  FFMA.FTZ R104, R170, c[0x0][0x2d0], -R164 ;  /* 0x0000b400aa687a23 */ /* 0x004fe400000108a4 */
[----:B------:R-:W-:Y:S02]  /*99c0*/  IMAD.MOV.U32 R170, RZ, RZ, R194 ;  /* 0x000000ffffaa7224 */ /* 0x000fe400078e00c2 */
[----:B------:R2:W-:Y:S01]  /*99d0*/  MUFU.EX2 R144, R104 ;  /* 0x0000006800907308 */ /* 0x0005e20000000800 */
[----:B------:R-:W-:Y:S02]  /*99e0*/  FMUL.FTZ R97, R2, R97 ;  /* 0x0000006102617220 */ /* 0x000fe40000410000 */
[C---:B------:R-:W-:Y:S02]  /*99f0*/  FMUL.FTZ R98, R0.reuse, R98 ;  /* 0x0000006200627220 */ /* 0x040fe40000410000 */
[----:B------:R-:W-:Y:S02]  /*9a00*/  FMUL.FTZ R99, R0, R99 ;  /* 0x0000006300637220 */ /* 0x000fe40000410000 */
[----:B------:R-:W-:Y:S01]  /*9a10*/  IMAD.MOV.U32 R166, RZ, RZ, R241 ;  /* 0x000000ffffa67224 */ /* 0x000fe200078e00f1 */
[C---:B-1----:R-:W-:Y:S01]  /*9a20*/  HMMA.16816.F32 R76, R160.reuse, R108, R76 ;  /* 0x0000006ca04c723c */ /* 0x042fe2000000184c */
[----:B---3--:R-:W1:Y:S06]  /*9a30*/  LDSM.16.MT88.4 R112, [R236+UR4+0x6100] ;  /* 0x00610004ec70783b */ /* 0x008e6c0008004200 */
[--C-:B------:R-:W-:Y:S01]  /*9a40*/  FFMA.FTZ R108, R171, c[0x0][0x2d0], -R164.reuse ;  /* 0x0000b400ab6c7a23 */ /* 0x100fe200000108a4 */
[C---:B------:R-:W-:Y:S03]  /*9a50*/  HMMA.16816.F32 R80, R160.reuse, R110, R80 ;  /* 0x0000006ea050723c */ /* 0x040fe60000001850 */
[----:B------:R3:W5:Y:S01]  /*9a60*/  MUFU.EX2 R147, R108 ;  /* 0x0000006c00937308 */ /* 0x0007620000000800 */
[----:B------:R-:W-:Y:S01]  /*9a70*/  MOV R171, R192 ;  /* 0x000000c000ab7202 */ /* 0x000fe20000000f00 */
[----:B--2---:R-:W2:Y:S01]  /*9a80*/  LDSM.16.MT88.4 R104, [R101+0x6100] ;  /* 0x006100006568783b */ /* 0x004ea20000004200 */
[--C-:B---3--:R-:W-:Y:S07]  /*9a90*/  FFMA.FTZ R108, R172, c[0x0][0x2d0], -R165.reuse ;  /* 0x0000b400ac6c7a23 */ /* 0x108fee00000108a5 */
[----:B------:R3:W-:Y:S01]  /*9aa0*/  MUFU.EX2 R145, R108 ;  /* 0x0000006c00917308 */ /* 0x0007e20000000800 */
[C---:B-1----:R-:W-:Y:S07]  /*9ab0*/  HMMA.16816.F32 R84, R160.reuse, R112, R84 ;  /* 0x00000070a054723c */ /* 0x042fee0000001854 */
[--C-:B------:R-:W-:Y:S01]  /*9ac0*/  FFMA.FTZ R112, R173, c[0x0][0x2d0], -R165.reuse ;  /* 0x0000b400ad707a23 */ /* 0x100fe200000108a5 */
[C---:B------:R-:W-:Y:S03]  /*9ad0*/  HMMA.16816.F32 R88, R160.reuse, R114, R88 ;  /* 0x00000072a058723c */ /* 0x040fe60000001858 */
[----:B------:R1:W1:Y:S05]  /*9ae0*/  MUFU.EX2 R146, R112 ;  /* 0x0000007000927308 */ /* 0x00026a0000000800 */
[C---:B--2---:R-:W-:Y:S01]  /*9af0*/  HMMA.16816.F32 R92, R160.reuse, R104, R92 ;  /* 0x00000068a05c723c */ /* 0x044fe2000000185c */
[----:B---3--:R-:W2:Y:S06]  /*9b00*/  LDSM.16.MT88.4 R108, [R103+UR4+0x900] ;  /* 0x00090004676c783b */ /* 0x008eac0008004200 */
[----:B----4-:R-:W-:Y:S01]  /*9b10*/  F2FP.PACK_AB R105, R141, R134 ;  /* 0x000000868d69723e */ /* 0x010fe200000000ff */
[----:B------:R-:W-:Y:S04]  /*9b20*/  HMMA.16816.F32 R96, R160, R106, R96 ;  /* 0x0000006aa060723c */ /* 0x000fe80000001860 */
[----:B------:R-:W-:Y:S03]  /*9b30*/  F2FP.PACK_AB R104, R138, R136 ;  /* 0x000000888a68723e */ /* 0x000fe600000000ff */
[----:B-----5:R-:W-:Y:S01]  /*9b40*/  F2FP.PACK_AB R106, R147, R144 ;  /* 0x00000090936a723e */ /* 0x020fe200000000ff */
[----:B-1----:R-:W1:Y:S01]  /*9b50*/  LDSM.16.MT88.4 R112, [R236+UR4+0x900] ;  /* 0x00090004ec70783b */ /* 0x002e620008004200 */
        /* <DEDUP_REMOVED lines=10> */
[C---:B------:R-:W-:Y:S07]  /*9c00*/  HMMA.16816.F32 R28, R104.reuse, R120, R28 ;  /* 0x00000078681c723c */ /* 0x040fee000000181c */
[--C-:B------:R-:W-:Y:S01]  /*9c10*/  FFMA.FTZ R120, R174, c[0x0][0x2d0], -R164.reuse ;  /* 0x0000b400ae787a23 */ /* 0x100fe200000108a4 */
[C---:B------:R-:W-:Y:S03]  /*9c20*/  HMMA.16816.F32 R32, R104.reuse, R122, R32 ;  /* 0x0000007a6820723c */ /* 0x040fe60000001820 */
[----:B------:R4:W-:Y:S05]  /*9c30*/  MUFU.EX2 R246, R120 ;  /* 0x0000007800f67308 */ /* 0x0009ea0000000800 */
[C---:B------:R-:W-:Y:S08]  /*9c40*/  HMMA.16816.F32 R36, R104.reuse, R124, R36 ;  /* 0x0000007c6824723c */ /* 0x040ff00000001824 */
[C---:B------:R-:W-:Y:S01]  /*9c50*/  HMMA.16816.F32 R40, R104.reuse, R126, R40 ;  /* 0x0000007e6828723c */ /* 0x040fe20000001828 */
[----:B------:R-:W-:Y:S07]  /*9c60*/  LDSM.16.MT88.4 R124, [R101+0x6900] ;  /* 0x00690000657c783b */ /* 0x000fee0000004200 */
[C---:B------:R-:W-:Y:S01]  /*9c70*/  HMMA.16816.F32 R44, R104.reuse, R128, R44 ;  /* 0x00000080682c723c */ /* 0x040fe2000000182c */
[----:B----4-:R-:W4:Y:S07]  /*9c80*/  LDSM.16.MT88.4 R120, [R102+0x6900] ;  /* 0x006900006678783b */ /* 0x010f2e0000004200 */
[C---:B------:R-:W-:Y:S01]  /*9c90*/  HMMA.16816.F32 R48, R104.reuse, R130, R48 ;  /* 0x000000826830723c */ /* 0x040fe20000001830 */
[----:B------:R-:W-:Y:S07]  /*9ca0*/  LDSM.16.MT88.4 R128, [R236+UR4+0x4100] ;  /* 0x00410004ec80783b */ /* 0x000fee0008004200 */
[C---:B--2---:R-:W-:Y:S07]  /*9cb0*/  HMMA.16816.F32 R52, R104.reuse, R108, R52 ;  /* 0x0000006c6834723c */ /* 0x044fee0000001834 */
[--C-:B------:R-:W-:Y:S01]  /*9cc0*/  FFMA.FTZ R108, R175, c[0x0][0x2d0], -R164.reuse ;  /* 0x0000b400af6c7a23 */ /* 0x100fe200000108a4 */
[C---:B------:R-:W-:Y:S03]  /*9cd0*/  HMMA.16816.F32 R56, R104.reuse, R110, R56 ;  /* 0x0000006e6838723c */ /* 0x040fe60000001838 */
[----:B------:R2:W5:Y:S05]  /*9ce0*/  MUFU.EX2 R245, R108 ;  /* 0x0000006c00f57308 */ /* 0x00056a0000000800 */
[C---:B---3--:R-:W-:Y:S07]  /*9cf0*/  HMMA.16816.F32 R60, R104.reuse, R116, R60 ;  /* 0x00000074683c723c */ /* 0x048fee000000183c */
[--C-:B------:R-:W-:Y:S01]  /*9d00*/  FFMA.FTZ R116, R177, c[0x0][0x2d0], -R165.reuse ;  /* 0x0000b400b1747a23 */ /* 0x100fe200000108a5 */
[C---:B------:R-:W-:Y:S03]  /*9d10*/  HMMA.16816.F32 R64, R104.reuse, R118, R64 ;  /* 0x000000766840723c */ /* 0x040fe60000001840 */
[----:B------:R3:W-:Y:S05]  /*9d20*/  MUFU.EX2 R243, R116 ;  /* 0x0000007400f37308 */ /* 0x0007ea0000000800 */
[C---:B-1----:R-:W-:Y:S04]  /*9d30*/  HMMA.16816.F32 R68, R104.reuse, R112, R68 ;  /* 0x000000706844723c */ /* 0x042fe80000001844 */
[--C-:B--2---:R-:W-:Y:S03]  /*9d40*/  FFMA.FTZ R108, R176, c[0x0][0x2d0], -R165.reuse ;  /* 0x0000b400b06c7a23 */ /* 0x104fe600000108a5 */
[--C-:B------:R-:W-:Y:S01]  /*9d50*/  FFMA.FTZ R112, R179, c[0x0][0x2d0], -R164.reuse ;  /* 0x0000b400b3707a23 */ /* 0x100fe200000108a4 */
[C---:B------:R-:W-:Y:S01]  /*9d60*/  HMMA.16816.F32 R72, R104.reuse, R114, R72 ;  /* 0x000000726848723c */ /* 0x040fe20000001848 */
[----:B------:R1:W2:Y:S07]  /*9d70*/  MUFU.EX2 R244, R108 ;  /* 0x0000006c00f47308 */ /* 0x0002ae0000000800 */
[C---:B----4-:R-:W-:Y:S03]  /*9d80*/  HMMA.16816.F32 R76, R104.reuse, R120, R76 ;  /* 0x00000078684c723c */ /* 0x050fe6000000184c */
[----:B------:R4:W-:Y:S01]  /*9d90*/  MUFU.EX2 R241, R112 ;  /* 0x0000007000f17308 */ /* 0x0009e20000000800 */
[--C-:B---3--:R-:W-:Y:S03]  /*9da0*/  FFMA.FTZ R116, R178, c[0x0][0x2d0], -R164.reuse ;  /* 0x0000b400b2747a23 */ /* 0x108fe600000108a4 */
[--C-:B------:R-:W-:Y:S01]  /*9db0*/  FFMA.FTZ R120, R181, c[0x0][0x2d0], -R165.reuse ;  /* 0x0000b400b5787a23 */ /* 0x100fe200000108a5 */
[C---:B------:R-:W-:Y:S05]  /*9dc0*/  HMMA.16816.F32 R80, R104.reuse, R122, R80 ;  /* 0x0000007a6850723c */ /* 0x040fea0000001850 */
[----:B------:R3:W2:Y:S01]  /*9dd0*/  MUFU.EX2 R242, R116 ;  /* 0x0000007400f27308 */ /* 0x0006a20000000800 */
[----:B-1----:R-:W1:Y:S09]  /*9de0*/  LDSM.16.MT88.4 R108, [R236+UR4+0x6900] ;  /* 0x00690004ec6c783b */ /* 0x002e720008004200 */
[----:B------:R2:W-:Y:S01]  /*9df0*/  MUFU.EX2 R234, R120 ;  /* 0x0000007800ea7308 */ /* 0x0005e20000000800 */
[--C-:B----4-:R-:W-:Y:S09]  /*9e00*/  FFMA.FTZ R112, R180, c[0x0][0x2d0], -R165.reuse ;  /* 0x0000b400b4707a23 */ /* 0x110ff200000108a5 */
[----:B------:R4:W1:Y:S01]  /*9e10*/  MUFU.EX2 R231, R112 ;  /* 0x0000007000e77308 */ /* 0x0008620000000800 */
[----:B---3--:R-:W-:Y:S08]  /*9e20*/  LDSM.16.MT88.4 R116, [R102+0x1100] ;  /* 0x001100006674783b */ /* 0x008ff00000004200 */
[----:B--2---:R-:W-:Y:S01]  /*9e30*/  LDSM.16.MT88.4 R120, [R101+0x1100] ;  /* 0x001100006578783b */ /* 0x004fe20000004200 */
[C---:B-1----:R-:W-:Y:S07]  /*9e40*/  HMMA.16816.F32 R84, R104.reuse, R108, R84 ;  /* 0x0000006c6854723c */ /* 0x042fee0000001854 */
[----:B----4-:R-:W1:Y:S01]  /*9e50*/  LDSM.16.MT88.4 R112, [R103+UR4+0x1100] ;  /* 0x001100046770783b */ /* 0x010e620008004200 */
[C---:B------:R-:W-:Y:S07]  /*9e60*/  HMMA.16816.F32 R88, R104.reuse, R110, R88 ;  /* 0x0000006e6858723c */ /* 0x040fee0000001858 */
[----:B------:R-:W2:Y:S01]  /*9e70*/  LDSM.16.MT88.4 R108, [R236+UR4+0x1100] ;  /* 0x00110004ec6c783b */ /* 0x000ea20008004200 */
        /* <DEDUP_REMOVED lines=16> */
[C---:B------:R-:W-:Y:S07]  /*9f80*/  HMMA.16816.F32 R28, R104.reuse, R120, R28 ;  /* 0x00000078681c723c */ /* 0x040fee000000181c */
[--C-:B------:R-:W-:Y:S01]  /*9f90*/  FFMA.FTZ R120, R182, c[0x0][0x2d0], -R164.reuse ;  /* 0x0000b400b6787a23 */ /* 0x100fe200000108a4 */
[C---:B------:R-:W-:Y:S03]  /*9fa0*/  HMMA.16816.F32 R32, R104.reuse, R122, R32 ;  /* 0x0000007a6820723c */ /* 0x040fe60000001820 */
[----:B------:R4:W-:Y:S05]  /*9fb0*/  MUFU.EX2 R192, R120 ;  /* 0x0000007800c07308 */ /* 0x0009ea0000000800 */
[C---:B-1----:R-:W-:Y:S08]  /*9fc0*/  HMMA.16816.F32 R36, R104.reuse, R112, R36 ;  /* 0x000000706824723c */ /* 0x042ff00000001824 */
[C---:B------:R-:W-:Y:S01]  /*9fd0*/  HMMA.16816.F32 R40, R104.reuse, R114, R40 ;  /* 0x000000726828723c */ /* 0x040fe20000001828 */
[----:B------:R-:W1:Y:S07]  /*9fe0*/  LDSM.16.MT88.4 R112, [R102+0x7100] ;  /* 0x007100006670783b */ /* 0x000e6e0000004200 */
[C---:B------:R-:W-:Y:S01]  /*9ff0*/  HMMA.16816.F32 R44, R104.reuse, R124, R44 ;  /* 0x0000007c682c723c */ /* 0x040fe2000000182c */
[----:B----4-:R-:W4:Y:S07]  /*a000*/  LDSM.16.MT88.4 R120, [R236+UR4+0x7100] ;  /* 0x00710004ec78783b */ /* 0x010f2e0008004200 */
        /* <DEDUP_REMOVED lines=8> */
[----:B------:R3:W5:Y:S05]  /*a090*/  MUFU.EX2 R195, R116 ;  /* 0x0000007400c37308 */ /* 0x00076a0000000800 */
[C---:B--2---:R-:W-:Y:S07]  /*a0a0*/  HMMA.16816.F32 R68, R104.reuse, R108, R68 ;  /* 0x0000006c6844723c */ /* 0x044fee0000001844 */
[--C-:B------:R-:W-:Y:S01]  /*a0b0*/  FFMA.FTZ R108, R228, c[0x0][0x2d0], -R165.reuse ;  /* 0x0000b400e46c7a23 */ /* 0x100fe200000108a5 */
[C---:B------:R-:W-:Y:S04]  /*a0c0*/  HMMA.16816.F32 R72, R104.reuse, R110, R72 ;  /* 0x0000006e6848723c */ /* 0x040fe80000001848 */
[----:B------:R-:W-:Y:S04]  /*a0d0*/  MOV R228, R132 ;  /* 0x0000008400e47202 */ /* 0x000fe80000000f00 */
[C---:B-1----:R-:W-:Y:S04]  /*a0e0*/  HMMA.16816.F32 R76, R104.reuse, R112, R76 ;  /* 0x00000070684c723c */ /* 0x042fe8000000184c */
[--C-:B---3--:R-:W-:Y:S02]  /*a0f0*/  FFMA.FTZ R116, R193, c[0x0][0x2d0], -R165.reuse ;  /* 0x0000b400c1747a23 */ /* 0x108fe400000108a5 */
[----:B------:R1:W-:Y:S02]  /*a100*/  MUFU.EX2 R193, R108 ;  /* 0x0000006c00c17308 */ /* 0x0003e40000000800 */
[C---:B------:R-:W-:Y:S01]  /*a110*/  HMMA.16816.F32 R80, R104.reuse, R114, R80 ;  /* 0x000000726850723c */ /* 0x040fe20000001850 */
[----:B------:R-:W-:Y:S07]  /*a120*/  LDSM.16.MT88.4 R112, [R102+0x1900] ;  /* 0x001900006670783b */ /* 0x000fee0000004200 */
[C---:B----4-:R-:W-:Y:S01]  /*a130*/  HMMA.16816.F32 R84, R104.reuse, R120, R84 ;  /* 0x000000786854723c */ /* 0x050fe20000001854 */
[----:B------:R2:W2:Y:S06]  /*a140*/  MUFU.EX2 R194, R116 ;  /* 0x0000007400c27308 */ /* 0x0004ac0000000800 */
[--C-:B------:R-:W-:Y:S01]  /*a150*/  FFMA.FTZ R120, R238, c[0x0][0x2d0], -R165.reuse ;  /* 0x0000b400ee787a23 */ /* 0x100fe200000108a5 */
[C---:B------:R-:W-:Y:S03]  /*a160*/  HMMA.16816.F32 R88, R104.reuse, R122, R88 ;  /* 0x0000007a6858723c */ /* 0x040fe60000001858 */
[----:B------:R4:W-:Y:S01]  /*a170*/  MUFU.EX2 R181, R120 ;  /* 0x0000007800b57308 */ /* 0x0009e20000000800 */
[----:B------:R-:W-:Y:S01]  /*a180*/  MOV R238, R141 ;  /* 0x0000008d00ee7202 */ /* 0x000fe20000000f00 */
[--C-:B-1----:R-:W-:Y:S01]  /*a190*/  FFMA.FTZ R108, R229, c[0x0][0x2d0], -R164.reuse ;  /* 0x0000b400e56c7a23 */ /* 0x102fe200000108a4 */
[----:B------:R-:W-:Y:S02]  /*a1a0*/  MOV R229, R147 ;  /* 0x0000009300e57202 */ /* 0x000fe40000000f00 */
[----:B------:R-:W4:Y:S05]  /*a1b0*/  LDL.LU R147, [R1+0xc] ;  /* 0x00000c0001937983 */ /* 0x000f2a0000300800 */
[----:B------:R1:W-:Y:S01]  /*a1c0*/  MUFU.EX2 R183, R108 ;  /* 0x0000006c00b77308 */ /* 0x0003e20000000800 */
[----:B--2---:R-:W2:Y:S08]  /*a1d0*/  LDSM.16.MT88.4 R116, [R101+0x7100] ;  /* 0x007100006574783b */ /* 0x004eb00000004200 */
[----:B----4-:R-:W-:Y:S01]  /*a1e0*/  LDSM.16.MT88.4 R120, [R236+UR4+0x1900] ;  /* 0x00190004ec78783b */ /* 0x010fe20008004200 */
[----:B-1----:R-:W-:Y:S01]  /*a1f0*/  FFMA.FTZ R108, R230, c[0x0][0x2d0], -R164 ;  /* 0x0000b400e66c7a23 */ /* 0x002fe200000108a4 */
[----:B------:R-:W-:Y:S02]  /*a200*/  MOV R230, R145 ;  /* 0x0000009100e67202 */ /* 0x000fe40000000f00 */
[----:B------:R-:W-:Y:S01]  /*a210*/  MOV R145, R133 ;  /* 0x0000008500917202 */ /* 0x000fe20000000f00 */
[----:B------:R1:W4:Y:S01]  /*a220*/  MUFU.EX2 R182, R108 ;  /* 0x0000006c00b67308 */ /* 0x0003220000000800 */
[C---:B--2---:R-:W-:Y:S08]  /*a230*/  HMMA.16816.F32 R92, R104.reuse, R116, R92 ;  /* 0x00000074685c723c */ /* 0x044ff0000000185c */
[----:B------:R-:W-:Y:S01]  /*a240*/  HMMA.16816.F32 R96, R104, R118, R96 ;  /* 0x000000766860723c */ /* 0x000fe20000001860 */
[----:B------:R-:W-:Y:S03]  /*a250*/  LDSM.16.MT88.4 R116, [R102+0x4900] ;  /* 0x004900006674783b */ /* 0x000fe60000004200 */
[--C-:B-1----:R-:W-:Y:S02]  /*a260*/  FFMA.FTZ R108, R235, c[0x0][0x2d0], -R165.reuse ;  /* 0x0000b400eb6c7a23 */ /* 0x102fe400000108a5 */
[----:B------:R-:W-:Y:S01]  /*a270*/  IMAD.MOV.U32 R235, RZ, RZ, R144 ;  /* 0x000000ffffeb7224 */ /* 0x000fe200078e0090 */
[----:B-----5:R-:W-:Y:S01]  /*a280*/  F2FP.PACK_AB R104, R195, R192 ;  /* 0x000000c0c368723e */ /* 0x020fe200000000ff */
[----:B------:R1:W2:Y:S01]  /*a290*/  MUFU.EX2 R180, R108 ;  /* 0x0000006c00b47308 */ /* 0x0002a20000000800 */
[----:B------:R-:W-:Y:S03]  /*a2a0*/  F2FP.PACK_AB R105, R193, R194 ;  /* 0x000000c2c169723e */ /* 0x000fe600000000ff */
[----:B----4-:R-:W-:Y:S02]  /*a2b0*/  F2FP.PACK_AB R106, R182, R183 ;  /* 0x000000b7b66a723e */ /* 0x010fe400000000ff */
[----:B------:R-:W-:Y:S01]  /*a2c0*/  MOV R144, R142 ;  /* 0x0000008e00907202 */ /* 0x000fe20000000f00 */
        /* <DEDUP_REMOVED lines=9> */
[----:B------:R-:W-:Y:S01]  /*a360*/  FFMA.FTZ R120, R248, c[0x0][0x2d0], -R164 ;  /* 0x0000b400f8787a23 */ /* 0x000fe200000108a4 */
[C---:B------:R-:W-:Y:S03]  /*a370*/  HMMA.16816.F32 R24, R104.reuse, R122, R24 ;  /* 0x0000007a6818723c */ /* 0x040fe60000001818 */
        /* <DEDUP_REMOVED lines=9> */
[----:B------:R-:W-:Y:S04]  /*a410*/  IMAD.MOV.U32 R252, RZ, RZ, R134 ;  /* 0x000000fffffc7224 */ /* 0x000fe800078e0086 */
[C---:B------:R-:W-:Y:S07]  /*a420*/  HMMA.16816.F32 R44, R104.reuse, R116, R44 ;  /* 0x00000074682c723c */ /* 0x040fee000000182c */
[--C-:B------:R-:W-:Y:S01]  /*a430*/  FFMA.FTZ R116, R249, c[0x0][0x2d0], -R164.reuse ;  /* 0x0000b400f9747a23 */ /* 0x100fe200000108a4 */
[C---:B------:R-:W-:Y:S01]  /*a440*/  HMMA.16816.F32 R48, R104.reuse, R118, R48 ;  /* 0x000000766830723c */ /* 0x040fe20000001830 */
[----:B------:R-:W3:Y:S02]  /*a450*/  LDL.64 R248, [R1+0x30] ;  /* 0x0000300001f87983 */ /* 0x000ee40000100a00 */
[----:B------:R2:W2:Y:S05]  /*a460*/  MUFU.EX2 R179, R116 ;  /* 0x0000007400b37308 */ /* 0x0004aa0000000800 */
[C---:B-1----:R-:W-:Y:S01]  /*a470*/  HMMA.16816.F32 R52, R104.reuse, R108, R52 ;  /* 0x0000006c6834723c */ /* 0x042fe20000001834 */
[----:B-----5:R-:W-:Y:S06]  /*a480*/  LDSM.16.MT88.4 R128, [R236+UR4+0x5100] ;  /* 0x00510004ec80783b */ /* 0x020fec0008004200 */
[--C-:B------:R-:W-:Y:S01]  /*a490*/  FFMA.FTZ R108, R247, c[0x0][0x2d0], -R165.reuse ;  /* 0x0000b400f76c7a23 */ /* 0x100fe200000108a5 */
[C---:B------:R-:W-:Y:S03]  /*a4a0*/  HMMA.16816.F32 R56, R104.reuse, R110, R56 ;  /* 0x0000006e6838723c */ /* 0x040fe60000001838 */
[----:B------:R1:W-:Y:S01]  /*a4b0*/  MUFU.EX2 R176, R108 ;  /* 0x0000006c00b07308 */ /* 0x0003e20000000800 */
[----:B------:R-:W-:Y:S02]  /*a4c0*/  MOV R247, R138 ;  /* 0x0000008a00f77202 */ /* 0x000fe40000000f00 */
[----:B------:R-:W-:Y:S02]  /*a4d0*/  MOV R138, R137 ;  /* 0x00000089008a7202 */ /* 0x000fe40000000f00 */
[C---:B--2---:R-:W-:Y:S04]  /*a4e0*/  HMMA.16816.F32 R60, R104.reuse, R112, R60 ;  /* 0x00000070683c723c */ /* 0x044fe8000000183c */
[--C-:B------:R-:W-:Y:S01]  /*a4f0*/  FFMA.FTZ R116, R250, c[0x0][0x2d0], -R165.reuse ;  /* 0x0000b400fa747a23 */ /* 0x100fe200000108a5 */
[----:B------:R-:W-:Y:S02]  /*a500*/  MOV R137, R135 ;  /* 0x0000008700897202 */ /* 0x000fe40000000f00 */
[--C-:B------:R-:W-:Y:S01]  /*a510*/  FFMA.FTZ R112, R171, c[0x0][0x2d0], -R164.reuse ;  /* 0x0000b400ab707a23 */ /* 0x100fe200000108a4 */
[C---:B------:R-:W-:Y:S01]  /*a520*/  HMMA.16816.F32 R64, R104.reuse, R114, R64 ;  /* 0x000000726840723c */ /* 0x040fe20000001840 */
[----:B------:R2:W5:Y:S01]  /*a530*/  MUFU.EX2 R174, R116 ;  /* 0x0000007400ae7308 */ /* 0x0005620000000800 */
[----:B------:R-:W-:Y:S06]  /*a540*/  LDSM.16.MT88.4 R132, [R101+0x2900] ;  /* 0x002900006584783b */ /* 0x000fec0000004200 */
[C---:B----4-:R-:W-:Y:S03]  /*a550*/  HMMA.16816.F32 R68, R104.reuse, R120, R68 ;  /* 0x000000786844723c */ /* 0x050fe60000001844 */
[----:B------:R4:W-:Y:S01]  /*a560*/  MUFU.EX2 R177, R112 ;  /* 0x0000007000b17308 */ /* 0x0009e20000000800 */
[----:B-1----:R-:W-:Y:S04]  /*a570*/  LDSM.16.MT88.4 R108, [R236+UR4+0x7900] ;  /* 0x00790004ec6c783b */ /* 0x002fe80008004200 */
[C---:B------:R-:W-:Y:S04]  /*a580*/  HMMA.16816.F32 R72, R104.reuse, R122, R72 ;  /* 0x0000007a6848723c */ /* 0x040fe80000001848 */
[----:B------:R-:W-:Y:S08]  /*a590*/  LDSM.16.MT88.4 R120, [R102+0x2100] ;  /* 0x002100006678783b */ /* 0x000ff00000004200 */
[----:B--2---:R-:W1:Y:S01]  /*a5a0*/  LDSM.16.MT88.4 R116, [R102+0x7900] ;  /* 0x007900006674783b */ /* 0x004e620000004200 */
[----:B----4-:R-:W-:Y:S04]  /*a5b0*/  FFMA.FTZ R112, R170, c[0x0][0x2d0], -R164 ;  /* 0x0000b400aa707a23 */ /* 0x010fe800000108a4 */
[----:B------:R2:W4:Y:S01]  /*a5c0*/  MUFU.EX2 R175, R112 ;  /* 0x0000007000af7308 */ /* 0x0005220000000800 */
[----:B------:R-:W-:Y:S01]  /*a5d0*/  FFMA.FTZ R2, R2, R147, R228 ;  /* 0x0000009302027223 */ /* 0x000fe200000100e4 */
[----:B------:R-:W-:Y:S01]  /*a5e0*/  MOV R228, R146 ;  /* 0x0000009200e47202 */ /* 0x000fe20000000f00 */
[--C-:B--2---:R-:W-:Y:S02]  /*a5f0*/  FFMA.FTZ R112, R251, c[0x0][0x2d0], -R165.reuse ;  /* 0x0000b400fb707a23 */ /* 0x104fe400000108a5 */
[----:B------:R-:W2:Y:S05]  /*a600*/  LDL.64 R250, [R1+0x18] ;  /* 0x0000180001fa7983 */ /* 0x000eaa0000100a00 */
        /* <DEDUP_REMOVED lines=12> */
[----:B-----5:R-:W-:Y:S03]  /*a6d0*/  F2FP.PACK_AB R105, R176, R174 ;  /* 0x000000aeb069723e */ /* 0x020fe600000000ff */
[----:B------:R-:W-:Y:S02]  /*a6e0*/  F2FP.PACK_AB R106, R175, R177 ;  /* 0x000000b1af6a723e */ /* 0x000fe400000000ff */
        /* <DEDUP_REMOVED lines=17> */
[----:B------:R-:W-:Y:S01]  /*a800*/  FFMA.FTZ R124, R169, c[0x0][0x2d0], -R164 ;  /* 0x0000b400a97c7a23 */ /* 0x000fe200000108a4 */
[C---:B------:R-:W-:Y:S03]  /*a810*/  HMMA.16816.F32 R48, R104.reuse, R126, R48 ;  /* 0x0000007e6830723c */ /* 0x040fe60000001830 */
[----:B------:R1:W-:Y:S05]  /*a820*/  MUFU.EX2 R171, R124 ;  /* 0x0000007c00ab7308 */ /* 0x0003ea0000000800 */
[C---:B------:R-:W-:Y:S07]  /*a830*/  HMMA.16816.F32 R52, R104.reuse, R128, R52 ;  /* 0x000000806834723c */ /* 0x040fee0000001834 */
[----:B------:R-:W-:Y:S01]  /*a840*/  MOV R128, R143 ;  /* 0x0000008f00807202 */ /* 0x000fe20000000f00 */
[C---:B------:R-:W-:Y:S04]  /*a850*/  HMMA.16816.F32 R56, R104.reuse, R130, R56 ;  /* 0x000000826838723c */ /* 0x040fe80000001838 */
[----:B------:R-:W-:Y:S02]  /*a860*/  IMAD.MOV.U32 R129, RZ, RZ, R140 ;  /* 0x000000ffff817224 */ /* 0x000fe400078e008c */
[----:B------:R-:W-:Y:S02]  /*a870*/  LDSM.16.MT88.4 R140, [R103+UR4+0x5900] ;  /* 0x00590004678c783b */ /* 0x000fe40008004200 */
[C---:B-----5:R-:W-:Y:S06]  /*a880*/  HMMA.16816.F32 R60, R104.reuse, R120, R60 ;  /* 0x00000078683c723c */ /* 0x060fec000000183c */
[----:B-1----:R-:W-:Y:S01]  /*a890*/  LDSM.16.MT88.4 R124, [R236+UR4+0x2900] ;  /* 0x00290004ec7c783b */ /* 0x002fe20008004200 */
[--C-:B------:R-:W-:Y:S01]  /*a8a0*/  FFMA.FTZ R120, R168, c[0x0][0x2d0], -R164.reuse ;  /* 0x0000b400a8787a23 */ /* 0x100fe200000108a4 */
[C---:B------:R-:W-:Y:S03]  /*a8b0*/  HMMA.16816.F32 R64, R104.reuse, R122, R64 ;  /* 0x0000007a6840723c */ /* 0x040fe60000001840 */
[----:B------:R1:W5:Y:S05]  /*a8c0*/  MUFU.EX2 R170, R120 ;  /* 0x0000007800aa7308 */ /* 0x00036a0000000800 */
[C---:B----4-:R-:W-:Y:S07]  /*a8d0*/  HMMA.16816.F32 R68, R104.reuse, R108, R68 ;  /* 0x0000006c6844723c */ /* 0x050fee0000001844 */
[--C-:B------:R-:W-:Y:S01]  /*a8e0*/  FFMA.FTZ R108, R166, c[0x0][0x2d0], -R165.reuse ;  /* 0x0000b400a66c7a23 */ /* 0x100fe200000108a5 */
[C---:B------:R-:W-:Y:S03]  /*a8f0*/  HMMA.16816.F32 R72, R104.reuse, R110, R72 ;  /* 0x0000006e6848723c */ /* 0x040fe60000001848 */
[----:B------:R4:W-:Y:S05]  /*a900*/  MUFU.EX2 R168, R108 ;  /* 0x0000006c00a87308 */ /* 0x0009ea0000000800 */
[C---:B------:R-:W-:Y:S04]  /*a910*/  HMMA.16816.F32 R76, R104.reuse, R112, R76 ;  /* 0x00000070684c723c */ /* 0x040fe8000000184c */
[--C-:B-1----:R-:W-:Y:S01]  /*a920*/  FFMA.FTZ R120, R167, c[0x0][0x2d0], -R165.reuse ;  /* 0x0000b400a7787a23 */ /* 0x102fe200000108a5 */
[----:B-----5:R-:W-:Y:S03]  /*a930*/  F2FP.PACK_AB R160, R170, R171 ;  /* 0x000000abaaa0723e */ /* 0x020fe600000000ff */
[C---:B------:R-:W-:Y:S01]  /*a940*/  HMMA.16816.F32 R80, R104.reuse, R114, R80 ;  /* 0x000000726850723c */ /* 0x040fe20000001850 */
[----:B------:R-:W1:Y:S07]  /*a950*/  MUFU.EX2 R169, R120 ;  /* 0x0000007800a97308 */ /* 0x000e6e0000000800 */
[C---:B------:R-:W-:Y:S04]  /*a960*/  HMMA.16816.F32 R84, R104.reuse, R116, R84 ;  /* 0x000000746854723c */ /* 0x040fe80000001854 */
[--C-:B----4-:R-:W-:Y:S02]  /*a970*/  FFMA.FTZ R108, R151, c[0x0][0x2d0], -R164.reuse ;  /* 0x0000b400976c7a23 */ /* 0x110fe400000108a4 */
[----:B------:R-:W-:Y:S02]  /*a980*/  FFMA.FTZ R164, R150, c[0x0][0x2d0], -R164 ;  /* 0x0000b40096a47a23 */ /* 0x000fe400000108a4 */
[C---:B------:R-:W-:Y:S01]  /*a990*/  HMMA.16816.F32 R88, R104.reuse, R118, R88 ;  /* 0x000000766858723c */ /* 0x040fe20000001858 */
[----:B------:R4:W-:Y:S01]  /*a9a0*/  MUFU.EX2 R167, R108 ;  /* 0x0000006c00a77308 */ /* 0x0009e20000000800 */
[----:B------:R-:W-:Y:S02]  /*a9b0*/  LDSM.16.MT88.4 R116, [R102+0x2900] ;  /* 0x002900006674783b */ /* 0x000fe40000004200 */
[----:B-1----:R-:W-:Y:S06]  /*a9c0*/  F2FP.PACK_AB R161, R168, R169 ;  /* 0x000000a9a8a1723e */ /* 0x002fec00000000ff */
[----:B------:R-:W1:Y:S01]  /*a9d0*/  LDSM.16.MT88.4 R120, [R101+0x8100] ;  /* 0x008100006578783b */ /* 0x000e620000004200 */
[----:B------:R-:W5:Y:S01]  /*a9e0*/  MUFU.EX2 R166, R164 ;  /* 0x000000a400a67308 */ /* 0x000f620000000800 */
[--C-:B----4-:R-:W-:Y:S02]  /*a9f0*/  FFMA.FTZ R108, R149, c[0x0][0x2d0], -R165.reuse ;  /* 0x0000b400956c7a23 */ /* 0x110fe400000108a5 */
[----:B------:R-:W-:Y:S07]  /*aa00*/  FFMA.FTZ R165, R148, c[0x0][0x2d0], -R165 ;  /* 0x0000b40094a57a23 */ /* 0x000fee00000108a5 */
[----:B------:R4:W-:Y:S01]  /*aa10*/  MUFU.EX2 R164, R108 ;  /* 0x0000006c00a47308 */ /* 0x0009e20000000800 */
[----:B------:R-:W-:Y:S01]  /*aa20*/  LDSM.16.MT88.4 R148, [R102+0x5900] ;  /* 0x005900006694783b */ /* 0x000fe20000004200 */
[----:B-----5:R-:W-:Y:S08]  /*aa30*/  F2FP.PACK_AB R162, R166, R167 ;  /* 0x000000a7a6a2723e */ /* 0x020ff000000000ff */
[----:B------:R-:W5:Y:S01]  /*aa40*/  MUFU.EX2 R165, R165 ;  /* 0x000000a500a57308 */ /* 0x000f620000000800 */
[C---:B-1----:R-:W-:Y:S01]  /*aa50*/  HMMA.16816.F32 R92, R104.reuse, R120, R92 ;  /* 0x00000078685c723c */ /* 0x042fe2000000185c */
[----:B----4-:R-:W1:Y:S07]  /*aa60*/  LDSM.16.MT88.4 R108, [R103+UR4+0x2900] ;  /* 0x00290004676c783b */ /* 0x010e6e0008004200 */
[----:B------:R-:W-:Y:S04]  /*aa70*/  HMMA.16816.F32 R96, R104, R122, R96 ;  /* 0x0000007a6860723c */ /* 0x000fe80000001860 */
[----:B-----5:R-:W-:Y:S07]  /*aa80*/  F2FP.PACK_AB R163, R165, R164 ;  /* 0x000000a4a5a3723e */ /* 0x020fee00000000ff */
[C---:B-1----:R-:W-:Y:S01]  /*aa90*/  HMMA.16816.F32 R104, R160.reuse, R108, R4 ;  /* 0x0000006ca068723c */ /* 0x042fe20000001804 */
[----:B------:R-:W1:Y:S07]  /*aaa0*/  LDSM.16.MT88.4 R4, [R236+UR4+0x5900] ;  /* 0x00590004ec04783b */ /* 0x000e6e0008004200 */
[C---:B------:R-:W-:Y:S01]  /*aab0*/  HMMA.16816.F32 R108, R160.reuse, R110, R8 ;  /* 0x0000006ea06c723c */ /* 0x040fe20000001808 */
[----:B------:R-:W4:Y:S07]  /*aac0*/  LDSM.16.MT88.4 R8, [R101+0x5900] ;  /* 0x005900006508783b */ /* 0x000f2e0000004200 */
[C---:B------:R-:W-:Y:S07]  /*aad0*/  HMMA.16816.F32 R112, R160.reuse, R116, R12 ;  /* 0x00000074a070723c */ /* 0x040fee000000180c */
[----:B------:R-:W-:Y:S01]  /*aae0*/  IMAD.MOV.U32 R13, RZ, RZ, R144 ;  /* 0x000000ffff0d7224 */ /* 0x000fe200078e0090 */
[C---:B------:R-:W-:Y:S01]  /*aaf0*/  HMMA.16816.F32 R116, R160.reuse, R118, R16 ;  /* 0x00000076a074723c */ /* 0x040fe20000001810 */
[----:B------:R-:W5:Y:S03]  /*ab00*/  LDL.LU R144, [R1+0x10] ;  /* 0x0000100001907983 */ /* 0x000f660000300800 */
[----:B------:R-:W-:Y:S02]  /*ab10*/  MOV R12, R128 ;  /* 0x00000080000c7202 */ /* 0x000fe40000000f00 */
[----:B------:R-:W-:Y:S01]  /*ab20*/  MOV R14, R129 ;  /* 0x00000081000e7202 */ /* 0x000fe20000000f00 */
[----:B------:R-:W-:Y:S01]  /*ab30*/  IMAD.MOV.U32 R18, RZ, RZ, R137 ;  /* 0x000000ffff127224 */ /* 0x000fe200078e0089 */
[C---:B------:R-:W-:Y:S01]  /*ab40*/  HMMA.16816.F32 R120, R160.reuse, R124, R20 ;  /* 0x0000007ca078723c */ /* 0x040fe20000001814 */
[----:B------:R-:W2:Y:S03]  /*ab50*/  LDL R21, [R1+0x38] ;  /* 0x0000380001157983 */ /* 0x000ea60000100800 */
[----:B------:R-:W-:Y:S02]  /*ab60*/  MOV R15, R139 ;  /* 0x0000008b000f7202 */ /* 0x000fe40000000f00 */
[----:B------:R-:W-:Y:S02]  /*ab70*/  MOV R17, R138 ;  /* 0x0000008a00117202 */ /* 0x000fe40000000f00 */
[C---:B------:R-:W-:Y:S04]  /*ab80*/  HMMA.16816.F32 R124, R160.reuse, R126, R24 ;  /* 0x0000007ea07c723c */ /* 0x040fe80000001818 */
[----:B------:R-:W-:Y:S01]  /*ab90*/  FADD.FTZ R2, R17, R2 ;  /* 0x0000000211027221 */ /* 0x000fe20000010000 */
[----:B------:R-:W-:Y:S03]  /*aba0*/  MOV R19, R136 ;  /* 0x0000008800137202 */ /* 0x000fe60000000f00 */
[C---:B------:R-:W-:Y:S04]  /*abb0*/  HMMA.16816.F32 R128, R160.reuse, R132, R28 ;  /* 0x00000084a080723c */ /* 0x040fe8000000181c */
[----:B------:R-:W-:Y:S04]  /*abc0*/  FADD.FTZ R2, R13, R2 ;  /* 0x000000020d027221 */ /* 0x000fe80000010000 */
[C---:B------:R-:W-:Y:S08]  /*abd0*/  HMMA.16816.F32 R132, R160.reuse, R134, R32 ;  /* 0x00000086a084723c */ /* 0x040ff00000001820 */
[C---:B------:R-:W-:Y:S08]  /*abe0*/  HMMA.16816.F32 R136, R160.reuse, R140, R36 ;  /* 0x0000008ca088723c */ /* 0x040ff00000001824 */
[C---:B------:R-:W-:Y:S04]  /*abf0*/  HMMA.16816.F32 R140, R160.reuse, R142, R40 ;  /* 0x0000008ea08c723c */ /* 0x040fe80000001828 */
[----:B-----5:R-:W-:Y:S04]  /*ac00*/  FFMA.FTZ R0, R0, R144, R145 ;  /* 0x0000009000007223 */ /* 0x020fe80000010091 */
[C---:B------:R-:W-:Y:S04]  /*ac10*/  HMMA.16816.F32 R144, R160.reuse, R148, R44 ;  /* 0x00000094a090723c */ /* 0x040fe8000000182c */
[----:B------:R-:W-:Y:S04]  /*ac20*/  FADD.FTZ R0, R12, R0 ;  /* 0x000000000c007221 */ /* 0x000fe80000010000 */
[----:B------:R-:W-:Y:S01]  /*ac30*/  FADD.FTZ R16, R14, R0 ;  /* 0x000000000e107221 */ /* 0x000fe20000010000 */
[C---:B------:R-:W-:Y:S03]  /*ac40*/  HMMA.16816.F32 R148, R160.reuse, R150, R48 ;  /* 0x00000096a094723c */ /* 0x040fe60000001830 */
[----:B------:R-:W-:Y:S02]  /*ac50*/  FADD.FTZ R0, R15, R2 ;  /* 0x000000020f007221 */ /* 0x000fe40000010000 */
[----:B------:R-:W5:Y:S01]  /*ac60*/  LDSM.16.MT88.4 R12, [R103+UR4+0x8900] ;  /* 0x00890004670c783b */ /* 0x000f620008004200 */
[----:B------:R-:W-:Y:S02]  /*ac70*/  FADD.FTZ R2, R18, R16 ;  /* 0x0000001012027221 */ /* 0x000fe40000010000 */
[C---:B-1----:R-:W-:Y:S04]  /*ac80*/  HMMA.16816.F32 R52, R160.reuse, R4, R52 ;  /* 0x00000004a034723c */ /* 0x042fe80000001834 */
[----:B---3--:R-:W-:Y:S01]  /*ac90*/  @P0 MOV R18, R248 ;  /* 0x000000f800120202 */ /* 0x008fe20000000f00 */
[----:B------:R-:W-:Y:S01]  /*aca0*/  FADD.FTZ R0, R19, R0 ;  /* 0x0000000013007221 */ /* 0x000fe20000010000 */
[----:B--2---:R-:W-:Y:S01]  /*acb0*/  @P0 MOV R19, R251 ;  /* 0x000000fb00130202 */ /* 0x004fe20000000f00 */
[----:B------:R-:W-:Y:S01]  /*acc0*/  IMAD.U32 R5, RZ, RZ, UR21 ;  /* 0x00000015ff057e24 */ /* 0x000fe2000f8e00ff */
[----:B------:R-:W-:Y:S01]  /*acd0*/  MOV R4, UR20 ;  /* 0x0000001400047c02 */ /* 0x000fe20008000f00 */
[C---:B------:R-:W-:Y:S03]  /*ace0*/  HMMA.16816.F32 R56, R160.reuse, R6, R56 ;  /* 0x00000006a038723c */ /* 0x040fe60000001838 */
[----:B------:R-:W-:Y:S02]  /*acf0*/  FADD.FTZ R2, R252, R2 ;  /* 0x00000002fc027221 */ /* 0x000fe40000010000 */
[----:B------:R-:W-:Y:S02]  /*ad00*/  @P0 IMAD.WIDE.U32 R18, R4, 0x60, R18 ;  /* 0x0000006004120825 */ /* 0x000fe400078e0012 */
[----:B------:R1:W2:Y:S01]  /*ad10*/  LDSM.16.MT88.4 R4, [R102+0x8900] ;  /* 0x008900006604783b */ /* 0x0002a20000004200 */
[C---:B----4-:R-:W-:Y:S04]  /*ad20*/  HMMA.16816.F32 R60, R160.reuse, R8, R60 ;  /* 0x00000008a03c723c */ /* 0x050fe8000000183c */
[----:B------:R-:W-:Y:S02]  /*ad30*/  FADD.FTZ R0, R247, R0 ;  /* 0x00000000f7007221 */ /* 0x000fe40000010000 */
[----:B------:R-:W-:Y:S02]  /*ad40*/  FADD.FTZ R2, R238, R2 ;  /* 0x00000002ee027221 */ /* 0x000fe40000010000 */
[----:B------:R-:W-:Y:S01]  /*ad50*/  FADD.FTZ R0, R235, R0 ;  /* 0x00000000eb007221 */ /* 0x000fe20000010000 */
[C---:B------:R-:W-:Y:S01]  /*ad60*/  HMMA.16816.F32 R64, R160.reuse, R10, R64 ;  /* 0x0000000aa040723c */ /* 0x040fe20000001840 */
[----:B------:R-:W3:Y:S02]  /*ad70*/  LDSM.16.MT88.4 R8, [R236+UR4+0x8900] ;  /* 0x00890004ec08783b */ /* 0x000ee40008004200 */
[----:B------:R-:W-:Y:S02]  /*ad80*/  FADD.FTZ R2, R230, R2 ;  /* 0x00000002e6027221 */ /* 0x000fe40000010000 */
[----:B------:R-:W-:Y:S02]  /*ad90*/  FADD.FTZ R0, R229, R0 ;  /* 0x00000000e5007221 */ /* 0x000fe40000010000 */
[----:B------:R-:W-:Y:S02]  /*ada0*/  FADD.FTZ R16, R228, R2 ;  /* 0x00000002e4107221 */ /* 0x000fe40000010000 */
[----:B------:R-:W-:Y:S01]  /*adb0*/  FADD.FTZ R2, R246, R0 ;  /* 0x00000000f6027221 */ /* 0x000fe20000010000 */
[C---:B-----5:R-:W-:Y:S03]  /*adc0*/  HMMA.16816.F32 R68, R160.reuse, R12, R68 ;  /* 0x0000000ca044723c */ /* 0x060fe60000001844 */
[----:B------:R-:W-:Y:S01]  /*add0*/  FADD.FTZ R2, R245, R2 ;  /* 0x00000002f5027221 */ /* 0x000fe20000010000 */
[----:B-1----:R-:W-:Y:S01]  /*ade0*/  MOV R102, R3 ;  /* 0x0000000300667202 */ /* 0x002fe20000000f00 */
[----:B------:R-:W-:Y:S03]  /*adf0*/  FADD.FTZ R0, R244, R16 ;  /* 0x00000010f4007221 */ /* 0x000fe60000010000 */
[C---:B------:R-:W-:Y:S01]  /*ae00*/  HMMA.16816.F32 R72, R160.reuse, R14, R72 ;  /* 0x0000000ea048723c */ /* 0x040fe20000001848 */
[----:B------:R1:W4:Y:S03]  /*ae10*/  LDSM.16.MT88.4 R12, [R101+0x8900] ;  /* 0x00890000650c783b */ /* 0x0003260000004200 */
[----:B------:R-:W-:Y:S02]  /*ae20*/  FADD.FTZ R16, R243, R0 ;  /* 0x00000000f3107221 */ /* 0x000fe40000010000 */
[----:B------:R-:W-:Y:S02]  /*ae30*/  FADD.FTZ R0, R242, R2 ;  /* 0x00000002f2007221 */ /* 0x000fe40000010000 */
[----:B------:R-:W-:Y:S01]  /*ae40*/  @P0 IMAD.SHL.U32 R2, R18, 0x2, RZ ;  /* 0x0000000212020824 */ /* 0x000fe200078e00ff */
[C---:B--2---:R-:W-:Y:S03]  /*ae50*/  HMMA.16816.F32 R76, R160.reuse, R4, R76 ;  /* 0x00000004a04c723c */ /* 0x044fe6000000184c */
[----:B------:R-:W-:Y:S01]  /*ae60*/  FADD.FTZ R17, R241, R0 ;  /* 0x00000000f1117221 */ /* 0x000fe20000010000 */
[----:B------:R-:W-:Y:S01]  /*ae70*/  MOV R0, UR12 ;  /* 0x0000000c00007c02 */ /* 0x000fe20008000f00 */
[----:B------:R-:W-:Y:S01]  /*ae80*/  FADD.FTZ R20, R231, R16 ;  /* 0x00000010e7147221 */ /* 0x000fe20000010000 */
[----:B------:R-:W-:Y:S01]  /*ae90*/  @P0 IADD3 R16, R19, UR17, RZ ;  /* 0x0000001113100c10 */ /* 0x000fe2000fffe0ff */
[----:B------:R-:W-:Y:S01]  /*aea0*/  FADD.FTZ R22, R192, R17 ;  /* 0x00000011c0167221 */ /* 0x000fe20000010000 */
[C---:B------:R-:W-:Y:S01]  /*aeb0*/  HMMA.16816.F32 R80, R160.reuse, R6, R80 ;  /* 0x00000006a050723c */ /* 0x040fe20000001850 */
[----:B------:R-:W-:Y:S02]  /*aec0*/  @UP0 USHF.L.U32 UR17, UR6, 0x6, URZ ;  /* 0x0000000606110899 */ /* 0x000fe4000800063f */
[----:B------:R-:W-:Y:S01]  /*aed0*/  UISETP.GT.AND UP0, UPT, UR15, UR13, UPT ;  /* 0x0000000d0f00728c */ /* 0x000fe2000bf04270 */
[----:B------:R-:W-:Y:S01]  /*aee0*/  @P0 IMAD R0, R0, 0x4800, R21 ;  /* 0x0000480000000824 */ /* 0x000fe200078e0215 */
[----:B------:R-:W-:Y:S01]  /*aef0*/  @P0 SHF.L.U64.HI R18, R18, 0x1, R16 ;  /* 0x0000000112120819 */ /* 0x000fe20000010210 */
[----:B------:R-:W-:Y:S01]  /*af00*/  FADD.FTZ R19, R234, R20 ;  /* 0x00000014ea137221 */ /* 0x000fe20000010000 */
[----:B------:R-:W-:Y:S01]  /*af10*/  @P0 IADD3 R16, P6, R2, c[0x0][0x1c8], RZ ;  /* 0x0000720002100a10 */ /* 0x000fe20007fde0ff */
[----:B------:R-:W-:Y:S01]  /*af20*/  FADD.FTZ R22, R195, R22 ;  /* 0x00000016c3167221 */ /* 0x000fe20000010000 */
[----:B------:R-:W-:Y:S01]  /*af30*/  @P0 SHF.L.U32 R0, R0, 0x1, RZ ;  /* 0x0000000100000819 */ /* 0x000fe200000006ff */
[C---:B---3--:R-:W-:Y:S01]  /*af40*/  HMMA.16816.F32 R84, R160.reuse, R8, R84 ;  /* 0x00000008a054723c */ /* 0x048fe20000001854 */
[----:B------:R-:W-:Y:S02]  /*af50*/  UIADD3 UR15, UR5, 0x1, URZ ;  /* 0x00000001050f7890 */ /* 0x000fe4000fffe03f */
[----:B------:R-:W-:Y:S01]  /*af60*/  @P0 IADD3.X R17, R18, c[0x0][0x1cc], RZ, P6, !PT ;  /* 0x0000730012110a10 */ /* 0x000fe200037fe4ff */
[----:B------:R-:W-:Y:S01]  /*af70*/  FADD.FTZ R4, R183, R22 ;  /* 0x00000016b7047221 */ /* 0x000fe20000010000 */
[----:B------:R-:W-:Y:S01]  /*af80*/  @P0 IADD3 R20, P5, R2, 0x80, RZ ;  /* 0x0000008002140810 */ /* 0x000fe20007fbe0ff */
[----:B------:R-:W-:Y:S01]  /*af90*/  FADD.FTZ R19, R194, R19 ;  /* 0x00000013c2137221 */ /* 0x000fe20000010000 */
[----:B------:R-:W-:Y:S01]  /*afa0*/  USEL UR5, UR15, URZ, !UP1 ;  /* 0x0000003f0f057287 */ /* 0x000fe2000c800000 */
[----:B------:R-:W-:Y:S01]  /*afb0*/  @!PT LDS RZ, [RZ] ;  /* 0x00000000fffff984 */ /* 0x000fe20000000800 */
[----:B------:R-:W-:Y:S01]  /*afc0*/  @!PT LDS RZ, [RZ] ;  /* 0x00000000fffff984 */ /* 0x000fe20000000800 */
[----:B------:R-:W-:Y:S01]  /*afd0*/  @!PT LDS RZ, [RZ] ;  /* 0x00000000fffff984 */ /* 0x000fe20000000800 */
[----:B------:R2:W-:Y:S01]  /*afe0*/  @P0 LDGSTS.E.BYPASS.LTC128B.128 [R0+0x12100], [R16.64], !P4 ;  /* 0x1210000010000fae */ /* 0x0005e2000e101d58 */
[----:B------:R-:W-:Y:S01]  /*aff0*/  @P0 IADD3 R20, P1, R20, c[0x0][0x1c8], RZ ;  /* 0x0000720014140a10 */ /* 0x000fe20007f3e0ff */
[C---:B------:R-:W-:Y:S01]  /*b000*/  HMMA.16816.F32 R88, R160.reuse, R10, R88 ;  /* 0x0000000aa058723c */ /* 0x040fe20000001858 */
[----:B------:R-:W-:Y:S02]  /*b010*/  UMOV UR15, UR28 ;  /* 0x0000001c000f7c82 */ /* 0x000fe40008000000 */
[----:B------:R-:W-:Y:S01]  /*b020*/  @P0 IADD3.X R21, RZ, c[0x0][0x1cc], R18, P1, P5 ;  /* 0x00007300ff150a10 */ /* 0x000fe20000fea412 */
[----:B------:R-:W-:Y:S01]  /*b030*/  FADD.FTZ R4, R182, R4 ;  /* 0x00000004b6047221 */ /* 0x000fe20000010000 */
[----:B------:R-:W-:Y:S01]  /*b040*/  @P0 IADD3 R2, P5, R2, 0x100, RZ ;  /* 0x0000010002020810 */ /* 0x000fe20007fbe0ff */
[----:B------:R-:W-:Y:S01]  /*b050*/  FADD.FTZ R5, R193, R19 ;  /* 0x00000013c1057221 */ /* 0x000fe20000010000 */
[----:B-1----:R-:W-:Y:S01]  /*b060*/  MOV R101, R100 ;  /* 0x0000006400657202 */ /* 0x002fe20000000f00 */
[----:B------:R2:W-:Y:S01]  /*b070*/  @P0 LDGSTS.E.BYPASS.LTC128B.128 [R0+0x15100], [R20.64], !P3 ;  /* 0x1510000014000fae */ /* 0x0005e2000d901d58 */
[----:B------:R-:W-:Y:S01]  /*b080*/  @P0 IADD3 R6, P1, R2, c[0x0][0x1c8], RZ ;  /* 0x0000720002060a10 */ /* 0x000fe20007f3e0ff */
[C---:B----4-:R-:W-:Y:S03]  /*b090*/  HMMA.16816.F32 R92, R160.reuse, R12, R92 ;  /* 0x0000000ca05c723c */ /* 0x050fe6000000185c */
[----:B------:R-:W-:Y:S01]  /*b0a0*/  @P0 IADD3.X R7, RZ, c[0x0][0x1cc], R18, P1, P5 ;  /* 0x00007300ff070a10 */ /* 0x000fe20000fea412 */
[----:B------:R-:W-:Y:S04]  /*b0b0*/  FADD.FTZ R5, R180, R5 ;  /* 0x00000005b4057221 */ /* 0x000fe80000010000 */
[----:B------:R1:W-:Y:S01]  /*b0c0*/  @P0 LDGSTS.E.BYPASS.LTC128B.128 [R0+0x18100], [R6.64], !P2 ;  /* 0x1810000006000fae */ /* 0x0003e2000d101d58 */
[----:B------:R-:W-:Y:S01]  /*b0d0*/  FADD.FTZ R2, R181, R5 ;  /* 0x00000005b5027221 */ /* 0x000fe20000010000 */
[----:B------:R-:W-:Y:S03]  /*b0e0*/  HMMA.16816.F32 R96, R160, R14, R96 ;  /* 0x0000000ea060723c */ /* 0x000fe60000001860 */
[----:B------:R-:W-:Y:S01]  /*b0f0*/  FADD.FTZ R5, R178, R4 ;  /* 0x00000004b2057221 */ /* 0x000fe20000010000 */
[----:B------:R-:W-:Y:S01]  /*b100*/  @P0 IADD3 R4, P1, R16, UR17, RZ ;  /* 0x0000001110040c10 */ /* 0x000fe2000ff3e0ff */
[----:B------:R-:W-:Y:S02]  /*b110*/  FADD.FTZ R18, R174, R2 ;  /* 0x00000002ae127221 */ /* 0x000fe40000010000 */
[----:B------:R-:W-:Y:S01]  /*b120*/  FADD.FTZ R2, R179, R5 ;  /* 0x00000005b3027221 */ /* 0x000fe20000010000 */
[----:B------:R-:W-:Y:S01]  /*b130*/  @P0 IADD3.X R5, R17, UR18, RZ, P1, !PT ;  /* 0x0000001211050c10 */ /* 0x000fe20008ffe4ff */
[----:B------:R-:W-:Y:S03]  /*b140*/  FADD.FTZ R8, R176, R18 ;  /* 0x00000012b0087221 */ /* 0x000fe60000010000 */
[----:B------:R-:W-:Y:S01]  /*b150*/  FADD.FTZ R2, R177, R2 ;  /* 0x00000002b1027221 */ /* 0x000fe20000010000 */
[----:B------:R3:W-:Y:S03]  /*b160*/  @P0 LDGSTS.E.BYPASS.LTC128B.128 [R0+0x13100], [R4.64], !P4 ;  /* 0x1310000004000fae */ /* 0x0007e6000e101d58 */
[----:B------:R-:W-:Y:S04]  /*b170*/  FADD.FTZ R2, R175, R2 ;  /* 0x00000002af027221 */ /* 0x000fe80000010000 */
[----:B------:R-:W-:Y:S01]  /*b180*/  FADD.FTZ R2, R171, R2 ;  /* 0x00000002ab027221 */ /* 0x000fe20000010000 */
[----:B------:R3:W-:Y:S03]  /*b190*/  @P0 LDGSTS.E.BYPASS.LTC128B.128 [R0+0x16100], [R4.64+0x80], !P3 ;  /* 0x1610008004000fae */ /* 0x0007e6000d901d58 */
[----:B------:R-:W-:Y:S01]  /*b1a0*/  FADD.FTZ R2, R170, R2 ;  /* 0x00000002aa027221 */ /* 0x000fe20000010000 */
[----:B-1----:R-:W-:Y:S03]  /*b1b0*/  @P0 IADD3 R6, P1, R4, UR17, RZ ;  /* 0x0000001104060c10 */ /* 0x002fe6000ff3e0ff */
[----:B------:R-:W-:Y:S01]  /*b1c0*/  FADD.FTZ R2, R167, R2 ;  /* 0x00000002a7027221 */ /* 0x000fe20000010000 */
[----:B------:R3:W-:Y:S01]  /*b1d0*/  @P0 LDGSTS.E.BYPASS.LTC128B.128 [R0+0x19100], [R4.64+0x100], !P2 ;  /* 0x1910010004000fae */ /* 0x0007e2000d101d58 */
[----:B------:R-:W-:Y:S02]  /*b1e0*/  @P0 IADD3.X R7, R5, UR18, RZ, P1, !PT ;  /* 0x0000001205070c10 */ /* 0x000fe40008ffe4ff */
[----:B------:R-:W-:Y:S05]  /*b1f0*/  FADD.FTZ R2, R166, R2 ;  /* 0x00000002a6027221 */ /* 0x000fea0000010000 */
[----:B------:R2:W-:Y:S08]  /*b200*/  @P0 LDGSTS.E.BYPASS.LTC128B.128 [R0+0x14100], [R6.64], !P4 ;  /* 0x1410000006000fae */ /* 0x0005f0000e101d58 */
[----:B------:R2:W-:Y:S08]  /*b210*/  @P0 LDGSTS.E.BYPASS.LTC128B.128 [R0+0x17100], [R6.64+0x80], !P3 ;  /* 0x1710008006000fae */ /* 0x0005f0000d901d58 */
[----:B------:R2:W-:Y:S01]  /*b220*/  @P0 LDGSTS.E.BYPASS.LTC128B.128 [R0+0x1a100], [R6.64+0x100], !P2 ;  /* 0x1a10010006000fae */ /* 0x0005e2000d101d58 */
[----:B------:R-:W-:Y:S01]  /*b230*/  PLOP3.LUT P0, PT, PT, PT, UP0, 0x80, 0x0 ;  /* 0x000000000000781c */ /* 0x000fe20003f0f008 */
[----:B---3--:R-:W-:Y:S06]  /*b240*/  FADD.FTZ R4, R173, R8 ;  /* 0x00000008ad047221 */ /* 0x008fec0000010000 */
[----:B------:R1:W-:Y:S04]  /*b250*/  STL [R1+0xc], R2 ;  /* 0x00000c0201007387 */ /* 0x0003e80000100800 */
[----:B------:R-:W0:Y:S01]  /*b260*/  LDGDEPBAR ;  /* 0x00000000000079af */ /* 0x000e220000000000 */
[----:B--2---:R-:W-:Y:S04]  /*b270*/  FADD.FTZ R0, R172, R4 ;  /* 0x00000004ac007221 */ /* 0x004fe80000010000 */
[----:B------:R-:W-:Y:S04]  /*b280*/  FADD.FTZ R0, R169, R0 ;  /* 0x00000000a9007221 */ /* 0x000fe80000010000 */
[----:B------:R-:W-:Y:S04]  /*b290*/  FADD.FTZ R0, R168, R0 ;  /* 0x00000000a8007221 */ /* 0x000fe80000010000 */
[----:B------:R-:W-:Y:S04]  /*b2a0*/  FADD.FTZ R0, R164, R0 ;  /* 0x00000000a4007221 */ /* 0x000fe80000010000 */
[----:B------:R-:W-:Y:S05]  /*b2b0*/  FADD.FTZ R0, R165, R0 ;  /* 0x00000000a5007221 */ /* 0x000fea0000010000 */
[----:B------:R1:W-:Y:S01]  /*b2c0*/  STL [R1+0x10], R0 ;  /* 0x0000100001007387 */ /* 0x0003e20000100800 */
[----:B------:R-:W-:-:S05]  /*b2d0*/  @P0 BRA `(.L_x_1151) ;  /* 0xffffb86000000947 */ /* 0x000fca000383ffff */
.L_x_1150:
[----:B------:R-:W-:-:S13]  /*b2e0*/  ISETP.LE.AND P0, PT, RZ, UR28, PT ;  /* 0x0000001cff007c0c */ /* 0x000fda000bf03270 */
[----:B------:R-:W-:Y:S05]  /*b2f0*/  @!P0 BRA `(.L_x_1152) ;  /* 0x000041c000008947 */ /* 0x000fea0003800000 */
[----:B-1----:R-:W2:Y:S01]  /*b300*/  LDL.LU R0, [R1+0x40] ;  /* 0x0000400001007983 */ /* 0x002ea20000300800 */
[----:B------:R-:W-:Y:S01]  /*b310*/  ULDC.64 UR6, c[0x0][0x1e0] ;  /* 0x0000780000067ab9 */ /* 0x000fe20000000a00 */
[----:B------:R-:W-:Y:S01]  /*b320*/  IMAD.MOV.U32 R238, RZ, RZ, 0x40 ;  /* 0x00000040ffee7424 */ /* 0x000fe200078e00ff */
[----:B------:R-:W-:Y:S01]  /*b330*/  UIADD3 UR21, UP1, UR11, 0x80, URZ ;  /* 0x000000800b157890 */ /* 0x000fe2000ff3e03f */
[----:B------:R-:W-:Y:S01]  /*b340*/  MOV R101, R3 ;  /* 0x0000000300657202 */ /* 0x000fe20000000f00 */
[----:B------:R-:W-:Y:S02]  /*b350*/  UIADD3 UR23, UP0, UR11, 0x100, URZ ;  /* 0x000001000b177890 */ /* 0x000fe4000ff1e03f */
[----:B------:R-:W-:Y:S02]  /*b360*/  UIMAD.WIDE.U32 UR8, UR6, 0x40, URZ ;  /* 0x00000040060878a5 */ /* 0x000fe4000f8e003f */
[----:B------:R-:W-:Y:S02]  /*b370*/  USHF.L.U32 UR18, UR7, 0x6, URZ ;  /* 0x0000000607127899 */ /* 0x000fe4000800063f */
[----:B------:R-:W-:-:S02]  /*b380*/  UIADD3.X UR20, URZ, UR10, URZ, UP1, !UPT ;  /* 0x0000000a3f147290 */ /* 0x000fc40008ffe43f */
[----:B------:R-:W-:Y:S02]  /*b390*/  UIADD3.X UR22, URZ, UR10, URZ, UP0, !UPT ;  /* 0x0000000a3f167290 */ /* 0x000fe400087fe43f */
[----:B------:R-:W-:Y:S02]  /*b3a0*/  UIADD3 UR18, UR9, UR18, URZ ;  /* 0x0000001209127290 */ /* 0x000fe4000fffe03f */
[----:B------:R-:W-:Y:S02]  /*b3b0*/  UIADD3 UR17, UP1, UR8, 0x80, URZ ;  /* 0x0000008008117890 */ /* 0x000fe4000ff3e03f */
[----:B------:R-:W-:Y:S02]  /*b3c0*/  UIADD3 UR19, UP0, UR8, 0x100, URZ ;  /* 0x0000010008137890 */ /* 0x000fe4000ff1e03f */
[----:B------:R-:W-:Y:S02]  /*b3d0*/  USHF.L.U64.HI UR14, UR6, 0x6, UR7 ;  /* 0x00000006060e7899 */ /* 0x000fe40008010207 */
[----:B------:R-:W-:-:S02]  /*b3e0*/  USHF.L.U32 UR13, UR6, 0x6, URZ ;  /* 0x00000006060d7899 */ /* 0x000fc4000800063f */
[----:B------:R-:W-:Y:S02]  /*b3f0*/  UIADD3.X UR16, URZ, UR18, URZ, UP1, !UPT ;  /* 0x000000123f107290 */ /* 0x000fe40008ffe43f */
[----:B------:R-:W-:Y:S02]  /*b400*/  UIADD3.X UR18, URZ, UR18, URZ, UP0, !UPT ;  /* 0x000000123f127290 */ /* 0x000fe400087fe43f */
[----:B------:R-:W-:Y:S02]  /*b410*/  ULDC.64 UR8, c[0x0][0x208] ;  /* 0x0000820000087ab9 */ /* 0x000fe40000000a00 */
[----:B------:R-:W-:Y:S01]  /*b420*/  ULDC.64 UR6, c[0x0][0x1e0] ;  /* 0x0000780000067ab9 */ /* 0x000fe20000000a00 */
[----:B--2---:R-:W-:Y:S01]  /*b430*/  LOP3.LUT P0, RZ, R0, 0x4, RZ, 0xc0, !PT ;  /* 0x0000000400ff7812 */ /* 0x004fe2000780c0ff */
[----:B------:R-:W-:-:S03]  /*b440*/  IMAD.MOV.U32 R0, RZ, RZ, R100 ;  /* 0x000000ffff007224 */ /* 0x000fc600078e0064 */
[----:B------:R-:W-:Y:S02]  /*b450*/  SEL R238, R238, 0xffffffc0, !P0 ;  /* 0xffffffc0eeee7807 */ /* 0x000fe40004000000 */
.L_x_1153:
[----:B------:R-:W2:Y:S01]  /*b460*/  LDL.64 R44, [R1+0x20] ;  /* 0x00002000012c7983 */ /* 0x000ea20000100a00 */
[----:B------:R-:W-:Y:S04]  /*b470*/  DEPBAR.LE SB0, 0x2 ;  /* 0x000080800000791a */ /* 0x000fe80000000000 */
[----:B------:R-:W-:Y:S01]  /*b480*/  UIMAD UR4, UR5, 0x9000, URZ ;  /* 0x00009000050478a4 */ /* 0x000fe2000f8e023f */
[----:B------:R-:W2:Y:S01]  /*b490*/  LDL.64 R38, [R1+0x28] ;  /* 0x0000280001267983 */ /* 0x000ea20000100a00 */
[----:B------:R-:W-:Y:S01]  /*b4a0*/  UISETP.NE.AND UP0, UPT, UR28, URZ, UPT ;  /* 0x0000003f1c00728c */ /* 0x000fe2000bf05270 */
[----:B------:R-:W-:Y:S01]  /*b4b0*/  MOV R100, UR12 ;  /* 0x0000000c00647c02 */ /* 0x000fe20008000f00 */
[----:B------:R-:W-:Y:S02]  /*b4c0*/  UIADD3 UR27, UR28, -0x1, URZ ;  /* 0xffffffff1c1b7890 */ /* 0x000fe4000fffe03f */
[----:B------:R-:W-:Y:S01]  /*b4d0*/  IADD3 R3, R237, UR4, RZ ;  /* 0x00000004ed037c10 */ /* 0x000fe2000fffe0ff */
[----:B------:R-:W3:Y:S04]  /*b4e0*/  LDL R46, [R1+0x8] ;  /* 0x00000800012e7983 */ /* 0x000ee80000100800 */
[----:B------:R-:W-:Y:S01]  /*b4f0*/  BAR.SYNC.DEFER_BLOCKING 0x0 ;  /* 0x0000000000007b1d */ /* 0x000fe20000010000 */
[----:B------:R-:W-:Y:S01]  /*b500*/  PLOP3.LUT P0, PT, PT, PT, UP0, 0x80, 0x0 ;  /* 0x000000000000781c */ /* 0x000fe20003f0f008 */
[----:B------:R-:W-:Y:S01]  /*b510*/  @UP0 USHF.R.S32.HI UR15, URZ, 0x1f, UR27 ;  /* 0x0000001f3f0f0899 */ /* 0x000fe2000801141b */
[-C--:B-1----:R-:W-:Y:S01]  /*b520*/  IADD3 R2, R239, R3.reuse, RZ ;  /* 0x00000003ef027210 */ /* 0x082fe20007ffe0ff */
[----:B------:R-:W-:Y:S01]  /*b530*/  @UP0 UIMAD.WIDE.U32 UR30, UR27, UR8, URZ ;  /* 0x000000081b1e02a5 */ /* 0x000fe2000f8e003f */
[----:B------:R-:W-:Y:S01]  /*b540*/  IADD3 R3, R238, R3, RZ ;  /* 0x00000003ee037210 */ /* 0x000fe20007ffe0ff */
[----:B------:R-:W-:Y:S04]  /*b550*/  @UP0 UIMAD UR15, UR15, UR8, URZ ;  /* 0x000000080f0f02a4 */ /* 0x000fe8000f8e023f */
[----:B------:R-:W-:Y:S01]  /*b560*/  MOV R36, UR30 ;  /* 0x0000001e00247c02 */ /* 0x000fe20008000f00 */
[----:B------:R-:W-:Y:S04]  /*b570*/  @UP0 UIMAD UR15, UR27, UR9, UR15 ;  /* 0x000000091b0f02a4 */ /* 0x000fe8000f8e020f */
[----:B------:R-:W-:Y:S04]  /*b580*/  @UP0 UIADD3 UR15, UR31, UR15, URZ ;  /* 0x0000000f1f0f0290 */ /* 0x000fe8000fffe03f */
[----:B------:R-:W-:Y:S02]  /*b590*/  @UP0 UIMAD UR15, UR15, 0x60, URZ ;  /* 0x000000600f0f08a4 */ /* 0x000fe4000f8e023f */
[----:B------:R-:W-:Y:S01]  /*b5a0*/  UISETP.GE.AND UP0, UPT, UR28, 0x2, UPT ;  /* 0x000000021c00788c */ /* 0x000fe2000bf06270 */
[----:B------:R-:W1:Y:S08]  /*b5b0*/  LDSM.16.M88.4 R8, [R237+UR4+0x12100] ;  /* 0x01210004ed08783b */ /* 0x000e700008000200 */
[----:B------:R-:W4:Y:S02]  /*b5c0*/  LDSM.16.M88.4 R16, [R237+UR4+0x12900] ;  /* 0x01290004ed10783b */ /* 0x000f240008000200 */
[----:B------:R-:W-:Y:S04]  /*b5d0*/  @UP0 UIADD3 UR26, UR28, -0x2, URZ ;  /* 0xfffffffe1c1a0890 */ /* 0x000fe8000fffe03f */
[----:B------:R-:W-:Y:S02]  /*b5e0*/  @UP0 UIMAD.WIDE.U32 UR30, UR26, UR6, URZ ;  /* 0x000000061a1e02a5 */ /* 0x000fe4000f8e003f */
[----:B------:R-:W5:Y:S08]  /*b5f0*/  LDSM.16.M88.4 R24, [R237+UR4+0x13100] ;  /* 0x01310004ed18783b */ /* 0x000f700008000200 */
[----:B------:R-:W5:Y:S08]  /*b600*/  LDSM.16.M88.4 R32, [R237+UR4+0x13900] ;  /* 0x01390004ed20783b */ /* 0x000f700008000200 */
[----:B------:R-:W2:Y:S01]  /*b610*/  LDSM.16.M88.4 R40, [R237+UR4+0x14100] ;  /* 0x01410004ed28783b */ /* 0x000ea20008000200 */
[C---:B-1----:R-:W-:Y:S07]  /*b620*/  HMMA.16816.F32 R4, R152.reuse, R8, RZ ;  /* 0x000000089804723c */ /* 0x042fee00000018ff */
[----:B------:R-:W1:Y:S01]  /*b630*/  LDSM.16.M88.4 R48, [R237+UR4+0x14900] ;  /* 0x01490004ed30783b */ /* 0x000e620008000200 */
[C---:B------:R-:W-:Y:S07]  /*b640*/  HMMA.16816.F32 R8, R152.reuse, R10, RZ ;  /* 0x0000000a9808723c */ /* 0x040fee00000018ff */
[----:B------:R-:W1:Y:S01]  /*b650*/  LDSM.16.M88.4 R160, [R2+0x12100] ;  /* 0x0121000002a0783b */ /* 0x000e620000000200 */
[C---:B----4-:R-:W-:Y:S07]  /*b660*/  HMMA.16816.F32 R12, R152.reuse, R16, RZ ;  /* 0x00000010980c723c */ /* 0x050fee00000018ff */
[----:B------:R-:W4:Y:S01]  /*b670*/  LDSM.16.M88.4 R164, [R2+0x12900] ;  /* 0x0129000002a4783b */ /* 0x000f220000000200 */
[C---:B------:R-:W-:Y:S07]  /*b680*/  HMMA.16816.F32 R16, R152.reuse, R18, RZ ;  /* 0x000000129810723c */ /* 0x040fee00000018ff */
[----:B------:R-:W1:Y:S01]  /*b690*/  LDSM.16.M88.4 R168, [R2+0x13100] ;  /* 0x0131000002a8783b */ /* 0x000e620000000200 */
[C---:B-----5:R-:W-:Y:S07]  /*b6a0*/  HMMA.16816.F32 R20, R152.reuse, R24, RZ ;  /* 0x000000189814723c */ /* 0x060fee00000018ff */
[----:B------:R-:W5:Y:S01]  /*b6b0*/  LDSM.16.M88.4 R172, [R2+0x13900] ;  /* 0x0139000002ac783b */ /* 0x000f620000000200 */
[C---:B------:R-:W-:Y:S07]  /*b6c0*/  HMMA.16816.F32 R24, R152.reuse, R26, RZ ;  /* 0x0000001a9818723c */ /* 0x040fee00000018ff */
[----:B------:R-:W1:Y:S01]  /*b6d0*/  LDSM.16.M88.4 R176, [R2+0x14100] ;  /* 0x0141000002b0783b */ /* 0x000e620000000200 */
[C---:B------:R-:W-:Y:S07]  /*b6e0*/  HMMA.16816.F32 R28, R152.reuse, R32, RZ ;  /* 0x00000020981c723c */ /* 0x040fee00000018ff */
[----:B------:R-:W1:Y:S01]  /*b6f0*/  LDSM.16.M88.4 R180, [R2+0x14900] ;  /* 0x0149000002b4783b */ /* 0x000e620000000200 */
[C---:B------:R-:W-:Y:S01]  /*b700*/  HMMA.16816.F32 R32, R152.reuse, R34, RZ ;  /* 0x000000229820723c */ /* 0x040fe200000018ff */
[----:B--2---:R-:W-:Y:S05]  /*b710*/  @P0 MOV R44, R38 ;  /* 0x00000026002c0202 */ /* 0x004fea0000000f00 */
[----:B------:R-:W-:Y:S02]  /*b720*/  @P0 IMAD.WIDE.U32 R44, R36, 0x60, R44 ;  /* 0x00000060242c0825 */ /* 0x000fe400078e002c */
[C---:B------:R-:W-:Y:S04]  /*b730*/  HMMA.16816.F32 R36, R152.reuse, R40, RZ ;  /* 0x000000289824723c */ /* 0x040fe800000018ff */
[----:B---3--:R-:W-:Y:S01]  /*b740*/  @P0 IMAD R100, R100, 0x9000, R46 ;  /* 0x0000900064640824 */ /* 0x008fe200078e022e */
[----:B------:R-:W-:Y:S02]  /*b750*/  @P0 SHF.L.U32 R192, R44, 0x1, RZ ;  /* 0x000000012cc00819 */ /* 0x000fe400000006ff */
[----:B------:R-:W-:Y:S01]  /*b760*/  @P0 IADD3 R102, R45, UR15, RZ ;  /* 0x0000000f2d660c10 */ /* 0x000fe2000fffe0ff */
[----:B------:R-:W-:Y:S01]  /*b770*/  @UP0 USHF.R.S32.HI UR15, URZ, 0x1f, UR26 ;  /* 0x0000001f3f0f0899 */ /* 0x000fe2000801141a */
[----:B------:R-:W-:Y:S01]  /*b780*/  @P0 IADD3 R228, P6, R192, 0x80, RZ ;  /* 0x00000080c0e40810 */ /* 0x000fe20007fde0ff */
[C---:B------:R-:W-:Y:S02]  /*b790*/  HMMA.16816.F32 R40, R152.reuse, R42, RZ ;  /* 0x0000002a9828723c */ /* 0x040fe400000018ff */
[----:B------:R-:W-:Y:S01]  /*b7a0*/  @P0 SHF.L.U64.HI R102, R44, 0x1, R102 ;  /* 0x000000012c660819 */ /* 0x000fe20000010266 */
[----:B------:R-:W-:Y:S01]  /*b7b0*/  @UP0 UIMAD UR15, UR15, UR6, URZ ;  /* 0x000000060f0f02a4 */ /* 0x000fe2000f8e023f */
[----:B------:R-:W-:Y:S02]  /*b7c0*/  @P0 IADD3 R228, P5, R228, c[0x0][0x1f8], RZ ;  /* 0x00007e00e4e40a10 */ /* 0x000fe40007fbe0ff */
[C---:B------:R-:W-:Y:S01]  /*b7d0*/  @P0 IADD3 R194, P1, R192.reuse, 0x100, RZ ;  /* 0x00000100c0c20810 */ /* 0x040fe20007f3e0ff */
[----:B------:R-:W-:Y:S01]  /*b7e0*/  @UP0 UIMAD UR15, UR26, UR7, UR15 ;  /* 0x000000071a0f02a4 */ /* 0x000fe2000f8e020f */
[C---:B-1----:R-:W-:Y:S01]  /*b7f0*/  HMMA.16816.F32 R44, R152.reuse, R48, RZ ;  /* 0x00000030982c723c */ /* 0x042fe200000018ff */
[--C-:B------:R-:W-:Y:S01]  /*b800*/  @P0 IADD3.X R229, RZ, c[0x0][0x1fc], R102.reuse, P5, P6 ;  /* 0x00007f00ffe50a10 */ /* 0x100fe20002fec466 */
[----:B------:R-:W-:Y:S02]  /*b810*/  UIADD3 UR26, UR12, 0x1, URZ ;  /* 0x000000010c1a7890 */ /* 0x000fe4000fffe03f */
[----:B------:R-:W-:Y:S01]  /*b820*/  @P0 IADD3 R192, P6, R192, c[0x0][0x1f8], RZ ;  /* 0x00007e00c0c00a10 */ /* 0x000fe20007fde0ff */
[----:B------:R-:W-:Y:S01]  /*b830*/  @UP0 UIADD3 UR15, UR31, UR15, URZ ;  /* 0x0000000f1f0f0290 */ /* 0x000fe2000fffe03f */
[----:B------:R-:W-:Y:S02]  /*b840*/  @P0 IADD3 R194, P5, R194, c[0x0][0x1f8], RZ ;  /* 0x00007e00c2c20a10 */ /* 0x000fe40007fbe0ff */
[----:B------:R-:W-:Y:S01]  /*b850*/  HMMA.16816.F32 R48, R152, R50, RZ ;  /* 0x000000329830723c */ /* 0x000fe200000018ff */
[----:B------:R-:W-:Y:S01]  /*b860*/  @P0 IADD3.X R193, R102, c[0x0][0x1fc], RZ, P6, !PT ;  /* 0x00007f0066c10a10 */ /* 0x000fe200037fe4ff */
[----:B------:R-:W-:Y:S02]  /*b870*/  @UP0 UIMAD UR15, UR15, 0x60, URZ ;  /* 0x000000600f0f08a4 */ /* 0x000fe4000f8e023f */
[----:B------:R-:W-:Y:S02]  /*b880*/  @P0 IADD3.X R195, RZ, c[0x0][0x1fc], R102, P5, P1 ;  /* 0x00007f00ffc30a10 */ /* 0x000fe40002fe2466 */
[----:B------:R-:W-:Y:S01]  /*b890*/  @!PT LDS RZ, [RZ] ;  /* 0x00000000fffff984 */ /* 0x000fe20000000800 */
[----:B------:R-:W-:Y:S01]  /*b8a0*/  @!PT LDS RZ, [RZ] ;  /* 0x00000000fffff984 */ /* 0x000fe20000000800 */
[----:B------:R-:W-:Y:S01]  /*b8b0*/  @!PT LDS RZ, [RZ] ;  /* 0x00000000fffff984 */ /* 0x000fe20000000800 */
[----:B------:R1:W-:Y:S01]  /*b8c0*/  @P0 LDGSTS.E.BYPASS.LTC128B.128 [R100+0x100], [R192.64], !P4 ;  /* 0x00100000c0640fae */ /* 0x0003e2000e101d58 */
[----:B------:R-:W-:Y:S01]  /*b8d0*/  IADD3 R102, R238, R2, RZ ;  /* 0x00000002ee667210 */ /* 0x000fe20007ffe0ff */
[C---:B------:R-:W-:Y:S06]  /*b8e0*/  HMMA.16816.F32 R4, R156.reuse, R160, R4 ;  /* 0x000000a09c04723c */ /* 0x040fec0000001804 */
[----:B------:R2:W-:Y:S02]  /*b8f0*/  @P0 LDGSTS.E.BYPASS.LTC128B.128 [R100+0x3100], [R228.64], !P3 ;  /* 0x03100000e4640fae */ /* 0x0005e4000d901d58 */
[C---:B------:R-:W-:Y:S06]  /*b900*/  HMMA.16816.F32 R8, R156.reuse, R162, R8 ;  /* 0x000000a29c08723c */ /* 0x040fec0000001808 */
[----:B------:R3:W-:Y:S02]  /*b910*/  @P0 LDGSTS.E.BYPASS.LTC128B.128 [R100+0x6100], [R194.64], !P2 ;  /* 0x06100000c2640fae */ /* 0x0007e4000d101d58 */
[C---:B----4-:R-:W-:Y:S08]  /*b920*/  HMMA.16816.F32 R12, R156.reuse, R164, R12 ;  /* 0x000000a49c0c723c */ /* 0x050ff0000000180c */
[C---:B------:R-:W-:Y:S04]  /*b930*/  HMMA.16816.F32 R16, R156.reuse, R166, R16 ;  /* 0x000000a69c10723c */ /* 0x040fe80000001810 */
[----:B-1----:R-:W-:Y:S04]  /*b940*/  @P0 IADD3 R192, P1, R192, UR11, RZ ;  /* 0x0000000bc0c00c10 */ /* 0x002fe8000ff3e0ff */
[C---:B------:R-:W-:Y:S04]  /*b950*/  HMMA.16816.F32 R20, R156.reuse, R168, R20 ;  /* 0x000000a89c14723c */ /* 0x040fe80000001814 */
[----:B------:R-:W-:Y:S02]  /*b960*/  @P0 IADD3.X R193, R193, UR10, RZ, P1, !PT ;  /* 0x0000000ac1c10c10 */ /* 0x000fe40008ffe4ff */
[C---:B------:R-:W-:Y:S02]  /*b970*/  @P0 IADD3 R160, P6, R192.reuse, UR11, RZ ;  /* 0x0000000bc0a00c10 */ /* 0x040fe4000ffde0ff */
[C---:B------:R-:W-:Y:S01]  /*b980*/  HMMA.16816.F32 R24, R156.reuse, R170, R24 ;  /* 0x000000aa9c18723c */ /* 0x040fe20000001818 */
[----:B------:R1:W-:Y:S03]  /*b990*/  @P0 LDGSTS.E.BYPASS.LTC128B.128 [R100+0x1100], [R192.64], !P4 ;  /* 0x01100000c0640fae */ /* 0x0003e6000e101d58 */
[C---:B------:R-:W-:Y:S02]  /*b9a0*/  @P0 IADD3.X R161, R193.reuse, UR10, RZ, P6, !PT ;  /* 0x0000000ac1a10c10 */ /* 0x040fe4000b7fe4ff */
[C---:B--2---:R-:W-:Y:S02]  /*b9b0*/  @P0 IADD3 R228, P5, R192.reuse, UR21, RZ ;  /* 0x00000015c0e40c10 */ /* 0x044fe4000ffbe0ff */
[C---:B-----5:R-:W-:Y:S01]  /*b9c0*/  HMMA.16816.F32 R28, R156.reuse, R172, R28 ;  /* 0x000000ac9c1c723c */ /* 0x060fe2000000181c */
[----:B------:R1:W-:Y:S03]  /*b9d0*/  @P0 LDGSTS.E.BYPASS.LTC128B.128 [R100+0x4100], [R192.64+0x80], !P3 ;  /* 0x04100080c0640fae */ /* 0x0003e6000d901d58 */
[C---:B------:R-:W-:Y:S02]  /*b9e0*/  @P0 IADD3.X R229, R193.reuse, UR20, RZ, P5, !PT ;  /* 0x00000014c1e50c10 */ /* 0x040fe4000affe4ff */
[----:B---3--:R-:W-:Y:S02]  /*b9f0*/  @P0 IADD3 R194, P1, R192, UR23, RZ ;  /* 0x00000017c0c20c10 */ /* 0x008fe4000ff3e0ff */
[C---:B------:R-:W-:Y:S01]  /*ba00*/  HMMA.16816.F32 R32, R156.reuse, R174, R32 ;  /* 0x000000ae9c20723c */ /* 0x040fe20000001820 */
[----:B------:R1:W-:Y:S03]  /*ba10*/  @P0 LDGSTS.E.BYPASS.LTC128B.128 [R100+0x7100], [R192.64+0x100], !P2 ;  /* 0x07100100c0640fae */ /* 0x0003e6000d101d58 */
[----:B------:R-:W-:Y:S04]  /*ba20*/  @P0 IADD3.X R195, R193, UR22, RZ, P1, !PT ;  /* 0x00000016c1c30c10 */ /* 0x000fe80008ffe4ff */
[C---:B------:R-:W-:Y:S01]  /*ba30*/  HMMA.16816.F32 R36, R156.reuse, R176, R36 ;  /* 0x000000b09c24723c */ /* 0x040fe20000001824 */
[----:B------:R2:W-:Y:S07]  /*ba40*/  @P0 LDGSTS.E.BYPASS.LTC128B.128 [R100+0x2100], [R160.64], !P4 ;  /* 0x02100000a0640fae */ /* 0x0005ee000e101d58 */
[C---:B------:R-:W-:Y:S01]  /*ba50*/  HMMA.16816.F32 R40, R156.reuse, R178, R40 ;  /* 0x000000b29c28723c */ /* 0x040fe20000001828 */
[----:B------:R1:W-:Y:S07]  /*ba60*/  @P0 LDGSTS.E.BYPASS.LTC128B.128 [R100+0x5100], [R228.64], !P3 ;  /* 0x05100000e4640fae */ /* 0x0003ee000d901d58 */
[C---:B------:R-:W-:Y:S01]  /*ba70*/  HMMA.16816.F32 R44, R156.reuse, R180, R44 ;  /* 0x000000b49c2c723c */ /* 0x040fe2000000182c */
[----:B------:R1:W-:Y:S01]  /*ba80*/  @P0 LDGSTS.E.BYPASS.LTC128B.128 [R100+0x8100], [R194.64], !P2 ;  /* 0x08100000c2640fae */ /* 0x0003e2000d101d58 */
[----:B------:R-:W-:Y:S01]  /*ba90*/  PLOP3.LUT P0, PT, PT, PT, UP0, 0x80, 0x0 ;  /* 0x000000000000781c */ /* 0x000fe20003f0f008 */
[----:B------:R-:W-:Y:S04]  /*baa0*/  UISETP.GE.AND UP0, UPT, UR12, 0x1, UPT ;  /* 0x000000010c00788c */ /* 0x000fe8000bf06270 */
[----:B------:R-:W-:Y:S01]  /*bab0*/  USEL UR12, UR26, URZ, !UP0 ;  /* 0x0000003f1a0c7287 */ /* 0x000fe2000c000000 */
[----:B------:R-:W-:Y:S01]  /*bac0*/  HMMA.16816.F32 R48, R156, R182, R48 ;  /* 0x000000b69c30723c */ /* 0x000fe20000001830 */
[----:B------:R-:W-:Y:S01]  /*bad0*/  LDSM.16.M88.4 R164, [R3+0x13100] ;  /* 0x0131000003a4783b */ /* 0x000fe20000000200 */
[----:B------:R-:W-:Y:S07]  /*bae0*/  UISETP.GE.AND UP0, UPT, UR5, 0x1, UPT ;  /* 0x000000010500788c */ /* 0x000fee000bf06270 */
[----:B--2---:R-:W2:Y:S08]  /*baf0*/  LDSM.16.M88.4 R160, [R3+0x12100] ;  /* 0x0121000003a0783b */ /* 0x004eb00000000200 */
[----:B------:R-:W0:Y:S01]  /*bb00*/  LDGDEPBAR ;  /* 0x00000000000079af */ /* 0x000e220000000000 */
[----:B-1----:R-:W-:Y:S04]  /*bb10*/  IADD3 R100, R238, UR4, R237 ;  /* 0x00000004ee647c10 */ /* 0x002fe8000fffe0ed */
[----:B------:R-:W-:Y:S03]  /*bb20*/  IADD3 R100, R239, R100, RZ ;  /* 0x00000064ef647210 */ /* 0x000fe60007ffe0ff */
[----:B------:R-:W1:Y:S08]  /*bb30*/  LDSM.16.M88.4 R192, [R3+0x12900] ;  /* 0x0129000003c0783b */ /* 0x000e700000000200 */
[----:B------:R-:W3:Y:S08]  /*bb40*/  LDSM.16.M88.4 R168, [R3+0x13900] ;  /* 0x0139000003a8783b */ /* 0x000ef00000000200 */
[----:B------:R-:W4:Y:S01]  /*bb50*/  LDSM.16.M88.4 R172, [R3+0x14100] ;  /* 0x0141000003ac783b */ /* 0x000f220000000200 */
[C---:B--2---:R-:W-:Y:S07]  /*bb60*/  HMMA.16816.F32 R4, R184.reuse, R160, R4 ;  /* 0x000000a0b804723c */ /* 0x044fee0000001804 */
[----:B------:R-:W-:Y:S01]  /*bb70*/  LDSM.16.M88.4 R176, [R102+0x12100] ;  /* 0x0121000066b0783b */ /* 0x000fe20000000200 */
[C---:B------:R-:W-:Y:S07]  /*bb80*/  HMMA.16816.F32 R8, R184.reuse, R162, R8 ;  /* 0x000000a2b808723c */ /* 0x040fee0000001808 */
[----:B------:R-:W2:Y:S01]  /*bb90*/  LDSM.16.M88.4 R160, [R3+0x14900] ;  /* 0x0149000003a0783b */ /* 0x000ea20000000200 */
[C---:B-1----:R-:W-:Y:S07]  /*bba0*/  HMMA.16816.F32 R12, R184.reuse, R192, R12 ;  /* 0x000000c0b80c723c */ /* 0x042fee000000180c */
[----:B------:R-:W1:Y:S01]  /*bbb0*/  LDSM.16.M88.4 R180, [R102+0x12900] ;  /* 0x0129000066b4783b */ /* 0x000e620000000200 */
[C---:B------:R-:W-:Y:S07]  /*bbc0*/  HMMA.16816.F32 R16, R184.reuse, R194, R16 ;  /* 0x000000c2b810723c */ /* 0x040fee0000001810 */
[----:B------:R-:W-:Y:S01]  /*bbd0*/  LDSM.16.M88.4 R192, [R237+UR4+0x16100] ;  /* 0x01610004edc0783b */ /* 0x000fe20008000200 */
[C---:B------:R-:W-:Y:S07]  /*bbe0*/  HMMA.16816.F32 R20, R184.reuse, R164, R20 ;  /* 0x000000a4b814723c */ /* 0x040fee0000001814 */
[----:B------:R-:W-:Y:S01]  /*bbf0*/  LDSM.16.M88.4 R228, [R237+UR4+0x16900] ;  /* 0x01690004ede4783b */ /* 0x000fe20008000200 */
[C---:B------:R-:W-:Y:S07]  /*bc00*/  HMMA.16816.F32 R24, R184.reuse, R166, R24 ;  /* 0x000000a6b818723c */ /* 0x040fee0000001818 */
[----:B------:R-:W5:Y:S01]  /*bc10*/  LDSM.16.M88.4 R164, [R102+0x13100] ;  /* 0x0131000066a4783b */ /* 0x000f620000000200 */
[C---:B---3--:R-:W-:Y:S07]  /*bc20*/  HMMA.16816.F32 R28, R184.reuse, R168, R28 ;  /* 0x000000a8b81c723c */ /* 0x048fee000000181c */
[----:B------:R-:W-:Y:S01]  /*bc30*/  LDSM.16.M88.4 R232, [R2+0x19900] ;  /* 0x0199000002e8783b */ /* 0x000fe20000000200 */
[C---:B------:R-:W-:Y:S07]  /*bc40*/  HMMA.16816.F32 R32, R184.reuse, R170, R32 ;  /* 0x000000aab820723c */ /* 0x040fee0000001820 */
[----:B------:R-:W3:Y:S01]  /*bc50*/  LDSM.16.M88.4 R168, [R102+0x13900] ;  /* 0x0139000066a8783b */ /* 0x000ee20000000200 */
[C---:B----4-:R-:W-:Y:S08]  /*bc60*/  HMMA.16816.F32 R36, R184.reuse, R172, R36 ;  /* 0x000000acb824723c */ /* 0x050ff00000001824 */
[C---:B------:R-:W-:Y:S01]  /*bc70*/  HMMA.16816.F32 R40, R184.reuse, R174, R40 ;  /* 0x000000aeb828723c */ /* 0x040fe20000001828 */
[----:B------:R-:W-:Y:S07]  /*bc80*/  LDSM.16.M88.4 R172, [R102+0x14900] ;  /* 0x0149000066ac783b */ /* 0x000fee0000000200 */
[C---:B--2---:R-:W-:Y:S08]  /*bc90*/  HMMA.16816.F32 R44, R184.reuse, R160, R44 ;  /* 0x000000a0b82c723c */ /* 0x044ff0000000182c */
[----:B------:R-:W-:Y:S01]  /*bca0*/  HMMA.16816.F32 R48, R184, R162, R48 ;  /* 0x000000a2b830723c */ /* 0x000fe20000001830 */
[----:B------:R-:W2:Y:S07]  /*bcb0*/  LDSM.16.M88.4 R160, [R102+0x14100] ;  /* 0x0141000066a0783b */ /* 0x000eae0000000200 */
[C---:B------:R-:W-:Y:S08]  /*bcc0*/  HMMA.16816.F32 R4, R188.reuse, R176, R4 ;  /* 0x000000b0bc04723c */ /* 0x040ff00000001804 */
[C---:B------:R-:W-:Y:S01]  /*bcd0*/  HMMA.16816.F32 R8, R188.reuse, R178, R8 ;  /* 0x000000b2bc08723c */ /* 0x040fe20000001808 */
[----:B------:R-:W4:Y:S07]  /*bce0*/  LDSM.16.M88.4 R176, [R237+UR4+0x15100] ;  /* 0x01510004edb0783b */ /* 0x000f2e0008000200 */
[C---:B-1----:R-:W-:Y:S08]  /*bcf0*/  HMMA.16816.F32 R12, R188.reuse, R180, R12 ;  /* 0x000000b4bc0c723c */ /* 0x042ff0000000180c */
[C---:B------:R-:W-:Y:S01]  /*bd00*/  HMMA.16816.F32 R16, R188.reuse, R182, R16 ;  /* 0x000000b6bc10723c */ /* 0x040fe20000001810 */
[----:B------:R-:W1:Y:S07]  /*bd10*/  LDSM.16.M88.4 R180, [R237+UR4+0x15900] ;  /* 0x01590004edb4783b */ /* 0x000e6e0008000200 */
[C---:B-----5:R-:W-:Y:S08]  /*bd20*/  HMMA.16816.F32 R20, R188.reuse, R164, R20 ;  /* 0x000000a4bc14723c */ /* 0x060ff00000001814 */
[C---:B------:R-:W-:Y:S01]  /*bd30*/  HMMA.16816.F32 R24, R188.reuse, R166, R24 ;  /* 0x000000a6bc18723c */ /* 0x040fe20000001818 */
[----:B------:R-:W5:Y:S07]  /*bd40*/  LDSM.16.M88.4 R164, [R237+UR4+0x17100] ;  /* 0x01710004eda4783b */ /* 0x000f6e0008000200 */
[C---:B---3--:R-:W-:Y:S08]  /*bd50*/  HMMA.16816.F32 R28, R188.reuse, R168, R28 ;  /* 0x000000a8bc1c723c */ /* 0x048ff0000000181c */
[C---:B------:R-:W-:Y:S01]  /*bd60*/  HMMA.16816.F32 R32, R188.reuse, R170, R32 ;  /* 0x000000aabc20723c */ /* 0x040fe20000001820 */
[----:B------:R-:W3:Y:S07]  /*bd70*/  LDSM.16.M88.4 R168, [R237+UR4+0x17900] ;  /* 0x01790004eda8783b */ /* 0x000eee0008000200 */
[C---:B--2---:R-:W-:Y:S08]  /*bd80*/  HMMA.16816.F32 R36, R188.reuse, R160, R36 ;  /* 0x000000a0bc24723c */ /* 0x044ff00000001824 */
[C---:B------:R-:W-:Y:S01]  /*bd90*/  HMMA.16816.F32 R40, R188.reuse, R162, R40 ;  /* 0x000000a2bc28723c */ /* 0x040fe20000001828 */
[----:B------:R-:W2:Y:S07]  /*bda0*/  LDSM.16.M88.4 R160, [R2+0x15100] ;  /* 0x0151000002a0783b */ /* 0x000eae0000000200 */
[C---:B------:R-:W-:Y:S08]  /*bdb0*/  HMMA.16816.F32 R44, R188.reuse, R172, R44 ;  /* 0x000000acbc2c723c */ /* 0x040ff0000000182c */
[----:B------:R-:W-:Y:S01]  /*bdc0*/  HMMA.16816.F32 R48, R188, R174, R48 ;  /* 0x000000aebc30723c */ /* 0x000fe20000001830 */
[----:B------:R-:W2:Y:S07]  /*bdd0*/  LDSM.16.M88.4 R172, [R2+0x15900] ;  /* 0x0159000002ac783b */ /* 0x000eae0000000200 */
[C---:B----4-:R-:W-:Y:S08]  /*bde0*/  HMMA.16816.F32 R4, R196.reuse, R176, R4 ;  /* 0x000000b0c404723c */ /* 0x050ff00000001804 */
[C---:B------:R-:W-:Y:S01]  /*bdf0*/  HMMA.16816.F32 R8, R196.reuse, R178, R8 ;  /* 0x000000b2c408723c */ /* 0x040fe20000001808 */
[----:B------:R-:W4:Y:S07]  /*be00*/  LDSM.16.M88.4 R176, [R2+0x16100] ;  /* 0x0161000002b0783b */ /* 0x000f2e0000000200 */
[C---:B-1----:R-:W-:Y:S08]  /*be10*/  HMMA.16816.F32 R12, R196.reuse, R180, R12 ;  /* 0x000000b4c40c723c */ /* 0x042ff0000000180c */
[C---:B------:R-:W-:Y:S01]  /*be20*/  HMMA.16816.F32 R16, R196.reuse, R182, R16 ;  /* 0x000000b6c410723c */ /* 0x040fe20000001810 */
[----:B------:R-:W-:Y:S07]  /*be30*/  LDSM.16.M88.4 R180, [R2+0x17900] ;  /* 0x0179000002b4783b */ /* 0x000fee0000000200 */
[C---:B------:R-:W-:Y:S08]  /*be40*/  HMMA.16816.F32 R20, R196.reuse, R192, R20 ;  /* 0x000000c0c414723c */ /* 0x040ff00000001814 */
[C---:B------:R-:W-:Y:S01]  /*be50*/  HMMA.16816.F32 R24, R196.reuse, R194, R24 ;  /* 0x000000c2c418723c */ /* 0x040fe20000001818 */
[----:B------:R-:W-:Y:S07]  /*be60*/  LDSM.16.M88.4 R192, [R3+0x15100] ;  /* 0x0151000003c0783b */ /* 0x000fee0000000200 */
[C---:B------:R-:W-:Y:S08]  /*be70*/  HMMA.16816.F32 R28, R196.reuse, R228, R28 ;  /* 0x000000e4c41c723c */ /* 0x040ff0000000181c */
[C---:B------:R-:W-:Y:S01]  /*be80*/  HMMA.16816.F32 R32, R196.reuse, R230, R32 ;  /* 0x000000e6c420723c */ /* 0x040fe20000001820 */
[----:B------:R-:W-:Y:S07]  /*be90*/  LDSM.16.M88.4 R228, [R3+0x15900] ;  /* 0x0159000003e4783b */ /* 0x000fee0000000200 */
[C---:B-----5:R-:W-:Y:S08]  /*bea0*/  HMMA.16816.F32 R36, R196.reuse, R164, R36 ;  /* 0x000000a4c424723c */ /* 0x060ff00000001824 */
[C---:B------:R-:W-:Y:S01]  /*beb0*/  HMMA.16816.F32 R40, R196.reuse, R166, R40 ;  /* 0x000000a6c428723c */ /* 0x040fe20000001828 */
[----:B------:R-:W1:Y:S07]  /*bec0*/  LDSM.16.M88.4 R164, [R2+0x16900] ;  /* 0x0169000002a4783b */ /* 0x000e6e0000000200 */
[C---:B---3--:R-:W-:Y:S08]  /*bed0*/  HMMA.16816.F32 R44, R196.reuse, R168, R44 ;  /* 0x000000a8c42c723c */ /* 0x048ff0000000182c */
[----:B------:R-:W-:Y:S01]  /*bee0*/  HMMA.16816.F32 R48, R196, R170, R48 ;  /* 0x000000aac430723c */ /* 0x000fe20000001830 */
[----:B------:R-:W3:Y:S07]  /*bef0*/  LDSM.16.M88.4 R168, [R2+0x17100] ;  /* 0x0171000002a8783b */ /* 0x000eee0000000200 */
[C---:B--2---:R-:W-:Y:S08]  /*bf00*/  HMMA.16816.F32 R4, R200.reuse, R160, R4 ;  /* 0x000000a0c804723c */ /* 0x044ff00000001804 */
[C---:B------:R-:W-:Y:S01]  /*bf10*/  HMMA.16816.F32 R8, R200.reuse, R162, R8 ;  /* 0x000000a2c808723c */ /* 0x040fe20000001808 */
[----:B------:R-:W2:Y:S07]  /*bf20*/  LDSM.16.M88.4 R160, [R3+0x16100] ;  /* 0x0161000003a0783b */ /* 0x000eae0000000200 */
[C---:B------:R-:W-:Y:S08]  /*bf30*/  HMMA.16816.F32 R12, R200.reuse, R172, R12 ;  /* 0x000000acc80c723c */ /* 0x040ff0000000180c */
[C---:B------:R-:W-:Y:S01]  /*bf40*/  HMMA.16816.F32 R16, R200.reuse, R174, R16 ;  /* 0x000000aec810723c */ /* 0x040fe20000001810 */
[----:B------:R-:W5:Y:S07]  /*bf50*/  LDSM.16.M88.4 R172, [R3+0x16900] ;  /* 0x0169000003ac783b */ /* 0x000f6e0000000200 */
[C---:B----4-:R-:W-:Y:S08]  /*bf60*/  HMMA.16816.F32 R20, R200.reuse, R176, R20 ;  /* 0x000000b0c814723c */ /* 0x050ff00000001814 */
[C---:B------:R-:W-:Y:S01]  /*bf70*/  HMMA.16816.F32 R24, R200.reuse, R178, R24 ;  /* 0x000000b2c818723c */ /* 0x040fe20000001818 */
[----:B------:R-:W-:Y:S07]  /*bf80*/  LDSM.16.M88.4 R176, [R100+0x16100] ;  /* 0x0161000064b0783b */ /* 0x000fee0000000200 */
[C---:B-1----:R-:W-:Y:S08]  /*bf90*/  HMMA.16816.F32 R28, R200.reuse, R164, R28 ;  /* 0x000000a4c81c723c */ /* 0x042ff0000000181c */
[C---:B------:R-:W-:Y:S01]  /*bfa0*/  HMMA.16816.F32 R32, R200.reuse, R166, R32 ;  /* 0x000000a6c820723c */ /* 0x040fe20000001820 */
[----:B------:R-:W1:Y:S07]  /*bfb0*/  LDSM.16.M88.4 R164, [R3+0x17100] ;  /* 0x0171000003a4783b */ /* 0x000e6e0000000200 */
[C---:B---3--:R-:W-:Y:S08]  /*bfc0*/  HMMA.16816.F32 R36, R200.reuse, R168, R36 ;  /* 0x000000a8c824723c */ /* 0x048ff00000001824 */
[C---:B------:R-:W-:Y:S01]  /*bfd0*/  HMMA.16816.F32 R40, R200.reuse, R170, R40 ;  /* 0x000000aac828723c */ /* 0x040fe20000001828 */
[----:B------:R-:W3:Y:S07]  /*bfe0*/  LDSM.16.M88.4 R168, [R3+0x17900] ;  /* 0x0179000003a8783b */ /* 0x000eee0000000200 */
[C---:B------:R-:W-:Y:S08]  /*bff0*/  HMMA.16816.F32 R44, R200.reuse, R180, R44 ;  /* 0x000000b4c82c723c */ /* 0x040ff0000000182c */
[----:B------:R-:W-:Y:S01]  /*c000*/  HMMA.16816.F32 R48, R200, R182, R48 ;  /* 0x000000b6c830723c */ /* 0x000fe20000001830 */
[----:B------:R-:W-:Y:S07]  /*c010*/  LDSM.16.M88.4 R180, [R100+0x16900] ;  /* 0x0169000064b4783b */ /* 0x000fee0000000200 */
[C---:B------:R-:W-:Y:S08]  /*c020*/  HMMA.16816.F32 R4, R204.reuse, R192, R4 ;  /* 0x000000c0cc04723c */ /* 0x040ff00000001804 */
[C---:B------:R-:W-:Y:S01]  /*c030*/  HMMA.16816.F32 R8, R204.reuse, R194, R8 ;  /* 0x000000c2cc08723c */ /* 0x040fe20000001808 */
[----:B------:R-:W-:Y:S07]  /*c040*/  LDSM.16.M88.4 R192, [R237+UR4+0x18100] ;  /* 0x01810004edc0783b */ /* 0x000fee0008000200 */
[C---:B------:R-:W-:Y:S08]  /*c050*/  HMMA.16816.F32 R12, R204.reuse, R228, R12 ;  /* 0x000000e4cc0c723c */ /* 0x040ff0000000180c */
[C---:B------:R-:W-:Y:S01]  /*c060*/  HMMA.16816.F32 R16, R204.reuse, R230, R16 ;  /* 0x000000e6cc10723c */ /* 0x040fe20000001810 */
[----:B------:R-:W-:Y:S07]  /*c070*/  LDSM.16.M88.4 R228, [R237+UR4+0x1a900] ;  /* 0x01a90004ede4783b */ /* 0x000fee0008000200 */
[C---:B--2---:R-:W-:Y:S08]  /*c080*/  HMMA.16816.F32 R20, R204.reuse, R160, R20 ;  /* 0x000000a0cc14723c */ /* 0x044ff00000001814 */
[C---:B------:R-:W-:Y:S01]  /*c090*/  HMMA.16816.F32 R24, R204.reuse, R162, R24 ;  /* 0x000000a2cc18723c */ /* 0x040fe20000001818 */
[----:B------:R-:W2:Y:S07]  /*c0a0*/  LDSM.16.M88.4 R160, [R102+0x15100] ;  /* 0x0151000066a0783b */ /* 0x000eae0000000200 */
[C---:B-----5:R-:W-:Y:S08]  /*c0b0*/  HMMA.16816.F32 R28, R204.reuse, R172, R28 ;  /* 0x000000accc1c723c */ /* 0x060ff0000000181c */
[C---:B------:R-:W-:Y:S01]  /*c0c0*/  HMMA.16816.F32 R32, R204.reuse, R174, R32 ;  /* 0x000000aecc20723c */ /* 0x040fe20000001820 */
[----:B------:R-:W4:Y:S07]  /*c0d0*/  LDSM.16.M88.4 R172, [R100+0x15900] ;  /* 0x0159000064ac783b */ /* 0x000f2e0000000200 */
[C---:B-1----:R-:W-:Y:S08]  /*c0e0*/  HMMA.16816.F32 R36, R204.reuse, R164, R36 ;  /* 0x000000a4cc24723c */ /* 0x042ff00000001824 */
[C---:B------:R-:W-:Y:S01]  /*c0f0*/  HMMA.16816.F32 R40, R204.reuse, R166, R40 ;  /* 0x000000a6cc28723c */ /* 0x040fe20000001828 */
[----:B------:R-:W1:Y:S07]  /*c100*/  LDSM.16.M88.4 R164, [R100+0x17100] ;  /* 0x0171000064a4783b */ /* 0x000e6e0000000200 */
[C---:B---3--:R-:W-:Y:S08]  /*c110*/  HMMA.16816.F32 R44, R204.reuse, R168, R44 ;  /* 0x000000a8cc2c723c */ /* 0x048ff0000000182c */
[----:B------:R-:W-:Y:S01]  /*c120*/  HMMA.16816.F32 R48, R204, R170, R48 ;  /* 0x000000aacc30723c */ /* 0x000fe20000001830 */
[----:B------:R-:W3:Y:S07]  /*c130*/  LDSM.16.M88.4 R168, [R100+0x17900] ;  /* 0x0179000064a8783b */ /* 0x000eee0000000200 */
[C---:B--2---:R-:W-:Y:S08]  /*c140*/  HMMA.16816.F32 R4, R208.reuse, R160, R4 ;  /* 0x000000a0d004723c */ /* 0x044ff00000001804 */
[C---:B------:R-:W-:Y:S01]  /*c150*/  HMMA.16816.F32 R8, R208.reuse, R162, R8 ;  /* 0x000000a2d008723c */ /* 0x040fe20000001808 */
[----:B------:R-:W2:Y:S07]  /*c160*/  LDSM.16.M88.4 R160, [R237+UR4+0x18900] ;  /* 0x01890004eda0783b */ /* 0x000eae0008000200 */
[C---:B----4-:R-:W-:Y:S08]  /*c170*/  HMMA.16816.F32 R12, R208.reuse, R172, R12 ;  /* 0x000000acd00c723c */ /* 0x050ff0000000180c */
[C---:B------:R-:W-:Y:S01]  /*c180*/  HMMA.16816.F32 R16, R208.reuse, R174, R16 ;  /* 0x000000aed010723c */ /* 0x040fe20000001810 */
[----:B------:R-:W4:Y:S07]  /*c190*/  LDSM.16.M88.4 R172, [R237+UR4+0x19100] ;  /* 0x01910004edac783b */ /* 0x000f2e0008000200 */
[C---:B------:R-:W-:Y:S08]  /*c1a0*/  HMMA.16816.F32 R20, R208.reuse, R176, R20 ;  /* 0x000000b0d014723c */ /* 0x040ff00000001814 */
[C---:B------:R-:W-:Y:S01]  /*c1b0*/  HMMA.16816.F32 R24, R208.reuse, R178, R24 ;  /* 0x000000b2d018723c */ /* 0x040fe20000001818 */
[----:B------:R-:W5:Y:S07]  /*c1c0*/  LDSM.16.M88.4 R176, [R237+UR4+0x19900] ;  /* 0x01990004edb0783b */ /* 0x000f6e0008000200 */
[C---:B------:R-:W-:Y:S08]  /*c1d0*/  HMMA.16816.F32 R28, R208.reuse, R180, R28 ;  /* 0x000000b4d01c723c */ /* 0x040ff0000000181c */
[C---:B------:R-:W-:Y:S01]  /*c1e0*/  HMMA.16816.F32 R32, R208.reuse, R182, R32 ;  /* 0x000000b6d020723c */ /* 0x040fe20000001820 */
[----:B------:R-:W2:Y:S07]  /*c1f0*/  LDSM.16.M88.4 R180, [R237+UR4+0x1a100] ;  /* 0x01a10004edb4783b */ /* 0x000eae0008000200 */
[C---:B-1----:R-:W-:Y:S08]  /*c200*/  HMMA.16816.F32 R36, R208.reuse, R164, R36 ;  /* 0x000000a4d024723c */ /* 0x042ff00000001824 */
[C---:B------:R-:W-:Y:S01]  /*c210*/  HMMA.16816.F32 R40, R208.reuse, R166, R40 ;  /* 0x000000a6d028723c */ /* 0x040fe20000001828 */
[----:B------:R-:W1:Y:S07]  /*c220*/  LDSM.16.M88.4 R164, [R2+0x18100] ;  /* 0x0181000002a4783b */ /* 0x000e6e0000000200 */
[C---:B---3--:R-:W-:Y:S08]  /*c230*/  HMMA.16816.F32 R44, R208.reuse, R168, R44 ;  /* 0x000000a8d02c723c */ /* 0x048ff0000000182c */
[----:B------:R-:W-:Y:S01]  /*c240*/  HMMA.16816.F32 R48, R208, R170, R48 ;  /* 0x000000aad030723c */ /* 0x000fe20000001830 */
[----:B------:R-:W3:Y:S07]  /*c250*/  LDSM.16.M88.4 R168, [R2+0x18900] ;  /* 0x0189000002a8783b */ /* 0x000eee0000000200 */
[C---:B------:R-:W-:Y:S08]  /*c260*/  HMMA.16816.F32 R4, R212.reuse, R192, R4 ;  /* 0x000000c0d404723c */ /* 0x040ff00000001804 */
        /* <DEDUP_REMOVED lines=32> */
[C---:B----4-:R-:W-:Y:S08]  /*c470*/  HMMA.16816.F32 R44, R216.reuse, R172, R44 ;  /* 0x000000acd82c723c */ /* 0x050ff0000000182c */
[----:B------:R-:W-:Y:S08]  /*c480*/  HMMA.16816.F32 R48, R216, R174, R48 ;  /* 0x000000aed830723c */ /* 0x000ff00000001830 */
[C---:B-----5:R-:W-:Y:S08]  /*c490*/  HMMA.16816.F32 R4, R220.reuse, R176, R4 ;  /* 0x000000b0dc04723c */ /* 0x060ff00000001804 */
[C---:B------:R-:W-:Y:S08]  /*c4a0*/  HMMA.16816.F32 R8, R220.reuse, R178, R8 ;  /* 0x000000b2dc08723c */ /* 0x040ff00000001808 */
[C---:B-1----:R-:W-:Y:S08]  /*c4b0*/  HMMA.16816.F32 R12, R220.reuse, R164, R12 ;  /* 0x000000a4dc0c723c */ /* 0x042ff0000000180c */
        /* <DEDUP_REMOVED lines=42> */
[----:B------:R2:W-:Y:S10]  /*c760*/  MUFU.TANH R165, R11 ;  /* 0x0000000b00a57308 */ /* 0x0005f40000002400 */
[----:B------:R-:W5:Y:S10]  /*c770*/  MUFU.TANH R162, R12 ;  /* 0x0000000c00a27308 */ /* 0x000f740000002400 */
[----:B------:R-:W3:Y:S01]  /*c780*/  MUFU.TANH R163, R13 ;  /* 0x0000000d00a37308 */ /* 0x000ee20000002400 */
[C---:B-1----:R-:W-:Y:S01]  /*c790*/  HMMA.16816.F32 R20, R224.reuse, R4, R20 ;  /* 0x00000004e014723c */ /* 0x042fe20000001814 */
[----:B--2---:R-:W1:Y:S08]  /*c7a0*/  LDSM.16.M88.4 R8, [R100+0x19900] ;  /* 0x019900006408783b */ /* 0x004e700000000200 */
[----:B------:R-:W2:Y:S01]  /*c7b0*/  MUFU.TANH R173, R14 ;  /* 0x0000000e00ad7308 */ /* 0x000ea20000002400 */
        /* <DEDUP_REMOVED lines=19> */
[----:B------:R-:W-:Y:S07]  /*c8f0*/  BAR.SYNC.DEFER_BLOCKING 0x0 ;  /* 0x0000000000007b1d */ /* 0x000fee0000010000 */
[C---:B------:R-:W-:Y:S04]  /*c900*/  HMMA.16816.F32 R40, R224.reuse, R6, R40 ;  /* 0x00000006e028723c */ /* 0x040fe80000001828 */
[----:B------:R-:W-:Y:S02]  /*c910*/  FMUL.FTZ R28, R28, c[0x0][0x320] ;  /* 0x0000c8001c1c7a20 */ /* 0x000fe40000410000 */
[----:B------:R-:W-:Y:S02]  /*c920*/  FMUL.FTZ R29, R29, c[0x0][0x320] ;  /* 0x0000c8001d1d7a20 */ /* 0x000fe40000410000 */
[----:B------:R-:W-:Y:S01]  /*c930*/  FMUL.FTZ R30, R30, c[0x0][0x320] ;  /* 0x0000c8001e1e7a20 */ /* 0x000fe20000410000 */
[----:B---3--:R-:W-:Y:S03]  /*c940*/  FMNMX.FTZ R100, R102, R2, !PT ;  /* 0x0000000266647209 */ /* 0x008fe60007810000 */
[----:B------:R-:W-:Y:S01]  /*c950*/  FMUL.FTZ R31, R31, c[0x0][0x320] ;  /* 0x0000c8001f1f7a20 */ /* 0x000fe20000410000 */
[----:B----4-:R-:W-:Y:S01]  /*c960*/  FMNMX.FTZ R2, R164, R3, !PT ;  /* 0x00000003a4027209 */ /* 0x010fe20007810000 */
[----:B------:R-:W-:Y:S01]  /*c970*/  FMUL.FTZ R32, R32, c[0x0][0x320] ;  /* 0x0000c80020207a20 */ /* 0x000fe20000410000 */
[----:B-----5:R-:W-:Y:S01]  /*c980*/  FMNMX.FTZ R100, R162, R100, !PT ;  /* 0x00000064a2647209 */ /* 0x020fe20007810000 */
[----:B------:R-:W-:Y:S01]  /*c990*/  FMUL.FTZ R36, R36, c[0x0][0x320] ;  /* 0x0000c80024247a20 */ /* 0x000fe20000410000 */
[----:B------:R-:W2:Y:S01]  /*c9a0*/  MUFU.TANH R172, R17 ;  /* 0x0000001100ac7308 */ /* 0x000ea20000002400 */
[----:B------:R-:W-:Y:S01]  /*c9b0*/  LDSM.16.MT88.4 R12, [R103+UR4+0x100] ;  /* 0x00010004670c783b */ /* 0x000fe20008004200 */
[----:B------:R-:W-:Y:S01]  /*c9c0*/  FMUL.FTZ R37, R37, c[0x0][0x320] ;  /* 0x0000c80025257a20 */ /* 0x000fe20000410000 */
[----:B------:R-:W-:Y:S01]  /*c9d0*/  FMNMX.FTZ R2, R165, R2, !PT ;  /* 0x00000002a5027209 */ /* 0x000fe20007810000 */
[----:B------:R-:W-:Y:S01]  /*c9e0*/  FMUL.FTZ R38, R38, c[0x0][0x320] ;  /* 0x0000c80026267a20 */ /* 0x000fe20000410000 */
[----:B------:R-:W-:Y:S01]  /*c9f0*/  FMNMX.FTZ R100, R163, R100, !PT ;  /* 0x00000064a3647209 */ /* 0x000fe20007810000 */
[----:B------:R-:W-:Y:S01]  /*ca00*/  FMUL.FTZ R39, R39, c[0x0][0x320] ;  /* 0x0000c80027277a20 */ /* 0x000fe20000410000 */
[----:B------:R-:W-:Y:S01]  /*ca10*/  FMNMX.FTZ R2, R173, R2, !PT ;  /* 0x00000002ad027209 */ /* 0x000fe20007810000 */
[C---:B-1----:R-:W-:Y:S02]  /*ca20*/  HMMA.16816.F32 R44, R224.reuse, R8, R44 ;  /* 0x00000008e02c723c */ /* 0x042fe4000000182c */
[----:B------:R-:W-:Y:S01]  /*ca30*/  MUFU.TANH R193, R28 ;  /* 0x0000001c00c17308 */ /* 0x000fe20000002400 */
[----:B------:R-:W-:Y:S01]  /*ca40*/  FMUL.FTZ R33, R33, c[0x0][0x320] ;  /* 0x0000c80021217a20 */ /* 0x000fe20000410000 */
[----:B------:R-:W-:Y:S01]  /*ca50*/  FMNMX.FTZ R100, R171, R100, !PT ;  /* 0x00000064ab647209 */ /* 0x000fe20007810000 */
[----:B------:R-:W-:Y:S01]  /*ca60*/  FMUL.FTZ R34, R34, c[0x0][0x320] ;  /* 0x0000c80022227a20 */ /* 0x000fe20000410000 */
[----:B------:R-:W-:Y:S01]  /*ca70*/  FMNMX.FTZ R2, R175, R2, !PT ;  /* 0x00000002af027209 */ /* 0x000fe20007810000 */
[----:B------:R-:W-:Y:S01]  /*ca80*/  FMUL.FTZ R35, R35, c[0x0][0x320] ;  /* 0x0000c80023237a20 */ /* 0x000fe20000410000 */
[----:B------:R-:W-:Y:S04]  /*ca90*/  HMMA.16816.F32 R48, R224, R10, R48 ;  /* 0x0000000ae030723c */ /* 0x000fe80000001830 */
[----:B------:R-:W1:Y:S01]  /*caa0*/  MUFU.TANH R180, R24 ;  /* 0x0000001800b47308 */ /* 0x000e620000002400 */
[----:B------:R-:W-:Y:S02]  /*cab0*/  FMUL.FTZ R42, R42, c[0x0][0x320] ;  /* 0x0000c8002a2a7a20 */ /* 0x000fe40000410000 */
[----:B------:R-:W-:Y:S01]  /*cac0*/  FMUL.FTZ R40, R40, c[0x0][0x320] ;  /* 0x0000c80028287a20 */ /* 0x000fe20000410000 */
[----:B--2---:R-:W-:Y:S01]  /*cad0*/  FMNMX.FTZ R100, R172, R100, !PT ;  /* 0x00000064ac647209 */ /* 0x004fe20007810000 */
[----:B------:R-:W-:Y:S03]  /*cae0*/  FMUL.FTZ R41, R41, c[0x0][0x320] ;  /* 0x0000c80029297a20 */ /* 0x000fe60000410000 */
[----:B------:R-:W-:Y:S01]  /*caf0*/  FMNMX.FTZ R100, R177, R100, !PT ;  /* 0x00000064b1647209 */ /* 0x000fe20007810000 */
[----:B------:R-:W-:Y:S01]  /*cb00*/  FMUL.FTZ R43, R43, c[0x0][0x320] ;  /* 0x0000c8002b2b7a20 */ /* 0x000fe20000410000 */
[----:B------:R-:W2:Y:S02]  /*cb10*/  MUFU.TANH R179, R25 ;  /* 0x0000001900b37308 */ /* 0x000ea40000002400 */
[----:B------:R-:W-:Y:S01]  /*cb20*/  FMNMX.FTZ R100, R178, R100, !PT ;  /* 0x00000064b2647209 */ /* 0x000fe20007810000 */
        /* <DEDUP_REMOVED lines=10> */
[----:B------:R-:W1:Y:S01]  /*cbd0*/  MUFU.TANH R241, R32 ;  /* 0x0000002000f17308 */ /* 0x000e620000002400 */
[----:B--2---:R-:W-:Y:S04]  /*cbe0*/  FMNMX.FTZ R100, R179, R100, !PT ;  /* 0x00000064b3647209 */ /* 0x004fe80007810000 */
[----:B------:R-:W-:Y:S05]  /*cbf0*/  FMNMX.FTZ R100, R193, R100, !PT ;  /* 0x00000064c1647209 */ /* 0x000fea0007810000 */
[----:B------:R-:W2:Y:S01]  /*cc00*/  MUFU.TANH R242, R33 ;  /* 0x0000002100f27308 */ /* 0x000ea20000002400 */
[----:B---3--:R-:W-:Y:S09]  /*cc10*/  FMNMX.FTZ R100, R194, R100, !PT ;  /* 0x00000064c2647209 */ /* 0x008ff20007810000 */
[----:B------:R-:W3:Y:S01]  /*cc20*/  MUFU.TANH R233, R36 ;  /* 0x0000002400e97308 */ /* 0x000ee20000002400 */
[----:B-1----:R-:W-:Y:S09]  /*cc30*/  FMNMX.FTZ R100, R241, R100, !PT ;  /* 0x00000064f1647209 */ /* 0x002ff20007810000 */
[----:B------:R-:W-:Y:S01]  /*cc40*/  MUFU.TANH R250, R48 ;  /* 0x0000003000fa7308 */ /* 0x000fe20000002400 */
[----:B--2---:R-:W-:Y:S09]  /*cc50*/  FMNMX.FTZ R100, R242, R100, !PT ;  /* 0x00000064f2647209 */ /* 0x004ff20007810000 */
[----:B------:R-:W1:Y:S01]  /*cc60*/  MUFU.TANH R251, R42 ;  /* 0x0000002a00fb7308 */ /* 0x000e620000002400 */
[----:B---3--:R-:W-:Y:S09]  /*cc70*/  FMNMX.FTZ R100, R233, R100, !PT ;  /* 0x00000064e9647209 */ /* 0x008ff20007810000 */
[----:B------:R-:W2:Y:S10]  /*cc80*/  MUFU.TANH R24, R37 ;  /* 0x0000002500187308 */ /* 0x000eb40000002400 */
[----:B------:R-:W3:Y:S01]  /*cc90*/  MUFU.TANH R245, R40 ;  /* 0x0000002800f57308 */ /* 0x000ee20000002400 */
[----:B-1----:R-:W-:Y:S09]  /*cca0*/  MOV R48, R251 ;  /* 0x000000fb00307202 */ /* 0x002ff20000000f00 */
        /* <DEDUP_REMOVED lines=9> */
[----:B---3--:R-:W-:Y:S04]  /*cd40*/  FMNMX.FTZ R100, R234, R100, !PT ;  /* 0x00000064ea647209 */ /* 0x008fe80007810000 */
[----:B------:R-:W-:Y:S05]  /*cd50*/  FMNMX.FTZ R100, R250, R100, !PT ;  /* 0x00000064fa647209 */ /* 0x000fea0007810000 */
        /* <DEDUP_REMOVED lines=31> */
[----:B------:R2:W-:Y:S01]  /*cf50*/  MUFU.EX2 R5, R4 ;  /* 0x0000000400057308 */ /* 0x0005e20000000800 */
[----:B---3--:R-:W-:Y:S09]  /*cf60*/  FMNMX.FTZ R2, R247, R2, !PT ;  /* 0x00000002f7027209 */ /* 0x008ff20007810000 */
[----:B------:R-:W3:Y:S01]  /*cf70*/  MUFU.TANH R230, R43 ;  /* 0x0000002b00e67308 */ /* 0x000ee20000002400 */
[----:B-1----:R-:W-:Y:S04]  /*cf80*/  FMNMX.FTZ R2, R246, R2, !PT ;  /* 0x00000002f6027209 */ /* 0x002fe80007810000 */
[----:B------:R-:W-:Y:S05]  /*cf90*/  FMNMX.FTZ R2, R48, R2, !PT ;  /* 0x0000000230027209 */ /* 0x000fea0007810000 */
[----:B------:R-:W1:Y:S01]  /*cfa0*/  MUFU.TANH R248, R46 ;  /* 0x0000002e00f87308 */ /* 0x000e620000002400 */
[--C-:B--2---:R-:W-:Y:S01]  /*cfb0*/  FFMA.FTZ R4, R167, c[0x0][0x2d0], -R160.reuse ;  /* 0x0000b400a7047a23 */ /* 0x104fe200000108a0 */
[----:B------:R-:W-:Y:S08]  /*cfc0*/  MOV R167, R16 ;  /* 0x0000001000a77202 */ /* 0x000ff00000000f00 */
[----:B------:R-:W2:Y:S01]  /*cfd0*/  MUFU.TANH R249, R47 ;  /* 0x0000002f00f97308 */ /* 0x000ea20000002400 */
[----:B---3--:R-:W-:Y:S09]  /*cfe0*/  FMNMX.FTZ R2, R230, R2, !PT ;  /* 0x00000002e6027209 */ /* 0x008ff20007810000 */
[----:B------:R-:W3:Y:S01]  /*cff0*/  MUFU.TANH R231, R50 ;  /* 0x0000003200e77308 */ /* 0x000ee20000002400 */
[----:B-1----:R-:W-:Y:S09]  /*d000*/  FMNMX.FTZ R2, R248, R2, !PT ;  /* 0x00000002f8027209 */ /* 0x002ff20007810000 */
[----:B------:R-:W1:Y:S01]  /*d010*/  MUFU.TANH R235, R51 ;  /* 0x0000003300eb7308 */ /* 0x000e620000002400 */
[----:B--2---:R-:W-:Y:S01]  /*d020*/  FMNMX.FTZ R2, R249, R2, !PT ;  /* 0x00000002f9027209 */ /* 0x004fe20007810000 */
[----:B------:R-:W-:Y:S08]  /*d030*/  LDSM.16.MT88.4 R44, [R103+UR4+0x3100] ;  /* 0x00310004672c783b */ /* 0x000ff00008004200 */
[----:B------:R2:W4:Y:S01]  /*d040*/  MUFU.EX2 R6, R4 ;  /* 0x0000000400067308 */ /* 0x0005220000000800 */
[----:B---3--:R-:W-:Y:S04]  /*d050*/  FMNMX.FTZ R2, R231, R2, !PT ;  /* 0x00000002e7027209 */ /* 0x008fe80007810000 */
[----:B-1----:R-:W-:Y:S05]  /*d060*/  FMNMX.FTZ R2, R235, R2, !PT ;  /* 0x00000002eb027209 */ /* 0x002fea0007810000 */
        /* <DEDUP_REMOVED lines=11> */
[----:B------:R1:W5:Y:S02]  /*d120*/  MUFU.EX2 R2, R0 ;  /* 0x0000000000027308 */ /* 0x0003640000000800 */
[C---:B------:R-:W-:Y:S04]  /*d130*/  FMUL.FTZ R161, R3.reuse, c[0x0][0x2d0] ;  /* 0x0000b40003a17a20 */ /* 0x040fe80000410000 */
[----:B--2---:R-:W-:Y:S01]  /*d140*/  FFMA.FTZ R4, R170, c[0x0][0x2d0], -R161 ;  /* 0x0000b400aa047a23 */ /* 0x004fe200000108a1 */
[----:B----4-:R-:W-:Y:S03]  /*d150*/  MOV R170, R6 ;  /* 0x0000000600aa7202 */ /* 0x010fe60000000f00 */
[----:B------:R2:W-:Y:S01]  /*d160*/  MUFU.EX2 R169, R4 ;  /* 0x0000000400a97308 */ /* 0x0005e20000000800 */
[----:B-1----:R-:W-:Y:S01]  /*d170*/  FADD.FTZ R0, -R3, R101 ;  /* 0x0000006503007221 */ /* 0x002fe20000010100 */
[----:B------:R-:W-:Y:S01]  /*d180*/  IADD3 R101, R236, UR4, RZ ;  /* 0x00000004ec657c10 */ /* 0x000fe2000fffe0ff */
[----:B-----5:R-:W-:Y:S02]  /*d190*/  FMUL.FTZ R8, R2, R108 ;  /* 0x0000006c02087220 */ /* 0x020fe40000410000 */
        /* <DEDUP_REMOVED lines=12> */
[----:B------:R4:W-:Y:S01]  /*d260*/  MUFU.EX2 R229, R4 ;  /* 0x0000000400e57308 */ /* 0x0009e20000000800 */
        /* <DEDUP_REMOVED lines=9> */
[----:B------:R-:W-:Y:S02]  /*d300*/  FMUL.FTZ R57, R2, R57 ;  /* 0x0000003902397220 */ /* 0x000fe40000410000 */
[----:B-1----:R-:W-:Y:S01]  /*d310*/  FMUL.FTZ R6, R0, R106 ;  /* 0x0000006a00067220 */ /* 0x002fe20000410000 */
[----:B------:R-:W-:Y:S01]  /*d320*/  F2FP.PACK_AB R106, R252, R166 ;  /* 0x000000a6fc6a723e */ /* 0x000fe200000000ff */
[C---:B------:R-:W-:Y:S02]  /*d330*/  FMUL.FTZ R7, R0.reuse, R107 ;  /* 0x0000006b00077220 */ /* 0x040fe40000410000 */
[C---:B------:R-:W-:Y:S02]  /*d340*/  FMUL.FTZ R10, R0.reuse, R110 ;  /* 0x0000006e000a7220 */ /* 0x040fe40000410000 */
[C---:B------:R-:W-:Y:S02]  /*d350*/  FMUL.FTZ R11, R0.reuse, R111 ;  /* 0x0000006f000b7220 */ /* 0x040fe40000410000 */
[----:B------:R-:W-:Y:S01]  /*d360*/  FMUL.FTZ R18, R0, R118 ;  /* 0x0000007600127220 */ /* 0x000fe20000410000 */
[----:B------:R-:W1:Y:S01]  /*d370*/  LDSM.16.MT88.4 R108, [R102+0x3100] ;  /* 0x00310000666c783b */ /* 0x000e620000004200 */
[--C-:B----4-:R-:W-:Y:S02]  /*d380*/  FFMA.FTZ R4, R164, c[0x0][0x2d0], -R161.reuse ;  /* 0x0000b400a4047a23 */ /* 0x110fe400000108a1 */
[C---:B------:R-:W-:Y:S02]  /*d390*/  FMUL.FTZ R19, R0.reuse, R119 ;  /* 0x0000007700137220 */ /* 0x040fe40000410000 */
[----:B------:R4:W5:Y:S01]  /*d3a0*/  MUFU.EX2 R5, R4 ;  /* 0x0000000400057308 */ /* 0x0009620000000800 */
[C---:B------:R-:W-:Y:S02]  /*d3b0*/  FMUL.FTZ R26, R0.reuse, R126 ;  /* 0x0000007e001a7220 */ /* 0x040fe40000410000 */
[C---:B------:R-:W-:Y:S01]  /*d3c0*/  FMUL.FTZ R27, R0.reuse, R127 ;  /* 0x0000007f001b7220 */ /* 0x040fe20000410000 */
[----:B------:R-:W-:Y:S01]  /*d3d0*/  LDSM.16.MT88.4 R116, [R101+0x3100] ;  /* 0x003100006574783b */ /* 0x000fe20000004200 */
[C---:B------:R-:W-:Y:S02]  /*d3e0*/  FMUL.FTZ R34, R0.reuse, R134 ;  /* 0x0000008600227220 */ /* 0x040fe40000410000 */
        /* <DEDUP_REMOVED lines=8> */
[----:B------:R-:W-:Y:S01]  /*d470*/  LDSM.16.MT88.4 R132, [R102+0x4100] ;  /* 0x004100006684783b */ /* 0x000fe20000004200 */
[C---:B------:R-:W-:Y:S02]  /*d480*/  FMUL.FTZ R54, R0.reuse, R54 ;  /* 0x0000003600367220 */ /* 0x040fe40000410000 */
[C---:B------:R-:W-:Y:S02]  /*d490*/  FMUL.FTZ R55, R0.reuse, R55 ;  /* 0x0000003700377220 */ /* 0x040fe40000410000 */
[C---:B------:R-:W-:Y:S02]  /*d4a0*/  FMUL.FTZ R58, R0.reuse, R58 ;  /* 0x0000003a003a7220 */ /* 0x040fe40000410000 */
[----:B------:R-:W-:Y:S02]  /*d4b0*/  FMUL.FTZ R59, R0, R59 ;  /* 0x0000003b003b7220 */ /* 0x000fe40000410000 */
[--C-:B----4-:R-:W-:Y:S01]  /*d4c0*/  FFMA.FTZ R4, R165, c[0x0][0x2d0], -R161.reuse ;  /* 0x0000b400a5047a23 */ /* 0x110fe200000108a1 */
[----:B-----5:R-:W-:Y:S01]  /*d4d0*/  MOV R165, R5 ;  /* 0x0000000500a57202 */ /* 0x020fe20000000f00 */
[C---:B------:R-:W-:Y:S01]  /*d4e0*/  FMUL.FTZ R5, R2.reuse, R105 ;  /* 0x0000006902057220 */ /* 0x040fe20000410000 */
[----:B------:R-:W-:Y:S01]  /*d4f0*/  F2FP.PACK_AB R105, R229, R169 ;  /* 0x000000a9e569723e */ /* 0x000fe200000000ff */
        /* <DEDUP_REMOVED lines=19> */
[C---:B------:R-:W-:Y:S05]  /*d630*/  HMMA.16816.F32 R4, R104.reuse, R12, R4 ;  /* 0x0000000c6804723c */ /* 0x040fea0000001804 */
[----:B------:R-:W-:Y:S02]  /*d640*/  FMUL.FTZ R75, R0, R75 ;  /* 0x0000004b004b7220 */ /* 0x000fe40000410000 */
[C---:B------:R-:W-:Y:S01]  /*d650*/  FMUL.FTZ R12, R2.reuse, R112 ;  /* 0x00000070020c7220 */ /* 0x040fe20000410000 */
[C---:B------:R-:W-:Y:S04]  /*d660*/  HMMA.16816.F32 R8, R104.reuse, R14, R8 ;  /* 0x0000000e6808723c */ /* 0x040fe80000001808 */
[C---:B------:R-:W-:Y:S02]  /*d670*/  FMUL.FTZ R13, R2.reuse, R113 ;  /* 0x00000071020d7220 */ /* 0x040fe40000410000 */
[----:B------:R-:W-:Y:S02]  /*d680*/  FMUL.FTZ R76, R2, R76 ;  /* 0x0000004c024c7220 */ /* 0x000fe40000410000 */
[C---:B------:R-:W-:Y:S04]  /*d690*/  FMUL.FTZ R14, R0.reuse, R114 ;  /* 0x00000072000e7220 */ /* 0x040fe80000410000 */
[----:B------:R-:W-:Y:S02]  /*d6a0*/  FMUL.FTZ R15, R0, R115 ;  /* 0x00000073000f7220 */ /* 0x000fe40000410000 */
[----:B------:R-:W4:Y:S01]  /*d6b0*/  LDSM.16.MT88.4 R112, [R236+UR4+0x3100] ;  /* 0x00310004ec70783b */ /* 0x000f220008004200 */
[----:B------:R-:W-:Y:S02]  /*d6c0*/  FMUL.FTZ R77, R2, R77 ;  /* 0x0000004d024d7220 */ /* 0x000fe40000410000 */
[C---:B------:R-:W-:Y:S02]  /*d6d0*/  FMUL.FTZ R78, R0.reuse, R78 ;  /* 0x0000004e004e7220 */ /* 0x040fe40000410000 */
[C---:B---3--:R-:W-:Y:S03]  /*d6e0*/  HMMA.16816.F32 R12, R104.reuse, R20, R12 ;  /* 0x00000014680c723c */ /* 0x048fe6000000180c */
        /* <DEDUP_REMOVED lines=9> */
[----:B------:R-:W-:Y:S02]  /*d780*/  LDSM.16.MT88.4 R124, [R236+UR4+0x900] ;  /* 0x00090004ec7c783b */ /* 0x000fe40008004200 */
        /* <DEDUP_REMOVED lines=16> */
[C---:B--2---:R-:W-:Y:S03]  /*d890*/  HMMA.16816.F32 R28, R104.reuse, R36, R28 ;  /* 0x00000024681c723c */ /* 0x044fe6000000181c */
        /* <DEDUP_REMOVED lines=37> */
[C---:B----4-:R-:W-:Y:S07]  /*daf0*/  HMMA.16816.F32 R52, R104.reuse, R112, R52 ;  /* 0x000000706834723c */ /* 0x050fee0000001834 */
        /* <DEDUP_REMOVED lines=10> */
[----:B--2---:R-:W1:Y:S06]  /*dba0*/  LDSM.16.MT88.4 R112, [R102+0x6100] ;  /* 0x006100006670783b */ /* 0x004e6c0000004200 */
[--C-:B------:R-:W-:Y:S01]  /*dbb0*/  FFMA.FTZ R108, R172, c[0x0][0x2d0], -R160.reuse ;  /* 0x0000b400ac6c7a23 */ /* 0x100fe200000108a0 */
[C---:B------:R-:W-:Y:S03]  /*dbc0*/  HMMA.16816.F32 R72, R104.reuse, R110, R72 ;  /* 0x0000006e6848723c */ /* 0x040fe60000001848 */
[----:B------:R2:W-:Y:S01]  /*dbd0*/  MUFU.EX2 R249, R108 ;  /* 0x0000006c00f97308 */ /* 0x0005e20000000800 */
[----:B------:R-:W-:Y:S01]  /*dbe0*/  MOV R172, R242 ;  /* 0x000000f200ac7202 */ /* 0x000fe20000000f00 */
[--C-:B---3--:R-:W-:Y:S01]  /*dbf0*/  FFMA.FTZ R116, R171, c[0x0][0x2d0], -R160.reuse ;  /* 0x0000b400ab747a23 */ /* 0x108fe200000108a0 */
[----:B------:R-:W-:Y:S07]  /*dc00*/  MOV R171, R243 ;  /* 0x000000f300ab7202 */ /* 0x000fee0000000f00 */
[----:B------:R3:W5:Y:S01]  /*dc10*/  MUFU.EX2 R250, R116 ;  /* 0x0000007400fa7308 */ /* 0x0007620000000800 */
[--C-:B--2---:R-:W-:Y:S01]  /*dc20*/  FFMA.FTZ R108, R173, c[0x0][0x2d0], -R161.reuse ;  /* 0x0000b400ad6c7a23 */ /* 0x104fe200000108a1 */
[----:B------:R-:W-:Y:S08]  /*dc30*/  MOV R173, R241 ;  /* 0x000000f100ad7202 */ /* 0x000ff00000000f00 */
        /* <DEDUP_REMOVED lines=19> */
[----:B-1----:R-:W1:Y:S02]  /*dd70*/  LDSM.16.MT88.4 R116, [R101+0x900] ;  /* 0x000900006574783b */ /* 0x002e640000004200 */
        /* <DEDUP_REMOVED lines=10> */
[----:B------:R-:W-:Y:S07]  /*de20*/  LDSM.16.MT88.4 R124, [R236+UR4+0x1100] ;  /* 0x00110004ec7c783b */ /* 0x000fee0008004200 */
        /* <DEDUP_REMOVED lines=8> */
[----:B-1----:R-:W1:Y:S06]  /*deb0*/  LDSM.16.MT88.4 R116, [R103+UR4+0x6900] ;  /* 0x006900046774783b */ /* 0x002e6c0008004200 */
[--C-:B------:R-:W-:Y:S01]  /*dec0*/  FFMA.FTZ R108, R178, c[0x0][0x2d0], -R160.reuse ;  /* 0x0000b400b26c7a23 */ /* 0x100fe200000108a0 */
[C---:B------:R-:W-:Y:S03]  /*ded0*/  HMMA.16816.F32 R48, R104.reuse, R110, R48 ;  /* 0x0000006e6830723c */ /* 0x040fe60000001830 */
[----:B------:R4:W5:Y:S05]  /*dee0*/  MUFU.EX2 R244, R108 ;  /* 0x0000006c00f47308 */ /* 0x00096a0000000800 */
[C---:B--2---:R-:W-:Y:S07]  /*def0*/  HMMA.16816.F32 R52, R104.reuse, R112, R52 ;  /* 0x000000706834723c */ /* 0x044fee0000001834 */
[--C-:B------:R-:W-:Y:S01]  /*df00*/  FFMA.FTZ R112, R180, c[0x0][0x2d0], -R160.reuse ;  /* 0x0000b400b4707a23 */ /* 0x100fe200000108a0 */
[C---:B------:R-:W-:Y:S03]  /*df10*/  HMMA.16816.F32 R56, R104.reuse, R114, R56 ;  /* 0x000000726838723c */ /* 0x040fe60000001838 */
[----:B------:R2:W-:Y:S05]  /*df20*/  MUFU.EX2 R243, R112 ;  /* 0x0000007000f37308 */ /* 0x0005ea0000000800 */
        /* <DEDUP_REMOVED lines=10> */
[----:B------:R2:W2:Y:S01]  /*dfd0*/  MUFU.EX2 R235, R116 ;  /* 0x0000007400eb7308 */ /* 0x0004a20000000800 */
[----:B----4-:R-:W-:Y:S01]  /*dfe0*/  LDSM.16.MT88.4 R120, [R101+0x6900] ;  /* 0x006900006578783b */ /* 0x010fe20000004200 */
[C---:B---3--:R-:W-:Y:S07]  /*dff0*/  HMMA.16816.F32 R76, R104.reuse, R108, R76 ;  /* 0x0000006c684c723c */ /* 0x048fee000000184c */
[----:B-1----:R-:W1:Y:S01]  /*e000*/  LDSM.16.MT88.4 R112, [R236+UR4+0x6900] ;  /* 0x00690004ec70783b */ /* 0x002e620008004200 */
[--C-:B------:R-:W-:Y:S01]  /*e010*/  FFMA.FTZ R108, R192, c[0x0][0x2d0], -R161.reuse ;  /* 0x0000b400c06c7a23 */ /* 0x100fe200000108a1 */
[C---:B------:R-:W-:Y:S03]  /*e020*/  HMMA.16816.F32 R80, R104.reuse, R110, R80 ;  /* 0x0000006e6850723c */ /* 0x040fe60000001850 */
[----:B------:R3:W-:Y:S01]  /*e030*/  MUFU.EX2 R232, R108 ;  /* 0x0000006c00e87308 */ /* 0x0007e20000000800 */
[--C-:B--2---:R-:W-:Y:S09]  /*e040*/  FFMA.FTZ R116, R182, c[0x0][0x2d0], -R161.reuse ;  /* 0x0000b400b6747a23 */ /* 0x104ff200000108a1 */
[----:B------:R2:W4:Y:S01]  /*e050*/  MUFU.EX2 R234, R116 ;  /* 0x0000007400ea7308 */ /* 0x0005220000000800 */
[----:B---3--:R-:W-:Y:S08]  /*e060*/  LDSM.16.MT88.4 R108, [R102+0x1100] ;  /* 0x00110000666c783b */ /* 0x008ff00000004200 */
[----:B--2---:R-:W2:Y:S01]  /*e070*/  LDSM.16.MT88.4 R116, [R103+UR4+0x1100] ;  /* 0x001100046774783b */ /* 0x004ea20008004200 */
[C---:B-1----:R-:W-:Y:S08]  /*e080*/  HMMA.16816.F32 R84, R104.reuse, R112, R84 ;  /* 0x000000706854723c */ /* 0x042ff00000001854 */
[C---:B------:R-:W-:Y:S01]  /*e090*/  HMMA.16816.F32 R88, R104.reuse, R114, R88 ;  /* 0x000000726858723c */ /* 0x040fe20000001858 */
[----:B------:R-:W1:Y:S07]  /*e0a0*/  LDSM.16.MT88.4 R112, [R103+UR4+0x4100] ;  /* 0x004100046770783b */ /* 0x000e6e0008004200 */
[C---:B------:R-:W-:Y:S08]  /*e0b0*/  HMMA.16816.F32 R92, R104.reuse, R120, R92 ;  /* 0x00000078685c723c */ /* 0x040ff0000000185c */
[----:B------:R-:W-:Y:S01]  /*e0c0*/  HMMA.16816.F32 R96, R104, R122, R96 ;  /* 0x0000007a6860723c */ /* 0x000fe20000001860 */
[----:B------:R-:W3:Y:S06]  /*e0d0*/  LDSM.16.MT88.4 R120, [R236+UR4+0x4100] ;  /* 0x00410004ec78783b */ /* 0x000eec0008004200 */
[----:B-----5:R-:W-:Y:S02]  /*e0e0*/  F2FP.PACK_AB R104, R244, R242 ;  /* 0x000000f2f468723e */ /* 0x020fe400000000ff */
        /* <DEDUP_REMOVED lines=11> */
[----:B------:R-:W-:Y:S07]  /*e1a0*/  LDSM.16.MT88.4 R124, [R102+0x1900] ;  /* 0x00190000667c783b */ /* 0x000fee0000004200 */
        /* <DEDUP_REMOVED lines=8> */
[----:B-----5:R-:W-:Y:S07]  /*e230*/  LDSM.16.MT88.4 R128, [R101+0x1900] ;  /* 0x001900006580783b */ /* 0x020fee0000004200 */
[C---:B------:R-:W-:Y:S01]  /*e240*/  HMMA.16816.F32 R48, R104.reuse, R134, R48 ;  /* 0x000000866830723c */ /* 0x040fe20000001830 */
[----:B------:R-:W-:Y:S07]  /*e250*/  LDSM.16.MT88.4 R132, [R102+0x5100] ;  /* 0x005100006684783b */ /* 0x000fee0000004200 */
[C---:B---3--:R-:W-:Y:S07]  /*e260*/  HMMA.16816.F32 R52, R104.reuse, R120, R52 ;  /* 0x000000786834723c */ /* 0x048fee0000001834 */
[--C-:B------:R-:W-:Y:S01]  /*e270*/  FFMA.FTZ R120, R193, c[0x0][0x2d0], -R160.reuse ;  /* 0x0000b400c1787a23 */ /* 0x100fe200000108a0 */
[C---:B------:R-:W-:Y:S03]  /*e280*/  HMMA.16816.F32 R56, R104.reuse, R122, R56 ;  /* 0x0000007a6838723c */ /* 0x040fe60000001838 */
        /* <DEDUP_REMOVED lines=12> */
[----:B--2---:R-:W2:Y:S04]  /*e350*/  LDSM.16.MT88.4 R116, [R236+UR4+0x7100] ;  /* 0x00710004ec74783b */ /* 0x004ea80008004200 */
[C---:B------:R-:W-:Y:S04]  /*e360*/  HMMA.16816.F32 R80, R104.reuse, R114, R80 ;  /* 0x000000726850723c */ /* 0x040fe80000001850 */
[----:B------:R-:W-:Y:S01]  /*e370*/  LDSM.16.MT88.4 R112, [R236+UR4+0x1900] ;  /* 0x00190004ec70783b */ /* 0x000fe20008004200 */
[--C-:B---3--:R-:W-:Y:S04]  /*e380*/  FFMA.FTZ R120, R228, c[0x0][0x2d0], -R161.reuse ;  /* 0x0000b400e4787a23 */ /* 0x108fe800000108a1 */
[----:B------:R3:W5:Y:S03]  /*e390*/  MUFU.EX2 R228, R120 ;  /* 0x0000007800e47308 */ /* 0x0007660000000800 */
[--C-:B-1----:R-:W-:Y:S07]  /*e3a0*/  FFMA.FTZ R108, R172, c[0x0][0x2d0], -R160.reuse ;  /* 0x0000b400ac6c7a23 */ /* 0x102fee00000108a0 */
[----:B------:R1:W1:Y:S01]  /*e3b0*/  MUFU.EX2 R194, R108 ;  /* 0x0000006c00c27308 */ /* 0x0002620000000800 */
[C---:B--2---:R-:W-:Y:S01]  /*e3c0*/  HMMA.16816.F32 R84, R104.reuse, R116, R84 ;  /* 0x000000746854723c */ /* 0x044fe20000001854 */
[----:B---3--:R-:W2:Y:S07]  /*e3d0*/  LDSM.16.MT88.4 R120, [R101+0x7100] ;  /* 0x007100006578783b */ /* 0x008eae0000004200 */
[C---:B------:R-:W-:Y:S01]  /*e3e0*/  HMMA.16816.F32 R88, R104.reuse, R118, R88 ;  /* 0x000000766858723c */ /* 0x040fe20000001858 */
[----:B------:R-:W-:Y:S03]  /*e3f0*/  LDSM.16.MT88.4 R116, [R103+UR4+0x4900] ;  /* 0x004900046774783b */ /* 0x000fe60008004200 */
[--C-:B-1----:R-:W-:Y:S04]  /*e400*/  FFMA.FTZ R108, R171, c[0x0][0x2d0], -R161.reuse ;  /* 0x0000b400ab6c7a23 */ /* 0x102fe800000108a1 */
[----:B------:R1:W3:Y:S02]  /*e410*/  MUFU.EX2 R193, R108 ;  /* 0x0000006c00c17308 */ /* 0x0002e40000000800 */
[----:B-1----:R-:W1:Y:S01]  /*e420*/  LDSM.16.MT88.4 R108, [R103+UR4+0x1900] ;  /* 0x00190004676c783b */ /* 0x002e620008004200 */
[C---:B--2---:R-:W-:Y:S08]  /*e430*/  HMMA.16816.F32 R92, R104.reuse, R120, R92 ;  /* 0x00000078685c723c */ /* 0x044ff0000000185c */
[----:B------:R-:W-:Y:S01]  /*e440*/  HMMA.16816.F32 R96, R104, R122, R96 ;  /* 0x0000007a6860723c */ /* 0x000fe20000001860 */
[----:B------:R-:W2:Y:S06]  /*e450*/  LDSM.16.MT88.4 R120, [R102+0x4900] ;  /* 0x004900006678783b */ /* 0x000eac0000004200 */
[----:B----4-:R-:W-:Y:S02]  /*e460*/  F2FP.PACK_AB R104, R230, R231 ;  /* 0x000000e7e668723e */ /* 0x010fe400000000ff */
[----:B-----5:R-:W-:Y:S03]  /*e470*/  F2FP.PACK_AB R105, R228, R229 ;  /* 0x000000e5e469723e */ /* 0x020fe600000000ff */
[----:B------:R-:W-:Y:S02]  /*e480*/  F2FP.PACK_AB R106, R194, R195 ;  /* 0x000000c3c26a723e */ /* 0x000fe400000000ff */
[----:B---3--:R-:W-:Y:S07]  /*e490*/  F2FP.PACK_AB R107, R192, R193 ;  /* 0x000000c1c06b723e */ /* 0x008fee00000000ff */
[C---:B-1----:R-:W-:Y:S08]  /*e4a0*/  HMMA.16816.F32 R4, R104.reuse, R108, R4 ;  /* 0x0000006c6804723c */ /* 0x042ff00000001804 */
[C---:B------:R-:W-:Y:S01]  /*e4b0*/  HMMA.16816.F32 R8, R104.reuse, R110, R8 ;  /* 0x0000006e6808723c */ /* 0x040fe20000001808 */
[----:B------:R-:W1:Y:S07]  /*e4c0*/  LDSM.16.MT88.4 R108, [R236+UR4+0x4900] ;  /* 0x00490004ec6c783b */ /* 0x000e6e0008004200 */
[C---:B------:R-:W-:Y:S08]  /*e4d0*/  HMMA.16816.F32 R12, R104.reuse, R124, R12 ;  /* 0x0000007c680c723c */ /* 0x040ff0000000180c */
[C---:B------:R-:W-:Y:S01]  /*e4e0*/  HMMA.16816.F32 R16, R104.reuse, R126, R16 ;  /* 0x0000007e6810723c */ /* 0x040fe20000001810 */
[----:B------:R-:W-:Y:S07]  /*e4f0*/  LDSM.16.MT88.4 R124, [R236+UR4+0x2100] ;  /* 0x00210004ec7c783b */ /* 0x000fee0008004200 */
[C---:B------:R-:W-:Y:S08]  /*e500*/  HMMA.16816.F32 R20, R104.reuse, R112, R20 ;  /* 0x000000706814723c */ /* 0x040ff00000001814 */
[C---:B------:R-:W-:Y:S01]  /*e510*/  HMMA.16816.F32 R24, R104.reuse, R114, R24 ;  /* 0x000000726818723c */ /* 0x040fe20000001818 */
[----:B------:R-:W3:Y:S07]  /*e520*/  LDSM.16.MT88.4 R112, [R101+0x4900] ;  /* 0x004900006570783b */ /* 0x000eee0000004200 */
[C---:B------:R-:W-:Y:S08]  /*e530*/  HMMA.16816.F32 R28, R104.reuse, R128, R28 ;  /* 0x00000080681c723c */ /* 0x040ff0000000181c */
[C---:B------:R-:W-:Y:S01]  /*e540*/  HMMA.16816.F32 R32, R104.reuse, R130, R32 ;  /* 0x000000826820723c */ /* 0x040fe20000001820 */
[----:B------:R-:W-:Y:S07]  /*e550*/  LDSM.16.MT88.4 R128, [R101+0x2100] ;  /* 0x002100006580783b */ /* 0x000fee0000004200 */
        /* <DEDUP_REMOVED lines=8> */
[C---:B-1----:R-:W-:Y:S01]  /*e5e0*/  HMMA.16816.F32 R52, R104.reuse, R108, R52 ;  /* 0x0000006c6834723c */ /* 0x042fe20000001834 */
[----:B----4-:R-:W1:Y:S06]  /*e5f0*/  LDSM.16.MT88.4 R116, [R103+UR4+0x7900] ;  /* 0x007900046774783b */ /* 0x010e6c0008004200 */
[--C-:B------:R-:W-:Y:S01]  /*e600*/  FFMA.FTZ R108, R150, c[0x0][0x2d0], -R161.reuse ;  /* 0x0000b400966c7a23 */ /* 0x100fe200000108a1 */
[C---:B------:R-:W-:Y:S03]  /*e610*/  HMMA.16816.F32 R56, R104.reuse, R110, R56 ;  /* 0x0000006e6838723c */ /* 0x040fe60000001838 */
[----:B------:R4:W-:Y:S05]  /*e620*/  MUFU.EX2 R181, R108 ;  /* 0x0000006c00b57308 */ /* 0x0009ea0000000800 */
[C---:B---3--:R-:W-:Y:S01]  /*e630*/  HMMA.16816.F32 R60, R104.reuse, R112, R60 ;  /* 0x00000070683c723c */ /* 0x048fe2000000183c */
[----:B--2---:R-:W2:Y:S06]  /*e640*/  LDSM.16.MT88.4 R120, [R102+0x7900] ;  /* 0x007900006678783b */ /* 0x004eac0000004200 */
[--C-:B------:R-:W-:Y:S01]  /*e650*/  FFMA.FTZ R112, R148, c[0x0][0x2d0], -R160.reuse ;  /* 0x0000b40094707a23 */ /* 0x100fe200000108a0 */
[C---:B------:R-:W-:Y:S03]  /*e660*/  HMMA.16816.F32 R64, R104.reuse, R114, R64 ;  /* 0x000000726840723c */ /* 0x040fe60000001840 */
[----:B------:R3:W-:Y:S01]  /*e670*/  MUFU.EX2 R179, R112 ;  /* 0x0000007000b37308 */ /* 0x0007e20000000800 */
[--C-:B----4-:R-:W-:Y:S02]  /*e680*/  FFMA.FTZ R108, R149, c[0x0][0x2d0], -R161.reuse ;  /* 0x0000b400956c7a23 */ /* 0x110fe400000108a1 */
[----:B------:R-:W-:Y:S07]  /*e690*/  LDSM.16.MT88.4 R148, [R102+0x5900] ;  /* 0x005900006694783b */ /* 0x000fee0000004200 */
[----:B------:R4:W4:Y:S01]  /*e6a0*/  MUFU.EX2 R180, R108 ;  /* 0x0000006c00b47308 */ /* 0x0009220000000800 */
[C---:B-1----:R-:W-:Y:S07]  /*e6b0*/  HMMA.16816.F32 R68, R104.reuse, R116, R68 ;  /* 0x000000746844723c */ /* 0x042fee0000001844 */
[--C-:B------:R-:W-:Y:S01]  /*e6c0*/  FFMA.FTZ R116, R147, c[0x0][0x2d0], -R160.reuse ;  /* 0x0000b40093747a23 */ /* 0x100fe200000108a0 */
[C---:B------:R-:W-:Y:S01]  /*e6d0*/  HMMA.16816.F32 R72, R104.reuse, R118, R72 ;  /* 0x000000766848723c */ /* 0x040fe20000001848 */
[----:B---3--:R-:W-:Y:S02]  /*e6e0*/  LDSM.16.MT88.4 R112, [R101+0x7900] ;  /* 0x007900006570783b */ /* 0x008fe40000004200 */
[----:B------:R1:W3:Y:S01]  /*e6f0*/  MUFU.EX2 R178, R116 ;  /* 0x0000007400b27308 */ /* 0x0002e20000000800 */
[----:B------:R-:W-:Y:S04]  /*e700*/  MOV R147, R170 ;  /* 0x000000aa00937202 */ /* 0x000fe80000000f00 */
[C---:B--2---:R-:W-:Y:S01]  /*e710*/  HMMA.16816.F32 R76, R104.reuse, R120, R76 ;  /* 0x00000078684c723c */ /* 0x044fe2000000184c */
[----:B----4-:R-:W2:Y:S06]  /*e720*/  LDSM.16.MT88.4 R108, [R236+UR4+0x7900] ;  /* 0x00790004ec6c783b */ /* 0x010eac0008004200 */
[--C-:B------:R-:W-:Y:S01]  /*e730*/  FFMA.FTZ R120, R145, c[0x0][0x2d0], -R161.reuse ;  /* 0x0000b40091787a23 */ /* 0x100fe200000108a1 */
[C---:B------:R-:W-:Y:S03]  /*e740*/  HMMA.16816.F32 R80, R104.reuse, R122, R80 ;  /* 0x0000007a6850723c */ /* 0x040fe60000001850 */
[----:B------:R4:W-:Y:S01]  /*e750*/  MUFU.EX2 R176, R120 ;  /* 0x0000007800b07308 */ /* 0x0009e20000000800 */
[----:B------:R-:W-:Y:S02]  /*e760*/  MOV R145, R138 ;  /* 0x0000008a00917202 */ /* 0x000fe40000000f00 */
[----:B------:R-:W-:Y:S01]  /*e770*/  MOV R138, R169 ;  /* 0x000000a9008a7202 */ /* 0x000fe20000000f00 */
[--C-:B-1----:R-:W-:Y:S01]  /*e780*/  FFMA.FTZ R116, R146, c[0x0][0x2d0], -R161.reuse ;  /* 0x0000b40092747a23 */ /* 0x102fe200000108a1 */
[----:B------:R-:W-:Y:S04]  /*e790*/  MOV R146, R137 ;  /* 0x0000008900927202 */ /* 0x000fe80000000f00 */
[----:B------:R-:W-:Y:S01]  /*e7a0*/  MOV R137, R166 ;  /* 0x000000a600897202 */ /* 0x000fe20000000f00 */
[----:B------:R1:W1:Y:S01]  /*e7b0*/  MUFU.EX2 R177, R116 ;  /* 0x0000007400b17308 */ /* 0x0002620000000800 */
[----:B----4-:R-:W-:Y:S01]  /*e7c0*/  LDSM.16.MT88.4 R120, [R102+0x2100] ;  /* 0x002100006678783b */ /* 0x010fe20000004200 */
[C---:B--2---:R-:W-:Y:S07]  /*e7d0*/  HMMA.16816.F32 R84, R104.reuse, R108, R84 ;  /* 0x0000006c6854723c */ /* 0x044fee0000001854 */
[----:B-1----:R-:W1:Y:S01]  /*e7e0*/  LDSM.16.MT88.4 R116, [R103+UR4+0x2100] ;  /* 0x002100046774783b */ /* 0x002e620008004200 */
[C---:B------:R-:W-:Y:S07]  /*e7f0*/  HMMA.16816.F32 R88, R104.reuse, R110, R88 ;  /* 0x0000006e6858723c */ /* 0x040fee0000001858 */
[----:B------:R-:W2:Y:S01]  /*e800*/  LDSM.16.MT88.4 R108, [R103+UR4+0x5100] ;  /* 0x00510004676c783b */ /* 0x000ea20008004200 */
[C---:B------:R-:W-:Y:S08]  /*e810*/  HMMA.16816.F32 R92, R104.reuse, R112, R92 ;  /* 0x00000070685c723c */ /* 0x040ff0000000185c */
[----:B------:R-:W-:Y:S01]  /*e820*/  HMMA.16816.F32 R96, R104, R114, R96 ;  /* 0x000000726860723c */ /* 0x000fe20000001860 */
[----:B------:R-:W4:Y:S06]  /*e830*/  LDSM.16.MT88.4 R112, [R236+UR4+0x5100] ;  /* 0x00510004ec70783b */ /* 0x000f2c0008004200 */
[----:B-----5:R-:W-:Y:S02]  /*e840*/  F2FP.PACK_AB R104, R182, R183 ;  /* 0x000000b7b668723e */ /* 0x020fe400000000ff */
[----:B------:R-:W-:Y:S03]  /*e850*/  F2FP.PACK_AB R105, R180, R181 ;  /* 0x000000b5b469723e */ /* 0x000fe600000000ff */
[----:B---3--:R-:W-:Y:S02]  /*e860*/  F2FP.PACK_AB R106, R178, R179 ;  /* 0x000000b3b26a723e */ /* 0x008fe400000000ff */
[----:B------:R-:W-:Y:S07]  /*e870*/  F2FP.PACK_AB R107, R176, R177 ;  /* 0x000000b1b06b723e */ /* 0x000fee00000000ff */
[C---:B-1----:R-:W-:Y:S08]  /*e880*/  HMMA.16816.F32 R4, R104.reuse, R116, R4 ;  /* 0x000000746804723c */ /* 0x042ff00000001804 */
[C---:B------:R-:W-:Y:S01]  /*e890*/  HMMA.16816.F32 R8, R104.reuse, R118, R8 ;  /* 0x000000766808723c */ /* 0x040fe20000001808 */
[----:B------:R-:W1:Y:S07]  /*e8a0*/  LDSM.16.MT88.4 R116, [R101+0x5100] ;  /* 0x005100006574783b */ /* 0x000e6e0000004200 */
[C---:B------:R-:W-:Y:S08]  /*e8b0*/  HMMA.16816.F32 R12, R104.reuse, R120, R12 ;  /* 0x00000078680c723c */ /* 0x040ff0000000180c */
[C---:B------:R-:W-:Y:S01]  /*e8c0*/  HMMA.16816.F32 R16, R104.reuse, R122, R16 ;  /* 0x0000007a6810723c */ /* 0x040fe20000001810 */
[----:B------:R-:W3:Y:S07]  /*e8d0*/  LDSM.16.MT88.4 R120, [R103+UR4+0x8100] ;  /* 0x008100046778783b */ /* 0x000eee0008004200 */
        /* <DEDUP_REMOVED lines=9> */
[C---:B------:R-:W-:Y:S08]  /*e970*/  HMMA.16816.F32 R44, R104.reuse, R132, R44 ;  /* 0x00000084682c723c */ /* 0x040ff0000000182c */
[C---:B------:R-:W-:Y:S01]  /*e980*/  HMMA.16816.F32 R48, R104.reuse, R134, R48 ;  /* 0x000000866830723c */ /* 0x040fe20000001830 */
[----:B------:R-:W-:Y:S07]  /*e990*/  LDSM.16.MT88.4 R132, [R101+0x2900] ;  /* 0x002900006584783b */ /* 0x000fee0000004200 */
[C---:B----4-:R-:W-:Y:S07]  /*e9a0*/  HMMA.16816.F32 R52, R104.reuse, R112, R52 ;  /* 0x000000706834723c */ /* 0x050fee0000001834 */
[--C-:B------:R-:W-:Y:S01]  /*e9b0*/  FFMA.FTZ R112, R144, c[0x0][0x2d0], -R160.reuse ;  /* 0x0000b40090707a23 */ /* 0x100fe200000108a0 */
[C---:B------:R-:W-:Y:S03]  /*e9c0*/  HMMA.16816.F32 R56, R104.reuse, R114, R56 ;  /* 0x000000726838723c */ /* 0x040fe60000001838 */
[----:B------:R4:W-:Y:S01]  /*e9d0*/  MUFU.EX2 R175, R112 ;  /* 0x0000007000af7308 */ /* 0x0009e20000000800 */
[----:B------:R-:W-:Y:S04]  /*e9e0*/  MOV R144, R165 ;  /* 0x000000a500907202 */ /* 0x000fe80000000f00 */
[C---:B-1----:R-:W-:Y:S07]  /*e9f0*/  HMMA.16816.F32 R60, R104.reuse, R116, R60 ;  /* 0x00000074683c723c */ /* 0x042fee000000183c */
[--C-:B------:R-:W-:Y:S01]  /*ea00*/  FFMA.FTZ R116, R141, c[0x0][0x2d0], -R161.reuse ;  /* 0x0000b4008d747a23 */ /* 0x100fe200000108a1 */
[C---:B------:R-:W-:Y:S03]  /*ea10*/  HMMA.16816.F32 R64, R104.reuse, R118, R64 ;  /* 0x000000766840723c */ /* 0x040fe60000001840 */
[----:B------:R1:W-:Y:S05]  /*ea20*/  MUFU.EX2 R172, R116 ;  /* 0x0000007400ac7308 */ /* 0x0003ea0000000800 */
[C---:B---3--:R-:W-:Y:S04]  /*ea30*/  HMMA.16816.F32 R68, R104.reuse, R120, R68 ;  /* 0x000000786844723c */ /* 0x048fe80000001844 */
[--C-:B----4-:R-:W-:Y:S03]  /*ea40*/  FFMA.FTZ R112, R143, c[0x0][0x2d0], -R160.reuse ;  /* 0x0000b4008f707a23 */ /* 0x110fe600000108a0 */
[--C-:B------:R-:W-:Y:S01]  /*ea50*/  FFMA.FTZ R120, R140, c[0x0][0x2d0], -R160.reuse ;  /* 0x0000b4008c787a23 */ /* 0x100fe200000108a0 */
[C---:B------:R-:W-:Y:S01]  /*ea60*/  HMMA.16816.F32 R72, R104.reuse, R122, R72 ;  /* 0x0000007a6848723c */ /* 0x040fe20000001848 */
[----:B------:R3:W4:Y:S07]  /*ea70*/  MUFU.EX2 R174, R112 ;  /* 0x0000007000ae7308 */ /* 0x00072e0000000800 */
[C---:B--2---:R-:W-:Y:S03]  /*ea80*/  HMMA.16816.F32 R76, R104.reuse, R108, R76 ;  /* 0x0000006c684c723c */ /* 0x044fe6000000184c */
[----:B------:R2:W-:Y:S01]  /*ea90*/  MUFU.EX2 R171, R120 ;  /* 0x0000007800ab7308 */ /* 0x0005e20000000800 */
[----:B-1----:R-:W-:Y:S03]  /*eaa0*/  LDSM.16.MT88.4 R116, [R101+0x8100] ;  /* 0x008100006574783b */ /* 0x002fe60000004200 */
[--C-:B------:R-:W-:Y:S01]  /*eab0*/  FFMA.FTZ R108, R136, c[0x0][0x2d0], -R161.reuse ;  /* 0x0000b400886c7a23 */ /* 0x100fe200000108a1 */
[C---:B------:R-:W-:Y:S04]  /*eac0*/  HMMA.16816.F32 R80, R104.reuse, R110, R80 ;  /* 0x0000006e6850723c */ /* 0x040fe80000001850 */
[----:B------:R-:W-:Y:S01]  /*ead0*/  MOV R136, R168 ;  /* 0x000000a800887202 */ /* 0x000fe20000000f00 */
[----:B------:R1:W-:Y:S01]  /*eae0*/  MUFU.EX2 R169, R108 ;  /* 0x0000006c00a97308 */ /* 0x0003e20000000800 */
[--C-:B---3--:R-:W-:Y:S02]  /*eaf0*/  FFMA.FTZ R112, R142, c[0x0][0x2d0], -R161.reuse ;  /* 0x0000b4008e707a23 */ /* 0x108fe400000108a1 */
[----:B------:R-:W-:Y:S07]  /*eb00*/  LDSM.16.MT88.4 R140, [R103+UR4+0x5900] ;  /* 0x00590004678c783b */ /* 0x000fee0008004200 */
[----:B------:R3:W5:Y:S01]  /*eb10*/  MUFU.EX2 R173, R112 ;  /* 0x0000007000ad7308 */ /* 0x0007620000000800 */
[----:B--2---:R-:W-:Y:S01]  /*eb20*/  FFMA.FTZ R120, R139, c[0x0][0x2d0], -R160 ;  /* 0x0000b4008b787a23 */ /* 0x004fe200000108a0 */
[----:B----4-:R-:W-:Y:S02]  /*eb30*/  F2FP.PACK_AB R160, R174, R175 ;  /* 0x000000afaea0723e */ /* 0x010fe400000000ff */
[----:B------:R-:W-:Y:S06]  /*eb40*/  MOV R139, R164 ;  /* 0x000000a4008b7202 */ /* 0x000fec0000000f00 */
[----:B------:R2:W4:Y:S01]  /*eb50*/  MUFU.EX2 R170, R120 ;  /* 0x0000007800aa7308 */ /* 0x0005220000000800 */
[----:B-1----:R-:W-:Y:S02]  /*eb60*/  FFMA.FTZ R108, R167, c[0x0][0x2d0], -R161 ;  /* 0x0000b400a76c7a23 */ /* 0x002fe400000108a1 */
[----:B------:R-:W-:Y:S07]  /*eb70*/  LDSM.16.MT88.4 R164, [R236+UR4+0x5900] ;  /* 0x00590004eca4783b */ /* 0x000fee0008004200 */
[----:B------:R-:W1:Y:S01]  /*eb80*/  MUFU.EX2 R168, R108 ;  /* 0x0000006c00a87308 */ /* 0x000e620000000800 */
[----:B---3--:R-:W3:Y:S01]  /*eb90*/  LDSM.16.MT88.4 R112, [R236+UR4+0x8100] ;  /* 0x00810004ec70783b */ /* 0x008ee20008004200 */
[----:B-----5:R-:W-:Y:S07]  /*eba0*/  F2FP.PACK_AB R161, R172, R173 ;  /* 0x000000adaca1723e */ /* 0x020fee00000000ff */
[----:B--2---:R-:W2:Y:S01]  /*ebb0*/  LDSM.16.MT88.4 R120, [R103+UR4+0x2900] ;  /* 0x002900046778783b */ /* 0x004ea20008004200 */
[----:B----4-:R-:W-:Y:S02]  /*ebc0*/  F2FP.PACK_AB R162, R170, R171 ;  /* 0x000000abaaa2723e */ /* 0x010fe400000000ff */
[----:B-1----:R-:W-:Y:S01]  /*ebd0*/  F2FP.PACK_AB R163, R168, R169 ;  /* 0x000000a9a8a3723e */ /* 0x002fe200000000ff */
[C---:B---3--:R-:W-:Y:S08]  /*ebe0*/  HMMA.16816.F32 R84, R104.reuse, R112, R84 ;  /* 0x000000706854723c */ /* 0x048ff00000001854 */
[C---:B------:R-:W-:Y:S08]  /*ebf0*/  HMMA.16816.F32 R88, R104.reuse, R114, R88 ;  /* 0x000000726858723c */ /* 0x040ff00000001858 */
[C---:B------:R-:W-:Y:S08]  /*ec00*/  HMMA.16816.F32 R92, R104.reuse, R116, R92 ;  /* 0x00000074685c723c */ /* 0x040ff0000000185c */
[----:B------:R-:W-:Y:S08]  /*ec10*/  HMMA.16816.F32 R96, R104, R118, R96 ;  /* 0x000000766860723c */ /* 0x000ff00000001860 */
[C---:B--2---:R-:W-:Y:S01]  /*ec20*/  HMMA.16816.F32 R104, R160.reuse, R120, R4 ;  /* 0x00000078a068723c */ /* 0x044fe20000001804 */
[----:B------:R-:W1:Y:S07]  /*ec30*/  LDSM.16.MT88.4 R4, [R101+0x5900] ;  /* 0x005900006504783b */ /* 0x000e6e0000004200 */
[C---:B------:R-:W-:Y:S01]  /*ec40*/  HMMA.16816.F32 R108, R160.reuse, R122, R8 ;  /* 0x0000007aa06c723c */ /* 0x040fe20000001808 */
[----:B------:R-:W2:Y:S07]  /*ec50*/  LDSM.16.MT88.4 R8, [R103+UR4+0x8900] ;  /* 0x008900046708783b */ /* 0x000eae0008004200 */
[C---:B------:R-:W-:Y:S01]  /*ec60*/  HMMA.16816.F32 R112, R160.reuse, R124, R12 ;  /* 0x0000007ca070723c */ /* 0x040fe2000000180c */
[----:B------:R-:W3:Y:S06]  /*ec70*/  LDL.LU R12, [R1+0x10] ;  /* 0x00001000010c7983 */ /* 0x000eec0000300800 */
[----:B------:R-:W-:Y:S01]  /*ec80*/  MOV R15, R145 ;  /* 0x00000091000f7202 */ /* 0x000fe20000000f00 */
[C---:B------:R-:W-:Y:S01]  /*ec90*/  HMMA.16816.F32 R116, R160.reuse, R126, R16 ;  /* 0x0000007ea074723c */ /* 0x040fe20000001810 */
[----:B------:R-:W4:Y:S03]  /*eca0*/  LDL.64 R16, [R1+0x30] ;  /* 0x0000300001107983 */ /* 0x000f260000100a00 */
[----:B------:R-:W-:Y:S02]  /*ecb0*/  MOV R13, R147 ;  /* 0x00000093000d7202 */ /* 0x000fe40000000f00 */
[----:B------:R-:W-:Y:S02]  /*ecc0*/  MOV R14, R146 ;  /* 0x00000092000e7202 */ /* 0x000fe40000000f00 */
[C---:B------:R-:W-:Y:S01]  /*ecd0*/  HMMA.16816.F32 R120, R160.reuse, R128, R20 ;  /* 0x00000080a078723c */ /* 0x040fe20000001814 */
[----:B------:R-:W4:Y:S03]  /*ece0*/  LDL.64 R22, [R1+0x18] ;  /* 0x0000180001167983 */ /* 0x000f260000100a00 */
[----:B------:R-:W-:Y:S02]  /*ecf0*/  MOV R18, R144 ;  /* 0x0000009000127202 */ /* 0x000fe40000000f00 */
[----:B------:R-:W-:Y:S02]  /*ed00*/  MOV R19, R139 ;  /* 0x0000008b00137202 */ /* 0x000fe40000000f00 */
[C---:B------:R-:W-:Y:S01]  /*ed10*/  HMMA.16816.F32 R124, R160.reuse, R130, R24 ;  /* 0x00000082a07c723c */ /* 0x040fe20000001818 */
[----:B------:R-:W5:Y:S03]  /*ed20*/  LDL.LU R27, [R1+0xc] ;  /* 0x00000c00011b7983 */ /* 0x000f660000300800 */
[----:B------:R-:W-:Y:S02]  /*ed30*/  MOV R20, R138 ;  /* 0x0000008a00147202 */ /* 0x000fe40000000f00 */
[----:B------:R-:W-:Y:S02]  /*ed40*/  MOV R21, R137 ;  /* 0x0000008900157202 */ /* 0x000fe40000000f00 */
[C---:B------:R-:W-:Y:S04]  /*ed50*/  HMMA.16816.F32 R128, R160.reuse, R132, R28 ;  /* 0x00000084a080723c */ /* 0x040fe8000000181c */
[----:B------:R-:W-:Y:S04]  /*ed60*/  MOV R26, R136 ;  /* 0x00000088001a7202 */ /* 0x000fe80000000f00 */
        /* <DEDUP_REMOVED lines=10> */
[C---:B------:R-:W-:Y:S01]  /*ee10*/  HMMA.16816.F32 R72, R160.reuse, R10, R72 ;  /* 0x0000000aa048723c */ /* 0x040fe20000001848 */
[----:B------:R1:W-:Y:S03]  /*ee20*/  LDSM.16.MT88.4 R8, [R101+0x8900] ;  /* 0x008900006508783b */ /* 0x0003e60000004200 */
[----:B-1----:R-:W-:Y:S01]  /*ee30*/  MOV R101, R3 ;  /* 0x0000000300657202 */ /* 0x002fe20000000f00 */
[----:B---3--:R-:W-:Y:S01]  /*ee40*/  FFMA.FTZ R0, R0, R12, R20 ;  /* 0x0000000c00007223 */ /* 0x008fe20000010014 */
[----:B------:R-:W-:Y:S03]  /*ee50*/  MOV R12, UR30 ;  /* 0x0000001e000c7c02 */ /* 0x000fe60008000f00 */
[----:B------:R-:W-:Y:S03]  /*ee60*/  FADD.FTZ R14, R14, R0 ;  /* 0x000000000e0e7221 */ /* 0x000fe60000010000 */
[----:B----4-:R-:W-:Y:S05]  /*ee70*/  @P0 MOV R17, R23 ;  /* 0x0000001700110202 */ /* 0x010fea0000000f00 */
[----:B------:R-:W-:Y:S04]  /*ee80*/  @P0 IMAD.WIDE.U32 R16, R12, 0x60, R16 ;  /* 0x000000600c100825 */ /* 0x000fe800078e0010 */
[----:B-----5:R-:W-:Y:S04]  /*ee90*/  FFMA.FTZ R2, R2, R27, R26 ;  /* 0x0000001b02027223 */ /* 0x020fe8000001001a */
[----:B------:R-:W-:Y:S01]  /*eea0*/  FADD.FTZ R2, R13, R2 ;  /* 0x000000020d027221 */ /* 0x000fe20000010000 */
[----:B------:R-:W-:Y:S03]  /*eeb0*/  MOV R13, UR31 ;  /* 0x0000001f000d7c02 */ /* 0x000fe60008000f00 */
[----:B------:R-:W-:Y:S02]  /*eec0*/  FADD.FTZ R0, R21, R2 ;  /* 0x0000000215007221 */ /* 0x000fe40000010000 */
[----:B------:R-:W2:Y:S01]  /*eed0*/  LDL R21, [R1+0x38] ;  /* 0x0000380001157983 */ /* 0x000ea20000100800 */
[----:B------:R-:W-:Y:S02]  /*eee0*/  FADD.FTZ R2, R18, R14 ;  /* 0x0000000e12027221 */ /* 0x000fe40000010000 */
[----:B------:R-:W-:Y:S02]  /*eef0*/  FADD.FTZ R0, R15, R0 ;  /* 0x000000000f007221 */ /* 0x000fe40000010000 */
[----:B------:R-:W1:Y:S01]  /*ef00*/  LDSM.16.MT88.4 R12, [R102+0x8900] ;  /* 0x00890000660c783b */ /* 0x000e620000004200 */
[----:B------:R-:W-:Y:S02]  /*ef10*/  FADD.FTZ R18, R19, R2 ;  /* 0x0000000213127221 */ /* 0x000fe40000010000 */
[----:B------:R-:W-:Y:S02]  /*ef20*/  FADD.FTZ R2, R252, R0 ;  /* 0x00000000fc027221 */ /* 0x000fe40000010000 */
[----:B------:R-:W-:Y:S01]  /*ef30*/  FADD.FTZ R0, R248, R18 ;  /* 0x00000012f8007221 */ /* 0x000fe20000010000 */
[----:B------:R-:W-:Y:S01]  /*ef40*/  @P0 IADD3 R18, R17, UR15, RZ ;  /* 0x0000000f11120c10 */ /* 0x000fe2000fffe0ff */
[----:B------:R-:W-:Y:S01]  /*ef50*/  FADD.FTZ R4, R251, R2 ;  /* 0x00000002fb047221 */ /* 0x000fe20000010000 */
[----:B------:R-:W-:Y:S01]  /*ef60*/  MOV R17, UR12 ;  /* 0x0000000c00117c02 */ /* 0x000fe20008000f00 */
[----:B------:R-:W-:Y:S01]  /*ef70*/  FADD.FTZ R0, R247, R0 ;  /* 0x00000000f7007221 */ /* 0x000fe20000010000 */
[C---:B------:R-:W-:Y:S01]  /*ef80*/  @P0 SHF.L.U32 R2, R16.reuse, 0x1, RZ ;  /* 0x0000000110020819 */ /* 0x040fe200000006ff */
[----:B------:R-:W-:Y:S01]  /*ef90*/  UIADD3 UR15, UR5, 0x1, URZ ;  /* 0x00000001050f7890 */ /* 0x000fe2000fffe03f */
[----:B------:R-:W-:Y:S01]  /*efa0*/  @P0 SHF.L.U64.HI R18, R16, 0x1, R18 ;  /* 0x0000000110120819 */ /* 0x000fe20000010212 */
[----:B------:R-:W-:Y:S01]  /*efb0*/  FADD.FTZ R0, R246, R0 ;  /* 0x00000000f6007221 */ /* 0x000fe20000010000 */
[----:B------:R-:W-:Y:S01]  /*efc0*/  @P0 IADD3 R22, P6, R2, 0x80, RZ ;  /* 0x0000008002160810 */ /* 0x000fe20007fde0ff */
[----:B------:R-:W-:Y:S01]  /*efd0*/  FADD.FTZ R16, R250, R4 ;  /* 0x00000004fa107221 */ /* 0x000fe20000010000 */
[----:B------:R-:W-:Y:S01]  /*efe0*/  USEL UR5, UR15, URZ, !UP0 ;  /* 0x0000003f0f057287 */ /* 0x000fe2000c000000 */
[----:B------:R-:W3:Y:S01]  /*eff0*/  LDSM.16.MT88.4 R4, [R236+UR4+0x8900] ;  /* 0x00890004ec04783b */ /* 0x000ee20008004200 */
[----:B------:R-:W-:Y:S01]  /*f000*/  FADD.FTZ R19, R245, R0 ;  /* 0x00000000f5137221 */ /* 0x000fe20000010000 */
[----:B------:R-:W-:Y:S01]  /*f010*/  @P0 IADD3 R22, P5, R22, c[0x0][0x1c8], RZ ;  /* 0x0000720016160a10 */ /* 0x000fe20007fbe0ff */
[----:B------:R-:W-:Y:S01]  /*f020*/  FADD.FTZ R20, R249, R16 ;  /* 0x00000010f9147221 */ /* 0x000fe20000010000 */
[----:B------:R-:W-:Y:S02]  /*f030*/  @P0 IADD3 R16, P1, R2, c[0x0][0x1c8], RZ ;  /* 0x0000720002100a10 */ /* 0x000fe40007f3e0ff */
[----:B------:R-:W-:Y:S01]  /*f040*/  @P0 IADD3.X R23, RZ, c[0x0][0x1cc], R18, P5, P6 ;  /* 0x00007300ff170a10 */ /* 0x000fe20002fec412 */
[----:B------:R-:W-:Y:S01]  /*f050*/  FADD.FTZ R20, R242, R20 ;  /* 0x00000014f2147221 */ /* 0x000fe20000010000 */
[C---:B-1----:R-:W-:Y:S08]  /*f060*/  HMMA.16816.F32 R76, R160.reuse, R12, R76 ;  /* 0x0000000ca04c723c */ /* 0x042ff0000000184c */
[C---:B------:R-:W-:Y:S08]  /*f070*/  HMMA.16816.F32 R80, R160.reuse, R14, R80 ;  /* 0x0000000ea050723c */ /* 0x040ff00000001850 */
[C---:B---3--:R-:W-:Y:S08]  /*f080*/  HMMA.16816.F32 R84, R160.reuse, R4, R84 ;  /* 0x00000004a054723c */ /* 0x048ff00000001854 */
[C---:B------:R-:W-:Y:S08]  /*f090*/  HMMA.16816.F32 R88, R160.reuse, R6, R88 ;  /* 0x00000006a058723c */ /* 0x040ff00000001858 */
[C---:B------:R-:W-:Y:S08]  /*f0a0*/  HMMA.16816.F32 R92, R160.reuse, R8, R92 ;  /* 0x00000008a05c723c */ /* 0x040ff0000000185c */
[----:B------:R-:W-:Y:S04]  /*f0b0*/  HMMA.16816.F32 R96, R160, R10, R96 ;  /* 0x0000000aa060723c */ /* 0x000fe80000001860 */
[----:B--2---:R-:W-:Y:S01]  /*f0c0*/  @P0 IMAD R0, R17, 0x4800, R21 ;  /* 0x0000480011000824 */ /* 0x004fe200078e0215 */
[----:B------:R-:W-:Y:S01]  /*f0d0*/  @P0 IADD3.X R17, R18, c[0x0][0x1cc], RZ, P1, !PT ;  /* 0x0000730012110a10 */ /* 0x000fe20000ffe4ff */
[----:B------:R-:W-:Y:S01]  /*f0e0*/  FADD.FTZ R21, R233, R19 ;  /* 0x00000013e9157221 */ /* 0x000fe20000010000 */
[----:B------:R-:W-:Y:S01]  /*f0f0*/  @P0 IADD3 R2, P1, R2, 0x100, RZ ;  /* 0x0000010002020810 */ /* 0x000fe20007f3e0ff */
[----:B------:R-:W-:Y:S01]  /*f100*/  FADD.FTZ R19, R244, R20 ;  /* 0x00000014f4137221 */ /* 0x000fe20000010000 */
[----:B------:R-:W-:Y:S03]  /*f110*/  @P0 SHF.L.U32 R0, R0, 0x1, RZ ;  /* 0x0000000100000819 */ /* 0x000fe600000006ff */
[----:B------:R-:W-:Y:S01]  /*f120*/  FADD.FTZ R21, R235, R21 ;  /* 0x00000015eb157221 */ /* 0x000fe20000010000 */
[----:B------:R-:W-:Y:S01]  /*f130*/  @P0 IADD3 R20, P5, R2, c[0x0][0x1c8], RZ ;  /* 0x0000720002140a10 */ /* 0x000fe20007fbe0ff */
[----:B------:R-:W-:Y:S01]  /*f140*/  FADD.FTZ R19, R243, R19 ;  /* 0x00000013f3137221 */ /* 0x000fe20000010000 */
[----:B------:R-:W-:Y:S01]  /*f150*/  @!PT LDS RZ, [RZ] ;  /* 0x00000000fffff984 */ /* 0x000fe20000000800 */
[----:B------:R-:W-:Y:S01]  /*f160*/  @!PT LDS RZ, [RZ] ;  /* 0x00000000fffff984 */ /* 0x000fe20000000800 */
[----:B------:R-:W-:Y:S01]  /*f170*/  @!PT LDS RZ, [RZ] ;  /* 0x00000000fffff984 */ /* 0x000fe20000000800 */
[----:B------:R1:W-:Y:S01]  /*f180*/  @P0 LDGSTS.E.BYPASS.LTC128B.128 [R0+0x12100], [R16.64], !P4 ;  /* 0x1210000010000fae */ /* 0x0003e2000e101d58 */
[----:B------:R-:W-:Y:S01]  /*f190*/  FADD.FTZ R2, R234, R21 ;  /* 0x00000015ea027221 */ /* 0x000fe20000010000 */
[----:B------:R-:W-:Y:S01]  /*f1a0*/  @P0 IADD3.X R21, RZ, c[0x0][0x1cc], R18, P5, P1 ;  /* 0x00007300ff150a10 */ /* 0x000fe20002fe2412 */
[----:B------:R-:W-:Y:S01]  /*f1b0*/  FADD.FTZ R13, R241, R19 ;  /* 0x00000013f10d7221 */ /* 0x000fe20000010000 */
[----:B------:R-:W-:Y:S01]  /*f1c0*/  @P0 IADD3 R12, P5, R16, UR13, RZ ;  /* 0x0000000d100c0c10 */ /* 0x000fe2000ffbe0ff */
[----:B------:R-:W-:Y:S02]  /*f1d0*/  FADD.FTZ R2, R232, R2 ;  /* 0x00000002e8027221 */ /* 0x000fe40000010000 */
[----:B------:R-:W-:Y:S01]  /*f1e0*/  FADD.FTZ R15, R231, R13 ;  /* 0x0000000de70f7221 */ /* 0x000fe20000010000 */
[----:B------:R2:W-:Y:S01]  /*f1f0*/  @P0 LDGSTS.E.BYPASS.LTC128B.128 [R0+0x15100], [R22.64], !P3 ;  /* 0x1510000016000fae */ /* 0x0005e2000d901d58 */
[----:B------:R-:W-:Y:S01]  /*f200*/  @P0 IADD3.X R13, R17, UR14, RZ, P5, !PT ;  /* 0x0000000e110d0c10 */ /* 0x000fe2000affe4ff */
[----:B------:R-:W-:Y:S01]  /*f210*/  FADD.FTZ R2, R229, R2 ;  /* 0x00000002e5027221 */ /* 0x000fe20000010000 */
[C---:B------:R-:W-:Y:S02]  /*f220*/  @P0 IADD3 R14, P1, R12.reuse, UR13, RZ ;  /* 0x0000000d0c0e0c10 */ /* 0x040fe4000ff3e0ff */
[----:B------:R-:W-:Y:S01]  /*f230*/  @P0 IADD3 R6, P5, R12, UR17, RZ ;  /* 0x000000110c060c10 */ /* 0x000fe2000ffbe0ff */
[----:B------:R-:W-:Y:S02]  /*f240*/  FADD.FTZ R2, R228, R2 ;  /* 0x00000002e4027221 */ /* 0x000fe40000010000 */
[----:B------:R2:W-:Y:S01]  /*f250*/  @P0 LDGSTS.E.BYPASS.LTC128B.128 [R0+0x18100], [R20.64], !P2 ;  /* 0x1810000014000fae */ /* 0x0005e2000d101d58 */
[----:B------:R-:W-:Y:S01]  /*f260*/  @P0 IADD3.X R7, R13, UR16, RZ, P5, !PT ;  /* 0x000000100d070c10 */ /* 0x000fe2000affe4ff */
[----:B------:R-:W-:Y:S04]  /*f270*/  FADD.FTZ R2, R193, R2 ;  /* 0x00000002c1027221 */ /* 0x000fe80000010000 */
[----:B------:R-:W-:Y:S02]  /*f280*/  FADD.FTZ R2, R192, R2 ;  /* 0x00000002c0027221 */ /* 0x000fe40000010000 */
[----:B------:R3:W-:Y:S02]  /*f290*/  @P0 LDGSTS.E.BYPASS.LTC128B.128 [R0+0x13100], [R12.64], !P4 ;  /* 0x131000000c000fae */ /* 0x0007e4000e101d58 */
[----:B------:R-:W-:Y:S02]  /*f2a0*/  FADD.FTZ R2, R181, R2 ;  /* 0x00000002b5027221 */ /* 0x000fe40000010000 */
[----:B-1----:R-:W-:Y:S01]  /*f2b0*/  FADD.FTZ R16, R230, R15 ;  /* 0x0000000fe6107221 */ /* 0x002fe20000010000 */
[----:B------:R-:W-:Y:S01]  /*f2c0*/  @P0 IADD3.X R15, R13, UR14, RZ, P1, !PT ;  /* 0x0000000e0d0f0c10 */ /* 0x000fe20008ffe4ff */
[----:B------:R-:W-:Y:S02]  /*f2d0*/  FADD.FTZ R2, R180, R2 ;  /* 0x00000002b4027221 */ /* 0x000fe40000010000 */
[----:B------:R3:W-:Y:S01]  /*f2e0*/  @P0 LDGSTS.E.BYPASS.LTC128B.128 [R0+0x16100], [R12.64+0x80], !P3 ;  /* 0x161000800c000fae */ /* 0x0007e2000d901d58 */
[----:B------:R-:W-:Y:S02]  /*f2f0*/  FADD.FTZ R4, R195, R16 ;  /* 0x00000010c3047221 */ /* 0x000fe40000010000 */
[----:B------:R-:W-:Y:S02]  /*f300*/  FADD.FTZ R2, R177, R2 ;  /* 0x00000002b1027221 */ /* 0x000fe40000010000 */
[----:B------:R-:W-:Y:S02]  /*f310*/  FADD.FTZ R4, R194, R4 ;  /* 0x00000004c2047221 */ /* 0x000fe40000010000 */
[----:B------:R-:W-:Y:S01]  /*f320*/  FADD.FTZ R2, R176, R2 ;  /* 0x00000002b0027221 */ /* 0x000fe20000010000 */
[----:B------:R3:W-:Y:S01]  /*f330*/  @P0 LDGSTS.E.BYPASS.LTC128B.128 [R0+0x19100], [R12.64+0x100], !P2 ;  /* 0x191001000c000fae */ /* 0x0007e2000d101d58 */
[----:B------:R-:W-:Y:S01]  /*f340*/  FADD.FTZ R5, R183, R4 ;  /* 0x00000004b7057221 */ /* 0x000fe20000010000 */
[----:B------:R-:W-:Y:S06]  /*f350*/  @P0 IADD3 R4, P1, R12, UR19, RZ ;  /* 0x000000130c040c10 */ /* 0x000fec000ff3e0ff */
[----:B------:R2:W-:Y:S08]  /*f360*/  @P0 LDGSTS.E.BYPASS.LTC128B.128 [R0+0x14100], [R14.64], !P4 ;  /* 0x141000000e000fae */ /* 0x0005f0000e101d58 */
[----:B------:R1:W-:Y:S01]  /*f370*/  @P0 LDGSTS.E.BYPASS.LTC128B.128 [R0+0x17100], [R6.64], !P3 ;  /* 0x1710000006000fae */ /* 0x0003e2000d901d58 */
[----:B---3--:R-:W-:Y:S01]  /*f380*/  FADD.FTZ R12, R182, R5 ;  /* 0x00000005b60c7221 */ /* 0x008fe20000010000 */
[----:B------:R-:W-:Y:S06]  /*f390*/  @P0 IADD3.X R5, R13, UR18, RZ, P1, !PT ;  /* 0x000000120d050c10 */ /* 0x000fec0008ffe4ff */
[----:B------:R2:W-:Y:S01]  /*f3a0*/  @P0 LDGSTS.E.BYPASS.LTC128B.128 [R0+0x1a100], [R4.64], !P2 ;  /* 0x1a10000004000fae */ /* 0x0005e2000d101d58 */
[----:B------:R-:W-:Y:S01]  /*f3b0*/  ISETP.LT.AND P0, PT, RZ, UR28, PT ;  /* 0x0000001cff007c0c */ /* 0x000fe2000bf01270 */
[----:B------:R-:W-:Y:S06]  /*f3c0*/  UMOV UR28, UR27 ;  /* 0x0000001b001c7c82 */ /* 0x000fec0008000000 */
[----:B------:R-:W0:Y:S01]  /*f3d0*/  LDGDEPBAR ;  /* 0x00000000000079af */ /* 0x000e220000000000 */
[----:B-1----:R-:W-:Y:S04]  /*f3e0*/  FADD.FTZ R6, R179, R12 ;  /* 0x0000000cb3067221 */ /* 0x002fe80000010000 */
        /* <DEDUP_REMOVED lines=13> */
.L_x_1152:
        /* <DEDUP_REMOVED lines=125> */
.L_x_1146:
        /* <DEDUP_REMOVED lines=152> */
.L_x_1155:
        /* <DEDUP_REMOVED lines=139> */
.L_x_1157:
[----:B---3--:R-:W-:Y:S05]  /*10ec0*/  BSYNC B0 ;  /* 0x0000000000007941 */ /* 0x008fea0003800000 */
.L_x_1156:
        /* <DEDUP_REMOVED lines=23> */
.L_x_1159:
[----:B------:R-:W-:Y:S05]  /*11040*/  BSYNC B0 ;  /* 0x0000000000007941 */ /* 0x000fea0003800000 */
.L_x_1158:
        /* <DEDUP_REMOVED lines=23> */
.L_x_1161:
[----:B------:R-:W-:Y:S05]  /*111c0*/  BSYNC B0 ;  /* 0x0000000000007941 */ /* 0x000fea0003800000 */
.L_x_1160:
        /* <DEDUP_REMOVED lines=24> */
.L_x_1154:
        /* <DEDUP_REMOVED lines=19> */
.L_x_1162:
        /* <DEDUP_REMOVED lines=42> */
.L_x_1164:
[----:B------:R-:W-:Y:S05]  /*11720*/  BSYNC B0 ;  /* 0x0000000000007941 */ /* 0x000fea0003800000 */
.L_x_1163:
        /* <DEDUP_REMOVED lines=66> */
.L_x_1166:
[----:B------:R-:W-:Y:S05]  /*11b50*/  BSYNC B0 ;  /* 0x0000000000007941 */ /* 0x000fea0003800000 */
.L_x_1165:
        /* <DEDUP_REMOVED lines=21> */
.L_x_1168:
[----:B------:R-:W-:Y:S05]  /*11cb0*/  BSYNC B0 ;  /* 0x0000000000007941 */ /* 0x000fea0003800000 */
.L_x_1167:
        /* <DEDUP_REMOVED lines=21> */
.L_x_1170:
[----:B------:R-:W-:Y:S05]  /*11e10*/  BSYNC B0 ;  /* 0x0000000000007941 */ /* 0x000fea0003800000 */
.L_x_1169:
        /* <DEDUP_REMOVED lines=22> */
.L_x_1171:
        /* <DEDUP_REMOVED lines=16> */
.L_x_1303:


//--------------------- .text._ZN7cutlass13device_kernelIN5flash19enable_sm80_to_sm89INS1_16FlashAttnFwdSm80INS1_25CollectiveMainloopFwdSm80ILi8ELi2ELb0EN4cute5tupleIJNS5_1CILi128EEENS7_ILi64EEENS7_ILi192EEEEEELi192ENS_6half_tEfNS_4arch4Sm80ELb1ELb0ELb1ELb1ELb0ELb1ELb1ELb0EEENS1_21CollectiveEpilogueFwdINS6_IJS8_SA_S9_EEENS6_IJNS7_ILi1EEESI_SI_EEESC_SE_Li256ELb1ELb1ELb0ELb0EEENS1_19SingleTileSchedulerILb1ELb0ELb1ELi128EEEEEEEEEvNT_6ParamsE --------------------------
	.section	.text._ZN7cutlass13device_kernelIN5flash19enable_sm80_to_sm89INS1_16FlashAttnFwdSm80INS1_25CollectiveMainloopFwdSm80ILi8ELi2ELb0EN4cute5tupleIJNS5_1CILi128EEENS7_ILi64EEENS7_ILi192EEEEEELi192ENS_6half_tEfNS_4arch4Sm80ELb1ELb0ELb1ELb1ELb0ELb1ELb1ELb0EEENS1_21CollectiveEpilogueFwdINS6_IJS8_SA_S9_EEENS6_IJNS7_ILi1EEESI_SI_EEESC_SE_Li256ELb1ELb1ELb0ELb0EEENS1_19SingleTileSchedulerILb1ELb0ELb1ELi128EEEEEEEEEvNT_6ParamsE,"ax",@progbits
	.sectioninfo	@"SHI_REGISTERS=255"
	.align	128
.text._ZN7cutlass13device_kernelIN5flash19enable_sm80_to_sm89INS1_16FlashAttnFwdSm80INS1_25CollectiveMainloopFwdSm80ILi8ELi2ELb0EN4cute5tupleIJNS5_1CILi128EEENS7_ILi64EEENS7_ILi192EEEEEELi192ENS_6half_tEfNS_4arch4Sm80ELb1ELb0ELb1ELb1ELb0ELb1ELb1ELb0EEENS1_21CollectiveEpilogueFwdINS6_IJS8_SA_S9_EEENS6_IJNS7_ILi1EEESI_SI_EEESC_SE_Li256ELb1ELb1ELb0ELb0EEENS1_19SingleTileSchedulerILb1ELb0ELb1ELi128EEEEEEEEEvNT_6ParamsE:
        .type           _ZN7cutlass13device_kernelIN5flash19enable_sm80_to_sm89INS1_16FlashAttnFwdSm80INS1_25CollectiveMainloopFwdSm80ILi8ELi2ELb0EN4cute5tupleIJNS5_1CILi128EEENS7_ILi64EEENS7_ILi192EEEEEELi192ENS_6half_tEfNS_4arch4Sm80ELb1ELb0ELb1ELb1ELb0ELb1ELb1ELb0EEENS1_21CollectiveEpilogueFwdINS6_IJS8_SA_S9_EEENS6_IJNS7_ILi1EEESI_SI_EEESC_SE_Li256ELb1ELb1ELb0ELb0EEENS1_19SingleTileSchedulerILb1ELb0ELb1ELi128EEEEEEEEEvNT_6ParamsE,@function
        .size           _ZN7cutlass13device_kernelIN5flash19enable_sm80_to_sm89INS1_16FlashAttnFwdSm80INS1_25CollectiveMainloopFwdSm80ILi8ELi2ELb0EN4cute5tupleIJNS5_1CILi128EEENS7_ILi64EEENS7_ILi192EEEEEELi192ENS_6half_tEfNS_4arch4Sm80ELb1ELb0ELb1ELb1ELb0ELb1ELb1ELb0EEENS1_21CollectiveEpilogueFwdINS6_IJS8_SA_S9_EEENS6_IJNS7_ILi1EEESI_SI_EEESC_SE_Li256ELb1ELb1ELb0ELb0EEENS1_19SingleTileSchedulerILb1ELb0ELb1ELi128EEEEEEEEEvNT_6ParamsE,(.L_x_1304 - _ZN7cutlass13device_kernelIN5flash19enable_sm80_to_sm89INS1_16FlashAttnFwdSm80INS1_25CollectiveMainloopFwdSm80ILi8ELi2ELb0EN4cute5tupleIJNS5_1CILi128EEENS7_ILi64EEENS7_ILi192EEEEEELi192ENS_6half_tEfNS_4arch4Sm80ELb1ELb0ELb1ELb1ELb0ELb1ELb1ELb0EEENS1_21CollectiveEpilogueFwdINS6_IJS8_SA_S9_EEENS6_IJNS7_ILi1EEESI_SI_EEESC_SE_Li256ELb1ELb1ELb0ELb0EEENS1_19SingleTileSchedulerILb1ELb0ELb1ELi128EEEEEEEEEvNT_6ParamsE)
        .other          _ZN7cutlass13device_kernelIN5flash19enable_sm80_to_sm89INS1_16FlashAttnFwdSm80INS1_25CollectiveMainloopFwdSm80ILi8ELi2ELb0EN4cute5tupleIJNS5_1CILi128EEENS7_ILi64EEENS7_ILi192EEEEEELi192ENS_6half_tEfNS_4arch4Sm80ELb1ELb0ELb1ELb1ELb0ELb1ELb1ELb0EEENS1_21CollectiveEpilogueFwdINS6_IJS8_SA_S9_EEENS6_IJNS7_ILi1EEESI_SI_EEESC_SE_Li256ELb1ELb1ELb0ELb0EEENS1_19SingleTileSchedulerILb1ELb0ELb1ELi128EEEEEEEEEvNT_6ParamsE,@"STO_CUDA_ENTRY STV_DEFAULT"
_ZN7cutlass13device_kernelIN5flash19enable_sm80_to_sm89INS1_16FlashAttnFwdSm80INS1_25CollectiveMainloopFwdSm80ILi8ELi2ELb0EN4cute5tupleIJNS5_1CILi128EEENS7_ILi64EEENS7_ILi192EEEEEELi192ENS_6half_tEfNS_4arch4Sm80ELb1ELb0ELb1ELb1ELb0ELb1ELb1ELb0EEENS1_21CollectiveEpilogueFwdINS6_IJS8_SA_S9_EEENS6_IJNS7_ILi1EEESI_SI_EEESC_SE_Li256ELb1ELb1ELb0ELb0EEENS1_19SingleTileSchedulerILb1ELb0ELb1ELi128EEEEEEEEEvNT_6ParamsE:
        /* <DEDUP_REMOVED lines=16> */
.L_x_1173:
        /* <DEDUP_REMOVED lines=8> */
.L_x_1175:
[----:B------:R-:W-:-:S04]  /*0180*/  MOV R5, c[0x0][0x54c] ;  /* 0x0001530000057a02 */ /* 0x000fc80000000f00 */
.L_x_1174:
[----:B------:R-:W-:Y:S01]  /*0190*/  USHF.L.U32 UR4, UR4, 0x7, URZ ;  /* 0x0000000704047899 */ /* 0x000fe2000800063f */
[----:B-----5:R-:W-:-:S05]  /*01a0*/  IMAD R5, R5, c[0x0][0x548], RZ ;  /* 0x0001520005057a24 */ /* 0x020fca00078e02ff */
[----:B------:R-:W-:-:S04]  /*01b0*/  MOV R92, UR4 ;  /* 0x00000004005c7c02 */ /* 0x000fc80008000f00 */
[----:B------:R-:W-:-:S04]  /*01c0*/  ISETP.GE.AND P0, PT, R92, R5, PT ;  /* 0x000000055c00720c */ /* 0x000fc80003f06270 */
[----:B------:R-:W-:Y:S01]  /*01d0*/  SEL R196, R196, 0xffffffff, !P0 ;  /* 0xffffffffc4c47807 */ /* 0x000fe20004000000 */
[----:B------:R-:W-:Y:S05]  /*01e0*/  BRA `(.L_x_1176) ;  /* 0x0000013000007947 */ /* 0x000fea0003800000 */
.L_x_1172:
[----:B------:R-:W-:-:S04]  /*01f0*/  ISETP.NE.U32.AND P0, PT, RZ, c[0x0][0x568], PT ;  /* 0x00015a00ff007a0c */ /* 0x000fc80003f05070 */
[----:B------:R-:W-:-:S13]  /*0200*/  ISETP.NE.AND.EX P0, PT, RZ, c[0x0][0x56c], PT, P0 ;  /* 0x00015b00ff007a0c */ /* 0x000fda0003f05300 */
[----:B------:R-:W-:Y:S05]  /*0210*/  @!P0 BRA `(.L_x_1177) ;  /* 0x0000002000008947 */ /* 0x000fea0003800000 */
[----:B------:R1:W5:Y:S01]  /*0220*/  LDG.E R5, [R4.64] ;  /* 0x0000000604057981 */ /* 0x000362000c1e1900 */
[----:B------:R-:W-:Y:S05]  /*0230*/  BRA `(.L_x_1178) ;  /* 0x0000009000007947 */ /* 0x000fea0003800000 */
.L_x_1177:
        /* <DEDUP_REMOVED lines=8> */
.L_x_1179:
[----:B------:R-:W-:-:S04]  /*02c0*/  MOV R5, c[0x0][0x54c] ;  /* 0x0001530000057a02 */ /* 0x000fc80000000f00 */
.L_x_1178:
[----:B------:R-:W-:Y:S01]  /*02d0*/  USHF.L.U32 UR4, UR4, 0x7, URZ ;  /* 0x0000000704047899 */ /* 0x000fe2000800063f */
[----:B-----5:R-:W-:-:S05]  /*02e0*/  IMAD R5, R5, c[0x0][0x548], RZ ;  /* 0x0001520005057a24 */ /* 0x020fca00078e02ff */
[----:B------:R-:W-:-:S04]  /*02f0*/  MOV R92, UR4 ;  /* 0x00000004005c7c02 */ /* 0x000fc80008000f00 */
[----:B------:R-:W-:-:S04]  /*0300*/  ISETP.GE.AND P0, PT, R92, R5, PT ;  /* 0x000000055c00720c */ /* 0x000fc80003f06270 */
[----:B------:R-:W-:-:S04]  /*0310*/  SEL R196, R196, 0xffffffff, !P0 ;  /* 0xffffffffc4c47807 */ /* 0x000fc80004000000 */
.L_x_1176:
        /* <DEDUP_REMOVED lines=35> */
.L_x_1180:
[----:B-1----:R-:W-:-:S04]  /*0550*/  ISETP.NE.U32.AND P0, PT, RZ, c[0x0][0x368], PT ;  /* 0x0000da00ff007a0c */ /* 0x002fc80003f05070 */
[----:B------:R-:W-:-:S13]  /*0560*/  ISETP.NE.AND.EX P0, PT, RZ, c[0x0][0x36c], PT, P0 ;  /* 0x0000db00ff007a0c */ /* 0x000fda0003f05300 */
[----:B------:R-:W-:Y:S05]  /*0570*/  @!P0 BRA `(.L_x_1181) ;  /* 0x0000003000008947 */ /* 0x000fea0003800000 */
[----:B------:R-:W-:-:S06]  /*0580*/  IMAD.WIDE R6, R196, R3, c[0x0][0x368] ;  /* 0x0000da00c4067625 */ /* 0x000fcc00078e0203 */
[----:B------:R1:W5:Y:S01]  /*0590*/  LDG.E R6, [R6.64] ;  /* 0x0000000606067981 */ /* 0x000362000c1e1900 */
[----:B------:R-:W-:Y:S05]  /*05a0*/  BRA `(.L_x_1182) ;  /* 0x0000004000007947 */ /* 0x000fea0003800000 */
.L_x_1181:
[----:B------:R-:W-:Y:S05]  /*05b0*/  @!P5 BRA `(.L_x_1182) ;  /* 0x000000300000d947 */ /* 0x000fea0003800000 */
[----:B------:R-:W2:Y:S04]  /*05c0*/  LDG.E R6, [R8.64] ;  /* 0x0000000608067981 */ /* 0x000ea8000c1e1900 */
[----:B------:R-:W2:Y:S02]  /*05d0*/  LDG.E R5, [R8.64+0x4] ;  /* 0x0000040608057981 */ /* 0x000ea4000c1e1900 */
[----:B--2---:R-:W-:Y:S02]  /*05e0*/  IADD3 R6, -R6, R5, RZ ;  /* 0x0000000506067210 */ /* 0x004fe40007ffe1ff */
.L_x_1182:
[----:B------:R-:W2:Y:S04]  /*05f0*/  @P4 LDG.E R0, [R10.64] ;  /* 0x000000060a004981 */ /* 0x000ea8000c1e1900 */
[----:B------:R-:W2:Y:S01]  /*0600*/  @P4 LDG.E R5, [R10.64+0x4] ;  /* 0x000004060a054981 */ /* 0x000ea2000c1e1900 */
[----:B------:R-:W-:Y:S01]  /*0610*/  IMAD.MOV.U32 R216, RZ, RZ, c[0x0][0x2c4] ;  /* 0x0000b100ffd87624 */ /* 0x000fe200078e00ff */
[----:B------:R-:W-:Y:S01]  /*0620*/  ISETP.NE.U32.AND P0, PT, RZ, c[0x0][0x378], PT ;  /* 0x0000de00ff007a0c */ /* 0x000fe20003f05070 */
[----:B-----5:R-:W-:-:S03]  /*0630*/  IMAD.MOV.U32 R85, RZ, RZ, R6 ;  /* 0x000000ffff557224 */ /* 0x020fc600078e0006 */
[----:B------:R-:W-:Y:S02]  /*0640*/  ISETP.NE.AND P1, PT, R216, 0x1, PT ;  /* 0x00000001d800780c */ /* 0x000fe40003f25270 */
[----:B------:R-:W-:Y:S02]  /*0650*/  IADD3 R2, R92, 0x7f, RZ ;  /* 0x0000007f5c027810 */ /* 0x000fe40007ffe0ff */
[----:B------:R-:W-:-:S09]  /*0660*/  ISETP.NE.AND.EX P0, PT, RZ, c[0x0][0x37c], PT, P0 ;  /* 0x0000df00ff007a0c */ /* 0x000fd20003f05300 */
[----:B------:R-:W-:-:S04]  /*0670*/  @P1 IADD3 R4, R92, 0x7f, RZ ;  /* 0x0000007f5c041810 */ /* 0x000fc80007ffe0ff */
[----:B------:R-:W-:-:S04]  /*0680*/  @P0 IMAD.WIDE R8, R196, R3, c[0x0][0x378] ;  /* 0x0000de00c4080625 */ /* 0x000fc800078e0203 */
[----:B------:R-:W-:Y:S01]  /*0690*/  @P1 IMAD.HI.U32 R4, R4, c[0x0][0x2c8], RZ ;  /* 0x0000b20004041a27 */ /* 0x000fe200078e00ff */
[----:B------:R3:W5:Y:S01]  /*06a0*/  @P0 LDG.E R85, [R8.64] ;  /* 0x0000000608550981 */ /* 0x000762000c1e1900 */
[----:B------:R-:W-:-:S03]  /*06b0*/  LOP3.LUT R197, R197, 0xfffffff7, RZ, 0xc0, !PT ;  /* 0xfffffff7c5c57812 */ /* 0x000fc600078ec0ff */
[----:B------:R-:W-:Y:S02]  /*06c0*/  @P1 SHF.R.U32.HI R2, RZ, c[0x0][0x2cc], R4 ;  /* 0x0000b300ff021a19 */ /* 0x000fe40000011604 */
[----:B------:R-:W-:Y:S01]  /*06d0*/  @P1 LOP3.LUT R197, R197, 0x8, RZ, 0xfc, !PT ;  /* 0x00000008c5c51812 */ /* 0x000fe200078efcff */
[----:B--2---:R-:W-:Y:S02]  /*06e0*/  @P4 IMAD.IADD R93, R5, 0x1, -R0 ;  /* 0x00000001055d4824 */ /* 0x004fe400078e0a00 */
[----:B------:R-:W-:-:S04]  /*06f0*/  IMAD.IADD R0, R6, 0x1, -R90 ;  /* 0x0000000106007824 */ /* 0x000fc800078e0a5a */
[----:B------:R-:W-:Y:S02]  /*0700*/  IMAD.IADD R215, R0, 0x1, R93 ;  /* 0x0000000100d77824 */ /* 0x000fe400078e025d */
[----:B------:R-:W-:-:S03]  /*0710*/  IMAD.MOV R11, RZ, RZ, -R0 ;  /* 0x000000ffff0b7224 */ /* 0x000fc600078e0a00 */
[C---:B------:R-:W-:Y:S02]  /*0720*/  IADD3 R87, R215.reuse, 0x40, -R218 ;  /* 0x00000040d7577810 */ /* 0x040fe40007ffe8da */
[----:B-1----:R-:W-:Y:S02]  /*0730*/  IADD3 R7, R215, 0x3f, RZ ;  /* 0x0000003fd7077810 */ /* 0x002fe40007ffe0ff */
[----:B------:R-:W-:Y:S01]  /*0740*/  IMNMX R11, RZ, R11, !PT ;  /* 0x0000000bff0b7217 */ /* 0x000fe20007800200 */
[----:B------:R-:W-:Y:S01]  /*0750*/  IMAD.IADD R5, R87, 0x1, R2 ;  /* 0x0000000157057824 */ /* 0x000fe200078e0202 */
[----:B------:R-:W-:-:S04]  /*0760*/  SHF.R.S32.HI R4, RZ, 0x1f, R7 ;  /* 0x0000001fff047819 */ /* 0x000fc80000011407 */
[----:B------:R-:W-:Y:S02]  /*0770*/  SHF.R.S32.HI R2, RZ, 0x1f, R5 ;  /* 0x0000001fff027819 */ /* 0x000fe40000011405 */
[----:B------:R-:W-:Y:S02]  /*0780*/  LEA.HI R4, R4, R7, RZ, 0x6 ;  /* 0x0000000704047211 */ /* 0x000fe400078f30ff */
[----:B------:R-:W-:Y:S02]  /*0790*/  LEA.HI R2, R2, R5, RZ, 0x6 ;  /* 0x0000000502027211 */ /* 0x000fe400078f30ff */
[----:B------:R-:W-:Y:S02]  /*07a0*/  SHF.R.S32.HI R88, RZ, 0x6, R4 ;  /* 0x00000006ff587819 */ /* 0x000fe40000011404 */
[----:B------:R-:W-:-:S04]  /*07b0*/  SHF.R.S32.HI R5, RZ, 0x6, R2 ;  /* 0x00000006ff057819 */ /* 0x000fc80000011402 */
[----:B------:R-:W-:-:S05]  /*07c0*/  IMNMX R5, R88, R5, PT ;  /* 0x0000000558057217 */ /* 0x000fca0003800200 */
[----:B------:R-:W-:-:S05]  /*07d0*/  IMAD R0, R5, 0x40, -R0 ;  /* 0x0000004005007824 */ /* 0x000fca00078e0a00 */
        /* <DEDUP_REMOVED lines=10> */
[----:B---3--:R-:W-:-:S04]  /*0880*/  ISETP.NE.U32.AND P3, PT, RZ, c[0x0][0x340], PT ;  /* 0x0000d000ff007a0c */ /* 0x008fc80003f65070 */
        /* <DEDUP_REMOVED lines=14> */
[----:B------:R-:W-:Y:S01]  /*0970*/  IMAD R146, R195, c[0x0][0x244], R146 ;  /* 0x00009100c3927a24 */ /* 0x000fe200078e0292 */
[----:B------:R-:W-:Y:S01]  /*0980*/  IADD3 R17, P0, R10, R17, RZ ;  /* 0x000000110a117210 */ /* 0x000fe20007f1e0ff */
[----:B------:R-:W-:Y:S01]  /*0990*/  IMAD.SHL.U32 R96, R0, 0x40, RZ ;  /* 0x0000004000607824 */ /* 0x000fe200078e00ff */
[----:B------:R-:W-:Y:S01]  /*09a0*/  SHF.L.U64.HI R95, R98, R131, c[0x0][0x23c] ;  /* 0x00008f00625f7619 */ /* 0x000fe20000010283 */
[----:B------:R-:W-:Y:S01]  /*09b0*/  IMAD.IADD R8, R84, 0x1, -R7 ;  /* 0x0000000154087824 */ /* 0x000fe200078e0a07 */
[----:B------:R-:W-:Y:S01]  /*09c0*/  LEA.HI.X.SX32 R20, R10, R3, 0x1, P0 ;  /* 0x000000030a147211 */ /* 0x000fe200000f0eff */
[----:B------:R-:W-:Y:S01]  /*09d0*/  IMAD.SHL.U32 R99, R98, 0x20, RZ ;  /* 0x0000002062637824 */ /* 0x000fe200078e00ff */
[----:B------:R-:W-:Y:S01]  /*09e0*/  SHF.L.U64.HI R94, R0, R131, c[0x0][0x25c] ;  /* 0x00009700005e7619 */ /* 0x000fe20000010283 */
[----:B------:R-:W-:Y:S01]  /*09f0*/  IMAD.SHL.U32 R8, R8, 0x8, RZ ;  /* 0x0000000808087824 */ /* 0x000fe200078e00ff */
[----:B------:R-:W-:Y:S01]  /*0a00*/  SHF.R.S32.HI R7, RZ, 0x1f, R18 ;  /* 0x0000001fff077819 */ /* 0x000fe20000011412 */
[----:B------:R-:W-:Y:S01]  /*0a10*/  IMAD R14, R20, c[0x0][0x238], RZ ;  /* 0x00008e00140e7a24 */ /* 0x000fe200078e02ff */
[----:B------:R-:W-:Y:S01]  /*0a20*/  SEL R144, R196, RZ, !P4 ;  /* 0x000000ffc4907207 */ /* 0x000fe20006000000 */
[----:B------:R-:W-:Y:S01]  /*0a30*/  IMAD R20, R20, c[0x0][0x258], RZ ;  /* 0x0000960014147a24 */ /* 0x000fe200078e02ff */
[----:B------:R-:W-:Y:S01]  /*0a40*/  SHF.R.S32.HI R9, RZ, 0x1f, R8 ;  /* 0x0000001fff097819 */ /* 0x000fe20000011408 */
[C---:B------:R-:W-:Y:S01]  /*0a50*/  IMAD R14, R17.reuse, c[0x0][0x23c], R14 ;  /* 0x00008f00110e7a24 */ /* 0x040fe200078e020e */
[----:B------:R-:W-:Y:S01]  /*0a60*/  ULDC.U8 UR4, c[0x0][0x298] ;  /* 0x0000a60000047ab9 */ /* 0x000fe20000000000 */
[----:B------:R-:W-:-:S02]  /*0a70*/  IMAD R20, R17, c[0x0][0x25c], R20 ;  /* 0x0000970011147a24 */ /* 0x000fc400078e0214 */
[----:B-1----:R-:W-:-:S04]  /*0a80*/  IMAD.WIDE.U32 R12, R17, c[0x0][0x238], R8 ;  /* 0x00008e00110c7a25 */ /* 0x002fc800078e0008 */
[----:B------:R-:W-:-:S04]  /*0a90*/  IMAD.WIDE.U32 R16, R17, c[0x0][0x258], R8 ;  /* 0x0000960011107a25 */ /* 0x000fc800078e0008 */
[----:B------:R-:W-:Y:S02]  /*0aa0*/  IMAD.IADD R15, R13, 0x1, R14 ;  /* 0x000000010d0f7824 */ /* 0x000fe400078e020e */
[----:B------:R-:W-:Y:S01]  /*0ab0*/  IMAD.IADD R21, R17, 0x1, R20 ;  /* 0x0000000111157824 */ /* 0x000fe200078e0214 */
[----:B------:R-:W-:Y:S01]  /*0ac0*/  SHF.R.S32.HI R17, RZ, 0x1f, R196 ;  /* 0x0000001fff117819 */ /* 0x000fe200000114c4 */
[----:B------:R-:W-:Y:S02]  /*0ad0*/  IMAD.MOV.U32 R14, RZ, RZ, R12 ;  /* 0x000000ffff0e7224 */ /* 0x000fe400078e000c */
[----:B------:R-:W-:Y:S01]  /*0ae0*/  IMAD R12, R95, R18, RZ ;  /* 0x000000125f0c7224 */ /* 0x000fe200078e02ff */
[----:B------:R-:W-:Y:S01]  /*0af0*/  SEL R149, R17, RZ, !P4 ;  /* 0x000000ff11957207 */ /* 0x000fe20006000000 */
[----:B------:R-:W-:-:S04]  /*0b00*/  IMAD.WIDE.U32 R14, R195, c[0x0][0x240], R14 ;  /* 0x00009000c30e7a25 */ /* 0x000fc800078e000e */
[----:B------:R-:W-:Y:S02]  /*0b10*/  IMAD R3, R94, R18, RZ ;  /* 0x000000125e037224 */ /* 0x000fe400078e02ff */
[----:B------:R-:W-:Y:S02]  /*0b20*/  IMAD.IADD R147, R15, 0x1, R146 ;  /* 0x000000010f937824 */ /* 0x000fe400078e0292 */
[----:B------:R-:W-:Y:S02]  /*0b30*/  IMAD.MOV.U32 R146, RZ, RZ, R14 ;  /* 0x000000ffff927224 */ /* 0x000fe400078e000e */
[----:B------:R-:W-:Y:S02]  /*0b40*/  IMAD.IADD R13, R93, 0x1, -R10 ;  /* 0x000000015d0d7824 */ /* 0x000fe400078e0a0a */
[----:B------:R-:W-:Y:S02]  /*0b50*/  IMAD R151, R149, c[0x0][0x248], RZ ;  /* 0x0000920095977a24 */ /* 0x000fe400078e02ff */
[----:B------:R-:W-:-:S02]  /*0b60*/  IMAD R9, R7, R97, R12 ;  /* 0x0000006107097224 */ /* 0x000fc400078e020c */
[----:B------:R-:W-:Y:S02]  /*0b70*/  IMAD R7, R7, R96, R3 ;  /* 0x0000006007077224 */ /* 0x000fe400078e0203 */
[----:B------:R-:W-:Y:S02]  /*0b80*/  IMAD.SHL.U32 R3, R10, 0x40, RZ ;  /* 0x000000400a037824 */ /* 0x000fe400078e00ff */
[----:B------:R-:W-:Y:S02]  /*0b90*/  IMAD R10, R18, -0x40, R13 ;  /* 0xffffffc0120a7824 */ /* 0x000fe400078e020d */
[C---:B------:R-:W-:Y:S01]  /*0ba0*/  IMAD R151, R144.reuse, c[0x0][0x24c], R151 ;  /* 0x0000930090977a24 */ /* 0x040fe200078e0297 */
[----:B------:R-:W-:Y:S01]  /*0bb0*/  LOP3.LUT R3, R3, 0x1c0, RZ, 0xc0, !PT ;  /* 0x000001c003037812 */ /* 0x000fe200078ec0ff */
[----:B------:R-:W-:Y:S01]  /*0bc0*/  IMAD.WIDE.U32 R146, R144, c[0x0][0x248], R146 ;  /* 0x0000920090927a25 */ /* 0x000fe200078e0092 */
[C---:B------:R-:W-:Y:S02]  /*0bd0*/  ISETP.GE.AND P1, PT, R10.reuse, 0x21, PT ;  /* 0x000000210a00780c */ /* 0x040fe40003f26270 */
[----:B------:R-:W-:Y:S01]  /*0be0*/  ISETP.GE.AND P2, PT, R10, 0x1, PT ;  /* 0x000000010a00780c */ /* 0x000fe20003f46270 */
[----:B------:R-:W-:Y:S01]  /*0bf0*/  IMAD.MOV.U32 R20, RZ, RZ, R16 ;  /* 0x000000ffff147224 */ /* 0x000fe200078e0010 */
[----:B------:R-:W-:Y:S01]  /*0c00*/  LOP3.LUT R10, R3, 0x38, R8, 0xf8, !PT ;  /* 0x00000038030a7812 */ /* 0x000fe200078ef808 */
[----:B------:R-:W-:Y:S01]  /*0c10*/  IMAD R14, R86, c[0x0][0x260], RZ ;  /* 0x00009800560e7a24 */ /* 0x000fe200078e02ff */
[----:B------:R-:W-:Y:S01]  /*0c20*/  SHF.R.U32.HI R3, RZ, 0x3, R3 ;  /* 0x00000003ff037819 */ /* 0x000fe20000011603 */
[----:B------:R-:W-:Y:S01]  /*0c30*/  IMAD.IADD R151, R147, 0x1, R151 ;  /* 0x0000000193977824 */ /* 0x000fe200078e0297 */
[----:B------:R-:W-:Y:S01]  /*0c40*/  LEA.HI R16, R5, R84, RZ, 0x6 ;  /* 0x0000005405107211 */ /* 0x000fe200078f30ff */
[----:B------:R-:W-:Y:S01]  /*0c50*/  IMAD.MOV.U32 R150, RZ, RZ, R146 ;  /* 0x000000ffff967224 */ /* 0x000fe200078e0092 */
[----:B------:R-:W-:Y:S01]  /*0c60*/  LOP3.LUT R3, R10, R3, RZ, 0x3c, !PT ;  /* 0x000000030a037212 */ /* 0x000fe200078e3cff */
[C---:B------:R-:W-:Y:S01]  /*0c70*/  IMAD R14, R195.reuse, c[0x0][0x264], R14 ;  /* 0x00009900c30e7a24 */ /* 0x040fe200078e020e */
[----:B------:R-:W-:Y:S01]  /*0c80*/  IADD3 R10, R8, 0x80, RZ ;  /* 0x00000080080a7810 */ /* 0x000fe20007ffe0ff */
[----:B------:R-:W-:-:S04]  /*0c90*/  IMAD.WIDE.U32 R20, R195, c[0x0][0x260], R20 ;  /* 0x00009800c3147a25 */ /* 0x000fc800078e0014 */
[----:B------:R-:W-:-:S04]  /*0ca0*/  IMAD.WIDE.U32 R12, R18, R97, R150 ;  /* 0x00000061120c7225 */ /* 0x000fc800078e0096 */
[----:B------:R-:W-:Y:S01]  /*0cb0*/  IMAD.IADD R15, R21, 0x1, R14 ;  /* 0x00000001150f7824 */ /* 0x000fe200078e020e */
[C---:B------:R-:W-:Y:S01]  /*0cc0*/  @P2 LEA R22, P0, R12.reuse, c[0x0][0x220], 0x1 ;  /* 0x000088000c162a11 */ /* 0x040fe200078008ff */
[----:B------:R-:W-:Y:S02]  /*0cd0*/  IMAD R149, R149, c[0x0][0x268], RZ ;  /* 0x00009a0095957a24 */ /* 0x000fe400078e02ff */
[----:B------:R-:W-:Y:S02]  /*0ce0*/  IMAD.IADD R13, R13, 0x1, R9 ;  /* 0x000000010d0d7824 */ /* 0x000fe400078e0209 */
[----:B------:R-:W-:Y:S02]  /*0cf0*/  IMAD.MOV.U32 R14, RZ, RZ, R20 ;  /* 0x000000ffff0e7224 */ /* 0x000fe400078e0014 */
[----:B------:R-:W-:Y:S01]  /*0d00*/  IMAD.MOV.U32 R9, RZ, RZ, 0x5 ;  /* 0x00000005ff097424 */ /* 0x000fe200078e00ff */
[----:B------:R-:W-:Y:S01]  /*0d10*/  @P2 LEA.HI.X R23, R12, c[0x0][0x224], R13, 0x1, P0 ;  /* 0x000089000c172a11 */ /* 0x000fe200000f0c0d */
[----:B------:R-:W-:-:S02]  /*0d20*/  IMAD R149, R144, c[0x0][0x26c], R149 ;  /* 0x00009b0090957a24 */ /* 0x000fc400078e0295 */
[----:B------:R-:W-:Y:S01]  /*0d30*/  IMAD.WIDE.U32 R144, R144, c[0x0][0x268], R14 ;  /* 0x00009a0090907a25 */ /* 0x000fe200078e000e */
[----:B------:R-:W-:Y:S02]  /*0d40*/  @P1 IADD3 R15, P4, R99, R12, RZ ;  /* 0x0000000c630f1210 */ /* 0x000fe40007f9e0ff */
[-C--:B------:R-:W-:Y:S01]  /*0d50*/  SHF.L.U64.HI R98, R98, R9.reuse, c[0x0][0x23c] ;  /* 0x00008f0062627619 */ /* 0x080fe20000010209 */
[----:B------:R-:W-:Y:S01]  /*0d60*/  IMAD.IADD R149, R145, 0x1, R149 ;  /* 0x0000000191957824 */ /* 0x000fe200078e0295 */
[----:B------:R-:W-:Y:S01]  /*0d70*/  IADD3 R14, R8, 0x40, RZ ;  /* 0x00000040080e7810 */ /* 0x000fe20007ffe0ff */
[----:B------:R-:W-:Y:S01]  /*0d80*/  IMAD.MOV.U32 R148, RZ, RZ, R144 ;  /* 0x000000ffff947224 */ /* 0x000fe200078e0090 */
[C---:B------:R-:W-:Y:S01]  /*0d90*/  SHF.L.U64.HI R104, R0.reuse, R9, c[0x0][0x25c] ;  /* 0x0000970000687619 */ /* 0x040fe20000010209 */
[----:B------:R-:W-:Y:S02]  /*0da0*/  IMAD.SHL.U32 R105, R0, 0x20, RZ ;  /* 0x0000002000697824 */ /* 0x000fe400078e00ff */
[----:B------:R-:W-:-:S02]  /*0db0*/  IMAD.IADD R154, R89, 0x1, R6 ;  /* 0x00000001599a7824 */ /* 0x000fc400078e0206 */
[----:B------:R-:W-:Y:S02]  /*0dc0*/  IMAD.MOV.U32 R102, RZ, RZ, 0x1 ;  /* 0x00000001ff667424 */ /* 0x000fe400078e00ff */
[----:B------:R-:W-:Y:S02]  /*0dd0*/  IMAD R152, R86, c[0x0][0x1e8], RZ ;  /* 0x00007a0056987a24 */ /* 0x000fe400078e02ff */
[----:B------:R-:W-:Y:S02]  /*0de0*/  IMAD.MOV.U32 R69, RZ, RZ, 0x1 ;  /* 0x00000001ff457424 */ /* 0x000fe400078e00ff */
[----:B------:R-:W-:Y:S02]  /*0df0*/  IMAD R152, R195, c[0x0][0x1ec], R152 ;  /* 0x00007b00c3987a24 */ /* 0x000fe400078e0298 */
[----:B------:R-:W-:Y:S01]  /*0e00*/  IMAD.MOV.U32 R51, RZ, RZ, RZ ;  /* 0x000000ffff337224 */ /* 0x000fe200078e00ff */
[--C-:B--2---:R-:W-:Y:S01]  /*0e10*/  @P3 SHF.R.S32.HI R21, RZ, 0x1f, R4.reuse ;  /* 0x0000001fff153819 */ /* 0x104fe20000011404 */
[----:B------:R-:W-:-:S02]  /*0e20*/  @P3 IMAD.MOV.U32 R20, RZ, RZ, R4 ;  /* 0x000000ffff143224 */ /* 0x000fc400078e0004 */
[----:B------:R-:W-:Y:S02]  /*0e30*/  @!P3 IMAD.MOV.U32 R20, RZ, RZ, R196 ;  /* 0x000000ffff14b224 */ /* 0x000fe400078e00c4 */
[----:B------:R-:W-:Y:S01]  /*0e40*/  @!P3 IMAD.MOV.U32 R21, RZ, RZ, R17 ;  /* 0x000000ffff15b224 */ /* 0x000fe200078e0011 */
[----:B------:R-:W-:Y:S01]  /*0e50*/  ISETP.GE.AND P3, PT, R10, c[0x0][0x1d4], PT ;  /* 0x000075000a007a0c */ /* 0x000fe20003f66270 */
[----:B------:R-:W-:Y:S01]  /*0e60*/  IMAD.SHL.U32 R10, R16, 0x8, RZ ;  /* 0x00000008100a7824 */ /* 0x000fe200078e00ff */
[----:B------:R-:W-:Y:S02]  /*0e70*/  SEL R166, R20, RZ, !P5 ;  /* 0x000000ff14a67207 */ /* 0x000fe40006800000 */
[----:B------:R-:W-:Y:S02]  /*0e80*/  SEL R4, R21, RZ, !P5 ;  /* 0x000000ff15047207 */ /* 0x000fe40006800000 */
[----:B------:R-:W-:Y:S01]  /*0e90*/  ISETP.GE.AND P5, PT, R8, c[0x0][0x1d4], PT ;  /* 0x0000750008007a0c */ /* 0x000fe20003fa6270 */
[----:B------:R-:W-:Y:S01]  /*0ea0*/  @P1 IMAD.X R8, R98, 0x1, R13, P4 ;  /* 0x0000000162081824 */ /* 0x000fe200020e060d */
[----:B------:R-:W-:Y:S01]  /*0eb0*/  ISETP.GE.AND P4, PT, R14, c[0x0][0x1d4], PT ;  /* 0x000075000e007a0c */ /* 0x000fe20003f86270 */
[----:B------:R-:W-:Y:S01]  /*0ec0*/  IMAD.WIDE.U32 R12, R18, R96, R148 ;  /* 0x00000060120c7225 */ /* 0x000fe200078e0094 */
[----:B------:R-:W-:-:S02]  /*0ed0*/  @P1 LEA R20, P0, R15, c[0x0][0x220], 0x1 ;  /* 0x000088000f141a11 */ /* 0x000fc400078008ff */
[----:B------:R-:W-:Y:S01]  /*0ee0*/  LOP3.LUT R10, R3, 0xfffffe00, R10, 0xf8, !PT ;  /* 0xfffffe00030a7812 */ /* 0x000fe200078ef80a */
[----:B------:R-:W-:Y:S01]  /*0ef0*/  IMAD.IADD R7, R13, 0x1, R7 ;  /* 0x000000010d077824 */ /* 0x000fe200078e0207 */
[----:B------:R-:W-:Y:S01]  /*0f00*/  @P1 LEA.HI.X R21, R15, c[0x0][0x224], R8, 0x1, P0 ;  /* 0x000089000f151a11 */ /* 0x000fe200000f0c08 */
[----:B------:R-:W-:Y:S01]  /*0f10*/  IMAD R103, R4, c[0x0][0x1f0], RZ ;  /* 0x00007c0004677a24 */ /* 0x000fe200078e02ff */
        /* <DEDUP_REMOVED lines=11> */
[----:B------:R-:W-:Y:S01]  /*0fd0*/  IMAD R103, R166, c[0x0][0x1f4], R103 ;  /* 0x00007d00a6677a24 */ /* 0x000fe200078e0267 */
[----:B------:R-:W-:Y:S01]  /*0fe0*/  LEA.HI R8, R5, R84, RZ, 0x2 ;  /* 0x0000005405087211 */ /* 0x000fe200078f10ff */
[----:B------:R1:W-:Y:S01]  /*0ff0*/  @P2 LDGSTS.E.BYPASS.LTC128B.128 [R15+0xe100], [R22.64+0x80], !P4 ;  /* 0x0e100080160f2fae */ /* 0x0003e2000e101d46 */
[----:B------:R-:W-:-:S02]  /*1000*/  IMAD R121, R4, c[0x0][0x218], RZ ;  /* 0x0000860004797a24 */ /* 0x000fc400078e02ff */
[----:B------:R-:W-:Y:S01]  /*1010*/  SHF.R.S32.HI R111, RZ, 0x2, R8 ;  /* 0x00000002ff6f7819 */ /* 0x000fe20000011408 */
[----:B------:R1:W-:Y:S01]  /*1020*/  @P2 LDGSTS.E.BYPASS.LTC128B.128 [R15+0x10100], [R22.64+0x100], !P3 ;  /* 0x10100100160f2fae */ /* 0x0003e2000d901d46 */
[----:B------:R-:W-:-:S03]  /*1030*/  IMAD R121, R166, c[0x0][0x21c], R121 ;  /* 0x00008700a6797a24 */ /* 0x000fc600078e0279 */
        /* <DEDUP_REMOVED lines=217> */
.L_x_1208:
        /* <DEDUP_REMOVED lines=90> */
.L_x_1188:
[----:B------:R-:W-:Y:S05]  /*2370*/  BSYNC B0 ;  /* 0x0000000000007941 */ /* 0x000fea0003800000 */
.L_x_1187:
        /* <DEDUP_REMOVED lines=89> */
.L_x_1191:
[----:B------:R-:W-:Y:S05]  /*2910*/  BSYNC B0 ;  /* 0x0000000000007941 */ /* 0x000fea0003800000 */
.L_x_1190:
        /* <DEDUP_REMOVED lines=56> */
.L_x_1193:
[----:B------:R-:W-:Y:S05]  /*2ca0*/  BSYNC B0 ;  /* 0x0000000000007941 */ /* 0x000fea0003800000 */
.L_x_1192:
        /* <DEDUP_REMOVED lines=56> */
.L_x_1195:
[----:B------:R-:W-:Y:S05]  /*3030*/  BSYNC B0 ;  /* 0x0000000000007941 */ /* 0x000fea0003800000 */
.L_x_1194:
        /* <DEDUP_REMOVED lines=56> */
.L_x_1197:
[----:B------:R-:W-:Y:S05]  /*33c0*/  BSYNC B0 ;  /* 0x0000000000007941 */ /* 0x000fea0003800000 */
.L_x_1196:
        /* <DEDUP_REMOVED lines=56> */
.L_x_1199:
[----:B------:R-:W-:Y:S05]  /*3750*/  BSYNC B0 ;  /* 0x0000000000007941 */ /* 0x000fea0003800000 */
.L_x_1198:
        /* <DEDUP_REMOVED lines=56> */
.L_x_1186:
        /* <DEDUP_REMOVED lines=47> */
.L_x_1201:
[----:B------:R-:W-:Y:S05]  /*3dd0*/  BSYNC B0 ;  /* 0x0000000000007941 */ /* 0x000fea0003800000 */
.L_x_1200:
        /* <DEDUP_REMOVED lines=153> */
.L_x_1203:
[----:B------:R-:W-:Y:S05]  /*4770*/  BSYNC B0 ;  /* 0x0000000000007941 */ /* 0x000fea0003800000 */
.L_x_1202:
        /* <DEDUP_REMOVED lines=118> */
.L_x_1205:
[----:B------:R-:W-:Y:S05]  /*4ee0*/  BSYNC B0 ;  /* 0x0000000000007941 */ /* 0x000fea0003800000 */
.L_x_1204:
        /* <DEDUP_REMOVED lines=120> */
.L_x_1185:
        /* <DEDUP_REMOVED lines=29> */
.L_x_1189:
[----:B------:R-:W-:Y:S05]  /*5840*/  BSYNC B1 ;  /* 0x0000000000017941 */ /* 0x000fea0003800000 */
.L_x_1184:
        /* <DEDUP_REMOVED lines=66> */
.L_x_1207:
[----:B-1----:R-:W-:Y:S05]  /*5c70*/  BSYNC B0 ;  /* 0x0000000000007941 */ /* 0x002fea0003800000 */
.L_x_1206:
        /* <DEDUP_REMOVED lines=33> */
.L_x_1183:
[----:B---3--:R-:W-:Y:S01]  /*5e90*/  ISETP.NE.AND P3, PT, R216, 0x1, PT ;  /* 0x00000001d800780c */ /* 0x008fe20003f65270 */
[----:B------:R-:W-:Y:S01]  /*5ea0*/  CS2R R98, SRZ ;  /* 0x0000000000627805 */ /* 0x000fe2000001ff00 */
[----:B------:R-:W-:Y:S01]  /*5eb0*/  IADD3 R2, R92, 0x7f, RZ ;  /* 0x0000007f5c027810 */ /* 0x000fe20007ffe0ff */
[----:B-1----:R-:W-:Y:S01]  /*5ec0*/  IMAD.MOV.U32 R5, RZ, RZ, RZ ;  /* 0x000000ffff057224 */ /* 0x002fe200078e00ff */
[----:B------:R-:W-:Y:S01]  /*5ed0*/  PLOP3.LUT P2, PT, PT, PT, PT, 0x80, 0x0 ;  /* 0x000000000000781c */ /* 0x000fe20003f4f070 */
[----:B------:R-:W-:Y:S01]  /*5ee0*/  IMAD.MOV.U32 R96, RZ, RZ, RZ ;  /* 0x000000ffff607224 */ /* 0x000fe200078e00ff */
[----:B------:R-:W-:Y:S01]  /*5ef0*/  CS2R R14, SRZ ;  /* 0x00000000000e7805 */ /* 0x000fe2000001ff00 */
[----:B------:R-:W-:Y:S01]  /*5f00*/  IMAD.MOV.U32 R94, RZ, RZ, RZ ;  /* 0x000000ffff5e7224 */ /* 0x000fe200078e00ff */
[----:B------:R-:W-:Y:S01]  /*5f10*/  CS2R R10, SRZ ;  /* 0x00000000000a7805 */ /* 0x000fe2000001ff00 */
[----:B------:R-:W-:Y:S01]  /*5f20*/  CS2R R8, SRZ ;  /* 0x0000000000087805 */ /* 0x000fe2000001ff00 */
[----:B------:R-:W-:Y:S01]  /*5f30*/  CS2R R12, SRZ ;  /* 0x00000000000c7805 */ /* 0x000fe2000001ff00 */
[----:B------:R-:W-:Y:S01]  /*5f40*/  IMAD.MOV.U32 R7, RZ, RZ, RZ ;  /* 0x000000ffff077224 */ /* 0x000fe200078e00ff */
[----:B------:R-:W-:Y:S01]  /*5f50*/  CS2R R82, SRZ ;  /* 0x0000000000527805 */ /* 0x000fe2000001ff00 */
[----:B------:R-:W-:Y:S01]  /*5f60*/  @P3 IMAD.HI.U32 R0, R2, c[0x0][0x2c8], RZ ;  /* 0x0000b20002003a27 */ /* 0x000fe200078e00ff */
[----:B------:R-:W-:Y:S01]  /*5f70*/  CS2R R80, SRZ ;  /* 0x0000000000507805 */ /* 0x000fe2000001ff00 */
[----:B-----5:R-:W-:Y:S01]  /*5f80*/  CS2R R78, SRZ ;  /* 0x00000000004e7805 */ /* 0x020fe2000001ff00 */
[----:B------:R-:W-:Y:S01]  /*5f90*/  CS2R R76, SRZ ;  /* 0x00000000004c7805 */ /* 0x000fe2000001ff00 */
[----:B------:R-:W-:Y:S01]  /*5fa0*/  CS2R R74, SRZ ;  /* 0x00000000004a7805 */ /* 0x000fe2000001ff00 */
[----:B------:R-:W-:Y:S01]  /*5fb0*/  @P3 SHF.R.U32.HI R2, RZ, c[0x0][0x2cc], R0 ;  /* 0x0000b300ff023a19 */ /* 0x000fe20000011600 */
[----:B------:R-:W-:Y:S01]  /*5fc0*/  CS2R R72, SRZ ;  /* 0x0000000000487805 */ /* 0x000fe2000001ff00 */
[----:B------:R-:W-:Y:S01]  /*5fd0*/  CS2R R70, SRZ ;  /* 0x0000000000467805 */ /* 0x000fe2000001ff00 */
[----:B------:R-:W-:Y:S01]  /*5fe0*/  CS2R R68, SRZ ;  /* 0x0000000000447805 */ /* 0x000fe2000001ff00 */
[----:B------:R-:W-:Y:S01]  /*5ff0*/  CS2R R66, SRZ ;  /* 0x0000000000427805 */ /* 0x000fe2000001ff00 */
[----:B------:R-:W-:Y:S01]  /*6000*/  IMAD.IADD R87, R87, 0x1, R2 ;  /* 0x0000000157577824 */ /* 0x000fe200078e0202 */
[----:B------:R-:W-:Y:S01]  /*6010*/  CS2R R64, SRZ ;  /* 0x0000000000407805 */ /* 0x000fe2000001ff00 */
[----:B------:R-:W-:Y:S01]  /*6020*/  CS2R R62, SRZ ;  /* 0x00000000003e7805 */ /* 0x000fe2000001ff00 */
[----:B------:R-:W-:Y:S01]  /*6030*/  CS2R R60, SRZ ;  /* 0x00000000003c7805 */ /* 0x000fe2000001ff00 */
[----:B------:R-:W-:Y:S01]  /*6040*/  CS2R R58, SRZ ;  /* 0x00000000003a7805 */ /* 0x000fe2000001ff00 */
[----:B------:R-:W-:Y:S01]  /*6050*/  SHF.R.S32.HI R0, RZ, 0x1f, R87 ;  /* 0x0000001fff007819 */ /* 0x000fe20000011457 */
[----:B------:R-:W-:Y:S01]  /*6060*/  CS2R R56, SRZ ;  /* 0x0000000000387805 */ /* 0x000fe2000001ff00 */
[----:B------:R-:W-:Y:S01]  /*6070*/  CS2R R54, SRZ ;  /* 0x0000000000367805 */ /* 0x000fe2000001ff00 */
[----:B------:R-:W-:Y:S01]  /*6080*/  CS2R R52, SRZ ;  /* 0x0000000000347805 */ /* 0x000fe2000001ff00 */
[----:B------:R-:W-:Y:S01]  /*6090*/  LEA.HI R0, R0, R87, RZ, 0x6 ;  /* 0x0000005700007211 */ /* 0x000fe200078f30ff */
[----:B------:R-:W-:Y:S01]  /*60a0*/  CS2R R50, SRZ ;  /* 0x0000000000327805 */ /* 0x000fe2000001ff00 */
[----:B------:R-:W-:Y:S01]  /*60b0*/  CS2R R48, SRZ ;  /* 0x0000000000307805 */ /* 0x000fe2000001ff00 */
[----:B------:R-:W-:Y:S01]  /*60c0*/  CS2R R46, SRZ ;  /* 0x00000000002e7805 */ /* 0x000fe2000001ff00 */
[----:B------:R-:W-:Y:S01]  /*60d0*/  SHF.R.S32.HI R95, RZ, 0x6, R0 ;  /* 0x00000006ff5f7819 */ /* 0x000fe20000011400 */
[----:B------:R-:W-:Y:S01]  /*60e0*/  IMAD.IADD R0, R89, 0x1, R90 ;  /* 0x0000000159007824 */ /* 0x000fe200078e025a */
[----:B------:R-:W-:Y:S01]  /*60f0*/  CS2R R44, SRZ ;  /* 0x00000000002c7805 */ /* 0x000fe2000001ff00 */
[----:B------:R-:W-:Y:S01]  /*6100*/  IMAD.MOV.U32 R90, RZ, RZ, RZ ;  /* 0x000000ffff5a7224 */ /* 0x000fe200078e00ff */
[----:B------:R-:W-:Y:S01]  /*6110*/  IMNMX R95, R88, R95, PT ;  /* 0x0000005f585f7217 */ /* 0x000fe20003800200 */
[----:B------:R-:W-:Y:S01]  /*6120*/  CS2R R42, SRZ ;  /* 0x00000000002a7805 */ /* 0x000fe2000001ff00 */
[----:B------:R-:W-:Y:S01]  /*6130*/  CS2R R88, SRZ ;  /* 0x0000000000587805 */ /* 0x000fe2000001ff00 */
[----:B------:R-:W-:Y:S01]  /*6140*/  CS2R R40, SRZ ;  /* 0x0000000000287805 */ /* 0x000fe2000001ff00 */
[----:B------:R-:W-:Y:S01]  /*6150*/  ISETP.GE.AND P0, PT, R95, 0x1, PT ;  /* 0x000000015f00780c */ /* 0x000fe20003f06270 */
        /* <DEDUP_REMOVED lines=29> */
[CC--:B------:R-:W-:Y:S02]  /*6330*/  LEA.HI R8, R7.reuse, R84.reuse, RZ, 0x3 ;  /* 0x0000005407087211 */ /* 0x0c0fe400078f18ff */
[----:B------:R-:W-:Y:S01]  /*6340*/  LEA.HI R15, R7, R84, RZ, 0x4 ;  /* 0x00000054070f7211 */ /* 0x000fe200078f20ff */
[----:B------:R-:W-:Y:S01]  /*6350*/  IMAD R2, R2, c[0x0][0x178], RZ ;  /* 0x00005e0002027a24 */ /* 0x000fe200078e02ff */
[----:B------:R-:W-:Y:S02]  /*6360*/  SHF.R.S32.HI R10, RZ, 0x3, R8 ;  /* 0x00000003ff0a7819 */ /* 0x000fe40000011408 */
[----:B------:R-:W-:Y:S01]  /*6370*/  LOP3.LUT R219, R8, 0xfffffff8, RZ, 0xc0, !PT ;  /* 0xfffffff808db7812 */ /* 0x000fe200078ec0ff */
[----:B------:R-:W-:Y:S01]  /*6380*/  IMAD R5, R91, c[0x0][0x17c], R2 ;  /* 0x00005f005b057a24 */ /* 0x000fe200078e0202 */
[----:B------:R-:W-:Y:S01]  /*6390*/  SHF.R.S32.HI R3, RZ, 0x4, R15 ;  /* 0x00000004ff037819 */ /* 0x000fe2000001140f */
[----:B------:R-:W-:Y:S01]  /*63a0*/  IMAD.SHL.U32 R203, R10, 0x40, RZ ;  /* 0x000000400acb7824 */ /* 0x000fe200078e00ff */
[----:B------:R-:W-:Y:S01]  /*63b0*/  ISETP.NE.U32.AND P2, PT, RZ, c[0x0][0x348], PT ;  /* 0x0000d200ff007a0c */ /* 0x000fe20003f45070 */
[----:B------:R-:W-:Y:S01]  /*63c0*/  IMAD.IADD R219, R84, 0x1, -R219 ;  /* 0x0000000154db7824 */ /* 0x000fe200078e0adb */
[----:B------:R-:W-:Y:S01]  /*63d0*/  LEA.HI R2, R15, R3, RZ, 0x1 ;  /* 0x000000030f027211 */ /* 0x000fe200078f08ff */
[----:B------:R-:W-:Y:S01]  /*63e0*/  IMAD.IADD R17, R17, 0x1, R5 ;  /* 0x0000000111117824 */ /* 0x000fe200078e0205 */
[----:B------:R-:W-:Y:S01]  /*63f0*/  LOP3.LUT R203, R203, 0x1c0, RZ, 0xc0, !PT ;  /* 0x000001c0cbcb7812 */ /* 0x000fe200078ec0ff */
[C---:B------:R-:W-:Y:S01]  /*6400*/  IMAD.SHL.U32 R20, R219.reuse, 0x8, RZ ;  /* 0x00000008db147824 */ /* 0x040fe200078e00ff */
[----:B------:R-:W-:Y:S01]  /*6410*/  LOP3.LUT R2, R2, 0xfffffffe, RZ, 0xc0, !PT ;  /* 0xfffffffe02027812 */ /* 0x000fe200078ec0ff */
[----:B------:R-:W-:Y:S01]  /*6420*/  IMAD R11, R219, 0x20, R10 ;  /* 0x00000020db0b7824 */ /* 0x000fe200078e020a */
[----:B------:R-:W-:Y:S01]  /*6430*/  SHF.R.S32.HI R9, RZ, 0x1f, R196 ;  /* 0x0000001fff097819 */ /* 0x000fe200000114c4 */
[----:B------:R-:W-:Y:S01]  /*6440*/  IMAD.WIDE.U32 R16, R195, c[0x0][0x1b8], R16 ;  /* 0x00006e00c3107a25 */ /* 0x000fe200078e0010 */
[----:B------:R-:W-:-:S02]  /*6450*/  LOP3.LUT R4, R203, 0x38, R20, 0xf8, !PT ;  /* 0x00000038cb047812 */ /* 0x000fc400078ef814 */
[----:B------:R-:W-:Y:S01]  /*6460*/  SHF.R.U32.HI R203, RZ, 0x3, R203 ;  /* 0x00000003ffcb7819 */ /* 0x000fe200000116cb */
[----:B------:R-:W-:Y:S01]  /*6470*/  IMAD.IADD R2, R3, 0x1, -R2 ;  /* 0x0000000103027824 */ /* 0x000fe200078e0a02 */
[----:B------:R-:W-:Y:S01]  /*6480*/  IADD3 R3, R20, 0x80, RZ ;  /* 0x0000008014037810 */ /* 0x000fe20007ffe0ff */
[----:B------:R-:W-:Y:S01]  /*6490*/  IMAD.SHL.U32 R5, R219, 0x40, RZ ;  /* 0x00000040db057824 */ /* 0x000fe200078e00ff */
[----:B------:R-:W-:Y:S01]  /*64a0*/  LOP3.LUT R203, R4, R203, RZ, 0x3c, !PT ;  /* 0x000000cb04cb7212 */ /* 0x000fe200078e3cff */
[----:B------:R-:W-:Y:S01]  /*64b0*/  IMAD R4, R86, c[0x0][0x1b8], RZ ;  /* 0x00006e0056047a24 */ /* 0x000fe200078e02ff */
[C---:B------:R-:W-:Y:S02]  /*64c0*/  ISETP.GE.AND P1, PT, R3.reuse, c[0x0][0x1d4], PT ;  /* 0x0000750003007a0c */ /* 0x040fe40003f26270 */
[----:B------:R-:W-:Y:S01]  /*64d0*/  ISETP.GE.AND P4, PT, R3, c[0x0][0x198], PT ;  /* 0x0000660003007a0c */ /* 0x000fe20003f86270 */
[----:B------:R-:W-:Y:S01]  /*64e0*/  IMAD R3, R195, c[0x0][0x1bc], R4 ;  /* 0x00006f00c3037a24 */ /* 0x000fe200078e0204 */
[----:B------:R-:W-:Y:S01]  /*64f0*/  ISETP.NE.AND.EX P2, PT, RZ, c[0x0][0x34c], PT, P2 ;  /* 0x0000d300ff007a0c */ /* 0x000fe20003f45320 */
[----:B------:R-:W-:Y:S01]  /*6500*/  IMAD.IADD R4, R92, 0x1, R11 ;  /* 0x000000015c047824 */ /* 0x000fe200078e020b */
[----:B------:R-:W-:Y:S01]  /*6510*/  LOP3.LUT R15, R15, 0xfffffff0, RZ, 0xc0, !PT ;  /* 0xfffffff00f0f7812 */ /* 0x000fe200078ec0ff */
[----:B------:R-:W-:Y:S01]  /*6520*/  IMAD.IADD R17, R17, 0x1, R3 ;  /* 0x0000000111117824 */ /* 0x000fe200078e0203 */
[----:B------:R-:W-:Y:S01]  /*6530*/  SEL R21, R9, RZ, !P2 ;  /* 0x000000ff09157207 */ /* 0x000fe20005000000 */
[----:B------:R-:W-:Y:S01]  /*6540*/  @P3 IMAD.HI.U32 R3, R4, c[0x0][0x2c8], RZ ;  /* 0x0000b20004033a27 */ /* 0x000fe200078e00ff */
[----:B------:R-:W-:-:S02]  /*6550*/  SEL R18, R196, RZ, !P2 ;  /* 0x000000ffc4127207 */ /* 0x000fc40005000000 */
[----:B------:R-:W-:Y:S01]  /*6560*/  LOP3.LUT R5, R5, 0x1c0, RZ, 0xc0, !PT ;  /* 0x000001c005057812 */ /* 0x000fe200078ec0ff */
[----:B------:R-:W-:Y:S01]  /*6570*/  IMAD.MOV.U32 R24, RZ, RZ, R4 ;  /* 0x000000ffff187224 */ /* 0x000fe200078e0004 */
[----:B------:R-:W-:Y:S01]  /*6580*/  @P3 SHF.R.U32.HI R24, RZ, c[0x0][0x2cc], R3 ;  /* 0x0000b300ff183a19 */ /* 0x000fe20000011603 */
[----:B------:R-:W-:Y:S01]  /*6590*/  IMAD R21, R21, c[0x0][0x1c0], RZ ;  /* 0x0000700015157a24 */ /* 0x000fe200078e02ff */
[----:B-1----:R-:W-:Y:S01]  /*65a0*/  SHF.R.S32.HI R13, RZ, 0x1f, R0 ;  /* 0x0000001fff0d7819 */ /* 0x002fe20000011400 */
[----:B------:R-:W-:Y:S01]  /*65b0*/  IMAD.IADD R22, R84, 0x1, -R15 ;  /* 0x0000000154167824 */ /* 0x000fe200078e0a0f */
[----:B------:R-:W-:Y:S01]  /*65c0*/  SHF.R.S32.HI R3, RZ, 0x1f, R24 ;  /* 0x0000001fff037819 */ /* 0x000fe20000011418 */
[C---:B------:R-:W-:Y:S01]  /*65d0*/  IMAD R21, R18.reuse, c[0x0][0x1c4], R21 ;  /* 0x0000710012157a24 */ /* 0x040fe200078e0215 */
[----:B------:R-:W-:Y:S01]  /*65e0*/  LOP3.LUT R8, R5, 0x8, R8, 0xf8, !PT ;  /* 0x0000000805087812 */ /* 0x000fe200078ef808 */
[----:B------:R-:W-:Y:S01]  /*65f0*/  IMAD.WIDE.U32 R18, R18, c[0x0][0x1c0], R16 ;  /* 0x0000700012127a25 */ /* 0x000fe200078e0010 */
[----:B------:R-:W-:-:S02]  /*6600*/  IADD3 R17, P2, R10, R0, RZ ;  /* 0x000000000a117210 */ /* 0x000fc40007f5e0ff */
[----:B------:R-:W-:Y:S01]  /*6610*/  SHF.R.S32.HI R15, RZ, 0x1f, R22 ;  /* 0x0000001fff0f7819 */ /* 0x000fe20000011416 */
[----:B------:R-:W-:Y:S01]  /*6620*/  IMAD.MOV R11, RZ, RZ, -R24 ;  /* 0x000000ffff0b7224 */ /* 0x000fe200078e0a18 */
[----:B------:R-:W-:Y:S01]  /*6630*/  SHF.R.U32.HI R5, RZ, 0x3, R5 ;  /* 0x00000003ff057819 */ /* 0x000fe20000011605 */
[----:B------:R-:W-:Y:S01]  /*6640*/  IMAD R3, R3, c[0x0][0x1b0], RZ ;  /* 0x00006c0003037a24 */ /* 0x000fe200078e02ff */
[----:B------:R-:W-:Y:S01]  /*6650*/  LEA.HI.X.SX32 R13, R10, R13, 0x1, P2 ;  /* 0x0000000d0a0d7211 */ /* 0x000fe200010f0eff */
[----:B------:R-:W-:Y:S01]  /*6660*/  IMAD R11, R11, c[0x0][0x2c4], R4 ;  /* 0x0000b1000b0b7a24 */ /* 0x000fe200078e0204 */
[----:B------:R-:W-:Y:S01]  /*6670*/  LEA.HI R4, R15, R22, RZ, 0x3 ;  /* 0x000000160f047211 */ /* 0x000fe200078f18ff */
[----:B------:R-:W-:Y:S01]  /*6680*/  IMAD.IADD R19, R19, 0x1, R21 ;  /* 0x0000000113137824 */ /* 0x000fe200078e0215 */
[----:B------:R-:W-:Y:S01]  /*6690*/  LOP3.LUT R5, R8, R5, RZ, 0x3c, !PT ;  /* 0x0000000508057212 */ /* 0x000fe200078e3cff */
[----:B------:R-:W-:Y:S01]  /*66a0*/  IMAD R3, R24, c[0x0][0x1b4], R3 ;  /* 0x00006d0018037a24 */ /* 0x000fe200078e0203 */
[----:B------:R-:W-:Y:S01]  /*66b0*/  LOP3.LUT R15, R4, 0xfffffff8, RZ, 0xc0, !PT ;  /* 0xfffffff8040f7812 */ /* 0x000fe200078ec0ff */
[----:B------:R-:W-:Y:S01]  /*66c0*/  IMAD.WIDE.U32 R24, R24, c[0x0][0x1b0], R18 ;  /* 0x00006c0018187a25 */ /* 0x000fe200078e0012 */
[----:B------:R-:W-:-:S02]  /*66d0*/  LEA.HI R14, R7, R84, RZ, 0x6 ;  /* 0x00000054070e7211 */ /* 0x000fc400078f30ff */
[----:B------:R-:W-:Y:S01]  /*66e0*/  SHF.R.S32.HI R21, RZ, 0x1f, R20 ;  /* 0x0000001fff157819 */ /* 0x000fe20000011414 */
[C---:B------:R-:W-:Y:S01]  /*66f0*/  IMAD R8, R13.reuse, c[0x0][0x1e0], RZ ;  /* 0x000078000d087a24 */ /* 0x040fe200078e02ff */
[----:B------:R-:W-:Y:S01]  /*6700*/  ISETP.NE.U32.AND P2, PT, RZ, c[0x0][0x350], PT ;  /* 0x0000d400ff007a0c */ /* 0x000fe20003f45070 */
[----:B------:R-:W-:Y:S01]  /*6710*/  IMAD R0, R13, c[0x0][0x208], RZ ;  /* 0x000082000d007a24 */ /* 0x000fe200078e02ff */
[----:B------:R-:W-:Y:S01]  /*6720*/  SHF.R.S32.HI R13, RZ, 0x1f, R11 ;  /* 0x0000001fff0d7819 */ /* 0x000fe2000001140b */
[----:B------:R-:W-:Y:S01]  /*6730*/  IMAD.IADD R25, R25, 0x1, R3 ;  /* 0x0000000119197824 */ /* 0x000fe200078e0203 */
[----:B------:R-:W-:Y:S01]  /*6740*/  ISETP.NE.AND.EX P2, PT, RZ, c[0x0][0x354], PT, P2 ;  /* 0x0000d500ff007a0c */ /* 0x000fe20003f45320 */
[----:B------:R-:W-:Y:S01]  /*6750*/  IMAD.IADD R3, R22, 0x1, -R15 ;  /* 0x0000000116037824 */ /* 0x000fe200078e0a0f */
[----:B------:R-:W-:Y:S01]  /*6760*/  LOP3.LUT P5, RZ, R219, 0x2, RZ, 0xc0, !PT ;  /* 0x00000002dbff7812 */ /* 0x000fe200078ac0ff */
[----:B------:R-:W-:Y:S01]  /*6770*/  IMAD R22, R13, c[0x0][0x1a8], RZ ;  /* 0x00006a000d167a24 */ /* 0x000fe200078e02ff */
[----:B------:R-:W-:Y:S01]  /*6780*/  LOP3.LUT R197, R197, 0xfffffffe, RZ, 0xc0, !PT ;  /* 0xfffffffec5c57812 */ /* 0x000fe200078ec0ff */
[----:B------:R-:W-:Y:S01]  /*6790*/  IMAD.SHL.U32 R14, R14, 0x8, RZ ;  /* 0x000000080e0e7824 */ /* 0x000fe200078e00ff */
[----:B------:R-:W-:Y:S01]  /*67a0*/  P2R R12, PR, RZ, 0x10 ;  /* 0x00000010ff0c7803 */ /* 0x000fe20000000000 */
[----:B------:R-:W-:Y:S01]  /*67b0*/  IMAD R8, R17, c[0x0][0x1e4], R8 ;  /* 0x0000790011087a24 */ /* 0x000fe200078e0208 */
[----:B------:R-:W-:Y:S01]  /*67c0*/  @P1 LOP3.LUT R197, R197, 0x1, RZ, 0xfc, !PT ;  /* 0x00000001c5c51812 */ /* 0x000fe200078efcff */
[----:B------:R-:W-:Y:S01]  /*67d0*/  IMAD.WIDE.U32 R18, R17, c[0x0][0x1e0], R20 ;  /* 0x0000780011127a25 */ /* 0x000fe200078e0014 */
[----:B------:R-:W-:-:S02]  /*67e0*/  LOP3.LUT R203, R203, 0xfffffe00, R14, 0xf8, !PT ;  /* 0xfffffe00cbcb7812 */ /* 0x000fc400078ef80e */
[----:B------:R-:W-:Y:S01]  /*67f0*/  LOP3.LUT R197, R197, 0xfffffffb, RZ, 0xc0, !PT ;  /* 0xfffffffbc5c57812 */ /* 0x000fe200078ec0ff */
[----:B------:R-:W-:Y:S01]  /*6800*/  IMAD R22, R11, c[0x0][0x1ac], R22 ;  /* 0x00006b000b167a24 */ /* 0x000fe200078e0216 */
[----:B------:R-:W-:Y:S01]  /*6810*/  LOP3.LUT P1, RZ, R219, 0x4, RZ, 0xc0, !PT ;  /* 0x00000004dbff7812 */ /* 0x000fe2000782c0ff */
[----:B------:R-:W-:Y:S01]  /*6820*/  IMAD.WIDE.U32 R24, R11, c[0x0][0x1a8], R24 ;  /* 0x00006a000b187a25 */ /* 0x000fe200078e0018 */
[----:B------:R-:W-:Y:S02]  /*6830*/  LEA.HI R11, R7, R84, RZ, 0x3 ;  /* 0x00000054070b7211 */ /* 0x000fe400078f18ff */
[----:B------:R-:W-:Y:S01]  /*6840*/  @P5 LOP3.LUT R197, R197, 0x4, RZ, 0xfc, !PT ;  /* 0x00000004c5c55812 */ /* 0x000fe200078efcff */
[----:B------:R-:W-:Y:S01]  /*6850*/  IMAD R0, R17, c[0x0][0x20c], R0 ;  /* 0x0000830011007a24 */ /* 0x000fe200078e0200 */
[----:B------:R-:W-:Y:S01]  /*6860*/  LOP3.LUT R11, R11, 0xfffffff8, RZ, 0xc0, !PT ;  /* 0xfffffff80b0b7812 */ /* 0x000fe200078ec0ff */
[----:B------:R-:W-:Y:S01]  /*6870*/  IMAD.WIDE.U32 R16, R17, c[0x0][0x208], R20 ;  /* 0x0000820011107a25 */ /* 0x000fe200078e0014 */
[----:B------:R-:W-:-:S03]  /*6880*/  ISETP.GE.AND P6, PT, R20, c[0x0][0x1d4], PT ;  /* 0x0000750014007a0c */ /* 0x000fc60003fc6270 */
[----:B------:R-:W-:Y:S02]  /*6890*/  IMAD.IADD R19, R19, 0x1, R8 ;  /* 0x0000000113137824 */ /* 0x000fe400078e0208 */
[----:B------:R-:W-:Y:S02]  /*68a0*/  IMAD.SHL.U32 R8, R3, 0x40, RZ ;  /* 0x0000004003087824 */ /* 0x000fe400078e00ff */
[----:B------:R-:W-:Y:S02]  /*68b0*/  IMAD.IADD R17, R17, 0x1, R0 ;  /* 0x0000000111117824 */ /* 0x000fe400078e0200 */
[C---:B------:R-:W-:Y:S02]  /*68c0*/  IMAD R5, R2.reuse, 0x200, R5 ;  /* 0x0000020002057824 */ /* 0x040fe400078e0205 */
[----:B------:R-:W-:Y:S02]  /*68d0*/  IMAD.SHL.U32 R2, R2, 0x8, RZ ;  /* 0x0000000802027824 */ /* 0x000fe400078e00ff */
[----:B------:R-:W-:-:S04]  /*68e0*/  IMAD.WIDE.U32 R206, R195, c[0x0][0x1e8], R18 ;  /* 0x00007a00c3ce7a25 */ /* 0x000fc800078e0012 */
[----:B------:R-:W-:Y:S02]  /*68f0*/  IMAD.IADD R18, R92, 0x1, R10 ;  /* 0x000000015c127824 */ /* 0x000fe400078e020a */
[----:B------:R-:W-:Y:S01]  /*6900*/  IMAD.WIDE.U32 R16, R195, c[0x0][0x210], R16 ;  /* 0x00008400c3107a25 */ /* 0x000fe200078e0010 */
[----:B--2---:R-:W-:-:S03]  /*6910*/  @P0 SHF.R.S32.HI R15, RZ, 0x1f, R6 ;  /* 0x0000001fff0f0819 */ /* 0x004fc60000011406 */
[----:B------:R-:W-:Y:S01]  /*6920*/  @P0 IMAD.MOV.U32 R14, RZ, RZ, R6 ;  /* 0x000000ffff0e0224 */ /* 0x000fe200078e0006 */
[----:B------:R-:W-:Y:S01]  /*6930*/  @!P0 MOV R14, R196 ;  /* 0x000000c4000e8202 */ /* 0x000fe20000000f00 */
[----:B------:R-:W-:Y:S01]  /*6940*/  @!P0 IMAD.MOV.U32 R15, RZ, RZ, R9 ;  /* 0x000000ffff0f8224 */ /* 0x000fe200078e0009 */
[----:B------:R-:W-:Y:S01]  /*6950*/  LEA R13, P0, R24, c[0x0][0x160], 0x1 ;  /* 0x00005800180d7a11 */ /* 0x000fe200078008ff */
[----:B------:R-:W-:Y:S01]  /*6960*/  IMAD.IADD R9, R25, 0x1, R22 ;  /* 0x0000000119097824 */ /* 0x000fe200078e0216 */
[----:B------:R-:W-:Y:S01]  /*6970*/  SEL R204, R14, RZ, !P2 ;  /* 0x000000ff0ecc7207 */ /* 0x000fe20005000000 */
[C---:B------:R-:W-:Y:S01]  /*6980*/  IMAD R6, R86.reuse, c[0x0][0x1e8], RZ ;  /* 0x00007a0056067a24 */ /* 0x040fe200078e02ff */
[----:B------:R-:W-:Y:S01]  /*6990*/  SEL R14, R15, RZ, !P2 ;  /* 0x000000ff0f0e7207 */ /* 0x000fe20005000000 */
[----:B------:R-:W-:Y:S01]  /*69a0*/  IMAD R86, R86, c[0x0][0x210], RZ ;  /* 0x0000840056567a24 */ /* 0x000fe200078e02ff */
[----:B------:R-:W-:Y:S01]  /*69b0*/  LEA.HI.X R0, R24, c[0x0][0x164], R9, 0x1, P0 ;  /* 0x0000590018007a11 */ /* 0x000fe200000f0c09 */
[C---:B------:R-:W-:Y:S01]  /*69c0*/  IMAD R6, R195.reuse, c[0x0][0x1ec], R6 ;  /* 0x00007b00c3067a24 */ /* 0x040fe200078e0206 */
[----:B------:R-:W-:Y:S01]  /*69d0*/  LOP3.LUT R9, R8, 0x1c0, RZ, 0xc0, !PT ;  /* 0x000001c008097812 */ /* 0x000fe200078ec0ff */
[----:B------:R-:W-:Y:S01]  /*69e0*/  IMAD R86, R195, c[0x0][0x214], R86 ;  /* 0x00008500c3567a24 */ /* 0x000fe200078e0256 */
[----:B------:R-:W-:Y:S01]  /*69f0*/  LOP3.LUT P2, RZ, R3, 0x4, RZ, 0xc0, !PT ;  /* 0x0000000403ff7812 */ /* 0x000fe2000784c0ff */
[----:B------:R-:W-:Y:S01]  /*6a00*/  IMAD.IADD R207, R6, 0x1, R207 ;  /* 0x0000000106cf7824 */ /* 0x000fe200078e02cf */
[----:B------:R-:W-:Y:S01]  /*6a10*/  LOP3.LUT R2, R9, 0x8, R2, 0xf8, !PT ;  /* 0x0000000809027812 */ /* 0x000fe200078ef802 */
[----:B------:R-:W-:Y:S01]  /*6a20*/  IMAD.IADD R87, R86, 0x1, R17 ;  /* 0x0000000156577824 */ /* 0x000fe200078e0211 */
[----:B------:R-:W-:Y:S01]  /*6a30*/  SHF.R.U32.HI R9, RZ, 0x3, R9 ;  /* 0x00000003ff097819 */ /* 0x000fe20000011609 */
[C---:B------:R-:W-:Y:S01]  /*6a40*/  IMAD R211, R14.reuse, c[0x0][0x1f0], RZ ;  /* 0x00007c000ed37a24 */ /* 0x040fe200078e02ff */
[----:B------:R-:W-:Y:S01]  /*6a50*/  LOP3.LUT P0, RZ, R3, 0x2, RZ, 0xc0, !PT ;  /* 0x0000000203ff7812 */ /* 0x000fe2000780c0ff */
[----:B------:R-:W-:Y:S01]  /*6a60*/  IMAD R209, R14, c[0x0][0x218], RZ ;  /* 0x000086000ed17a24 */ /* 0x000fe200078e02ff */
[----:B------:R-:W-:Y:S01]  /*6a70*/  LOP3.LUT R2, R2, R9, RZ, 0x3c, !PT ;  /* 0x0000000902027212 */ /* 0x000fe200078e3cff */
[----:B------:R-:W-:Y:S01]  /*6a80*/  IMAD R9, R218, c[0x0][0x2c4], RZ ;  /* 0x0000b100da097a24 */ /* 0x000fe200078e02ff */
[----:B------:R-:W-:Y:S01]  /*6a90*/  SHF.L.U32 R3, R4, 0x6, RZ ;  /* 0x0000000604037819 */ /* 0x000fe200000006ff */
[----:B------:R-:W-:Y:S01]  /*6aa0*/  IMAD.IADD R8, R84, 0x1, -R11 ;  /* 0x0000000154087824 */ /* 0x000fe200078e0a0b */
[----:B------:R-:W-:Y:S01]  /*6ab0*/  LEA.HI R6, R7, R84, RZ, 0x5 ;  /* 0x0000005407067211 */ /* 0x000fe200078f28ff */
[----:B------:R-:W-:Y:S01]  /*6ac0*/  IMAD.MOV.U32 R86, RZ, RZ, R16 ;  /* 0x000000ffff567224 */ /* 0x000fe200078e0010 */
[----:B------:R-:W-:Y:S01]  /*6ad0*/  LOP3.LUT R3, R2, 0xfffffe00, R3, 0xf8, !PT ;  /* 0xfffffe0002037812 */ /* 0x000fe200078ef803 */
[----:B------:R-:W-:Y:S01]  /*6ae0*/  IMAD.MOV.U32 R2, RZ, RZ, 0x10 ;  /* 0x00000010ff027424 */ /* 0x000fe200078e00ff */
[----:B------:R-:W-:Y:S01]  /*6af0*/  IADD3 R11, R20, 0x40, RZ ;  /* 0x00000040140b7810 */ /* 0x000fe20007ffe0ff */
[----:B------:R-:W-:Y:S01]  /*6b00*/  IMAD.MOV.U32 R4, RZ, RZ, 0x20 ;  /* 0x00000020ff047424 */ /* 0x000fe200078e00ff */
[----:B------:R1:W2:Y:S01]  /*6b10*/  SHFL.IDX PT, R22, R13, RZ, 0x181f ;  /* 0x00181fff0d167589 */ /* 0x0002a200000e0000 */
[----:B------:R-:W-:Y:S01]  /*6b20*/  IMAD R211, R204, c[0x0][0x1f4], R211 ;  /* 0x00007d00ccd37a24 */ /* 0x000fe200078e02d3 */
[----:B------:R-:W-:Y:S01]  /*6b30*/  SEL R2, R2, 0xfffffff0, !P0 ;  /* 0xfffffff002027807 */ /* 0x000fe20004000000 */
[----:B------:R-:W-:Y:S01]  /*6b40*/  IMAD R209, R204, c[0x0][0x21c], R209 ;  /* 0x00008700ccd17a24 */ /* 0x000fe200078e02d1 */
[----:B------:R-:W-:Y:S01]  /*6b50*/  ISETP.GE.AND P0, PT, R18, R9, PT ;  /* 0x000000091200720c */ /* 0x000fe20003f06270 */
[----:B------:R-:W-:Y:S01]  /*6b60*/  IMAD.WIDE.U32 R206, R204, c[0x0][0x1f0], R206 ;  /* 0x00007c00ccce7a25 */ /* 0x000fe200078e00ce */
[----:B------:R1:W3:Y:S01]  /*6b70*/  SHFL.IDX PT, R23, R0, RZ, 0x181f ;  /* 0x00181fff00177589 */ /* 0x0002e200000e0000 */
[----:B------:R-:W-:-:S02]  /*6b80*/  SEL R4, R4, 0xffffffe0, !P2 ;  /* 0xffffffe004047807 */ /* 0x000fc40005000000 */
[----:B------:R-:W-:Y:S01]  /*6b90*/  IMAD.SHL.U32 R8, R8, 0x8, RZ ;  /* 0x0000000808087824 */ /* 0x000fe200078e00ff */
[----:B------:R-:W-:Y:S01]  /*6ba0*/  ISETP.GE.AND P5, PT, R11, c[0x0][0x1d4], PT ;  /* 0x000075000b007a0c */ /* 0x000fe20003fa6270 */
[----:B------:R-:W-:Y:S01]  /*6bb0*/  IMAD.WIDE.U32 R204, R204, c[0x0][0x218], R86 ;  /* 0x00008600cccc7a25 */ /* 0x000fe200078e0056 */
[----:B------:R-:W-:Y:S02]  /*6bc0*/  SHF.R.S32.HI R86, RZ, 0x5, R6 ;  /* 0x00000005ff567819 */ /* 0x000fe40000011406 */
[----:B------:R-:W-:Y:S01]  /*6bd0*/  ISETP.GE.AND P2, PT, R8, c[0x0][0x198], PT ;  /* 0x0000660008007a0c */ /* 0x000fe20003f46270 */
[----:B------:R-:W-:Y:S01]  /*6be0*/  IMAD.IADD R211, R207, 0x1, R211 ;  /* 0x00000001cfd37824 */ /* 0x000fe200078e02d3 */
[----:B------:R-:W-:Y:S01]  /*6bf0*/  ISETP.GE.AND P3, PT, R11, c[0x0][0x198], PT ;  /* 0x000066000b007a0c */ /* 0x000fe20003f66270 */
[----:B------:R-:W-:Y:S01]  /*6c00*/  IMAD.IADD R209, R205, 0x1, R209 ;  /* 0x00000001cdd17824 */ /* 0x000fe200078e02d1 */
[----:B------:R-:W-:Y:S06]  /*6c10*/  @P0 BRA `(.L_x_1211) ;  /* 0x0000010000000947 */ /* 0x000fec0003800000 */
[----:B------:R-:W-:Y:S02]  /*6c20*/  IADD3 R14, R8, 0x80, RZ ;  /* 0x00000080080e7810 */ /* 0x000fe40007ffe0ff */
[----:B------:R-:W-:-:S02]  /*6c30*/  SHF.R.S32.HI R16, RZ, 0x1f, R11 ;  /* 0x0000001fff107819 */ /* 0x000fc4000001140b */
[----:B------:R-:W-:Y:S02]  /*6c40*/  SHF.R.S32.HI R15, RZ, 0x1f, R14 ;  /* 0x0000001fff0f7819 */ /* 0x000fe4000001140e */
[----:B------:R-:W-:Y:S02]  /*6c50*/  LEA.HI R16, R16, R11, RZ, 0x3 ;  /* 0x0000000b10107211 */ /* 0x000fe400078f18ff */
[----:B------:R-:W-:Y:S01]  /*6c60*/  LEA.HI R15, R15, R14, RZ, 0x3 ;  /* 0x0000000e0f0f7211 */ /* 0x000fe200078f18ff */
[----:B------:R-:W-:Y:S01]  /*6c70*/  IMAD.SHL.U32 R14, R203, 0x2, RZ ;  /* 0x00000002cb0e7824 */ /* 0x000fe200078e00ff */
[----:B--2---:R-:W-:Y:S02]  /*6c80*/  LEA R24, P0, R8, R22, 0x1 ;  /* 0x0000001608187211 */ /* 0x004fe400078008ff */
[----:B------:R-:W-:Y:S02]  /*6c90*/  LOP3.LUT R16, R16, 0xfffffff8, RZ, 0xc0, !PT ;  /* 0xfffffff810107812 */ /* 0x000fe400078ec0ff */
[----:B------:R-:W-:-:S02]  /*6ca0*/  LOP3.LUT R15, R15, 0xfffffff8, RZ, 0xc0, !PT ;  /* 0xfffffff80f0f7812 */ /* 0x000fc400078ec0ff */
[----:B---3--:R-:W-:Y:S01]  /*6cb0*/  LEA.HI.X R25, R8, R23, R21, 0x1, P0 ;  /* 0x0000001708197211 */ /* 0x008fe200000f0c15 */
[----:B------:R-:W-:-:S04]  /*6cc0*/  IMAD.WIDE R16, R16, 0x2, R22 ;  /* 0x0000000210107825 */ /* 0x000fc800078e0216 */
[----:B------:R-:W-:Y:S01]  /*6cd0*/  IMAD.WIDE R22, R15, 0x2, R22 ;  /* 0x000000020f167825 */ /* 0x000fe200078e0216 */
[----:B------:R-:W-:Y:S01]  /*6ce0*/  @!PT LDS RZ, [RZ] ;  /* 0x00000000fffff984 */ /* 0x000fe20000000800 */
[----:B------:R2:W-:Y:S04]  /*6cf0*/  LDGSTS.E.BYPASS.LTC128B.128 [R14+0x18100], [R24.64], !P2 ;  /* 0x18100000180e7fae */ /* 0x0005e8000d101d46 */
[----:B------:R2:W-:Y:S04]  /*6d00*/  LDGSTS.E.BYPASS.LTC128B.128 [R14+0x1c100], [R16.64], !P3 ;  /* 0x1c100000100e7fae */ /* 0x0005e8000d901d46 */
[----:B------:R2:W-:Y:S02]  /*6d10*/  LDGSTS.E.BYPASS.LTC128B.128 [R14+0x20100], [R22.64], !P4 ;  /* 0x20100000160e7fae */ /* 0x0005e4000e101d46 */
.L_x_1211:
[----:B------:R-:W-:Y:S05]  /*6d20*/  BSYNC B0 ;  /* 0x0000000000007941 */ /* 0x000fea0003800000 */
.L_x_1210:
        /* <DEDUP_REMOVED lines=22> */
.L_x_1213:
[----:B------:R-:W-:Y:S05]  /*6e90*/  BSYNC B0 ;  /* 0x0000000000007941 */ /* 0x000fea0003800000 */
.L_x_1212:
[----:B------:R-:W-:Y:S01]  /*6ea0*/  IADD3 R14, R18, 0x40, RZ ;  /* 0x00000040120e7810 */ /* 0x000fe20007ffe0ff */
[----:B---3--:R3:W1:Y:S01]  /*6eb0*/  SHFL.IDX PT, R23, R0, 0x2, 0x181f ;  /* 0x00581f0000177f89 */ /* 0x00866200000e0000 */
        /* <DEDUP_REMOVED lines=20> */
.L_x_1215:
[----:B------:R-:W-:Y:S05]  /*7000*/  BSYNC B0 ;  /* 0x0000000000007941 */ /* 0x000fea0003800000 */
.L_x_1214:
[----:B------:R-:W5:Y:S01]  /*7010*/  SHFL.IDX PT, R14, R13, 0x3, 0x181f ;  /* 0x00781f000d0e7f89 */ /* 0x000f6200000e0000 */
[----:B------:R-:W-:Y:S01]  /*7020*/  IADD3 R18, R18, 0x60, RZ ;  /* 0x0000006012127810 */ /* 0x000fe20007ffe0ff */
[----:B------:R-:W-:Y:S01]  /*7030*/  IMAD.SHL.U32 R132, R203, 0x2, RZ ;  /* 0x00000002cb847824 */ /* 0x000fe200078e00ff */
[----:B------:R-:W-:Y:S01]  /*7040*/  IADD3 R87, R95, -0x1, RZ ;  /* 0xffffffff5f577810 */ /* 0x000fe20007ffe0ff */
[----:B-1----:R1:W2:Y:S01]  /*7050*/  SHFL.IDX PT, R15, R0, 0x3, 0x181f ;  /* 0x00781f00000f7f89 */ /* 0x0022a200000e0000 */
[----:B------:R-:W-:Y:S01]  /*7060*/  ISETP.GE.AND P0, PT, R18, R9, PT ;  /* 0x000000091200720c */ /* 0x000fe20003f06270 */
[----:B------:R-:W-:Y:S01]  /*7070*/  IMAD.IADD R10, R215, 0x1, -R10 ;  /* 0x00000001d70a7824 */ /* 0x000fe200078e0a0a */
[----:B------:R-:W-:Y:S01]  /*7080*/  IADD3 R202, R132, 0x100, RZ ;  /* 0x0000010084ca7810 */ /* 0x000fe20007ffe0ff */
[----:B------:R-:W-:-:S02]  /*7090*/  IMAD.MOV.U32 R50, RZ, RZ, 0x6 ;  /* 0x00000006ff327424 */ /* 0x000fc400078e00ff */
[----:B------:R-:W-:Y:S02]  /*70a0*/  IMAD R10, R87, -0x40, R10 ;  /* 0xffffffc0570a7824 */ /* 0x000fe400078e020a */
[----:B------:R-:W-:Y:S02]  /*70b0*/  IMAD.MOV.U32 R210, RZ, RZ, R206 ;  /* 0x000000ffffd27224 */ /* 0x000fe400078e00ce */
[----:B------:R-:W-:Y:S02]  /*70c0*/  IMAD.MOV.U32 R200, RZ, RZ, 0x5 ;  /* 0x00000005ffc87424 */ /* 0x000fe400078e00ff */
[----:B------:R-:W-:Y:S02]  /*70d0*/  IMAD.MOV.U32 R208, RZ, RZ, R204 ;  /* 0x000000ffffd07224 */ /* 0x000fe400078e00cc */
[C---:B-----5:R-:W-:Y:S02]  /*70e0*/  @!P0 LEA R18, P4, R8.reuse, R14, 0x1 ;  /* 0x0000000e08128211 */ /* 0x060fe400078808ff */
[----:B-123--:R-:W-:-:S02]  /*70f0*/  IADD3 R0, R8, 0x80, RZ ;  /* 0x0000008008007810 */ /* 0x00efc40007ffe0ff */
[----:B------:R-:W-:Y:S02]  /*7100*/  @!P0 LEA.HI.X R19, R8, R15, R21, 0x1, P4 ;  /* 0x0000000f08138211 */ /* 0x000fe400020f0c15 */
[----:B------:R-:W-:Y:S02]  /*7110*/  @!P0 SHF.R.S32.HI R13, RZ, 0x1f, R0 ;  /* 0x0000001fff0d8819 */ /* 0x000fe40000011400 */
[----:B------:R-:W-:Y:S01]  /*7120*/  LOP3.LUT P4, RZ, R197, 0x1, RZ, 0xc0, !PT ;  /* 0x00000001c5ff7812 */ /* 0x000fe2000788c0ff */
[----:B------:R-:W-:Y:S01]  /*7130*/  @!PT LDS RZ, [RZ] ;  /* 0x00000000fffff984 */ /* 0x000fe20000000800 */
[----:B------:R1:W-:Y:S01]  /*7140*/  @!P0 LDGSTS.E.BYPASS.LTC128B.128 [R132+0x1b100], [R18.64], !P2 ;  /* 0x1b10000012848fae */ /* 0x0003e2000d101d46 */
[----:B------:R-:W-:Y:S02]  /*7150*/  ISETP.NE.AND P2, PT, R12, RZ, PT ;  /* 0x000000ff0c00720c */ /* 0x000fe40003f45270 */
[----:B------:R-:W-:-:S04]  /*7160*/  @!P0 SHF.R.S32.HI R12, RZ, 0x1f, R11 ;  /* 0x0000001fff0c8819 */ /* 0x000fc8000001140b */
[----:B------:R-:W-:Y:S02]  /*7170*/  @!P0 LEA.HI R17, R12, R11, RZ, 0x3 ;  /* 0x0000000b0c118211 */ /* 0x000fe400078f18ff */
[----:B------:R-:W-:Y:S02]  /*7180*/  @!P0 LEA.HI R12, R13, R0, RZ, 0x3 ;  /* 0x000000000d0c8211 */ /* 0x000fe400078f18ff */
[----:B------:R-:W-:Y:S02]  /*7190*/  @!P0 LOP3.LUT R17, R17, 0xfffffff8, RZ, 0xc0, !PT ;  /* 0xfffffff811118812 */ /* 0x000fe400078ec0ff */
[----:B------:R-:W-:-:S03]  /*71a0*/  @!P0 LOP3.LUT R12, R12, 0xfffffff8, RZ, 0xc0, !PT ;  /* 0xfffffff80c0c8812 */ /* 0x000fc600078ec0ff */
[----:B------:R-:W-:-:S04]  /*71b0*/  @!P0 IMAD.WIDE R20, R17, 0x2, R14 ;  /* 0x0000000211148825 */ /* 0x000fc800078e020e */
[----:B------:R-:W-:Y:S01]  /*71c0*/  @!P0 IMAD.WIDE R16, R12, 0x2, R14 ;  /* 0x000000020c108825 */ /* 0x000fe200078e020e */
[----:B------:R2:W-:Y:S01]  /*71d0*/  @!P0 LDGSTS.E.BYPASS.LTC128B.128 [R132+0x1f100], [R20.64], !P3 ;  /* 0x1f10000014848fae */ /* 0x0005e2000d901d46 */
[----:B------:R-:W-:Y:S02]  /*71e0*/  SHF.R.S32.HI R12, RZ, 0x1f, R87 ;  /* 0x0000001fff0c7819 */ /* 0x000fe40000011457 */
[----:B------:R-:W-:Y:S01]  /*71f0*/  IMAD.MOV.U32 R15, RZ, RZ, c[0x0][0x1e0] ;  /* 0x00007800ff0f7624 */ /* 0x000fe200078e00ff */
[----:B------:R3:W-:Y:S01]  /*7200*/  @!P0 LDGSTS.E.BYPASS.LTC128B.128 [R132+0x23100], [R16.64], !P2 ;  /* 0x2310000010848fae */ /* 0x0007e2000d101d46 */
[----:B------:R-:W-:Y:S02]  /*7210*/  ISETP.GE.AND P2, PT, R10, 0x1, PT ;  /* 0x000000010a00780c */ /* 0x000fe40003f46270 */
[C---:B------:R-:W-:Y:S01]  /*7220*/  IMAD.SHL.U32 R93, R15.reuse, 0x40, RZ ;  /* 0x000000400f5d7824 */ /* 0x040fe200078e00ff */
[C---:B------:R-:W-:Y:S01]  /*7230*/  SHF.L.U64.HI R94, R15.reuse, R50, c[0x0][0x1e4] ;  /* 0x000079000f5e7619 */ /* 0x040fe20000010232 */
[C---:B------:R-:W-:Y:S01]  /*7240*/  IMAD.SHL.U32 R199, R15.reuse, 0x20, RZ ;  /* 0x000000200fc77824 */ /* 0x040fe200078e00ff */
[----:B------:R-:W0:Y:S01]  /*7250*/  LDGDEPBAR ;  /* 0x00000000000079af */ /* 0x000e220000000000 */
[----:B------:R-:W-:-:S02]  /*7260*/  SHF.L.U64.HI R198, R15, R200, c[0x0][0x1e4] ;  /* 0x000079000fc67619 */ /* 0x000fc400000102c8 */
[----:B------:R-:W-:-:S04]  /*7270*/  IMAD R13, R94, R87, RZ ;  /* 0x000000575e0d7224 */ /* 0x000fc800078e02ff */
[-C--:B------:R-:W-:Y:S02]  /*7280*/  IMAD R13, R12, R93.reuse, R13 ;  /* 0x0000005d0c0d7224 */ /* 0x080fe400078e020d */
[----:B---3--:R-:W-:-:S04]  /*7290*/  IMAD.WIDE.U32 R16, R87, R93, R210 ;  /* 0x0000005d57107225 */ /* 0x008fc800078e00d2 */
[----:B------:R-:W-:Y:S01]  /*72a0*/  IMAD.IADD R13, R17, 0x1, R13 ;  /* 0x00000001110d7824 */ /* 0x000fe200078e020d */
[----:B------:R-:W-:Y:S01]  /*72b0*/  BAR.SYNC.DEFER_BLOCKING 0x0 ;  /* 0x0000000000007b1d */ /* 0x000fe20000010000 */
[----:B--2---:R-:W-:-:S04]  /*72c0*/  @P2 LEA R20, P0, R16, c[0x0][0x1c8], 0x1 ;  /* 0x0000720010142a11 */ /* 0x004fc800078008ff */
[----:B------:R-:W-:Y:S02]  /*72d0*/  @P2 LEA.HI.X R21, R16, c[0x0][0x1cc], R13, 0x1, P0 ;  /* 0x0000730010152a11 */ /* 0x000fe400000f0c0d */
[----:B------:R-:W-:-:S13]  /*72e0*/  ISETP.GT.AND P0, PT, R10, 0x20, PT ;  /* 0x000000200a00780c */ /* 0x000fda0003f04270 */
[----:B------:R-:W-:Y:S01]  /*72f0*/  @P0 IADD3 R14, P3, R199, R16, RZ ;  /* 0x00000010c70e0210 */ /* 0x000fe20007f7e0ff */
[----:B------:R-:W-:Y:S01]  /*7300*/  @!PT LDS RZ, [RZ] ;  /* 0x00000000fffff984 */ /* 0x000fe20000000800 */
[----:B------:R-:W-:Y:S01]  /*7310*/  @!PT LDS RZ, [RZ] ;  /* 0x00000000fffff984 */ /* 0x000fe20000000800 */
[----:B------:R-:W-:Y:S01]  /*7320*/  @!PT LDS RZ, [RZ] ;  /* 0x00000000fffff984 */ /* 0x000fe20000000800 */
[----:B------:R2:W-:Y:S04]  /*7330*/  @P2 LDGSTS.E.BYPASS.LTC128B.128 [R132+0xc100], [R20.64], !P6 ;  /* 0x0c10000014842fae */ /* 0x0005e8000f101d46 */
[----:B------:R-:W-:Y:S01]  /*7340*/  @P0 IMAD.X R13, R198, 0x1, R13, P3 ;  /* 0x00000001c60d0824 */ /* 0x000fe200018e060d */
[C---:B-1----:R-:W-:Y:S01]  /*7350*/  @P0 LEA R18, P3, R14.reuse, c[0x0][0x1c8], 0x1 ;  /* 0x000072000e120a11 */ /* 0x042fe200078608ff */
[----:B------:R2:W-:Y:S03]  /*7360*/  @P2 LDGSTS.E.BYPASS.LTC128B.128 [R132+0xe100], [R20.64+0x80], !P5 ;  /* 0x0e10008014842fae */ /* 0x0005e6000e901d46 */
[----:B------:R-:W-:Y:S01]  /*7370*/  @P0 LEA.HI.X R19, R14, c[0x0][0x1cc], R13, 0x1, P3 ;  /* 0x000073000e130a11 */ /* 0x000fe200018f0c0d */
[----:B------:R-:W-:Y:S01]  /*7380*/  IMAD.MOV.U32 R13, RZ, RZ, c[0x0][0x208] ;  /* 0x00008200ff0d7624 */ /* 0x000fe200078e00ff */
[----:B------:R2:W-:Y:S01]  /*7390*/  @P2 LDGSTS.E.BYPASS.LTC128B.128 [R132+0x10100], [R20.64+0x100], !P4 ;  /* 0x1010010014842fae */ /* 0x0005e2000e101d46 */
[----:B------:R-:W-:-:S02]  /*73a0*/  ISETP.GE.AND P3, PT, R8, c[0x0][0x1d4], PT ;  /* 0x0000750008007a0c */ /* 0x000fc40003f66270 */
[C---:B------:R-:W-:Y:S01]  /*73b0*/  IMAD.SHL.U32 R51, R13.reuse, 0x40, RZ ;  /* 0x000000400d337824 */ /* 0x040fe200078e00ff */
[C---:B------:R-:W-:Y:S01]  /*73c0*/  SHF.L.U64.HI R50, R13.reuse, R50, c[0x0][0x20c] ;  /* 0x000083000d327619 */ /* 0x040fe20000010232 */
[----:B------:R-:W-:Y:S01]  /*73d0*/  IMAD.SHL.U32 R201, R13, 0x20, RZ ;  /* 0x000000200dc97824 */ /* 0x000fe200078e00ff */
[----:B------:R2:W-:Y:S01]  /*73e0*/  @P0 LDGSTS.E.BYPASS.LTC128B.128 [R132+0xd100], [R18.64], !P6 ;  /* 0x0d10000012840fae */ /* 0x0005e2000f101d46 */
[----:B------:R-:W-:Y:S01]  /*73f0*/  IMAD.WIDE.U32 R16, R87, R51, R208 ;  /* 0x0000003357107225 */ /* 0x000fe200078e00d0 */
[----:B------:R-:W-:Y:S02]  /*7400*/  SHF.L.U64.HI R200, R13, R200, c[0x0][0x20c] ;  /* 0x000083000dc87619 */ /* 0x000fe400000102c8 */
[----:B------:R2:W-:Y:S01]  /*7410*/  @P0 LDGSTS.E.BYPASS.LTC128B.128 [R132+0xf100], [R18.64+0x80], !P5 ;  /* 0x0f10008012840fae */ /* 0x0005e2000e901d46 */
[----:B------:R-:W-:Y:S01]  /*7420*/  IMAD R14, R50, R87, RZ ;  /* 0x00000057320e7224 */ /* 0x000fe200078e02ff */
[C---:B------:R-:W-:Y:S01]  /*7430*/  SHF.L.U64.HI R48, R201.reuse, 0x1, R200 ;  /* 0x00000001c9307819 */ /* 0x040fe200000102c8 */
[----:B------:R-:W-:Y:S01]  /*7440*/  IMAD.SHL.U32 R49, R201, 0x2, RZ ;  /* 0x00000002c9317824 */ /* 0x000fe200078e00ff */
[----:B------:R2:W-:Y:S01]  /*7450*/  @P0 LDGSTS.E.BYPASS.LTC128B.128 [R132+0x11100], [R18.64+0x100], !P4 ;  /* 0x1110010012840fae */ /* 0x0005e2000e101d46 */
[----:B------:R-:W-:Y:S01]  /*7460*/  IMAD R12, R12, R51, R14 ;  /* 0x000000330c0c7224 */ /* 0x000fe200078e020e */
[----:B------:R-:W-:-:S02]  /*7470*/  LEA R14, P0, R16, c[0x0][0x1f8], 0x1 ;  /* 0x00007e00100e7a11 */ /* 0x000fc400078008ff */
[----:B------:R-:W-:Y:S01]  /*7480*/  ISETP.GE.AND P2, PT, R11, c[0x0][0x1d4], PT ;  /* 0x000075000b007a0c */ /* 0x000fe20003f46270 */
[----:B------:R-:W-:Y:S01]  /*7490*/  IMAD.IADD R12, R17, 0x1, R12 ;  /* 0x00000001110c7824 */ /* 0x000fe200078e020c */
[----:B------:R-:W0:Y:S04]  /*74a0*/  LDGDEPBAR ;  /* 0x00000000000079af */ /* 0x000e280000000000 */
[----:B------:R-:W-:Y:S02]  /*74b0*/  LEA.HI.X R15, R16, c[0x0][0x1fc], R12, 0x1, P0 ;  /* 0x00007f00100f7a11 */ /* 0x000fe400000f0c0c */
[----:B------:R-:W-:-:S05]  /*74c0*/  IADD3 R12, P0, R49, R14, RZ ;  /* 0x0000000e310c7210 */ /* 0x000fca0007f1e0ff */
[----:B------:R-:W-:Y:S01]  /*74d0*/  IMAD.X R13, R48, 0x1, R15, P0 ;  /* 0x00000001300d7824 */ /* 0x000fe200000e060f */
[C---:B------:R-:W-:Y:S02]  /*74e0*/  ISETP.LT.OR P0, PT, R10.reuse, 0x1, P3 ;  /* 0x000000010a00780c */ /* 0x040fe40001f01670 */
[----:B------:R-:W-:-:S11]  /*74f0*/  ISETP.LT.OR P3, PT, R10, 0x21, P3 ;  /* 0x000000210a00780c */ /* 0x000fd60001f61670 */
[----:B------:R2:W-:Y:S01]  /*7500*/  LDGSTS.E.BYPASS.LTC128B.128 [R132+0x100], [R14.64], !P0 ;  /* 0x001000000e847fae */ /* 0x0005e2000c101d46 */
[C---:B------:R-:W-:Y:S02]  /*7510*/  ISETP.LT.OR P0, PT, R10.reuse, 0x1, P2 ;  /* 0x000000010a00780c */ /* 0x040fe40001701670 */
[----:B------:R-:W-:-:S11]  /*7520*/  ISETP.LT.OR P2, PT, R10, 0x21, P2 ;  /* 0x000000210a00780c */ /* 0x000fd60001741670 */
[----:B------:R2:W-:Y:S01]  /*7530*/  LDGSTS.E.BYPASS.LTC128B.128 [R132+0x2100], [R14.64+0x80], !P0 ;  /* 0x021000800e847fae */ /* 0x0005e2000c101d46 */
[----:B------:R-:W-:-:S04]  /*7540*/  ISETP.GE.AND P0, PT, R0, c[0x0][0x1d4], PT ;  /* 0x0000750000007a0c */ /* 0x000fc80003f06270 */
[C---:B------:R-:W-:Y:S02]  /*7550*/  ISETP.LT.OR P4, PT, R10.reuse, 0x1, P0 ;  /* 0x000000010a00780c */ /* 0x040fe40000781670 */
[----:B------:R-:W-:-:S11]  /*7560*/  ISETP.LT.OR P0, PT, R10, 0x21, P0 ;  /* 0x000000210a00780c */ /* 0x000fd60000701670 */
[----:B------:R2:W-:Y:S01]  /*7570*/  LDGSTS.E.BYPASS.LTC128B.128 [R132+0x4100], [R14.64+0x100], !P4 ;  /* 0x041001000e847fae */ /* 0x0005e2000e101d46 */
[----:B------:R-:W-:-:S03]  /*7580*/  LOP3.LUT P4, RZ, R197, 0x1, RZ, 0xc0, !PT ;  /* 0x00000001c5ff7812 */ /* 0x000fc6000788c0ff */
[----:B------:R2:W-:Y:S04]  /*7590*/  LDGSTS.E.BYPASS.LTC128B.128 [R132+0x1100], [R12.64], !P3 ;  /* 0x011000000c847fae */ /* 0x0005e8000d901d46 */
[----:B------:R2:W-:Y:S01]  /*75a0*/  LDGSTS.E.BYPASS.LTC128B.128 [R132+0x3100], [R12.64+0x80], !P2 ;  /* 0x031000800c847fae */ /* 0x0005e2000d101d46 */
[----:B------:R-:W-:-:S03]  /*75b0*/  ISETP.GE.AND P2, PT, R95, 0x2, PT ;  /* 0x000000025f00780c */ /* 0x000fc60003f46270 */
        /* <DEDUP_REMOVED lines=8> */
[----:B--2---:R-:W-:-:S03]  /*7640*/  LEA R12, P0, R10, c[0x0][0x1c8], 0x1 ;  /* 0x000072000a0c7a11 */ /* 0x004fc600078008ff */
        /* <DEDUP_REMOVED lines=10> */
.L_x_1216:
[----:B------:R-:W-:Y:S01]  /*76f0*/  ISETP.LT.AND P0, PT, RZ, c[0x0][0x27c], PT ;  /* 0x00009f00ff007a0c */ /* 0x000fe20003f01270 */
[----:B------:R-:W0:Y:S01]  /*7700*/  LDGDEPBAR ;  /* 0x00000000000079af */ /* 0x000e220000000000 */
[----:B------:R-:W-:Y:S01]  /*7710*/  IMAD R0, R86, 0x400, R3 ;  /* 0x0000040056007824 */ /* 0x000fe200078e0203 */
[----:B------:R-:W-:-:S10]  /*7720*/  ISETP.NE.AND P3, PT, R216, 0x1, PT ;  /* 0x00000001d800780c */ /* 0x000fd40003f65270 */
[----:B------:R-:W-:Y:S05]  /*7730*/  @P0 BRA `(.L_x_1217) ;  /* 0x0000002000000947 */ /* 0x000fea0003800000 */
[----:B------:R-:W-:-:S04]  /*7740*/  DEPBAR.LE SB0, 0x3 ;  /* 0x000080c00000791a */ /* 0x000fc80000000000 */
[----:B------:R-:W-:Y:S05]  /*7750*/  BRA `(.L_x_1218) ;  /* 0x00006de000007947 */ /* 0x000fea0003800000 */
.L_x_1217:
[----:B------:R-:W-:Y:S01]  /*7760*/  ULDC.U8 UR4, c[0x0][0x298] ;  /* 0x0000a60000047ab9 */ /* 0x000fe20000000000 */
[----:B------:R-:W-:Y:S01]  /*7770*/  SHF.R.S32.HI R8, RZ, 0x1f, R85 ;  /* 0x0000001fff087819 */ /* 0x000fe20000011455 */
[----:B--2---:R-:W-:Y:S01]  /*7780*/  IMAD.WIDE.U32 R14, R85, c[0x0][0x280], RZ ;  /* 0x0000a000550e7a25 */ /* 0x004fe200078e00ff */
[----:B------:R-:W-:Y:S01]  /*7790*/  ISETP.NE.AND P0, PT, RZ, UR4, PT ;  /* 0x00000004ff007c0c */ /* 0x000fe2000bf05270 */
[----:B------:R-:W-:Y:S01]  /*77a0*/  BSSY B2, `(.L_x_1218) ;  /* 0x00006d9000027945 */ /* 0x000fe20003800000 */
[-C--:B------:R-:W-:Y:S01]  /*77b0*/  LEA.HI R53, R7, R84.reuse, RZ, 0x2 ;  /* 0x0000005407357211 */ /* 0x080fe200078f10ff */
[C---:B-1----:R-:W-:Y:S02]  /*77c0*/  IMAD R10, R8.reuse, c[0x0][0x280], RZ ;  /* 0x0000a000080a7a24 */ /* 0x042fe400078e02ff */
        /* <DEDUP_REMOVED lines=34> */
[----:B----4-:R1:W2:Y:S01]  /*79f0*/  SHFL.IDX PT, R22, R14, RZ, 0x1c1f ;  /* 0x001c1fff0e167589 */ /* 0x0102a200000e0000 */
        /* <DEDUP_REMOVED lines=78> */
.L_x_1221:
[----:B--2---:R-:W-:Y:S05]  /*7ee0*/  BSYNC B0 ;  /* 0x0000000000007941 */ /* 0x004fea0003800000 */
.L_x_1220:
        /* <DEDUP_REMOVED lines=117> */
.L_x_1223:
[----:B--2---:R-:W-:Y:S05]  /*8640*/  BSYNC B0 ;  /* 0x0000000000007941 */ /* 0x004fea0003800000 */
.L_x_1222:
        /* <DEDUP_REMOVED lines=11> */
[----:B------:R-:W-:-:S04]  /*8700*/  IMAD.IADD R8, R53, 0x1, -R8 ;  /* 0x0000000135087824 */ /* 0x000fc800078e0a08 */
        /* <DEDUP_REMOVED lines=12> */
[----:B----4-:R-:W-:Y:S01]  /*87d0*/  LOP3.LUT R15, R57, R10, RZ, 0x3c, !PT ;  /* 0x0000000a390f7212 */ /* 0x010fe200078e3cff */
        /* <DEDUP_REMOVED lines=10> */
[----:B------:R-:W-:-:S02]  /*8880*/  IMAD R15, R86, 0x200, R15 ;  /* 0x00000200560f7824 */ /* 0x000fc400078e020f */
[----:B------:R-:W-:Y:S01]  /*8890*/  IMAD.MOV.U32 R8, RZ, RZ, R30 ;  /* 0x000000ffff087224 */ /* 0x000fe200078e001e */
[----:B------:R-:W-:Y:S01]  /*88a0*/  PRMT R29, R10, 0x5410, R11 ;  /* 0x000054100a1d7816 */ /* 0x000fe2000000000b */
[----:B------:R-:W-:Y:S01]  /*88b0*/  IMAD.MOV.U32 R11, RZ, RZ, R60 ;  /* 0x000000ffff0b7224 */ /* 0x000fe200078e003c */
[C---:B------:R-:W-:Y:S01]  /*88c0*/  IADD3 R12, R15.reuse, 0x20, RZ ;  /* 0x000000200f0c7810 */ /* 0x040fe20007ffe0ff */
[----:B------:R-:W-:Y:S01]  /*88d0*/  IMAD.MOV.U32 R10, RZ, RZ, R61 ;  /* 0x000000ffff0a7224 */ /* 0x000fe200078e003d */
[----:B------:R-:W-:Y:S02]  /*88e0*/  @P0 IADD3 R12, R15, -0x20, RZ ;  /* 0xffffffe00f0c0810 */ /* 0x000fe40007ffe0ff */
[----:B------:R-:W-:Y:S02]  /*88f0*/  ISETP.GE.AND P0, PT, R53, R44, PT ;  /* 0x0000002c3500720c */ /* 0x000fe40003f06270 */
        /* <DEDUP_REMOVED lines=15> */
[----:B------:R-:W-:Y:S02]  /*89f0*/  IMAD.MOV.U32 R11, RZ, RZ, R43 ;  /* 0x000000ffff0b7224 */ /* 0x000fe400078e002b */
[----:B------:R-:W-:-:S03]  /*8a00*/  IMAD.MOV.U32 R10, RZ, RZ, R54 ;  /* 0x000000ffff0a7224 */ /* 0x000fc600078e0036 */
[----:B------:R-:W-:Y:S02]  /*8a10*/  PRMT R35, R35, 0x5410, R11 ;  /* 0x0000541023237816 */ /* 0x000fe4000000000b */
[----:B------:R-:W-:Y:S01]  /*8a20*/  PRMT R41, R8, 0x5410, R10 ;  /* 0x0000541008297816 */ /* 0x000fe2000000000a */
[----:B------:R-:W-:Y:S05]  /*8a30*/  @P0 BRA `(.L_x_1225) ;  /* 0x0000117000000947 */ /* 0x000fea0003800000 */
[----:B------:R-:W-:Y:S01]  /*8a40*/  ISETP.GE.AND P0, PT, R83, c[0x0][0x27c], PT ;  /* 0x00009f0053007a0c */ /* 0x000fe20003f06270 */
[----:B------:R-:W-:-:S12]  /*8a50*/  BSSY B0, `(.L_x_1226) ;  /* 0x000002c000007945 */ /* 0x000fd80003800000 */
[----:B------:R-:W-:Y:S05]  /*8a60*/  @P0 BRA `(.L_x_1227) ;  /* 0x000002a000000947 */ /* 0x000fea0003800000 */
[----:B------:R-:W1:Y:S01]  /*8a70*/  LDS.128 R8, [R15] ;  /* 0x000000000f087984 */ /* 0x000e620000000c00 */
[--C-:B------:R-:W-:Y:S01]  /*8a80*/  SHF.R.U32.HI R85, RZ, 0x10, R89.reuse ;  /* 0x00000010ff557819 */ /* 0x100fe20000011659 */
[--C-:B------:R-:W-:Y:S01]  /*8a90*/  HADD2.F32 R98, -RZ, R75.reuse.H1_H1 ;  /* 0x3000004bff627230 */ /* 0x100fe20000004100 */
[----:B------:R-:W-:Y:S01]  /*8aa0*/  SHF.R.U64 R82, R88, 0x10, R89 ;  /* 0x0000001058527819 */ /* 0x000fe20000001259 */
[----:B------:R-:W-:Y:S01]  /*8ab0*/  HADD2.F32 R75, -RZ, R75.H0_H0 ;  /* 0x2000004bff4b7230 */ /* 0x000fe20000004100 */
[--C-:B------:R-:W-:Y:S01]  /*8ac0*/  SHF.R.U32.HI R81, RZ, 0x10, R91.reuse ;  /* 0x00000010ff517819 */ /* 0x100fe2000001165b */
[----:B------:R-:W-:Y:S01]  /*8ad0*/  HADD2.F32 R85, -RZ, R85.H0_H0 ;  /* 0x20000055ff557230 */ /* 0x000fe20000004100 */
[----:B------:R-:W-:Y:S01]  /*8ae0*/  SHF.R.U64 R57, R90, 0x10, R91 ;  /* 0x000000105a397819 */ /* 0x000fe2000000125b */
[----:B------:R-:W-:Y:S02]  /*8af0*/  HADD2.F32 R82, -RZ, R82.H0_H0 ;  /* 0x20000052ff527230 */ /* 0x000fe40000004100 */
[----:B------:R-:W-:-:S02]  /*8b00*/  HADD2.F32 R102, -RZ, R81.H0_H0 ;  /* 0x20000051ff667230 */ /* 0x000fc40000004100 */
[----:B------:R-:W-:Y:S02]  /*8b10*/  HADD2.F32 R99, -RZ, R80.H1_H1 ;  /* 0x30000050ff637230 */ /* 0x000fe40000004100 */
        /* <DEDUP_REMOVED lines=31> */
.L_x_1227:
[----:B------:R-:W-:Y:S05]  /*8d10*/  BSYNC B0 ;  /* 0x0000000000007941 */ /* 0x000fea0003800000 */
.L_x_1226:
        /* <DEDUP_REMOVED lines=45> */
[----:B------:R1:W-:Y:S02]  /*8ff0*/  STS.128 [R12], R8 ;  /* 0x000000080c007388 */ /* 0x0003e40000000c00 */
.L_x_1229:
[----:B------:R-:W-:Y:S05]  /*9000*/  BSYNC B0 ;  /* 0x0000000000007941 */ /* 0x000fea0003800000 */
.L_x_1228:
        /* <DEDUP_REMOVED lines=46> */
.L_x_1231:
[----:B------:R-:W-:Y:S05]  /*92f0*/  BSYNC B0 ;  /* 0x0000000000007941 */ /* 0x000fea0003800000 */
.L_x_1230:
        /* <DEDUP_REMOVED lines=46> */
.L_x_1233:
[----:B------:R-:W-:Y:S05]  /*95e0*/  BSYNC B0 ;  /* 0x0000000000007941 */ /* 0x000fea0003800000 */
.L_x_1232:
        /* <DEDUP_REMOVED lines=36> */
[C---:B------:R-:W-:Y:S02]  /*9830*/  FMUL.FTZ R56, R69.reuse, R56 ;  /* 0x0000003845387220 */ /* 0x040fe40000410000 */
[----:B------:R-:W-:Y:S01]  /*9840*/  FFMA.FTZ R57, R8, R59, -R57 ;  /* 0x0000003b08397223 */ /* 0x000fe20000010839 */
        /* <DEDUP_REMOVED lines=8> */
.L_x_1235:
[----:B------:R-:W-:Y:S05]  /*98d0*/  BSYNC B0 ;  /* 0x0000000000007941 */ /* 0x000fea0003800000 */
.L_x_1234:
[----:B-1----:R-:W-:-:S04]  /*98e0*/  IADD3 R8, R83, 0x50, RZ ;  /* 0x0000005053087810 */ /* 0x002fc80007ffe0ff */
        /* <DEDUP_REMOVED lines=44> */
.L_x_1225:
[----:B------:R-:W-:Y:S05]  /*9bb0*/  BSYNC B1 ;  /* 0x0000000000017941 */ /* 0x000fea0003800000 */
.L_x_1224:
        /* <DEDUP_REMOVED lines=48> */
.L_x_1238:
[----:B------:R-:W-:Y:S05]  /*9ec0*/  BSYNC B0 ;  /* 0x0000000000007941 */ /* 0x000fea0003800000 */
.L_x_1237:
        /* <DEDUP_REMOVED lines=46> */
.L_x_1240:
[----:B------:R-:W-:Y:S05]  /*a1b0*/  BSYNC B0 ;  /* 0x0000000000007941 */ /* 0x000fea0003800000 */
.L_x_1239:
        /* <DEDUP_REMOVED lines=46> */
.L_x_1242:
[----:B------:R-:W-:Y:S05]  /*a4a0*/  BSYNC B0 ;  /* 0x0000000000007941 */ /* 0x000fea0003800000 */
.L_x_1241:
        /* <DEDUP_REMOVED lines=46> */
.L_x_1244:
[----:B------:R-:W-:Y:S05]  /*a790*/  BSYNC B0 ;  /* 0x0000000000007941 */ /* 0x000fea0003800000 */
.L_x_1243:
        /* <DEDUP_REMOVED lines=46> */
.L_x_1246:
[----:B------:R-:W-:Y:S05]  /*aa80*/  BSYNC B0 ;  /* 0x0000000000007941 */ /* 0x000fea0003800000 */
.L_x_1245:
        /* <DEDUP_REMOVED lines=46> */
.L_x_1219:
        /* <DEDUP_REMOVED lines=43> */
[----:B--234-:R-:W-:-:S04]  /*b020*/  @!P0 IMAD.WIDE R22, R57, 0x2, R20 ;  /* 0x0000000239168825 */ /* 0x01cfc800078e0214 */
[----:B-1----:R-:W-:Y:S01]  /*b030*/  @!P0 IMAD.WIDE R24, R57, 0x2, R16 ;  /* 0x0000000239188825 */ /* 0x002fe200078e0210 */
        /* <DEDUP_REMOVED lines=27> */
.L_x_1248:
[----:B------:R-:W-:Y:S05]  /*b1f0*/  BSYNC B0 ;  /* 0x0000000000007941 */ /* 0x000fea0003800000 */
.L_x_1247:
        /* <DEDUP_REMOVED lines=90> */
.L_x_1250:
[----:B-1--4-:R-:W-:Y:S05]  /*b7a0*/  BSYNC B0 ;  /* 0x0000000000007941 */ /* 0x012fea0003800000 */
.L_x_1249:
        /* <DEDUP_REMOVED lines=62> */
[----:B------:R-:W-:Y:S02]  /*bb90*/  LOP3.LUT R8, R12, 0x38, R8, 0xf8, !PT ;  /* 0x000000380c087812 */ /* 0x000fe400078ef808 */
        /* <DEDUP_REMOVED lines=91> */
.L_x_1254:
[----:B------:R-:W-:Y:S05]  /*c150*/  BSYNC B0 ;  /* 0x0000000000007941 */ /* 0x000fea0003800000 */
.L_x_1253:
        /* <DEDUP_REMOVED lines=20> */
[----:B------:R-:W-:Y:S02]  /*c2a0*/  LOP3.LUT R11, R11, 0x7fffe000, RZ, 0xc0, !PT ;  /* 0x7fffe0000b0b7812 */ /* 0x000fe400078ec0ff */
[----:B------:R-:W-:Y:S01]  /*c2b0*/  LEA.HI R13, R13, R8, RZ, 0x3 ;  /* 0x000000080d0d7211 */ /* 0x000fe200078f18ff */
[----:B------:R-:W-:Y:S01]  /*c2c0*/  IMAD.SHL.U32 R8, R8, 0x8, RZ ;  /* 0x0000000808087824 */ /* 0x000fe200078e00ff */
[----:B------:R-:W-:Y:S02]  /*c2d0*/  LOP3.LUT R15, R9, 0x38, R10, 0xf8, !PT ;  /* 0x00000038090f7812 */ /* 0x000fe400078ef80a */
[----:B------:R-:W-:Y:S02]  /*c2e0*/  SHF.L.U32 R13, R13, 0xa, RZ ;  /* 0x0000000a0d0d7819 */ /* 0x000fe400000006ff */
[----:B------:R-:W-:-:S02]  /*c2f0*/  SHF.R.U32.HI R10, RZ, 0x3, R9 ;  /* 0x00000003ff0a7819 */ /* 0x000fc40000011609 */
[C---:B------:R-:W-:Y:S02]  /*c300*/  LEA R12, R86.reuse, R11, 0x9 ;  /* 0x0000000b560c7211 */ /* 0x040fe400078e48ff */
[----:B------:R-:W-:Y:S02]  /*c310*/  LOP3.LUT R11, R9, 0x38, R8, 0xf8, !PT ;  /* 0x00000038090b7812 */ /* 0x000fe400078ef808 */
[----:B------:R-:W-:Y:S02]  /*c320*/  LOP3.LUT R9, R13, 0x7fffe000, RZ, 0xc0, !PT ;  /* 0x7fffe0000d097812 */ /* 0x000fe400078ec0ff */
[-C--:B------:R-:W-:Y:S02]  /*c330*/  LOP3.LUT R15, R15, R10.reuse, RZ, 0x3c, !PT ;  /* 0x0000000a0f0f7212 */ /* 0x080fe400078e3cff */
        /* <DEDUP_REMOVED lines=84> */
.L_x_1256:
[----:B------:R-:W-:Y:S05]  /*c880*/  BSYNC B0 ;  /* 0x0000000000007941 */ /* 0x000fea0003800000 */
.L_x_1255:
        /* <DEDUP_REMOVED lines=113> */
.L_x_1252:
[----:B------:R-:W-:Y:S05]  /*cfa0*/  BSYNC B1 ;  /* 0x0000000000017941 */ /* 0x000fea0003800000 */
.L_x_1251:
        /* <DEDUP_REMOVED lines=111> */
.L_x_1258:
[----:B------:R-:W-:Y:S05]  /*d6a0*/  BSYNC B0 ;  /* 0x0000000000007941 */ /* 0x000fea0003800000 */
.L_x_1257:
        /* <DEDUP_REMOVED lines=116> */
.L_x_1260:
[----:B------:R-:W-:Y:S05]  /*ddf0*/  BSYNC B0 ;  /* 0x0000000000007941 */ /* 0x000fea0003800000 */
.L_x_1259:
[----:B-1----:R-:W-:-:S04]  /*de00*/  IADD3 R14, R57, 0x40, RZ ;  /* 0x00000040390e7810 */ /* 0x002fc80007ffe0ff */
[----:B------:R-:W-:-:S13]  /*de10*/  ISETP.GE.AND P0, PT, R14, c[0x0][0x27c], PT ;  /* 0x00009f000e007a0c */ /* 0x000fda0003f06270 */
[----:B------:R-:W-:Y:S05]  /*de20*/  @P0 BRA `(.L_x_1236) ;  /* 0x0000070000000947 */ /* 0x000fea0003800000 */
[----:B------:R-:W-:Y:S01]  /*de30*/  SHF.R.S32.HI R13, RZ, 0x1f, R14 ;  /* 0x0000001fff0d7819 */ /* 0x000fe2000001140e */
[----:B------:R-:W-:Y:S01]  /*de40*/  IMAD.MOV.U32 R11, RZ, RZ, c[0x0][0x27c] ;  /* 0x00009f00ff0b7624 */ /* 0x000fe200078e00ff */
[----:B------:R-:W-:Y:S01]  /*de50*/  SHF.R.S32.HI R8, RZ, 0x1f, R53 ;  /* 0x0000001fff087819 */ /* 0x000fe20000011435 */
[----:B------:R-:W-:Y:S01]  /*de60*/  IMAD.SHL.U32 R12, R53, 0x40, RZ ;  /* 0x00000040350c7824 */ /* 0x000fe200078e00ff */
[----:B------:R-:W-:Y:S01]  /*de70*/  LEA.HI R9, R13, R14, RZ, 0x3 ;  /* 0x0000000e0d097211 */ /* 0x000fe200078f18ff */
[----:B------:R-:W-:Y:S01]  /*de80*/  HADD2.F32 R37, -RZ, R56.H0_H0 ;  /* 0x20000038ff257230 */ /* 0x000fe20000004100 */
[----:B------:R-:W-:Y:S01]  /*de90*/  LEA.HI R8, R8, R53, RZ, 0x3 ;  /* 0x0000003508087211 */ /* 0x000fe200078f18ff */
[--C-:B------:R-:W-:Y:S01]  /*dea0*/  HADD2.F32 R38, -RZ, R52.reuse.H0_H0 ;  /* 0x20000034ff267230 */ /* 0x100fe20000004100 */
[----:B------:R-:W-:Y:S01]  /*deb0*/  SHF.R.S32.HI R10, RZ, 0x3, R9 ;  /* 0x00000003ff0a7819 */ /* 0x000fe20000011409 */
[--C-:B------:R-:W-:Y:S01]  /*dec0*/  HADD2.F32 R42, -RZ, R55.reuse.H0_H0 ;  /* 0x20000037ff2a7230 */ /* 0x100fe20000004100 */
[----:B------:R-:W-:Y:S01]  /*ded0*/  LOP3.LUT R12, R12, 0x1c0, RZ, 0xc0, !PT ;  /* 0x000001c00c0c7812 */ /* 0x000fe200078ec0ff */
[----:B------:R-:W-:Y:S01]  /*dee0*/  IMAD.SHL.U32 R8, R8, 0x40, RZ ;  /* 0x0000004008087824 */ /* 0x000fe200078e00ff */
[----:B------:R-:W-:Y:S01]  /*def0*/  LEA.HI R11, R11, R10, RZ, 0x1d ;  /* 0x0000000a0b0b7211 */ /* 0x000fe200078fe8ff */
[----:B------:R-:W-:Y:S01]  /*df00*/  HADD2.F32 R52, -RZ, R52.H1_H1 ;  /* 0x30000034ff347230 */ /* 0x000fe20000004100 */
[----:B------:R-:W-:Y:S01]  /*df10*/  LEA.HI R13, R13, R14, RZ, 0x6 ;  /* 0x0000000e0d0d7211 */ /* 0x000fe200078f30ff */
[----:B------:R-:W-:Y:S01]  /*df20*/  HADD2.F32 R55, -RZ, R55.H1_H1 ;  /* 0x30000037ff377230 */ /* 0x000fe20000004100 */
        /* <DEDUP_REMOVED lines=41> */
[----:B------:R-:W-:Y:S02]  /*e1c0*/  HADD2.F32 R11, -RZ, R11.H1_H1 ;  /* 0x3000000bff0b7230 */ /* 0x000fe40000004100 */
        /* <DEDUP_REMOVED lines=27> */
[----:B------:R-:W-:-:S02]  /*e380*/  FMUL.FTZ R28, R13, R44 ;  /* 0x0000002c0d1c7220 */ /* 0x000fc40000410000 */
[----:B------:R-:W-:Y:S02]  /*e390*/  FMUL.FTZ R23, R27, R20 ;  /* 0x000000141b177220 */ /* 0x000fe40000410000 */
[-C--:B------:R-:W-:Y:S02]  /*e3a0*/  FMUL.FTZ R8, R14, R31.reuse ;  /* 0x0000001f0e087220 */ /* 0x080fe40000410000 */
[----:B------:R-:W-:Y:S02]  /*e3b0*/  FMUL.FTZ R44, R9, R44 ;  /* 0x0000002c092c7220 */ /* 0x000fe40000410000 */
[----:B------:R-:W-:Y:S02]  /*e3c0*/  FMUL.FTZ R20, R34, R20 ;  /* 0x0000001422147220 */ /* 0x000fe40000410000 */
[----:B------:R-:W-:Y:S02]  /*e3d0*/  FMUL.FTZ R31, R10, R31 ;  /* 0x0000001f0a1f7220 */ /* 0x000fe40000410000 */
        /* <DEDUP_REMOVED lines=21> */
.L_x_1236:
[----:B------:R-:W-:Y:S05]  /*e530*/  BSYNC B2 ;  /* 0x0000000000027941 */ /* 0x000fea0003800000 */
.L_x_1218:
[----:B------:R-:W-:-:S04]  /*e540*/  DEPBAR.LE SB0, 0x2 ;  /* 0x000080800000791a */ /* 0x000fc80000000000 */
[----:B------:R-:W-:Y:S01]  /*e550*/  IADD3 R217, R95, -0x2, RZ ;  /* 0xfffffffe5fd97810 */ /* 0x000fe20007ffe0ff */
[----:B------:R-:W-:Y:S01]  /*e560*/  IMAD.SHL.U32 R36, R0, 0x2, RZ ;  /* 0x0000000200247824 */ /* 0x000fe200078e00ff */
[----:B------:R-:W-:Y:S01]  /*e570*/  BAR.SYNC.DEFER_BLOCKING 0x0 ;  /* 0x0000000000007b1d */ /* 0x000fe20000010000 */
[----:B------:R-:W-:Y:S01]  /*e580*/  IMAD.SHL.U32 R187, R5, 0x2, RZ ;  /* 0x0000000205bb7824 */ /* 0x000fe200078e00ff */
[----:B-1----:R-:W-:Y:S01]  /*e590*/  @P2 SHF.R.S32.HI R8, RZ, 0x1f, R217 ;  /* 0x0000001fff082819 */ /* 0x002fe200000114d9 */
[----:B------:R-:W-:Y:S01]  /*e5a0*/  @P2 IMAD R50, R50, R217, RZ ;  /* 0x000000d932322224 */ /* 0x000fe200078e02ff */
[----:B------:R-:W-:Y:S01]  /*e5b0*/  LEA R189, R0, 0x18100, 0x1 ;  /* 0x0001810000bd7811 */ /* 0x000fe200078e08ff */
[-C--:B------:R-:W-:Y:S01]  /*e5c0*/  @P2 IMAD.WIDE.U32 R10, R217, R51.reuse, R208 ;  /* 0x00000033d90a2225 */ /* 0x080fe200078e00d0 */
[----:B------:R-:W-:Y:S01]  /*e5d0*/  LEA.HI R7, R7, R84, RZ, 0x2 ;  /* 0x0000005407077211 */ /* 0x000fe200078f10ff */
[----:B------:R-:W-:Y:S02]  /*e5e0*/  UMOV UR5, 0x1 ;  /* 0x0000000100057882 */ /* 0x000fe40000000000 */
[----:B------:R-:W-:Y:S01]  /*e5f0*/  @P2 IMAD R8, R8, R51, R50 ;  /* 0x0000003308082224 */ /* 0x000fe200078e0232 */
[----:B------:R-:W-:Y:S01]  /*e600*/  @P2 LEA R34, P0, R10, c[0x0][0x1f8], 0x1 ;  /* 0x00007e000a222a11 */ /* 0x000fe200078008ff */
[----:B------:R-:W-:Y:S01]  /*e610*/  IMAD.MOV.U32 R188, RZ, RZ, 0x20 ;  /* 0x00000020ffbc7424 */ /* 0x000fe200078e00ff */
[----:B------:R-:W-:Y:S01]  /*e620*/  LOP3.LUT R7, R7, 0xfffffffc, RZ, 0xc0, !PT ;  /* 0xfffffffc07077812 */ /* 0x000fe200078ec0ff */
[----:B------:R-:W-:-:S02]  /*e630*/  @P2 IMAD.IADD R8, R11, 0x1, R8 ;  /* 0x000000010b082824 */ /* 0x000fc400078e0208 */
[----:B------:R-:W-:Y:S02]  /*e640*/  IMAD.SHL.U32 R186, R2, 0x2, RZ ;  /* 0x0000000202ba7824 */ /* 0x000fe400078e00ff */
[----:B------:R-:W-:Y:S01]  /*e650*/  IMAD.MOV.U32 R0, RZ, RZ, 0x40 ;  /* 0x00000040ff007424 */ /* 0x000fe200078e00ff */
[----:B------:R-:W-:Y:S01]  /*e660*/  @P2 LEA.HI.X R35, R10, c[0x0][0x1fc], R8, 0x1, P0 ;  /* 0x00007f000a232a11 */ /* 0x000fe200000f0c08 */
[----:B------:R-:W-:Y:S01]  /*e670*/  IMAD.IADD R5, R189, 0x1, R186 ;  /* 0x00000001bd057824 */ /* 0x000fe200078e02ba */
[----:B------:R-:W-:Y:S01]  /*e680*/  @P2 IADD3 R32, P0, R49, R34, RZ ;  /* 0x0000002231202210 */ /* 0x000fe20007f1e0ff */
[----:B------:R-:W-:Y:S01]  /*e690*/  IMAD R185, R4, 0x2, R189 ;  /* 0x0000000204b97824 */ /* 0x000fe200078e02bd */
[----:B------:R-:W-:Y:S01]  /*e6a0*/  SEL R191, R0, 0xffffffc0, !P1 ;  /* 0xffffffc000bf7807 */ /* 0x000fe20004800000 */
[----:B------:R-:W-:Y:S01]  /*e6b0*/  IMAD R184, R4, 0x2, R5 ;  /* 0x0000000204b87824 */ /* 0x000fe200078e0205 */
[----:B------:R-:W-:Y:S01]  /*e6c0*/  LDSM.16.M88.4 R36, [R36+0x18100] ;  /* 0x018100002424783b */ /* 0x000fe20000000200 */
[----:B------:R-:W-:Y:S01]  /*e6d0*/  @P2 IMAD.X R33, R48, 0x1, R35, P0 ;  /* 0x0000000130212824 */ /* 0x000fe200000e0623 */
[----:B------:R-:W-:Y:S01]  /*e6e0*/  LOP3.LUT P0, RZ, R219, 0x2, RZ, 0xc0, !PT ;  /* 0x00000002dbff7812 */ /* 0x000fe2000780c0ff */
[----:B------:R-:W-:Y:S01]  /*e6f0*/  IMAD.IADD R85, R187, 0x1, R191 ;  /* 0x00000001bb557824 */ /* 0x000fe200078e02bf */
[----:B--2---:R-:W1:Y:S01]  /*e700*/  LDSM.16.M88.4 R16, [R187+0xc100] ;  /* 0x00c10000bb10783b */ /* 0x004e620000000200 */
[----:B------:R-:W-:Y:S01]  /*e710*/  IMAD.SHL.U32 R135, R3, 0x2, RZ ;  /* 0x0000000203877824 */ /* 0x000fe200078e00ff */
[----:B------:R-:W-:-:S02]  /*e720*/  SEL R188, R188, 0xffffffe0, !P0 ;  /* 0xffffffe0bcbc7807 */ /* 0x000fc40004000000 */
[----:B------:R-:W2:Y:S01]  /*e730*/  LDSM.16.M88.4 R60, [R187+0xc900] ;  /* 0x00c90000bb3c783b */ /* 0x000ea20000000200 */
[--C-:B------:R-:W-:Y:S02]  /*e740*/  IMAD R134, R4, 0x2, R135.reuse ;  /* 0x0000000204867824 */ /* 0x100fe400078e0287 */
[----:B------:R-:W-:Y:S01]  /*e750*/  IMAD.IADD R2, R187, 0x1, R188 ;  /* 0x00000001bb027824 */ /* 0x000fe200078e02bc */
[----:B------:R-:W-:Y:S01]  /*e760*/  LDSM.16.M88.4 R44, [R5] ;  /* 0x00000000052c783b */ /* 0x000fe20000000200 */
[C---:B------:R-:W-:Y:S02]  /*e770*/  IMAD.IADD R165, R186.reuse, 0x1, R134 ;  /* 0x00000001baa57824 */ /* 0x040fe400078e0286 */
[----:B------:R-:W-:Y:S01]  /*e780*/  IMAD.IADD R0, R191, 0x1, R2 ;  /* 0x00000001bf007824 */ /* 0x000fe200078e0202 */
[----:B------:R-:W3:Y:S01]  /*e790*/  LDSM.16.M88.4 R8, [R2+0xc100] ;  /* 0x00c100000208783b */ /* 0x000ee20000000200 */
[----:B------:R-:W-:-:S03]  /*e7a0*/  IMAD.IADD R173, R186, 0x1, R135 ;  /* 0x00000001baad7824 */ /* 0x000fc600078e0287 */
[----:B------:R-:W5:Y:S01]  /*e7b0*/  LDSM.16.M88.4 R52, [R187+0xd100] ;  /* 0x00d10000bb34783b */ /* 0x000f620000000200 */
[----:B------:R-:W-:-:S03]  /*e7c0*/  IMAD R4, R4, 0x2, R173 ;  /* 0x0000000204047824 */ /* 0x000fc600078e02ad */
[----:B------:R-:W4:Y:S04]  /*e7d0*/  LDSM.16.M88.4 R28, [R187+0xd900] ;  /* 0x00d90000bb1c783b */ /* 0x000f280000000200 */
[----:B------:R-:W3:Y:S04]  /*e7e0*/  LDSM.16.M88.4 R76, [R2+0xc900] ;  /* 0x00c90000024c783b */ /* 0x000ee80000000200 */
[----:B------:R-:W-:Y:S04]  /*e7f0*/  LDSM.16.M88.4 R72, [R2+0xd100] ;  /* 0x00d100000248783b */ /* 0x000fe80000000200 */
[----:B------:R-:W-:Y:S04]  /*e800*/  LDSM.16.M88.4 R68, [R2+0xd900] ;  /* 0x00d900000244783b */ /* 0x000fe80000000200 */
[----:B------:R-:W-:Y:S01]  /*e810*/  @!PT LDS RZ, [RZ] ;  /* 0x00000000fffff984 */ /* 0x000fe20000000800 */
[----:B------:R-:W-:Y:S01]  /*e820*/  @!PT LDS RZ, [RZ] ;  /* 0x00000000fffff984 */ /* 0x000fe20000000800 */
[----:B------:R-:W-:Y:S01]  /*e830*/  @!PT LDS RZ, [RZ] ;  /* 0x00000000fffff984 */ /* 0x000fe20000000800 */
[----:B------:R3:W-:Y:S01]  /*e840*/  @P2 LDGSTS.E.BYPASS.LTC128B.128 [R132+0x6100], [R34.64], !P6 ;  /* 0x0610000022842fae */ /* 0x0007e2000f101d46 */
[C---:B-1--4-:R-:W-:Y:S03]  /*e850*/  HMMA.16816.F32 R20, R36.reuse, R16, RZ ;  /* 0x000000102414723c */ /* 0x052fe600000018ff */
        /* <DEDUP_REMOVED lines=8> */
[----:B------:R-:W-:Y:S03]  /*e8e0*/  HMMA.16816.F32 R60, R36, R62, RZ ;  /* 0x0000003e243c723c */ /* 0x000fe600000018ff */
[----:B------:R-:W2:Y:S04]  /*e8f0*/  LDSM.16.M88.4 R12, [R85+0xc100] ;  /* 0x00c10000550c783b */ /* 0x000ea80000000200 */
[----:B------:R-:W4:Y:S01]  /*e900*/  LDSM.16.M88.4 R80, [R85+0xc900] ;  /* 0x00c900005550783b */ /* 0x000f220000000200 */
[----:B---3--:R-:W-:Y:S03]  /*e910*/  HMMA.16816.F32 R20, R44, R8, R20 ;  /* 0x000000082c14723c */ /* 0x008fe60000001814 */
[----:B------:R-:W-:Y:S04]  /*e920*/  LDSM.16.M88.4 R40, [R184] ;  /* 0x00000000b828783b */ /* 0x000fe80000000200 */
[----:B------:R-:W0:Y:S01]  /*e930*/  LDGDEPBAR ;  /* 0x00000000000079af */ /* 0x000e220000000000 */
[C---:B-----5:R-:W-:Y:S03]  /*e940*/  HMMA.16816.F32 R56, R36.reuse, R52, RZ ;  /* 0x000000342438723c */ /* 0x060fe600000018ff */
[----:B-1----:R-:W-:Y:S05]  /*e950*/  LDSM.16.M88.4 R32, [R85+0xd100] ;  /* 0x00d100005520783b */ /* 0x002fea0000000200 */
[----:B------:R-:W-:Y:S08]  /*e960*/  HMMA.16816.F32 R52, R36, R54, RZ ;  /* 0x000000362434723c */ /* 0x000ff000000018ff */
[----:B------:R-:W-:Y:S01]  /*e970*/  HMMA.16816.F32 R16, R44, R10, R16 ;  /* 0x0000000a2c10723c */ /* 0x000fe20000001810 */
[----:B------:R-:W1:Y:S07]  /*e980*/  LDSM.16.M88.4 R8, [R0+0xc100] ;  /* 0x00c100000008783b */ /* 0x000e6e0000000200 */
[C---:B------:R-:W-:Y:S08]  /*e990*/  HMMA.16816.F32 R48, R36.reuse, R28, RZ ;  /* 0x0000001c2430723c */ /* 0x040ff000000018ff */
[----:B------:R-:W-:Y:S01]  /*e9a0*/  HMMA.16816.F32 R36, R36, R30, RZ ;  /* 0x0000001e2424723c */ /* 0x000fe200000018ff */
[----:B------:R-:W3:Y:S07]  /*e9b0*/  LDSM.16.M88.4 R28, [R85+0xd900] ;  /* 0x00d90000551c783b */ /* 0x000eee0000000200 */
[C---:B------:R-:W-:Y:S08]  /*e9c0*/  HMMA.16816.F32 R64, R44.reuse, R76, R64 ;  /* 0x0000004c2c40723c */ /* 0x040ff00000001840 */
[----:B------:R-:W-:Y:S01]  /*e9d0*/  HMMA.16816.F32 R60, R44, R78, R60 ;  /* 0x0000004e2c3c723c */ /* 0x000fe2000000183c */
[----:B------:R-:W5:Y:S07]  /*e9e0*/  LDSM.16.M88.4 R76, [R0+0xc900] ;  /* 0x00c90000004c783b */ /* 0x000f6e0000000200 */
[----:B--2---:R-:W-:Y:S08]  /*e9f0*/  HMMA.16816.F32 R20, R24, R12, R20 ;  /* 0x0000000c1814723c */ /* 0x004ff00000001814 */
[C---:B------:R-:W-:Y:S08]  /*ea00*/  HMMA.16816.F32 R56, R44.reuse, R72, R56 ;  /* 0x000000482c38723c */ /* 0x040ff00000001838 */
[----:B------:R-:W-:Y:S01]  /*ea10*/  HMMA.16816.F32 R52, R44, R74, R52 ;  /* 0x0000004a2c34723c */ /* 0x000fe20000001834 */
[----:B------:R-:W-:Y:S07]  /*ea20*/  LDSM.16.M88.4 R72, [R0+0xd100] ;  /* 0x00d100000048783b */ /* 0x000fee0000000200 */
[----:B------:R-:W-:Y:S01]  /*ea30*/  HMMA.16816.F32 R16, R24, R14, R16 ;  /* 0x0000000e1810723c */ /* 0x000fe20000001810 */
[----:B------:R-:W-:Y:S07]  /*ea40*/  LDSM.16.M88.4 R12, [R189+0x4000] ;  /* 0x00400000bd0c783b */ /* 0x000fee0000000200 */
[C---:B------:R-:W-:Y:S08]  /*ea50*/  HMMA.16816.F32 R48, R44.reuse, R68, R48 ;  /* 0x000000442c30723c */ /* 0x040ff00000001830 */
[----:B------:R-:W-:Y:S01]  /*ea60*/  HMMA.16816.F32 R44, R44, R70, R36 ;  /* 0x000000462c2c723c */ /* 0x000fe20000001824 */
[----:B------:R-:W2:Y:S04]  /*ea70*/  LDSM.16.M88.4 R36, [R187+0xe100] ;  /* 0x00e10000bb24783b */ /* 0x000ea80000000200 */
[----:B------:R-:W2:Y:S03]  /*ea80*/  LDSM.16.M88.4 R68, [R0+0xd900] ;  /* 0x00d900000044783b */ /* 0x000ea60000000200 */
[C---:B----4-:R-:W-:Y:S08]  /*ea90*/  HMMA.16816.F32 R64, R24.reuse, R80, R64 ;  /* 0x000000501840723c */ /* 0x050ff00000001840 */
[----:B------:R-:W-:Y:S01]  /*eaa0*/  HMMA.16816.F32 R60, R24, R82, R60 ;  /* 0x00000052183c723c */ /* 0x000fe2000000183c */
[----:B------:R-:W-:Y:S07]  /*eab0*/  LDSM.16.M88.4 R80, [R5+0x4000] ;  /* 0x004000000550783b */ /* 0x000fee0000000200 */
[----:B-1----:R-:W-:Y:S08]  /*eac0*/  HMMA.16816.F32 R20, R40, R8, R20 ;  /* 0x000000082814723c */ /* 0x002ff00000001814 */
[C---:B------:R-:W-:Y:S08]  /*ead0*/  HMMA.16816.F32 R56, R24.reuse, R32, R56 ;  /* 0x000000201838723c */ /* 0x040ff00000001838 */
[----:B------:R-:W-:Y:S01]  /*eae0*/  HMMA.16816.F32 R52, R24, R34, R52 ;  /* 0x000000221834723c */ /* 0x000fe20000001834 */
[----:B------:R-:W1:Y:S07]  /*eaf0*/  LDSM.16.M88.4 R32, [R187+0xe900] ;  /* 0x00e90000bb20783b */ /* 0x000e6e0000000200 */
[----:B------:R-:W-:Y:S01]  /*eb00*/  HMMA.16816.F32 R16, R40, R10, R16 ;  /* 0x0000000a2810723c */ /* 0x000fe20000001810 */
[----:B------:R-:W4:Y:S07]  /*eb10*/  LDSM.16.M88.4 R8, [R2+0xe100] ;  /* 0x00e100000208783b */ /* 0x000f2e0000000200 */
[C---:B---3--:R-:W-:Y:S08]  /*eb20*/  HMMA.16816.F32 R48, R24.reuse, R28, R48 ;  /* 0x0000001c1830723c */ /* 0x048ff00000001830 */
[----:B------:R-:W-:Y:S01]  /*eb30*/  HMMA.16816.F32 R44, R24, R30, R44 ;  /* 0x0000001e182c723c */ /* 0x000fe2000000182c */
[----:B------:R-:W3:Y:S04]  /*eb40*/  LDSM.16.M88.4 R28, [R187+0xf100] ;  /* 0x00f10000bb1c783b */ /* 0x000ee80000000200 */
[----:B------:R-:W1:Y:S03]  /*eb50*/  LDSM.16.M88.4 R24, [R187+0xf900] ;  /* 0x00f90000bb18783b */ /* 0x000e660000000200 */
[C---:B-----5:R-:W-:Y:S08]  /*eb60*/  HMMA.16816.F32 R64, R40.reuse, R76, R64 ;  /* 0x0000004c2840723c */ /* 0x060ff00000001840 */
        /* <DEDUP_REMOVED lines=12> */
[C---:B-1----:R-:W-:Y:S08]  /*ec30*/  HMMA.16816.F32 R64, R12.reuse, R32, R64 ;  /* 0x000000200c40723c */ /* 0x042ff00000001840 */
[----:B------:R-:W-:Y:S01]  /*ec40*/  HMMA.16816.F32 R60, R12, R34, R60 ;  /* 0x000000220c3c723c */ /* 0x000fe2000000183c */
[----:B------:R-:W1:Y:S07]  /*ec50*/  LDSM.16.M88.4 R32, [R85+0xe900] ;  /* 0x00e900005520783b */ /* 0x000e6e0000000200 */
[----:B----4-:R-:W-:Y:S08]  /*ec60*/  HMMA.16816.F32 R20, R80, R8, R20 ;  /* 0x000000085014723c */ /* 0x010ff00000001814 */
[C---:B---3--:R-:W-:Y:S08]  /*ec70*/  HMMA.16816.F32 R56, R12.reuse, R28, R56 ;  /* 0x0000001c0c38723c */ /* 0x048ff00000001838 */
[----:B------:R-:W-:Y:S01]  /*ec80*/  HMMA.16816.F32 R52, R12, R30, R52 ;  /* 0x0000001e0c34723c */ /* 0x000fe20000001834 */
[----:B------:R-:W-:Y:S07]  /*ec90*/  LDSM.16.M88.4 R28, [R85+0xf100] ;  /* 0x00f10000551c783b */ /* 0x000fee0000000200 */
[----:B------:R-:W-:Y:S01]  /*eca0*/  HMMA.16816.F32 R16, R80, R10, R16 ;  /* 0x0000000a5010723c */ /* 0x000fe20000001810 */
[----:B------:R-:W-:Y:S07]  /*ecb0*/  LDSM.16.M88.4 R8, [R0+0xe100] ;  /* 0x00e100000008783b */ /* 0x000fee0000000200 */
[C---:B------:R-:W-:Y:S08]  /*ecc0*/  HMMA.16816.F32 R48, R12.reuse, R24, R48 ;  /* 0x000000180c30723c */ /* 0x040ff00000001830 */
[----:B------:R-:W-:Y:S01]  /*ecd0*/  HMMA.16816.F32 R44, R12, R26, R44 ;  /* 0x0000001a0c2c723c */ /* 0x000fe2000000182c */
[----:B------:R-:W3:Y:S04]  /*ece0*/  LDSM.16.M88.4 R12, [R184+0x4000] ;  /* 0x00400000b80c783b */ /* 0x000ee80000000200 */
[----:B------:R-:W4:Y:S03]  /*ecf0*/  LDSM.16.M88.4 R24, [R85+0xf900] ;  /* 0x00f900005518783b */ /* 0x000f260000000200 */
[C---:B-----5:R-:W-:Y:S08]  /*ed00*/  HMMA.16816.F32 R64, R80.reuse, R76, R64 ;  /* 0x0000004c5040723c */ /* 0x060ff00000001840 */
[----:B------:R-:W-:Y:S08]  /*ed10*/  HMMA.16816.F32 R60, R80, R78, R60 ;  /* 0x0000004e503c723c */ /* 0x000ff0000000183c */
[----:B--2---:R-:W-:Y:S08]  /*ed20*/  HMMA.16816.F32 R20, R40, R36, R20 ;  /* 0x000000242814723c */ /* 0x004ff00000001814 */
[C---:B------:R-:W-:Y:S08]  /*ed30*/  HMMA.16816.F32 R56, R80.reuse, R72, R56 ;  /* 0x000000485038723c */ /* 0x040ff00000001838 */
[----:B------:R-:W-:Y:S01]  /*ed40*/  HMMA.16816.F32 R52, R80, R74, R52 ;  /* 0x0000004a5034723c */ /* 0x000fe20000001834 */
[----:B------:R-:W2:Y:S07]  /*ed50*/  LDSM.16.M88.4 R72, [R0+0xe900] ;  /* 0x00e900000048783b */ /* 0x000eae0000000200 */
[----:B------:R-:W-:Y:S01]  /*ed60*/  HMMA.16816.F32 R76, R40, R38, R16 ;  /* 0x00000026284c723c */ /* 0x000fe20000001810 */
[----:B------:R-:W-:Y:S04]  /*ed70*/  LDSM.16.M88.4 R36, [R189+0x8000] ;  /* 0x00800000bd24783b */ /* 0x000fe80000000200 */
[----:B------:R-:W5:Y:S03]  /*ed80*/  LDSM.16.M88.4 R16, [R187+0x10100] ;  /* 0x01010000bb10783b */ /* 0x000f660000000200 */
[C---:B------:R-:W-:Y:S08]  /*ed90*/  HMMA.16816.F32 R48, R80.reuse, R68, R48 ;  /* 0x000000445030723c */ /* 0x040ff00000001830 */
[----:B------:R-:W-:Y:S01]  /*eda0*/  HMMA.16816.F32 R44, R80, R70, R44 ;  /* 0x00000046502c723c */ /* 0x000fe2000000182c */
[----:B------:R-:W2:Y:S07]  /*edb0*/  LDSM.16.M88.4 R68, [R0+0xf100] ;  /* 0x00f100000044783b */ /* 0x000eae0000000200 */
[C---:B-1----:R-:W-:Y:S08]  /*edc0*/  HMMA.16816.F32 R64, R40.reuse, R32, R64 ;  /* 0x000000202840723c */ /* 0x042ff00000001840 */
[----:B------:R-:W-:Y:S01]  /*edd0*/  HMMA.16816.F32 R60, R40, R34, R60 ;  /* 0x00000022283c723c */ /* 0x000fe2000000183c */
[----:B------:R-:W-:Y:S07]  /*ede0*/  LDSM.16.M88.4 R32, [R5+0x8000] ;  /* 0x008000000520783b */ /* 0x000fee0000000200 */
[C---:B---3--:R-:W-:Y:S08]  /*edf0*/  HMMA.16816.F32 R20, R12.reuse, R8, R20 ;  /* 0x000000080c14723c */ /* 0x048ff00000001814 */
[----:B------:R-:W-:Y:S01]  /*ee00*/  HMMA.16816.F32 R76, R12, R10, R76 ;  /* 0x0000000a0c4c723c */ /* 0x000fe2000000184c */
[----:B------:R-:W1:Y:S07]  /*ee10*/  LDSM.16.M88.4 R8, [R187+0x10900] ;  /* 0x01090000bb08783b */ /* 0x000e6e0000000200 */
[C---:B------:R-:W-:Y:S08]  /*ee20*/  HMMA.16816.F32 R56, R40.reuse, R28, R56 ;  /* 0x0000001c2838723c */ /* 0x040ff00000001838 */
[C---:B------:R-:W-:Y:S01]  /*ee30*/  HMMA.16816.F32 R52, R40.reuse, R30, R52 ;  /* 0x0000001e2834723c */ /* 0x040fe20000001834 */
[----:B------:R-:W-:Y:S07]  /*ee40*/  LDSM.16.M88.4 R28, [R0+0xf900] ;  /* 0x00f90000001c783b */ /* 0x000fee0000000200 */
[C---:B----4-:R-:W-:Y:S08]  /*ee50*/  HMMA.16816.F32 R48, R40.reuse, R24, R48 ;  /* 0x000000182830723c */ /* 0x050ff00000001830 */
[----:B------:R-:W-:Y:S01]  /*ee60*/  HMMA.16816.F32 R44, R40, R26, R44 ;  /* 0x0000001a282c723c */ /* 0x000fe2000000182c */
[----:B------:R-:W3:Y:S04]  /*ee70*/  LDSM.16.M88.4 R24, [R2+0x10100] ;  /* 0x010100000218783b */ /* 0x000ee80000000200 */
[----:B------:R-:W-:Y:S03]  /*ee80*/  LDSM.16.M88.4 R40, [R185+0x8000] ;  /* 0x00800000b928783b */ /* 0x000fe60000000200 */
[C---:B--2---:R-:W-:Y:S08]  /*ee90*/  HMMA.16816.F32 R64, R12.reuse, R72, R64 ;  /* 0x000000480c40723c */ /* 0x044ff00000001840 */
[----:B------:R-:W-:Y:S01]  /*eea0*/  HMMA.16816.F32 R60, R12, R74, R60 ;  /* 0x0000004a0c3c723c */ /* 0x000fe2000000183c */
[----:B------:R-:W-:Y:S07]  /*eeb0*/  LDSM.16.M88.4 R72, [R187+0x11100] ;  /* 0x01110000bb48783b */ /* 0x000fee0000000200 */
[C---:B-----5:R-:W-:Y:S08]  /*eec0*/  HMMA.16816.F32 R20, R36.reuse, R16, R20 ;  /* 0x000000102414723c */ /* 0x060ff00000001814 */
[----:B------:R-:W-:Y:S01]  /*eed0*/  HMMA.16816.F32 R76, R36, R18, R76 ;  /* 0x00000012244c723c */ /* 0x000fe2000000184c */
[----:B------:R-:W2:Y:S07]  /*eee0*/  LDSM.16.M88.4 R16, [R2+0x10900] ;  /* 0x010900000210783b */ /* 0x000eae0000000200 */
[C---:B------:R-:W-:Y:S08]  /*eef0*/  HMMA.16816.F32 R56, R12.reuse, R68, R56 ;  /* 0x000000440c38723c */ /* 0x040ff00000001838 */
[----:B------:R-:W-:Y:S01]  /*ef00*/  HMMA.16816.F32 R68, R12, R70, R52 ;  /* 0x000000460c44723c */ /* 0x000fe20000001834 */
[----:B------:R-:W4:Y:S07]  /*ef10*/  LDSM.16.M88.4 R52, [R85+0x10100] ;  /* 0x010100005534783b */ /* 0x000f2e0000000200 */
[C---:B-1----:R-:W-:Y:S08]  /*ef20*/  HMMA.16816.F32 R64, R36.reuse, R8, R64 ;  /* 0x000000082440723c */ /* 0x042ff00000001840 */
[----:B------:R-:W-:Y:S01]  /*ef30*/  HMMA.16816.F32 R60, R36, R10, R60 ;  /* 0x0000000a243c723c */ /* 0x000fe2000000183c */
[----:B------:R-:W1:Y:S07]  /*ef40*/  LDSM.16.M88.4 R8, [R85+0x10900] ;  /* 0x010900005508783b */ /* 0x000e6e0000000200 */
[C---:B---3--:R-:W-:Y:S08]  /*ef50*/  HMMA.16816.F32 R20, R32.reuse, R24, R20 ;  /* 0x000000182014723c */ /* 0x048ff00000001814 */
[----:B------:R-:W-:Y:S01]  /*ef60*/  HMMA.16816.F32 R76, R32, R26, R76 ;  /* 0x0000001a204c723c */ /* 0x000fe2000000184c */
[----:B------:R-:W-:Y:S07]  /*ef70*/  LDSM.16.M88.4 R24, [R187+0x11900] ;  /* 0x01190000bb18783b */ /* 0x000fee0000000200 */
[C---:B------:R-:W-:Y:S08]  /*ef80*/  HMMA.16816.F32 R48, R12.reuse, R28, R48 ;  /* 0x0000001c0c30723c */ /* 0x040ff00000001830 */
[----:B------:R-:W-:Y:S01]  /*ef90*/  HMMA.16816.F32 R44, R12, R30, R44 ;  /* 0x0000001e0c2c723c */ /* 0x000fe2000000182c */
[----:B------:R-:W-:Y:S04]  /*efa0*/  LDSM.16.M88.4 R12, [R184+0x8000] ;  /* 0x00800000b80c783b */ /* 0x000fe80000000200 */
[----:B------:R-:W3:Y:S03]  /*efb0*/  LDSM.16.M88.4 R28, [R0+0x10100] ;  /* 0x01010000001c783b */ /* 0x000ee60000000200 */
[C---:B--2---:R-:W-:Y:S08]  /*efc0*/  HMMA.16816.F32 R64, R32.reuse, R16, R64 ;  /* 0x000000102040723c */ /* 0x044ff00000001840 */
[----:B------:R-:W-:Y:S01]  /*efd0*/  HMMA.16816.F32 R60, R32, R18, R60 ;  /* 0x00000012203c723c */ /* 0x000fe2000000183c */
[----:B------:R-:W2:Y:S07]  /*efe0*/  LDSM.16.M88.4 R16, [R2+0x11100] ;  /* 0x011100000210783b */ /* 0x000eae0000000200 */
[C---:B----4-:R-:W-:Y:S08]  /*eff0*/  HMMA.16816.F32 R20, R40.reuse, R52, R20 ;  /* 0x000000342814723c */ /* 0x050ff00000001814 */
[----:B------:R-:W-:Y:S01]  /*f000*/  HMMA.16816.F32 R76, R40, R54, R76 ;  /* 0x00000036284c723c */ /* 0x000fe2000000184c */
[----:B------:R-:W-:Y:S07]  /*f010*/  LDSM.16.M88.4 R52, [R0+0x10900] ;  /* 0x010900000034783b */ /* 0x000fee0000000200 */
[----:B------:R-:W-:Y:S08]  /*f020*/  HMMA.16816.F32 R56, R36, R72, R56 ;  /* 0x000000482438723c */ /* 0x000ff00000001838 */
[C---:B-1----:R-:W-:Y:S08]  /*f030*/  HMMA.16816.F32 R64, R40.reuse, R8, R64 ;  /* 0x000000082840723c */ /* 0x042ff00000001840 */
[----:B------:R-:W-:Y:S01]  /*f040*/  HMMA.16816.F32 R60, R40, R10, R60 ;  /* 0x0000000a283c723c */ /* 0x000fe2000000183c */
[----:B------:R-:W1:Y:S07]  /*f050*/  LDSM.16.M88.4 R8, [R85+0x11100] ;  /* 0x011100005508783b */ /* 0x000e6e0000000200 */
[----:B---3--:R-:W-:Y:S08]  /*f060*/  HMMA.16816.F32 R20, R12, R28, R20 ;  /* 0x0000001c0c14723c */ /* 0x008ff00000001814 */
[----:B------:R-:W-:Y:S08]  /*f070*/  HMMA.16816.F32 R68, R36, R74, R68 ;  /* 0x0000004a2444723c */ /* 0x000ff00000001844 */
[----:B------:R-:W-:Y:S01]  /*f080*/  HMMA.16816.F32 R76, R12, R30, R76 ;  /* 0x0000001e0c4c723c */ /* 0x000fe2000000184c */
[----:B------:R3:W4:Y:S07]  /*f090*/  LDSM.16.M88.4 R28, [R2+0x11900] ;  /* 0x01190000021c783b */ /* 0x00072e0000000200 */
[----:B--2---:R-:W-:Y:S01]  /*f0a0*/  HMMA.16816.F32 R56, R32, R16, R56 ;  /* 0x000000102038723c */ /* 0x004fe20000001838 */
[----:B------:R-:W-:-:S02]  /*f0b0*/  FMUL.FTZ R21, R21, c[0x0][0x320] ;  /* 0x0000c80015157a20 */ /* 0x000fc40000410000 */
[----:B------:R-:W-:Y:S02]  /*f0c0*/  FMUL.FTZ R22, R22, c[0x0][0x320] ;  /* 0x0000c80016167a20 */ /* 0x000fe40000410000 */
[----:B------:R-:W-:-:S03]  /*f0d0*/  FMUL.FTZ R5, R20, c[0x0][0x320] ;  /* 0x0000c80014057a20 */ /* 0x000fc60000410000 */
[C---:B------:R-:W-:Y:S01]  /*f0e0*/  HMMA.16816.F32 R48, R36.reuse, R24, R48 ;  /* 0x000000182430723c */ /* 0x040fe20000001830 */
[----:B------:R-:W-:Y:S07]  /*f0f0*/  MUFU.TANH R25, R21 ;  /* 0x0000001500197308 */ /* 0x000fee0000002400 */
[----:B------:R-:W-:Y:S01]  /*f100*/  HMMA.16816.F32 R44, R36, R26, R44 ;  /* 0x0000001a242c723c */ /* 0x000fe2000000182c */
[----:B------:R2:W-:Y:S01]  /*f110*/  MUFU.TANH R24, R22 ;  /* 0x0000001600187308 */ /* 0x0005e20000002400 */
[----:B---3--:R-:W-:-:S05]  /*f120*/  FMUL.FTZ R2, R78, c[0x0][0x320] ;  /* 0x0000c8004e027a20 */ /* 0x008fca0000410000 */
[----:B------:R-:W-:Y:S01]  /*f130*/  FMUL.FTZ R37, R23, c[0x0][0x320] ;  /* 0x0000c80017257a20 */ /* 0x000fe20000410000 */
[----:B------:R-:W-:Y:S01]  /*f140*/  HMMA.16816.F32 R68, R32, R18, R68 ;  /* 0x000000122044723c */ /* 0x000fe20000001844 */
[----:B------:R-:W3:Y:S01]  /*f150*/  LDSM.16.M88.4 R16, [R0+0x11100] ;  /* 0x011100000010783b */ /* 0x000ee20000000200 */
[----:B------:R-:W-:Y:S01]  /*f160*/  SHF.R.S32.HI R39, RZ, 0x1f, R86 ;  /* 0x0000001fff277819 */ /* 0x000fe20000011456 */
[----:B------:R-:W-:Y:S01]  /*f170*/  FMUL.FTZ R26, R76, c[0x0][0x320] ;  /* 0x0000c8004c1a7a20 */ /* 0x000fe20000410000 */
[----:B------:R-:W5:Y:S01]  /*f180*/  MUFU.TANH R5, R5 ;  /* 0x0000000500057308 */ /* 0x000f620000002400 */
[----:B------:R-:W-:Y:S01]  /*f190*/  FMUL.FTZ R27, R77, c[0x0][0x320] ;  /* 0x0000c8004d1b7a20 */ /* 0x000fe20000410000 */
[----:B------:R-:W-:Y:S01]  /*f1a0*/  LEA.HI R39, R39, R86, RZ, 0x3 ;  /* 0x0000005627277211 */ /* 0x000fe200078f18ff */
[----:B------:R-:W-:Y:S01]  /*f1b0*/  FMUL.FTZ R36, R79, c[0x0][0x320] ;  /* 0x0000c8004f247a20 */ /* 0x000fe20000410000 */
[----:B-1----:R-:W-:Y:S01]  /*f1c0*/  HMMA.16816.F32 R56, R40, R8, R56 ;  /* 0x000000082838723c */ /* 0x002fe20000001838 */
[----:B--2---:R-:W1:Y:S01]  /*f1d0*/  LDSM.16.M88.4 R20, [R85+0x11900] ;  /* 0x011900005514783b */ /* 0x004e620000000200 */
[----:B------:R-:W-:-:S02]  /*f1e0*/  LOP3.LUT R39, R39, 0xffffff8, RZ, 0xc0, !PT ;  /* 0x0ffffff827277812 */ /* 0x000fc400078ec0ff */
[----:B------:R-:W2:Y:S03]  /*f1f0*/  MUFU.TANH R26, R26 ;  /* 0x0000001a001a7308 */ /* 0x000ea60000002400 */
[----:B------:R-:W-:Y:S01]  /*f200*/  LOP3.LUT R9, R6, 0xffffffe0, RZ, 0xc0, !PT ;  /* 0xffffffe006097812 */ /* 0x000fe200078ec0ff */
[----:B----4-:R-:W-:Y:S01]  /*f210*/  HMMA.16816.F32 R48, R32, R28, R48 ;  /* 0x0000001c2030723c */ /* 0x010fe20000001830 */
[----:B------:R-:W-:-:S03]  /*f220*/  IMAD.IADD R39, R86, 0x1, -R39 ;  /* 0x0000000156277824 */ /* 0x000fc600078e0a27 */
[C---:B------:R-:W-:Y:S01]  /*f230*/  IMAD.IADD R6, R84.reuse, 0x1, -R9 ;  /* 0x0000000154067824 */ /* 0x040fe200078e0a09 */
[----:B------:R-:W4:Y:S01]  /*f240*/  MUFU.TANH R27, R27 ;  /* 0x0000001b001b7308 */ /* 0x000f220000002400 */
[----:B------:R-:W-:Y:S02]  /*f250*/  IMAD.IADD R84, R84, 0x1, -R7 ;  /* 0x0000000154547824 */ /* 0x000fe400078e0a07 */
[----:B------:R-:W-:Y:S05]  /*f260*/  HMMA.16816.F32 R44, R32, R30, R44 ;  /* 0x0000001e202c723c */ /* 0x000fea000000182c */
[----:B------:R-:W-:Y:S02]  /*f270*/  MUFU.TANH R37, R37 ;  /* 0x0000002500257308 */ /* 0x000fe40000002400 */
[----:B------:R-:W-:Y:S01]  /*f280*/  SHF.R.S32.HI R33, RZ, 0x1f, R6 ;  /* 0x0000001fff217819 */ /* 0x000fe20000011406 */
[----:B------:R-:W-:Y:S01]  /*f290*/  HMMA.16816.F32 R68, R40, R10, R68 ;  /* 0x0000000a2844723c */ /* 0x000fe20000001844 */
[----:B------:R-:W-:Y:S01]  /*f2a0*/  LEA.HI R35, R84, R84, RZ, 0x1 ;  /* 0x0000005454237211 */ /* 0x000fe200078f08ff */
[----:B------:R-:W2:Y:S01]  /*f2b0*/  LDSM.16.M88.4 R8, [R0+0x11900] ;  /* 0x011900000008783b */ /* 0x000ea20000000200 */
[----:B------:R-:W-:Y:S01]  /*f2c0*/  LEA.HI R33, R33, R6, RZ, 0x2 ;  /* 0x0000000621217211 */ /* 0x000fe200078f10ff */
[----:B------:R-:W-:-:S04]  /*f2d0*/  DEPBAR.LE SB0, 0x2 ;  /* 0x000080800000791a */ /* 0x000fc80000000000 */
[----:B------:R-:W-:Y:S01]  /*f2e0*/  LEA.HI.SX32 R32, R33, R92, 0x1e ;  /* 0x0000005c21207211 */ /* 0x000fe200078ff2ff */
[----:B---3--:R-:W-:Y:S01]  /*f2f0*/  HMMA.16816.F32 R56, R12, R16, R56 ;  /* 0x000000100c38723c */ /* 0x008fe20000001838 */
[----:B------:R-:W-:Y:S01]  /*f300*/  LOP3.LUT R35, R35, 0x1ffffffe, RZ, 0xc0, !PT ;  /* 0x1ffffffe23237812 */ /* 0x000fe200078ec0ff */
[----:B------:R-:W-:Y:S01]  /*f310*/  MUFU.TANH R2, R2 ;  /* 0x0000000200027308 */ /* 0x000fe20000002400 */
[----:B------:R-:W-:Y:S01]  /*f320*/  LOP3.LUT R33, R33, 0x7ffffffc, RZ, 0xc0, !PT ;  /* 0x7ffffffc21217812 */ /* 0x000fe200078ec0ff */
[----:B------:R-:W-:Y:S01]  /*f330*/  IMAD R32, R39, 0x10, R32 ;  /* 0x0000001027207824 */ /* 0x000fe200078e0220 */
[----:B------:R-:W-:Y:S01]  /*f340*/  BAR.SYNC.DEFER_BLOCKING 0x0 ;  /* 0x0000000000007b1d */ /* 0x000fe20000010000 */
[----:B------:R-:W-:Y:S02]  /*f350*/  IMAD.IADD R35, R84, 0x1, -R35 ;  /* 0x0000000154237824 */ /* 0x000fe400078e0a23 */
[----:B-1----:R-:W-:Y:S01]  /*f360*/  HMMA.16816.F32 R48, R40, R20, R48 ;  /* 0x000000142830723c */ /* 0x002fe20000001830 */
[----:B------:R-:W-:-:S02]  /*f370*/  IMAD.IADD R222, R6, 0x1, -R33 ;  /* 0x0000000106de7824 */ /* 0x000fc400078e0a21 */
[----:B------:R-:W-:Y:S01]  /*f380*/  IMAD R220, R35, 0x8, R32 ;  /* 0x0000000823dc7824 */ /* 0x000fe200078e0220 */
[----:B------:R-:W-:Y:S01]  /*f390*/  MUFU.TANH R36, R36 ;  /* 0x0000002400247308 */ /* 0x000fe20000002400 */
[----:B------:R-:W-:Y:S02]  /*f3a0*/  IMAD.SHL.U32 R222, R222, 0x2, RZ ;  /* 0x00000002dede7824 */ /* 0x000fe400078e00ff */
[----:B------:R-:W-:Y:S01]  /*f3b0*/  @P3 IMAD.HI.U32 R17, R220, c[0x0][0x2c8], RZ ;  /* 0x0000b200dc113a27 */ /* 0x000fe200078e00ff */
[----:B------:R-:W-:Y:S03]  /*f3c0*/  HMMA.16816.F32 R68, R12, R18, R68 ;  /* 0x000000120c44723c */ /* 0x000fe60000001844 */
[----:B------:R-:W-:Y:S01]  /*f3d0*/  IMAD.MOV.U32 R20, RZ, RZ, R220 ;  /* 0x000000ffff147224 */ /* 0x000fe200078e00dc */
[----:B------:R-:W-:-:S04]  /*f3e0*/  @P3 SHF.R.U32.HI R20, RZ, c[0x0][0x2cc], R17 ;  /* 0x0000b300ff143a19 */ /* 0x000fc80000011611 */
[----:B------:R-:W-:Y:S01]  /*f3f0*/  HMMA.16816.F32 R64, R12, R52, R64 ;  /* 0x000000340c40723c */ /* 0x000fe20000001840 */
[----:B------:R-:W1:Y:S01]  /*f400*/  SHFL.IDX PT, R18, R20, RZ, 0x1c1f ;  /* 0x001c1fff14127589 */ /* 0x000e6200000e0000 */
[----:B------:R-:W-:Y:S02]  /*f410*/  FMUL.FTZ R56, R56, c[0x0][0x320] ;  /* 0x0000c80038387a20 */ /* 0x000fe40000410000 */
[----:B------:R-:W-:Y:S01]  /*f420*/  FMUL.FTZ R57, R57, c[0x0][0x320] ;  /* 0x0000c80039397a20 */ /* 0x000fe20000410000 */
[----:B------:R-:W3:Y:S01]  /*f430*/  SHFL.IDX PT, R19, R20, 0x1, 0x1c1f ;  /* 0x003c1f0014137f89 */ /* 0x000ee200000e0000 */
[----:B------:R-:W-:Y:S01]  /*f440*/  MUFU.TANH R224, R56 ;  /* 0x0000003800e07308 */ /* 0x000fe20000002400 */
[----:B------:R-:W-:Y:S01]  /*f450*/  FMUL.FTZ R58, R58, c[0x0][0x320] ;  /* 0x0000c8003a3a7a20 */ /* 0x000fe20000410000 */
[----:B------:R-:W-:Y:S01]  /*f460*/  HMMA.16816.F32 R44, R40, R22, R44 ;  /* 0x00000016282c723c */ /* 0x000fe2000000182c */
[----:B------:R-:W-:Y:S01]  /*f470*/  FMUL.FTZ R59, R59, c[0x0][0x320] ;  /* 0x0000c8003b3b7a20 */ /* 0x000fe20000410000 */
[----:B------:R-:W-:Y:S04]  /*f480*/  LDSM.16.MT88.4 R124, [R135+0x100] ;  /* 0x00010000877c783b */ /* 0x000fe80000004200 */
[----:B------:R-:W-:Y:S01]  /*f490*/  MUFU.TANH R168, R57 ;  /* 0x0000003900a87308 */ /* 0x000fe20000002400 */
[----:B------:R-:W-:Y:S01]  /*f4a0*/  IMAD.MOV.U32 R22, RZ, RZ, -0x40 ;  /* 0xffffffc0ff167424 */ /* 0x000fe200078e00ff */
[----:B------:R-:W-:Y:S01]  /*f4b0*/  HMMA.16816.F32 R60, R12, R54, R60 ;  /* 0x000000360c3c723c */ /* 0x000fe2000000183c */
[----:B------:R-:W-:Y:S01]  /*f4c0*/  FMUL.FTZ R68, R68, c[0x0][0x320] ;  /* 0x0000c80044447a20 */ /* 0x000fe20000410000 */
[----:B------:R-:W-:Y:S01]  /*f4d0*/  LDSM.16.MT88.4 R116, [R173+0x100] ;  /* 0x00010000ad74783b */ /* 0x000fe20000004200 */
[----:B------:R-:W-:-:S02]  /*f4e0*/  IMAD R22, R87, R22, 0x1 ;  /* 0x0000000157167424 */ /* 0x000fc400078e0216 */
[--C-:B------:R-:W-:Y:S01]  /*f4f0*/  IMAD R87, R87, -0x40, R215.reuse ;  /* 0xffffffc057577824 */ /* 0x100fe200078e02d7 */
[----:B------:R-:W-:Y:S01]  /*f500*/  MUFU.TANH R170, R68 ;  /* 0x0000004400aa7308 */ /* 0x000fe20000002400 */
[----:B------:R-:W-:Y:S01]  /*f510*/  FMUL.FTZ R69, R69, c[0x0][0x320] ;  /* 0x0000c80045457a20 */ /* 0x000fe20000410000 */
[C---:B--2---:R-:W-:Y:S01]  /*f520*/  HMMA.16816.F32 R48, R12.reuse, R8, R48 ;  /* 0x000000080c30723c */ /* 0x044fe20000001830 */
[----:B------:R-:W-:Y:S01]  /*f530*/  FMUL.FTZ R28, R64, c[0x0][0x320] ;  /* 0x0000c800401c7a20 */ /* 0x000fe20000410000 */
[----:B------:R-:W-:Y:S01]  /*f540*/  LDSM.16.MT88.4 R108, [R134+0x100] ;  /* 0x00010000866c783b */ /* 0x000fe20000004200 */
[----:B------:R-:W-:Y:S02]  /*f550*/  FMUL.FTZ R29, R65, c[0x0][0x320] ;  /* 0x0000c800411d7a20 */ /* 0x000fe40000410000 */
[----:B------:R-:W-:Y:S01]  /*f560*/  FMUL.FTZ R16, R66, c[0x0][0x320] ;  /* 0x0000c80042107a20 */ /* 0x000fe20000410000 */
[----:B------:R-:W-:Y:S01]  /*f570*/  MUFU.TANH R214, R69 ;  /* 0x0000004500d67308 */ /* 0x000fe20000002400 */
[----:B------:R-:W-:Y:S01]  /*f580*/  IADD3 R9, -R222, R22, R215 ;  /* 0x00000016de097210 */ /* 0x000fe20007ffe1d7 */
[----:B------:R-:W-:Y:S01]  /*f590*/  HMMA.16816.F32 R44, R12, R10, R44 ;  /* 0x0000000a0c2c723c */ /* 0x000fe2000000182c */
[----:B------:R-:W-:Y:S01]  /*f5a0*/  FMUL.FTZ R17, R67, c[0x0][0x320] ;  /* 0x0000c80043117a20 */ /* 0x000fe20000410000 */
[----:B------:R-:W-:Y:S01]  /*f5b0*/  LDSM.16.MT88.4 R100, [R4+0x100] ;  /* 0x000100000464783b */ /* 0x000fe20000004200 */
[----:B------:R-:W-:-:S02]  /*f5c0*/  FMUL.FTZ R70, R70, c[0x0][0x320] ;  /* 0x0000c80046467a20 */ /* 0x000fc40000410000 */
[----:B------:R-:W-:Y:S01]  /*f5d0*/  IMAD.IADD R6, R9, 0x1, -R218 ;  /* 0x0000000109067824 */ /* 0x000fe200078e0ada */
[----:B------:R-:W2:Y:S01]  /*f5e0*/  MUFU.TANH R28, R28 ;  /* 0x0000001c001c7308 */ /* 0x000ea20000002400 */
[----:B------:R-:W-:Y:S01]  /*f5f0*/  IMAD.IADD R9, R87, 0x1, -R222 ;  /* 0x0000000157097824 */ /* 0x000fe200078e0ade */
[----:B------:R-:W-:Y:S01]  /*f600*/  LDSM.16.MT88.4 R64, [R165+0x2100] ;  /* 0x00210000a540783b */ /* 0x000fe20000004200 */
[----:B-1----:R-:W-:Y:S02]  /*f610*/  IMAD.IADD R8, R6, 0x1, R18 ;  /* 0x0000000106087824 */ /* 0x002fe400078e0212 */
[----:B------:R-:W-:Y:S01]  /*f620*/  FMUL.FTZ R30, R60, c[0x0][0x320] ;  /* 0x0000c8003c1e7a20 */ /* 0x000fe20000410000 */
[----:B------:R-:W-:Y:S01]  /*f630*/  LDSM.16.MT88.4 R40, [R135+0x2100] ;  /* 0x002100008728783b */ /* 0x000fe20000004200 */
[----:B------:R-:W-:Y:S01]  /*f640*/  FMUL.FTZ R31, R61, c[0x0][0x320] ;  /* 0x0000c8003d1f7a20 */ /* 0x000fe20000410000 */
[----:B------:R-:W-:Y:S01]  /*f650*/  IMNMX R8, R9, R8, PT ;  /* 0x0000000809087217 */ /* 0x000fe20003800200 */
[----:B------:R-:W1:Y:S01]  /*f660*/  MUFU.TANH R29, R29 ;  /* 0x0000001d001d7308 */ /* 0x000e620000002400 */
[----:B---3--:R-:W-:Y:S01]  /*f670*/  IMAD.IADD R6, R6, 0x1, R19 ;  /* 0x0000000106067824 */ /* 0x008fe200078e0213 */
[----:B------:R-:W-:Y:S01]  /*f680*/  LDSM.16.MT88.4 R72, [R135+0x4100] ;  /* 0x004100008748783b */ /* 0x000fe20000004200 */
[----:B------:R-:W-:Y:S01]  /*f690*/  ISETP.GT.AND P0, PT, R8, RZ, PT ;  /* 0x000000ff0800720c */ /* 0x000fe20003f04270 */
[----:B------:R-:W-:Y:S01]  /*f6a0*/  FMUL.FTZ R48, R48, c[0x0][0x320] ;  /* 0x0000c80030307a20 */ /* 0x000fe20000410000 */
[C---:B------:R-:W-:Y:S01]  /*f6b0*/  ISETP.GT.AND P1, PT, R8.reuse, 0x1, PT ;  /* 0x000000010800780c */ /* 0x040fe20003f24270 */
[----:B------:R-:W-:Y:S01]  /*f6c0*/  FMUL.FTZ R49, R49, c[0x0][0x320] ;  /* 0x0000c80031317a20 */ /* 0x000fe20000410000 */
[----:B-----5:R-:W-:Y:S01]  /*f6d0*/  FSEL R5, R5, -INF , P0 ;  /* 0xff80000005057808 */ /* 0x020fe20000000000 */
[----:B------:R-:W3:Y:S01]  /*f6e0*/  MUFU.TANH R30, R30 ;  /* 0x0000001e001e7308 */ /* 0x000ee20000002400 */
[----:B------:R-:W-:Y:S01]  /*f6f0*/  ISETP.GT.AND P0, PT, R8, 0x8, PT ;  /* 0x000000080800780c */ /* 0x000fe20003f04270 */
[----:B------:R-:W-:Y:S01]  /*f700*/  FMUL.FTZ R44, R44, c[0x0][0x320] ;  /* 0x0000c8002c2c7a20 */ /* 0x000fe20000410000 */
[----:B------:R-:W-:Y:S01]  /*f710*/  FSEL R32, R25, -INF , P1 ;  /* 0xff80000019207808 */ /* 0x000fe20000800000 */
[----:B------:R-:W-:Y:S01]  /*f720*/  FMUL.FTZ R45, R45, c[0x0][0x320] ;  /* 0x0000c8002d2d7a20 */ /* 0x000fe20000410000 */
[----:B------:R-:W-:Y:S01]  /*f730*/  ISETP.GT.AND P1, PT, R8, 0x9, PT ;  /* 0x000000090800780c */ /* 0x000fe20003f24270 */
[----:B------:R-:W-:Y:S01]  /*f740*/  FMUL.FTZ R7, R62, c[0x0][0x320] ;  /* 0x0000c8003e077a20 */ /* 0x000fe20000410000 */
[----:B------:R-:W-:Y:S01]  /*f750*/  FSEL R26, R26, -INF , P0 ;  /* 0xff8000001a1a7808 */ /* 0x000fe20000000000 */
[----:B------:R-:W5:Y:S01]  /*f760*/  MUFU.TANH R31, R31 ;  /* 0x0000001f001f7308 */ /* 0x000f620000002400 */
[C---:B------:R-:W-:Y:S01]  /*f770*/  ISETP.GT.AND P0, PT, R8.reuse, 0x10, PT ;  /* 0x000000100800780c */ /* 0x040fe20003f04270 */
[----:B------:R-:W-:Y:S01]  /*f780*/  FMUL.FTZ R0, R63, c[0x0][0x320] ;  /* 0x0000c8003f007a20 */ /* 0x000fe20000410000 */
[----:B----4-:R-:W-:Y:S01]  /*f790*/  FSEL R22, R27, -INF , P1 ;  /* 0xff8000001b167808 */ /* 0x010fe20000800000 */
[----:B------:R-:W-:Y:S01]  /*f7a0*/  FMUL.FTZ R71, R71, c[0x0][0x320] ;  /* 0x0000c80047477a20 */ /* 0x000fe20000410000 */
[----:B------:R-:W-:Y:S01]  /*f7b0*/  ISETP.GT.AND P1, PT, R8, 0x11, PT ;  /* 0x000000110800780c */ /* 0x000fe20003f24270 */
[----:B------:R-:W-:Y:S01]  /*f7c0*/  FMUL.FTZ R50, R50, c[0x0][0x320] ;  /* 0x0000c80032327a20 */ /* 0x000fe20000410000 */
[----:B------:R-:W-:Y:S01]  /*f7d0*/  IMNMX R9, R9, R6, PT ;  /* 0x0000000609097217 */ /* 0x000fe20003800200 */
[----:B------:R-:W4:Y:S01]  /*f7e0*/  MUFU.TANH R192, R48 ;  /* 0x0000003000c07308 */ /* 0x000f220000002400 */
[----:B--2---:R-:W-:Y:S01]  /*f7f0*/  FSEL R20, R28, -INF , P0 ;  /* 0xff8000001c147808 */ /* 0x004fe20000000000 */
[----:B------:R-:W-:Y:S01]  /*f800*/  FMUL.FTZ R51, R51, c[0x0][0x320] ;  /* 0x0000c80033337a20 */ /* 0x000fe20000410000 */
[----:B------:R-:W-:Y:S01]  /*f810*/  ISETP.GT.AND P0, PT, R8, 0x18, PT ;  /* 0x000000180800780c */ /* 0x000fe20003f04270 */
[----:B------:R-:W-:Y:S01]  /*f820*/  FMUL.FTZ R46, R46, c[0x0][0x320] ;  /* 0x0000c8002e2e7a20 */ /* 0x000fe20000410000 */
[----:B-1----:R-:W-:Y:S01]  /*f830*/  FSEL R6, R29, -INF , P1 ;  /* 0xff8000001d067808 */ /* 0x002fe20000800000 */
[----:B------:R-:W-:Y:S01]  /*f840*/  FMUL.FTZ R47, R47, c[0x0][0x320] ;  /* 0x0000c8002f2f7a20 */ /* 0x000fe20000410000 */
[----:B------:R-:W-:Y:S01]  /*f850*/  ISETP.GT.AND P1, PT, R8, 0x19, PT ;  /* 0x000000190800780c */ /* 0x000fe20003f24270 */
[----:B------:R-:W1:Y:S01]  /*f860*/  MUFU.TANH R190, R49 ;  /* 0x0000003100be7308 */ /* 0x000e620000002400 */
[----:B---3--:R-:W-:Y:S01]  /*f870*/  FSEL R18, R30, -INF , P0 ;  /* 0xff8000001e127808 */ /* 0x008fe20000000000 */
[----:B------:R-:W-:Y:S01]  /*f880*/  LDSM.16.MT88.4 R80, [R173+0x4100] ;  /* 0x00410000ad50783b */ /* 0x000fe20000004200 */
[----:B------:R-:W-:-:S02]  /*f890*/  ISETP.GT.AND P0, PT, R8, 0x20, PT ;  /* 0x000000200800780c */ /* 0x000fc40003f04270 */
[----:B-----5:R-:W-:Y:S01]  /*f8a0*/  FSEL R14, R31, -INF , P1 ;  /* 0xff8000001f0e7808 */ /* 0x020fe20000800000 */
[----:B------:R-:W-:Y:S01]  /*f8b0*/  LDSM.16.MT88.4 R88, [R134+0x4100] ;  /* 0x004100008658783b */ /* 0x000fe20000004200 */
[----:B------:R-:W-:Y:S01]  /*f8c0*/  ISETP.GT.AND P1, PT, R8, 0x21, PT ;  /* 0x000000210800780c */ /* 0x000fe20003f24270 */
[----:B------:R-:W2:Y:S01]  /*f8d0*/  MUFU.TANH R182, R44 ;  /* 0x0000002c00b67308 */ /* 0x000ea20000002400 */
[----:B------:R-:W-:Y:S01]  /*f8e0*/  FSEL R224, R224, -INF , P0 ;  /* 0xff800000e0e07808 */ /* 0x000fe20000000000 */
[----:B------:R-:W-:Y:S01]  /*f8f0*/  LDSM.16.MT88.4 R144, [R135+0x900] ;  /* 0x000900008790783b */ /* 0x000fe20000004200 */
[----:B------:R-:W-:Y:S02]  /*f900*/  ISETP.GT.AND P0, PT, R8, 0x28, PT ;  /* 0x000000280800780c */ /* 0x000fe40003f04270 */
[----:B------:R-:W-:Y:S01]  /*f910*/  FSEL R168, R168, -INF , P1 ;  /* 0xff800000a8a87808 */ /* 0x000fe20000800000 */
[----:B------:R-:W-:Y:S01]  /*f920*/  LDSM.16.MT88.4 R140, [R173+0x900] ;  /* 0x00090000ad8c783b */ /* 0x000fe20000004200 */
[----:B------:R-:W-:Y:S01]  /*f930*/  ISETP.GT.AND P1, PT, R8, 0x29, PT ;  /* 0x000000290800780c */ /* 0x000fe20003f24270 */
[----:B------:R-:W3:Y:S01]  /*f940*/  MUFU.TANH R180, R45 ;  /* 0x0000002d00b47308 */ /* 0x000ee20000002400 */
[----:B------:R-:W-:Y:S01]  /*f950*/  FSEL R170, R170, -INF , P0 ;  /* 0xff800000aaaa7808 */ /* 0x000fe20000000000 */
[----:B------:R-:W-:Y:S01]  /*f960*/  LDSM.16.MT88.4 R136, [R134+0x900] ;  /* 0x000900008688783b */ /* 0x000fe20000004200 */
[----:B------:R-:W-:-:S02]  /*f970*/  ISETP.GT.AND P0, PT, R8, 0x30, PT ;  /* 0x000000300800780c */ /* 0x000fc40003f04270 */
[----:B------:R-:W-:Y:S02]  /*f980*/  FSEL R214, R214, -INF , P1 ;  /* 0xff800000d6d67808 */ /* 0x000fe40000800000 */
[----:B------:R-:W-:Y:S01]  /*f990*/  ISETP.GT.AND P1, PT, R8, 0x31, PT ;  /* 0x000000310800780c */ /* 0x000fe20003f24270 */
[----:B------:R-:W5:Y:S01]  /*f9a0*/  MUFU.TANH R16, R16 ;  /* 0x0000001000107308 */ /* 0x000f620000002400 */
[----:B----4-:R-:W-:Y:S02]  /*f9b0*/  FSEL R192, R192, -INF , P0 ;  /* 0xff800000c0c07808 */ /* 0x010fe40000000000 */
[----:B------:R-:W-:Y:S02]  /*f9c0*/  ISETP.GT.AND P0, PT, R8, 0x38, PT ;  /* 0x000000380800780c */ /* 0x000fe40003f04270 */
[----:B-1----:R-:W-:Y:S02]  /*f9d0*/  FSEL R190, R190, -INF , P1 ;  /* 0xff800000bebe7808 */ /* 0x002fe40000800000 */
[----:B------:R-:W-:Y:S01]  /*f9e0*/  ISETP.GT.AND P1, PT, R8, 0x39, PT ;  /* 0x000000390800780c */ /* 0x000fe20003f24270 */
[----:B------:R-:W1:Y:S01]  /*f9f0*/  MUFU.TANH R17, R17 ;  /* 0x0000001100117308 */ /* 0x000e620000002400 */
[----:B--2---:R-:W-:-:S02]  /*fa00*/  FSEL R182, R182, -INF , P0 ;  /* 0xff800000b6b67808 */ /* 0x004fc40000000000 */
[C---:B------:R-:W-:Y:S02]  /*fa10*/  ISETP.GT.AND P0, PT, R9.reuse, RZ, PT ;  /* 0x000000ff0900720c */ /* 0x040fe40003f04270 */
[----:B---3--:R-:W-:Y:S02]  /*fa20*/  FSEL R180, R180, -INF , P1 ;  /* 0xff800000b4b47808 */ /* 0x008fe40000800000 */
[----:B------:R-:W-:Y:S01]  /*fa30*/  ISETP.GT.AND P1, PT, R9, 0x1, PT ;  /* 0x000000010900780c */ /* 0x000fe20003f24270 */
[----:B------:R-:W2:Y:S01]  /*fa40*/  MUFU.TANH R7, R7 ;  /* 0x0000000700077308 */ /* 0x000ea20000002400 */
[----:B------:R-:W-:Y:S02]  /*fa50*/  FMNMX.FTZ R15, R5, R32, !PT ;  /* 0x00000020050f7209 */ /* 0x000fe40007810000 */
[----:B------:R-:W-:Y:S02]  /*fa60*/  FSEL R11, R24, -INF , P0 ;  /* 0xff800000180b7808 */ /* 0x000fe40000000000 */
[----:B------:R-:W-:-:S02]  /*fa70*/  ISETP.GT.AND P0, PT, R9, 0x8, PT ;  /* 0x000000080900780c */ /* 0x000fc40003f04270 */
[----:B------:R-:W-:Y:S01]  /*fa80*/  FSEL R28, R37, -INF , P1 ;  /* 0xff800000251c7808 */ /* 0x000fe20000800000 */
[----:B------:R-:W3:Y:S01]  /*fa90*/  MUFU.TANH R0, R0 ;  /* 0x0000000000007308 */ /* 0x000ee20000002400 */
[----:B------:R-:W-:Y:S02]  /*faa0*/  FMNMX.FTZ R15, R26, R15, !PT ;  /* 0x0000000f1a0f7209 */ /* 0x000fe40007810000 */
[----:B------:R-:W-:Y:S02]  /*fab0*/  ISETP.GT.AND P1, PT, R9, 0x9, PT ;  /* 0x000000090900780c */ /* 0x000fe40003f24270 */
[----:B------:R-:W-:Y:S02]  /*fac0*/  FSEL R24, R2, -INF , P0 ;  /* 0xff80000002187808 */ /* 0x000fe40000000000 */
[----:B------:R-:W-:Y:S01]  /*fad0*/  FMNMX.FTZ R13, R11, R28, !PT ;  /* 0x0000001c0b0d7209 */ /* 0x000fe20007810000 */
[----:B------:R-:W4:Y:S01]  /*fae0*/  MUFU.TANH R174, R58 ;  /* 0x0000003a00ae7308 */ /* 0x000f220000002400 */
[----:B------:R-:W-:-:S02]  /*faf0*/  FMNMX.FTZ R15, R22, R15, !PT ;  /* 0x0000000f160f7209 */ /* 0x000fc40007810000 */
[C---:B------:R-:W-:Y:S02]  /*fb00*/  ISETP.GT.AND P0, PT, R9.reuse, 0x10, PT ;  /* 0x000000100900780c */ /* 0x040fe40003f04270 */
[----:B------:R-:W-:Y:S02]  /*fb10*/  FSEL R36, R36, -INF , P1 ;  /* 0xff80000024247808 */ /* 0x000fe40000800000 */
[----:B------:R-:W-:Y:S01]  /*fb20*/  FMNMX.FTZ R13, R24, R13, !PT ;  /* 0x0000000d180d7209 */ /* 0x000fe20007810000 */
[----:B------:R2:W2:Y:S01]  /*fb30*/  MUFU.TANH R212, R59 ;  /* 0x0000003b00d47308 */ /* 0x0004a20000002400 */
[----:B------:R-:W-:Y:S02]  /*fb40*/  FMNMX.FTZ R15, R20, R15, !PT ;  /* 0x0000000f140f7209 */ /* 0x000fe40007810000 */
[----:B------:R-:W-:Y:S02]  /*fb50*/  ISETP.GT.AND P1, PT, R9, 0x11, PT ;  /* 0x000000110900780c */ /* 0x000fe40003f24270 */
[----:B-----5:R-:W-:-:S02]  /*fb60*/  FSEL R16, R16, -INF , P0 ;  /* 0xff80000010107808 */ /* 0x020fc40000000000 */
[----:B------:R-:W-:Y:S01]  /*fb70*/  FMNMX.FTZ R13, R36, R13, !PT ;  /* 0x0000000d240d7209 */ /* 0x000fe20007810000 */
[----:B------:R-:W5:Y:S01]  /*fb80*/  MUFU.TANH R194, R70 ;  /* 0x0000004600c27308 */ /* 0x000f620000002400 */
[----:B------:R-:W-:Y:S02]  /*fb90*/  FMNMX.FTZ R15, R6, R15, !PT ;  /* 0x0000000f060f7209 */ /* 0x000fe40007810000 */
[----:B------:R-:W-:Y:S02]  /*fba0*/  ISETP.GT.AND P0, PT, R9, 0x18, PT ;  /* 0x000000180900780c */ /* 0x000fe40003f04270 */
[----:B-1----:R-:W-:Y:S02]  /*fbb0*/  FSEL R12, R17, -INF , P1 ;  /* 0xff800000110c7808 */ /* 0x002fe40000800000 */
[----:B------:R-:W-:Y:S01]  /*fbc0*/  FMNMX.FTZ R13, R16, R13, !PT ;  /* 0x0000000d100d7209 */ /* 0x000fe20007810000 */
[----:B------:R-:W1:Y:S01]  /*fbd0*/  MUFU.TANH R71, R71 ;  /* 0x0000004700477308 */ /* 0x000e620000002400 */
[----:B------:R-:W-:Y:S01]  /*fbe0*/  FMNMX.FTZ R15, R18, R15, !PT ;  /* 0x0000000f120f7209 */ /* 0x000fe20007810000 */
[----:B--2---:R-:W-:Y:S01]  /*fbf0*/  LDSM.16.MT88.4 R56, [R134+0x2100] ;  /* 0x002100008638783b */ /* 0x004fe20000004200 */
[----:B------:R-:W-:-:S02]  /*fc00*/  ISETP.GT.AND P1, PT, R9, 0x19, PT ;  /* 0x000000190900780c */ /* 0x000fc40003f24270 */
[----:B------:R-:W-:Y:S02]  /*fc10*/  FSEL R10, R7, -INF , P0 ;  /* 0xff800000070a7808 */ /* 0x000fe40000000000 */
[----:B------:R-:W-:Y:S01]  /*fc20*/  FMNMX.FTZ R13, R12, R13, !PT ;  /* 0x0000000d0c0d7209 */ /* 0x000fe20007810000 */
[----:B------:R-:W2:Y:S01]  /*fc30*/  MUFU.TANH R50, R50 ;  /* 0x0000003200327308 */ /* 0x000ea20000002400 */
[----:B------:R-:W-:Y:S02]  /*fc40*/  FMNMX.FTZ R15, R14, R15, !PT ;  /* 0x0000000f0e0f7209 */ /* 0x000fe40007810000 */
[----:B------:R-:W-:Y:S02]  /*fc50*/  ISETP.GT.AND P0, PT, R9, 0x20, PT ;  /* 0x000000200900780c */ /* 0x000fe40003f04270 */
[----:B---3--:R-:W-:Y:S02]  /*fc60*/  FSEL R8, R0, -INF , P1 ;  /* 0xff80000000087808 */ /* 0x008fe40000800000 */
[----:B------:R-:W-:Y:S01]  /*fc70*/  FMNMX.FTZ R13, R10, R13, !PT ;  /* 0x0000000d0a0d7209 */ /* 0x000fe20007810000 */
[----:B------:R-:W3:Y:S01]  /*fc80*/  MUFU.TANH R51, R51 ;  /* 0x0000003300337308 */ /* 0x000ee20000002400 */
[----:B------:R-:W-:-:S02]  /*fc90*/  FMNMX.FTZ R15, R224, R15, !PT ;  /* 0x0000000fe00f7209 */ /* 0x000fc40007810000 */
[C---:B------:R-:W-:Y:S02]  /*fca0*/  ISETP.GT.AND P1, PT, R9.reuse, 0x21, PT ;  /* 0x000000210900780c */ /* 0x040fe40003f24270 */
[----:B----4-:R-:W-:Y:S02]  /*fcb0*/  FSEL R174, R174, -INF , P0 ;  /* 0xff800000aeae7808 */ /* 0x010fe40000000000 */
[----:B------:R-:W-:Y:S01]  /*fcc0*/  FMNMX.FTZ R13, R8, R13, !PT ;  /* 0x0000000d080d7209 */ /* 0x000fe20007810000 */
[----:B------:R-:W4:Y:S01]  /*fcd0*/  MUFU.TANH R46, R46 ;  /* 0x0000002e002e7308 */ /* 0x000f220000002400 */
[----:B------:R-:W-:Y:S02]  /*fce0*/  FMNMX.FTZ R7, R168, R15, !PT ;  /* 0x0000000fa8077209 */ /* 0x000fe40007810000 */
[----:B------:R-:W-:Y:S02]  /*fcf0*/  ISETP.GT.AND P0, PT, R9, 0x28, PT ;  /* 0x000000280900780c */ /* 0x000fe40003f04270 */
[----:B------:R-:W-:-:S02]  /*fd00*/  FSEL R212, R212, -INF , P1 ;  /* 0xff800000d4d47808 */ /* 0x000fc40000800000 */
[----:B------:R-:W-:Y:S01]  /*fd10*/  FMNMX.FTZ R13, R174, R13, !PT ;  /* 0x0000000dae0d7209 */ /* 0x000fe20007810000 */
[----:B------:R-:W2:Y:S01]  /*fd20*/  MUFU.TANH R47, R47 ;  /* 0x0000002f002f7308 */ /* 0x000ea20000002400 */
[----:B------:R-:W-:Y:S02]  /*fd30*/  FMNMX.FTZ R7, R170, R7, !PT ;  /* 0x00000007aa077209 */ /* 0x000fe40007810000 */
[----:B------:R-:W-:Y:S02]  /*fd40*/  ISETP.GT.AND P1, PT, R9, 0x29, PT ;  /* 0x000000290900780c */ /* 0x000fe40003f24270 */
[----:B-----5:R-:W-:Y:S02]  /*fd50*/  FSEL R194, R194, -INF , P0 ;  /* 0xff800000c2c27808 */ /* 0x020fe40000000000 */
[----:B------:R-:W-:Y:S02]  /*fd60*/  FMNMX.FTZ R13, R212, R13, !PT ;  /* 0x0000000dd40d7209 */ /* 0x000fe40007810000 */
[----:B------:R-:W-:-:S02]  /*fd70*/  FMNMX.FTZ R7, R214, R7, !PT ;  /* 0x00000007d6077209 */ /* 0x000fc40007810000 */
[----:B------:R-:W-:Y:S02]  /*fd80*/  ISETP.GT.AND P0, PT, R9, 0x30, PT ;  /* 0x000000300900780c */ /* 0x000fe40003f04270 */
[----:B-1----:R-:W-:Y:S02]  /*fd90*/  FSEL R178, R71, -INF , P1 ;  /* 0xff80000047b27808 */ /* 0x002fe40000800000 */
[----:B------:R-:W-:Y:S02]  /*fda0*/  FMNMX.FTZ R13, R194, R13, !PT ;  /* 0x0000000dc20d7209 */ /* 0x000fe40007810000 */
[----:B------:R-:W-:Y:S02]  /*fdb0*/  FMNMX.FTZ R7, R192, R7, !PT ;  /* 0x00000007c0077209 */ /* 0x000fe40007810000 */
[----:B------:R-:W-:Y:S02]  /*fdc0*/  ISETP.GT.AND P2, PT, R9, 0x31, PT ;  /* 0x000000310900780c */ /* 0x000fe40003f44270 */
[----:B--2---:R-:W-:-:S02]  /*fdd0*/  FSEL R150, R50, -INF , P0 ;  /* 0xff80000032967808 */ /* 0x004fc40000000000 */
[----:B------:R-:W-:Y:S02]  /*fde0*/  FMNMX.FTZ R13, R178, R13, !PT ;  /* 0x0000000db20d7209 */ /* 0x000fe40007810000 */
[----:B------:R-:W-:Y:S02]  /*fdf0*/  FMNMX.FTZ R7, R190, R7, !PT ;  /* 0x00000007be077209 */ /* 0x000fe40007810000 */
[----:B------:R-:W-:Y:S02]  /*fe00*/  ISETP.GT.AND P1, PT, R9, 0x38, PT ;  /* 0x000000380900780c */ /* 0x000fe40003f24270 */
[----:B---3--:R-:W-:Y:S02]  /*fe10*/  FSEL R148, R51, -INF , P2 ;  /* 0xff80000033947808 */ /* 0x008fe40001000000 */
[----:B------:R-:W-:Y:S01]  /*fe20*/  FMNMX.FTZ R13, R150, R13, !PT ;  /* 0x0000000d960d7209 */ /* 0x000fe20007810000 */
[----:B------:R-:W-:Y:S01]  /*fe30*/  LDSM.16.MT88.4 R48, [R173+0x2100] ;  /* 0x00210000ad30783b */ /* 0x000fe20000004200 */
[----:B------:R-:W-:-:S02]  /*fe40*/  FMNMX.FTZ R7, R182, R7, !PT ;  /* 0x00000007b6077209 */ /* 0x000fc40007810000 */
[----:B------:R-:W-:Y:S02]  /*fe50*/  ISETP.GT.AND P0, PT, R9, 0x39, PT ;  /* 0x000000390900780c */ /* 0x000fe40003f04270 */
[----:B----4-:R-:W-:Y:S02]  /*fe60*/  FSEL R176, R46, -INF , P1 ;  /* 0xff8000002eb07808 */ /* 0x010fe40000800000 */
[----:B------:R-:W-:Y:S02]  /*fe70*/  FMNMX.FTZ R13, R148, R13, !PT ;  /* 0x0000000d940d7209 */ /* 0x000fe40007810000 */
[----:B------:R-:W-:Y:S02]  /*fe80*/  FMNMX.FTZ R0, R180, R7, !PT ;  /* 0x00000007b4007209 */ /* 0x000fe40007810000 */
[----:B------:R-:W-:Y:S02]  /*fe90*/  FSEL R172, R47, -INF , P0 ;  /* 0xff8000002fac7808 */ /* 0x000fe40000000000 */
        /* <DEDUP_REMOVED lines=19> */
[----:B------:R-:W-:Y:S01]  /*ffd0*/  LDSM.16.MT88.4 R32, [R165+0x900] ;  /* 0x00090000a520783b */ /* 0x000fe20000004200 */
[----:B------:R-:W-:Y:S01]  /*ffe0*/  FFMA.FTZ R157, R22, c[0x0][0x2d0], -R149 ;  /* 0x0000b400169d7a23 */ /* 0x000fe20000010895 */
[----:B------:R-:W-:Y:S01]  /*fff0*/  MUFU.EX2 R164, R164 ;  /* 0x000000a400a47308 */ /* 0x000fe20000000800 */
[--C-:B------:R-:W-:Y:S01]  /*10000*/  FFMA.FTZ R166, R11, c[0x0][0x2d0], -R171.reuse ;  /* 0x0000b4000ba67a23 */ /* 0x100fe200000108ab */
[----:B------:R-:W-:Y:S01]  /*10010*/  ISETP.GE.AND P0, PT, R95, 0x3, PT ;  /* 0x000000035f00780c */ /* 0x000fe20003f06270 */
[----:B------:R-:W-:-:S02]  /*10020*/  FFMA.FTZ R163, R28, c[0x0][0x2d0], -R171 ;  /* 0x0000b4001ca37a23 */ /* 0x000fc400000108ab */
[--C-:B------:R-:W-:Y:S01]  /*10030*/  FFMA.FTZ R158, R24, c[0x0][0x2d0], -R171.reuse ;  /* 0x0000b400189e7a23 */ /* 0x100fe200000108ab */
[----:B------:R-:W-:Y:S01]  /*10040*/  LDSM.16.MT88.4 R28, [R173+0x2900] ;  /* 0x00290000ad1c783b */ /* 0x000fe20000004200 */
[----:B------:R-:W-:Y:S01]  /*10050*/  FFMA.FTZ R159, R36, c[0x0][0x2d0], -R171 ;  /* 0x0000b400249f7a23 */ /* 0x000fe200000108ab */
[----:B------:R-:W1:Y:S01]  /*10060*/  MUFU.EX2 R161, R161 ;  /* 0x000000a100a17308 */ /* 0x000e620000000800 */
[--C-:B------:R-:W-:Y:S01]  /*10070*/  FFMA.FTZ R155, R6, c[0x0][0x2d0], -R149.reuse ;  /* 0x0000b400069b7a23 */ /* 0x100fe20000010895 */
[----:B------:R-:W-:Y:S01]  /*10080*/  LDSM.16.MT88.4 R24, [R134+0x2900] ;  /* 0x002900008618783b */ /* 0x000fe20000004200 */
[----:B------:R-:W-:Y:S02]  /*10090*/  FFMA.FTZ R3, R14, c[0x0][0x2d0], -R149 ;  /* 0x0000b4000e037a23 */ /* 0x000fe40000010895 */
[----:B------:R-:W-:Y:S01]  /*100a0*/  FFMA.FTZ R153, R12, c[0x0][0x2d0], -R171 ;  /* 0x0000b4000c997a23 */ /* 0x000fe200000108ab */
[----:B------:R-:W2:Y:S01]  /*100b0*/  LDSM.16.MT88.4 R4, [R4+0x4100] ;  /* 0x004100000404783b */ /* 0x000ea20000004200 */
[--C-:B------:R-:W-:Y:S01]  /*100c0*/  FFMA.FTZ R160, R20, c[0x0][0x2d0], -R149.reuse ;  /* 0x0000b40014a07a23 */ /* 0x100fe20000010895 */
[----:B------:R-:W-:Y:S01]  /*100d0*/  MUFU.EX2 R162, R162 ;  /* 0x000000a200a27308 */ /* 0x000fe20000000800 */
[----:B------:R-:W-:Y:S01]  /*100e0*/  FFMA.FTZ R152, R18, c[0x0][0x2d0], -R149 ;  /* 0x0000b40012987a23 */ /* 0x000fe20000010895 */
[----:B------:R-:W3:Y:S01]  /*100f0*/  LDSM.16.MT88.4 R12, [R165+0x2900] ;  /* 0x00290000a50c783b */ /* 0x000ee20000004200 */
[--C-:B------:R-:W-:Y:S01]  /*10100*/  FFMA.FTZ R156, R16, c[0x0][0x2d0], -R171.reuse ;  /* 0x0000b400109c7a23 */ /* 0x100fe200000108ab */
[----:B------:R-:W-:Y:S01]  /*10110*/  @P0 IADD3 R95, R95, -0x3, RZ ;  /* 0xfffffffd5f5f0810 */ /* 0x000fe20007ffe0ff */
[--C-:B------:R-:W-:Y:S01]  /*10120*/  FFMA.FTZ R133, R10, c[0x0][0x2d0], -R171.reuse ;  /* 0x0000b4000a857a23 */ /* 0x100fe200000108ab */
[----:B------:R-:W4:Y:S01]  /*10130*/  LDSM.16.MT88.4 R20, [R135+0x2900] ;  /* 0x002900008714783b */ /* 0x000f220000004200 */
[----:B------:R-:W-:Y:S01]  /*10140*/  FFMA.FTZ R154, R8, c[0x0][0x2d0], -R171 ;  /* 0x0000b400089a7a23 */ /* 0x000fe200000108ab */
[----:B------:R-:W5:Y:S01]  /*10150*/  MUFU.EX2 R157, R157 ;  /* 0x0000009d009d7308 */ /* 0x000f620000000800 */
[----:B-1----:R-:W-:Y:S01]  /*10160*/  F2FP.PACK_AB R96, R161, R164 ;  /* 0x000000a4a160723e */ /* 0x002fe200000000ff */
[----:B------:R-:W1:Y:S01]  /*10170*/  LDSM.16.MT88.4 R16, [R135+0x4900] ;  /* 0x004900008710783b */ /* 0x000e620000004200 */
[----:B------:R-:W-:-:S02]  /*10180*/  FFMA.FTZ R167, R224, c[0x0][0x2d0], -R149 ;  /* 0x0000b400e0a77a23 */ /* 0x000fc40000010895 */
[--C-:B------:R-:W-:Y:S02]  /*10190*/  FFMA.FTZ R168, R168, c[0x0][0x2d0], -R149.reuse ;  /* 0x0000b400a8a87a23 */ /* 0x100fe40000010895 */
[--C-:B------:R-:W-:Y:S01]  /*101a0*/  FFMA.FTZ R170, R170, c[0x0][0x2d0], -R149.reuse ;  /* 0x0000b400aaaa7a23 */ /* 0x100fe20000010895 */
[----:B------:R-:W-:Y:S01]  /*101b0*/  MUFU.EX2 R166, R166 ;  /* 0x000000a600a67308 */ /* 0x000fe20000000800 */
[----:B------:R-:W-:Y:S02]  /*101c0*/  FFMA.FTZ R169, R214, c[0x0][0x2d0], -R149 ;  /* 0x0000b400d6a97a23 */ /* 0x000fe40000010895 */
[--C-:B------:R-:W-:Y:S02]  /*101d0*/  FFMA.FTZ R174, R174, c[0x0][0x2d0], -R171.reuse ;  /* 0x0000b400aeae7a23 */ /* 0x100fe400000108ab */
[--C-:B------:R-:W-:Y:S02]  /*101e0*/  FFMA.FTZ R175, R212, c[0x0][0x2d0], -R171.reuse ;  /* 0x0000b400d4af7a23 */ /* 0x100fe400000108ab */
[--C-:B------:R-:W-:Y:S01]  /*101f0*/  FFMA.FTZ R177, R194, c[0x0][0x2d0], -R171.reuse ;  /* 0x0000b400c2b17a23 */ /* 0x100fe200000108ab */
[----:B------:R-:W2:Y:S01]  /*10200*/  MUFU.EX2 R163, R163 ;  /* 0x000000a300a37308 */ /* 0x000ea20000000800 */
[----:B-----5:R-:W-:Y:S01]  /*10210*/  F2FP.PACK_AB R98, R157, R162 ;  /* 0x000000a29d62723e */ /* 0x020fe200000000ff */
[----:B------:R-:W-:-:S02]  /*10220*/  FFMA.FTZ R178, R178, c[0x0][0x2d0], -R171 ;  /* 0x0000b400b2b27a23 */ /* 0x000fc400000108ab */
[----:B------:R-:W-:Y:S02]  /*10230*/  FFMA.FTZ R181, R182, c[0x0][0x2d0], -R149 ;  /* 0x0000b400b6b57a23 */ /* 0x000fe40000010895 */
[--C-:B------:R-:W-:Y:S02]  /*10240*/  FFMA.FTZ R182, R150, c[0x0][0x2d0], -R171.reuse ;  /* 0x0000b40096b67a23 */ /* 0x100fe400000108ab */
[----:B------:R-:W-:Y:S01]  /*10250*/  MUFU.EX2 R158, R158 ;  /* 0x0000009e009e7308 */ /* 0x000fe20000000800 */
[--C-:B------:R-:W-:Y:S02]  /*10260*/  FFMA.FTZ R183, R148, c[0x0][0x2d0], -R171.reuse ;  /* 0x0000b40094b77a23 */ /* 0x100fe400000108ab */
[----:B------:R-:W-:Y:S02]  /*10270*/  FFMA.FTZ R176, R176, c[0x0][0x2d0], -R171 ;  /* 0x0000b400b0b07a23 */ /* 0x000fe400000108ab */
[--C-:B------:R-:W-:Y:S02]  /*10280*/  FFMA.FTZ R179, R192, c[0x0][0x2d0], -R149.reuse ;  /* 0x0000b400c0b37a23 */ /* 0x100fe40000010895 */
[--C-:B------:R-:W-:Y:S01]  /*10290*/  FFMA.FTZ R190, R190, c[0x0][0x2d0], -R149.reuse ;  /* 0x0000b400bebe7a23 */ /* 0x100fe20000010895 */
[----:B------:R-:W5:Y:S01]  /*102a0*/  MUFU.EX2 R159, R159 ;  /* 0x0000009f009f7308 */ /* 0x000f620000000800 */
[----:B--2---:R-:W-:Y:S01]  /*102b0*/  F2FP.PACK_AB R97, R163, R166 ;  /* 0x000000a6a361723e */ /* 0x004fe200000000ff */
[----:B------:R-:W-:-:S02]  /*102c0*/  FFMA.FTZ R180, R180, c[0x0][0x2d0], -R149 ;  /* 0x0000b400b4b47a23 */ /* 0x000fc40000010895 */
[----:B------:R-:W-:Y:S01]  /*102d0*/  FFMA.FTZ R171, R172, c[0x0][0x2d0], -R171 ;  /* 0x0000b400acab7a23 */ /* 0x000fe200000108ab */
[----:B------:R-:W-:Y:S01]  /*102e0*/  LDSM.16.MT88.4 R148, [R173+0x3900] ;  /* 0x00390000ad94783b */ /* 0x000fe20000004200 */
[----:B------:R-:W-:Y:S02]  /*102f0*/  FADD.FTZ R161, R164, R161 ;  /* 0x000000a1a4a17221 */ /* 0x000fe40000010000 */
[----:B------:R-:W-:Y:S01]  /*10300*/  MUFU.EX2 R160, R160 ;  /* 0x000000a000a07308 */ /* 0x000fe20000000800 */
[----:B------:R-:W-:Y:S02]  /*10310*/  FADD.FTZ R163, R166, R163 ;  /* 0x000000a3a6a37221 */ /* 0x000fe40000010000 */
[----:B------:R-:W-:Y:S02]  /*10320*/  FADD.FTZ R162, R162, R161 ;  /* 0x000000a1a2a27221 */ /* 0x000fe40000010000 */
[----:B------:R-:W-:Y:S02]  /*10330*/  @P0 IMAD R94, R94, R95, RZ ;  /* 0x0000005f5e5e0224 */ /* 0x000fe400078e02ff */
[----:B------:R-:W-:Y:S01]  /*10340*/  FADD.FTZ R157, R157, R162 ;  /* 0x000000a29d9d7221 */ /* 0x000fe20000010000 */
[----:B-----5:R-:W-:Y:S01]  /*10350*/  F2FP.PACK_AB R99, R159, R158 ;  /* 0x0000009e9f63723e */ /* 0x020fe200000000ff */
[----:B------:R-:W2:Y:S01]  /*10360*/  MUFU.EX2 R155, R155 ;  /* 0x0000009b009b7308 */ /* 0x000ea20000000800 */
[----:B------:R-:W-:-:S02]  /*10370*/  FADD.FTZ R158, R158, R163 ;  /* 0x000000a39e9e7221 */ /* 0x000fc40000010000 */
[----:B------:R-:W-:Y:S02]  /*10380*/  IMAD.MOV.U32 R212, RZ, RZ, RZ ;  /* 0x000000ffffd47224 */ /* 0x000fe400078e00ff */
        /* <DEDUP_REMOVED lines=62> */
[C---:B----4-:R-:W-:Y:S08]  /*10770*/  HMMA.16816.F32 R36, R4.reuse, R20, R36 ;  /* 0x000000140424723c */ /* 0x050ff00000001824 */
[C---:B------:R-:W-:Y:S01]  /*10780*/  HMMA.16816.F32 R40, R4.reuse, R22, R40 ;  /* 0x000000160428723c */ /* 0x040fe20000001828 */
[----:B------:R-:W2:Y:S07]  /*10790*/  LDSM.16.MT88.4 R20, [R173+0x4900] ;  /* 0x00490000ad14783b */ /* 0x000eae0000004200 */
[C---:B------:R-:W-:Y:S08]  /*107a0*/  HMMA.16816.F32 R68, R4.reuse, R16, R68 ;  /* 0x000000100444723c */ /* 0x040ff00000001844 */
        /* <DEDUP_REMOVED lines=25> */
[----:B------:R-:W4:Y:S07]  /*10940*/  LDSM.16.MT88.4 R24, [R173+0x1100] ;  /* 0x00110000ad18783b */ /* 0x000f2e0000004200 */
[C---:B---3--:R-:W-:Y:S08]  /*10950*/  HMMA.16816.F32 R8, R4.reuse, R16, R8 ;  /* 0x000000100408723c */ /* 0x048ff00000001808 */
[----:B------:R-:W-:Y:S01]  /*10960*/  HMMA.16816.F32 R96, R4, R18, R96 ;  /* 0x000000120460723c */ /* 0x000fe20000001860 */
[----:B------:R-:W3:Y:S06]  /*10970*/  LDSM.16.MT88.4 R16, [R165+0x3100] ;  /* 0x00310000a510783b */ /* 0x000eec0000004200 */
[----:B------:R-:W-:Y:S01]  /*10980*/  F2FP.PACK_AB R4, R168, R167 ;  /* 0x000000a7a804723e */ /* 0x000fe200000000ff */
[----:B------:R-:W-:Y:S01]  /*10990*/  FADD.FTZ R167, R167, R152 ;  /* 0x00000098a7a77221 */ /* 0x000fe20000010000 */
[----:B------:R-:W-:Y:S01]  /*109a0*/  F2FP.PACK_AB R5, R175, R174 ;  /* 0x000000aeaf05723e */ /* 0x000fe200000000ff */
[----:B------:R-:W-:Y:S01]  /*109b0*/  FADD.FTZ R174, R174, R133 ;  /* 0x00000085aeae7221 */ /* 0x000fe20000010000 */
[----:B------:R-:W-:Y:S01]  /*109c0*/  F2FP.PACK_AB R6, R169, R170 ;  /* 0x000000aaa906723e */ /* 0x000fe200000000ff */
[----:B------:R-:W-:Y:S01]  /*109d0*/  FADD.FTZ R167, R168, R167 ;  /* 0x000000a7a8a77221 */ /* 0x000fe20000010000 */
[----:B------:R-:W-:Y:S01]  /*109e0*/  F2FP.PACK_AB R7, R178, R177 ;  /* 0x000000b1b207723e */ /* 0x000fe200000000ff */
[----:B------:R-:W-:-:S02]  /*109f0*/  FADD.FTZ R174, R175, R174 ;  /* 0x000000aeafae7221 */ /* 0x000fc40000010000 */
[----:B------:R-:W-:Y:S02]  /*10a00*/  FADD.FTZ R170, R170, R167 ;  /* 0x000000a7aaaa7221 */ /* 0x000fe40000010000 */
[----:B------:R-:W-:Y:S02]  /*10a10*/  FADD.FTZ R177, R177, R174 ;  /* 0x000000aeb1b17221 */ /* 0x000fe40000010000 */
[----:B-1----:R-:W-:Y:S01]  /*10a20*/  HMMA.16816.F32 R36, R4, R12, R36 ;  /* 0x0000000c0424723c */ /* 0x002fe20000001824 */
[----:B------:R-:W-:Y:S02]  /*10a30*/  FADD.FTZ R170, R169, R170 ;  /* 0x000000aaa9aa7221 */ /* 0x000fe40000010000 */
[----:B------:R-:W-:-:S05]  /*10a40*/  FADD.FTZ R177, R178, R177 ;  /* 0x000000b1b2b17221 */ /* 0x000fca0000010000 */
        /* <DEDUP_REMOVED lines=29> */
[C---:B----4-:R-:W-:Y:S08]  /*10c20*/  HMMA.16816.F32 R68, R4.reuse, R24, R68 ;  /* 0x000000180444723c */ /* 0x050ff00000001844 */
[C---:B------:R-:W-:Y:S01]  /*10c30*/  HMMA.16816.F32 R72, R4.reuse, R26, R72 ;  /* 0x0000001a0448723c */ /* 0x040fe20000001848 */
[----:B------:R-:W-:Y:S07]  /*10c40*/  LDSM.16.MT88.4 R24, [R134+0x3900] ;  /* 0x003900008618783b */ /* 0x000fee0000004200 */
        /* <DEDUP_REMOVED lines=21> */
[C---:B---3--:R-:W-:Y:S07]  /*10da0*/  HMMA.16816.F32 R68, R4.reuse, R16, R68 ;  /* 0x000000100444723c */ /* 0x048fee0000001844 */
[-C--:B------:R-:W-:Y:S01]  /*10db0*/  @P0 IMAD.WIDE.U32 R16, R95, R93.reuse, R210 ;  /* 0x0000005d5f100225 */ /* 0x080fe200078e00d2 */
[C---:B------:R-:W-:Y:S07]  /*10dc0*/  HMMA.16816.F32 R72, R4.reuse, R18, R72 ;  /* 0x000000120448723c */ /* 0x040fee0000001848 */
[----:B------:R-:W-:Y:S01]  /*10dd0*/  @P0 LEA R18, P1, R16, c[0x0][0x1c8], 0x1 ;  /* 0x0000720010120a11 */ /* 0x000fe200078208ff */
[C---:B------:R-:W-:Y:S08]  /*10de0*/  HMMA.16816.F32 R44, R4.reuse, R148, R44 ;  /* 0x00000094042c723c */ /* 0x040ff0000000182c */
[C---:B-1----:R-:W-:Y:S07]  /*10df0*/  HMMA.16816.F32 R84, R4.reuse, R12, R84 ;  /* 0x0000000c0454723c */ /* 0x042fee0000001854 */
[----:B------:R-:W-:Y:S01]  /*10e00*/  @P3 IMAD.HI.U32 R13, R92, c[0x0][0x2c8], RZ ;  /* 0x0000b2005c0d3a27 */ /* 0x000fe200078e00ff */
[----:B------:R-:W-:Y:S01]  /*10e10*/  @P0 SHF.R.S32.HI R12, RZ, 0x1f, R95 ;  /* 0x0000001fff0c0819 */ /* 0x000fe2000001145f */
[----:B------:R-:W-:Y:S03]  /*10e20*/  HMMA.16816.F32 R88, R4, R14, R88 ;  /* 0x0000000e0458723c */ /* 0x000fe60000001858 */
[----:B------:R-:W-:Y:S01]  /*10e30*/  @P3 SHF.R.U32.HI R92, RZ, c[0x0][0x2cc], R13 ;  /* 0x0000b300ff5c3a19 */ /* 0x000fe2000001160d */
[----:B------:R-:W-:-:S03]  /*10e40*/  @P0 IMAD R12, R12, R93, R94 ;  /* 0x0000005d0c0c0224 */ /* 0x000fc600078e025e */
[----:B------:R-:W-:Y:S01]  /*10e50*/  IADD3 R92, R92, R215, -R218 ;  /* 0x000000d75c5c7210 */ /* 0x000fe20007ffe8da */
[----:B------:R-:W-:Y:S01]  /*10e60*/  @P0 IMAD.IADD R13, R17, 0x1, R12 ;  /* 0x00000001110d0824 */ /* 0x000fe200078e020c */
[C---:B------:R-:W-:Y:S02]  /*10e70*/  HMMA.16816.F32 R48, R4.reuse, R150, R48 ;  /* 0x000000960430723c */ /* 0x040fe40000001830 */
[----:B------:R-:W-:Y:S02]  /*10e80*/  SHF.R.S32.HI R15, RZ, 0x1f, R92 ;  /* 0x0000001fff0f7819 */ /* 0x000fe4000001145c */
[----:B------:R-:W-:Y:S02]  /*10e90*/  @P0 LEA.HI.X R19, R16, c[0x0][0x1cc], R13, 0x1, P1 ;  /* 0x0000730010130a11 */ /* 0x000fe400008f0c0d */
[----:B------:R-:W-:Y:S02]  /*10ea0*/  LEA.HI R3, R15, R92, RZ, 0x6 ;  /* 0x0000005c0f037211 */ /* 0x000fe400078f30ff */
[----:B--2---:R-:W-:Y:S01]  /*10eb0*/  HMMA.16816.F32 R92, R4, R20, R8 ;  /* 0x00000014045c723c */ /* 0x004fe20000001808 */
[----:B------:R-:W-:Y:S01]  /*10ec0*/  @!PT LDS RZ, [RZ] ;  /* 0x00000000fffff984 */ /* 0x000fe20000000800 */
[----:B------:R-:W-:Y:S01]  /*10ed0*/  @!PT LDS RZ, [RZ] ;  /* 0x00000000fffff984 */ /* 0x000fe20000000800 */
[----:B------:R-:W-:Y:S01]  /*10ee0*/  @!PT LDS RZ, [RZ] ;  /* 0x00000000fffff984 */ /* 0x000fe20000000800 */
[----:B------:R1:W-:Y:S01]  /*10ef0*/  @P0 LDGSTS.E.BYPASS.LTC128B.128 [R132+0xc100], [R18.64], !P6 ;  /* 0x0c10000012840fae */ /* 0x0003e2000f101d46 */
[----:B------:R-:W-:-:S03]  /*10f00*/  SHF.R.S32.HI R3, RZ, 0x6, R3 ;  /* 0x00000006ff037819 */ /* 0x000fc60000011403 */
[----:B------:R1:W-:Y:S01]  /*10f10*/  @P0 LDGSTS.E.BYPASS.LTC128B.128 [R132+0xe100], [R18.64+0x80], !P5 ;  /* 0x0e10008012840fae */ /* 0x0003e2000e901d46 */
[----:B------:R-:W-:Y:S02]  /*10f20*/  IMNMX R234, RZ, R3, !PT ;  /* 0x00000003ffea7217 */ /* 0x000fe40007800200 */
[C---:B------:R-:W-:Y:S01]  /*10f30*/  @P0 LEA R8, P1, R199.reuse, R18, 0x1 ;  /* 0x00000012c7080211 */ /* 0x040fe200078208ff */
[----:B------:R1:W-:Y:S01]  /*10f40*/  @P0 LDGSTS.E.BYPASS.LTC128B.128 [R132+0x10100], [R18.64+0x100], !P4 ;  /* 0x1010010012840fae */ /* 0x0003e2000e101d46 */
[----:B------:R-:W-:Y:S02]  /*10f50*/  HMMA.16816.F32 R76, R4, R144, R76 ;  /* 0x00000090044c723c */ /* 0x000fe4000000184c */
[----:B------:R-:W-:-:S05]  /*10f60*/  @P0 LEA.HI.X R9, R199, R19, R198, 0x1, P1 ;  /* 0x00000013c7090211 */ /* 0x000fca00008f0cc6 */
[----:B------:R1:W-:Y:S01]  /*10f70*/  @P0 LDGSTS.E.BYPASS.LTC128B.128 [R132+0xd100], [R8.64], !P6 ;  /* 0x0d10000008840fae */ /* 0x0003e2000f101d46 */
[C---:B------:R-:W-:Y:S03]  /*10f80*/  HMMA.16816.F32 R80, R4.reuse, R146, R80 ;  /* 0x000000920450723c */ /* 0x040fe60000001850 */
[----:B------:R1:W-:Y:S04]  /*10f90*/  @P0 LDGSTS.E.BYPASS.LTC128B.128 [R132+0xf100], [R8.64+0x80], !P5 ;  /* 0x0f10008008840fae */ /* 0x0003e8000e901d46 */
[----:B------:R1:W-:Y:S01]  /*10fa0*/  @P0 LDGSTS.E.BYPASS.LTC128B.128 [R132+0x11100], [R8.64+0x100], !P4 ;  /* 0x1110010008840fae */ /* 0x0003e2000e101d46 */
[----:B------:R-:W-:Y:S01]  /*10fb0*/  ISETP.GE.AND P0, PT, R217, R234, PT ;  /* 0x000000ead900720c */ /* 0x000fe20003f06270 */
[C---:B------:R-:W-:Y:S02]  /*10fc0*/  HMMA.16816.F32 R128, R4.reuse, R140, R128 ;  /* 0x0000008c0480723c */ /* 0x040fe40000001880 */
[----:B------:R-:W0:Y:S06]  /*10fd0*/  LDGDEPBAR ;  /* 0x00000000000079af */ /* 0x000e2c0000000000 */
        /* <DEDUP_REMOVED lines=11> */
[C---:B-1----:R-:W-:Y:S01]  /*11090*/  IADD3 RZ, P1, R206.reuse, 0x40, RZ ;  /* 0x00000040ceff7810 */ /* 0x042fe20007f3e0ff */
[----:B------:R-:W-:Y:S01]  /*110a0*/  IMAD.MOV.U32 R132, RZ, RZ, R0 ;  /* 0x000000ffff847224 */ /* 0x000fe200078e0000 */
[----:B------:R-:W-:Y:S01]  /*110b0*/  IADD3 RZ, P0, R206, 0x80, RZ ;  /* 0x00000080ceff7810 */ /* 0x000fe20007f1e0ff */
[----:B------:R-:W-:Y:S01]  /*110c0*/  IMAD.MOV.U32 R3, RZ, RZ, R2 ;  /* 0x000000ffff037224 */ /* 0x000fe200078e0002 */
[----:B------:R-:W-:Y:S01]  /*110d0*/  IADD3.X R232, RZ, R211, RZ, P1, !PT ;  /* 0x000000d3ffe87210 */ /* 0x000fe20000ffe4ff */
[----:B------:R-:W-:Y:S01]  /*110e0*/  IMAD.MOV.U32 R212, RZ, RZ, RZ ;  /* 0x000000ffffd47224 */ /* 0x000fe200078e00ff */
[C---:B------:R-:W-:Y:S01]  /*110f0*/  IADD3 R227, P1, R204.reuse, 0x80, RZ ;  /* 0x00000080cce37810 */ /* 0x040fe20007f3e0ff */
[----:B------:R-:W-:Y:S01]  /*11100*/  IMAD.X R231, RZ, RZ, R211, P0 ;  /* 0x000000ffffe77224 */ /* 0x000fe200000e06d3 */
[----:B------:R-:W-:Y:S01]  /*11110*/  IADD3 R225, P0, R204, 0x40, RZ ;  /* 0x00000040cce17810 */ /* 0x000fe20007f1e0ff */
[----:B------:R-:W-:Y:S01]  /*11120*/  IMAD.IADD R133, R189, 0x1, R186 ;  /* 0x00000001bd857824 */ /* 0x000fe200078e02ba */
[----:B------:R-:W-:Y:S01]  /*11130*/  IADD3 R190, R187, 0xc100, RZ ;  /* 0x0000c100bbbe7810 */ /* 0x000fe20007ffe0ff */
[----:B------:R-:W-:Y:S01]  /*11140*/  @P3 IMAD.HI.U32 R229, R220, c[0x0][0x2c8], RZ ;  /* 0x0000b200dce53a27 */ /* 0x000fe200078e00ff */
[----:B------:R-:W-:Y:S01]  /*11150*/  MOV R230, 0x20 ;  /* 0x0000002000e67802 */ /* 0x000fe20000000f00 */
[----:B------:R-:W-:Y:S01]  /*11160*/  UMOV UR5, 0x1 ;  /* 0x0000000100057882 */ /* 0x000fe20000000000 */
[C---:B------:R-:W-:Y:S01]  /*11170*/  IADD3 R223, R206.reuse, 0x40, RZ ;  /* 0x00000040cedf7810 */ /* 0x040fe20007ffe0ff */
[----:B------:R-:W-:Y:S01]  /*11180*/  IMAD.MOV.U32 R228, RZ, RZ, -0x40 ;  /* 0xffffffc0ffe47424 */ /* 0x000fe200078e00ff */
[----:B------:R-:W-:Y:S01]  /*11190*/  IADD3 R221, R206, 0x80, RZ ;  /* 0x00000080cedd7810 */ /* 0x000fe20007ffe0ff */
[----:B------:R-:W-:Y:S01]  /*111a0*/  IMAD.X R226, RZ, RZ, R209, P1 ;  /* 0x000000ffffe27224 */ /* 0x000fe200008e06d1 */
[----:B------:R-:W-:-:S02]  /*111b0*/  IADD3.X R224, RZ, R209, RZ, P0, !PT ;  /* 0x000000d1ffe07210 */ /* 0x000fc400007fe4ff */
.L_x_1262:
[----:B------:R-:W-:Y:S04]  /*111c0*/  DEPBAR.LE SB0, 0x2 ;  /* 0x000080800000791a */ /* 0x000fe80000000000 */
[----:B------:R-:W-:Y:S01]  /*111d0*/  BAR.SYNC.DEFER_BLOCKING 0x0 ;  /* 0x0000000000007b1d */ /* 0x000fe20000010000 */
[----:B------:R-:W-:Y:S01]  /*111e0*/  MOV R193, UR5 ;  /* 0x0000000500c17c02 */ /* 0x000fe20008000f00 */
[----:B------:R-:W-:Y:S01]  /*111f0*/  UIMAD UR4, UR5, 0x6000, URZ ;  /* 0x00006000050478a4 */ /* 0x000fe2000f8e023f */
[C---:B------:R-:W-:Y:S01]  /*11200*/  ISETP.GE.AND P0, PT, R217.reuse, 0x1, PT ;  /* 0x00000001d900780c */ /* 0x040fe20003f06270 */
[----:B------:R-:W-:Y:S01]  /*11210*/  UIADD3 UR8, UR5, 0x1, URZ ;  /* 0x0000000105087890 */ /* 0x000fe2000fffe03f */
[----:B------:R-:W-:Y:S01]  /*11220*/  IADD3 R8, R217, -0x1, RZ ;  /* 0xffffffffd9087810 */ /* 0x000fe20007ffe0ff */
[----:B------:R-:W-:Y:S01]  /*11230*/  IMAD R152, R193, 0x6000, R187 ;  /* 0x00006000c1987824 */ /* 0x000fe200078e02bb */
[----:B------:R-:W-:Y:S01]  /*11240*/  LOP3.LUT P2, RZ, R219, 0x2, RZ, 0xc0, !PT ;  /* 0x00000002dbff7812 */ /* 0x000fe2000784c0ff */
[----:B------:R-:W-:Y:S01]  /*11250*/  IMAD R193, R193, 0x6000, R190 ;  /* 0x00006000c1c17824 */ /* 0x000fe200078e02be */
[----:B------:R-:W-:Y:S01]  /*11260*/  LOP3.LUT P3, RZ, R197, 0x1, RZ, 0xc0, !PT ;  /* 0x00000001c5ff7812 */ /* 0x000fe2000786c0ff */
[----:B------:R-:W-:Y:S01]  /*11270*/  UISETP.GE.AND UP0, UPT, UR5, 0x1, UPT ;  /* 0x000000010500788c */ /* 0x000fe2000bf06270 */
[----:B------:R-:W-:Y:S02]  /*11280*/  SEL R188, R230, 0xffffffe0, !P2 ;  /* 0xffffffe0e6bc7807 */ /* 0x000fe40005000000 */
[----:B------:R-:W-:Y:S01]  /*11290*/  ISETP.NE.AND P2, PT, R216, 0x1, PT ;  /* 0x00000001d800780c */ /* 0x000fe20003f45270 */
[----:B------:R-:W-:Y:S01]  /*112a0*/  USEL UR5, UR8, URZ, !UP0 ;  /* 0x0000003f08057287 */ /* 0x000fe2000c000000 */
[-C--:B------:R-:W-:Y:S01]  /*112b0*/  IADD3 R192, R188, R193.reuse, RZ ;  /* 0x000000c1bcc07210 */ /* 0x080fe20007ffe0ff */
[----:B------:R-:W-:Y:S01]  /*112c0*/  @P0 IMAD R171, R212, 0x6000, R202 ;  /* 0x00006000d4ab0824 */ /* 0x000fe200078e02ca */
[----:B------:R-:W-:Y:S02]  /*112d0*/  @P0 SHF.R.S32.HI R29, RZ, 0x1f, R8 ;  /* 0x0000001fff1d0819 */ /* 0x000fe40000011408 */
[----:B------:R-:W-:Y:S03]  /*112e0*/  IADD3 R194, R188, R193, R191 ;  /* 0x000000c1bcc27210 */ /* 0x000fe60007ffe0bf */
[----:B------:R-:W-:Y:S01]  /*112f0*/  @P0 IMAD R29, R29, c[0x0][0x208], RZ ;  /* 0x000082001d1d0a24 */ /* 0x000fe200078e02ff */
[----:B------:R-:W-:Y:S03]  /*11300*/  LDSM.16.M88.4 R136, [R189] ;  /* 0x00000000bd88783b */ /* 0x000fe60000000200 */
[C---:B------:R-:W-:Y:S02]  /*11310*/  @P0 IMAD R29, R8.reuse, c[0x0][0x20c], R29 ;  /* 0x00008300081d0a24 */ /* 0x040fe400078e021d */
[----:B------:R-:W-:Y:S03]  /*11320*/  @P0 IMAD.WIDE.U32 R8, R8, c[0x0][0x208], RZ ;  /* 0x0000820008080a25 */ /* 0x000fe600078e00ff */
[----:B------:R-:W1:Y:S02]  /*11330*/  LDSM.16.M88.4 R140, [R152+0xc100] ;  /* 0x00c10000988c783b */ /* 0x000e640000000200 */
[----:B------:R-:W-:Y:S02]  /*11340*/  @P0 SHF.L.U32 R0, R8, 0x6, RZ ;  /* 0x0000000608000819 */ /* 0x000fe400000006ff */
[----:B------:R-:W-:Y:S02]  /*11350*/  @P0 IADD3 R29, R9, R29, RZ ;  /* 0x0000001d091d0210 */ /* 0x000fe40007ffe0ff */
[----:B------:R-:W-:Y:S02]  /*11360*/  @P0 IADD3 R9, P1, R0, R204, RZ ;  /* 0x000000cc00090210 */ /* 0x000fe40007f3e0ff */
[----:B------:R-:W-:Y:S01]  /*11370*/  @P0 SHF.L.U64.HI R29, R8, 0x6, R29 ;  /* 0x00000006081d0819 */ /* 0x000fe2000001021d */
[----:B------:R-:W2:Y:S03]  /*11380*/  LDSM.16.M88.4 R144, [R152+0xc900] ;  /* 0x00c900009890783b */ /* 0x000ea60000000200 */
[----:B------:R-:W-:Y:S02]  /*11390*/  @P0 IADD3.X R2, R29, R209, RZ, P1, !PT ;  /* 0x000000d11d020210 */ /* 0x000fe40000ffe4ff */
[C---:B------:R-:W-:Y:S03]  /*113a0*/  @P0 LEA R168, P1, R9.reuse, c[0x0][0x1f8], 0x1 ;  /* 0x00007e0009a80a11 */ /* 0x040fe600078208ff */
[----:B------:R-:W3:Y:S01]  /*113b0*/  LDSM.16.M88.4 R148, [R152+0xd100] ;  /* 0x00d100009894783b */ /* 0x000ee20000000200 */
[----:B------:R-:W-:Y:S02]  /*113c0*/  @P0 LEA.HI.X R169, R9, c[0x0][0x1fc], R2, 0x1, P1 ;  /* 0x00007f0009a90a11 */ /* 0x000fe400008f0c02 */
[C---:B------:R-:W-:Y:S04]  /*113d0*/  @P0 IADD3 R9, P1, R0.reuse, R225, RZ ;  /* 0x000000e100090210 */ /* 0x040fe80007f3e0ff */
[----:B------:R-:W-:Y:S01]  /*113e0*/  @P0 IADD3.X R2, R29, R224, RZ, P1, !PT ;  /* 0x000000e01d020210 */ /* 0x000fe20000ffe4ff */
[----:B------:R-:W4:Y:S01]  /*113f0*/  LDSM.16.M88.4 R32, [R152+0xd900] ;  /* 0x00d900009820783b */ /* 0x000f220000000200 */
[C---:B------:R-:W-:Y:S04]  /*11400*/  @P0 LEA R164, P1, R9.reuse, c[0x0][0x1f8], 0x1 ;  /* 0x00007e0009a40a11 */ /* 0x040fe800078208ff */
[----:B------:R-:W-:Y:S02]  /*11410*/  @P0 LEA.HI.X R165, R9, c[0x0][0x1fc], R2, 0x1, P1 ;  /* 0x00007f0009a50a11 */ /* 0x000fe400008f0c02 */
[----:B------:R-:W-:Y:S01]  /*11420*/  @P0 IADD3 R2, P1, R0, R227, RZ ;  /* 0x000000e300020210 */ /* 0x000fe20007f3e0ff */
[----:B------:R-:W-:Y:S03]  /*11430*/  LDSM.16.M88.4 R152, [R192+0x800] ;  /* 0x00080000c098783b */ /* 0x000fe60000000200 */
[----:B------:R-:W-:Y:S02]  /*11440*/  @P0 IADD3.X R13, R29, R226, RZ, P1, !PT ;  /* 0x000000e21d0d0210 */ /* 0x000fe40000ffe4ff */
[C---:B------:R-:W-:Y:S01]  /*11450*/  @P0 LEA R166, P1, R2.reuse, c[0x0][0x1f8], 0x1 ;  /* 0x00007e0002a60a11 */ /* 0x040fe200078208ff */
[C---:B-1----:R-:W-:Y:S03]  /*11460*/  HMMA.16816.F32 R4, R136.reuse, R140, RZ ;  /* 0x0000008c8804723c */ /* 0x042fe600000018ff */
[----:B------:R-:W-:Y:S02]  /*11470*/  @P0 LEA.HI.X R167, R2, c[0x0][0x1fc], R13, 0x1, P1 ;  /* 0x00007f0002a70a11 */ /* 0x000fe400008f0c0d */
[----:B------:R-:W-:Y:S03]  /*11480*/  @P0 IADD3 R0, P1, R201, R0, RZ ;  /* 0x00000000c9000210 */ /* 0x000fe60007f3e0ff */
[C---:B------:R-:W-:Y:S01]  /*11490*/  HMMA.16816.F32 R8, R136.reuse, R142, RZ ;  /* 0x0000008e8808723c */ /* 0x040fe200000018ff */
[----:B------:R-:W-:Y:S01]  /*114a0*/  @P0 IADD3.X R29, R200, R29, RZ, P1, !PT ;  /* 0x0000001dc81d0210 */ /* 0x000fe20000ffe4ff */
[----:B------:R-:W-:Y:S02]  /*114b0*/  LDSM.16.M88.4 R140, [R133] ;  /* 0x00000000858c783b */ /* 0x000fe40000000200 */
[----:B------:R-:W-:Y:S04]  /*114c0*/  @P0 IADD3 R2, P1, R0, R204, RZ ;  /* 0x000000cc00020210 */ /* 0x000fe80007f3e0ff */
[C---:B--2---:R-:W-:Y:S01]  /*114d0*/  HMMA.16816.F32 R12, R136.reuse, R144, RZ ;  /* 0x00000090880c723c */ /* 0x044fe200000018ff */
[C---:B------:R-:W-:Y:S03]  /*114e0*/  @P0 IADD3.X R21, R29.reuse, R209, RZ, P1, !PT ;  /* 0x000000d11d150210 */ /* 0x040fe60000ffe4ff */
[C---:B------:R-:W-:Y:S04]  /*114f0*/  @P0 LEA R172, P1, R2.reuse, c[0x0][0x1f8], 0x1 ;  /* 0x00007e0002ac0a11 */ /* 0x040fe800078208ff */
[C---:B------:R-:W-:Y:S01]  /*11500*/  HMMA.16816.F32 R16, R136.reuse, R146, RZ ;  /* 0x000000928810723c */ /* 0x040fe200000018ff */
[----:B------:R-:W-:Y:S01]  /*11510*/  @P0 LEA.HI.X R173, R2, c[0x0][0x1fc], R21, 0x1, P1 ;  /* 0x00007f0002ad0a11 */ /* 0x000fe200008f0c15 */
[----:B------:R-:W1:Y:S02]  /*11520*/  LDSM.16.M88.4 R144, [R192] ;  /* 0x00000000c090783b */ /* 0x000e640000000200 */
[----:B------:R-:W-:Y:S04]  /*11530*/  @P0 IADD3 R2, P1, R0, R225, RZ ;  /* 0x000000e100020210 */ /* 0x000fe80007f3e0ff */
[C---:B---3--:R-:W-:Y:S01]  /*11540*/  HMMA.16816.F32 R20, R136.reuse, R148, RZ ;  /* 0x000000948814723c */ /* 0x048fe200000018ff */
[----:B------:R-:W-:Y:S03]  /*11550*/  @P0 IADD3.X R31, R29, R224, RZ, P1, !PT ;  /* 0x000000e01d1f0210 */ /* 0x000fe60000ffe4ff */
[C---:B------:R-:W-:Y:S04]  /*11560*/  @P0 LEA R174, P1, R2.reuse, c[0x0][0x1f8], 0x1 ;  /* 0x00007e0002ae0a11 */ /* 0x040fe800078208ff */
[C---:B------:R-:W-:Y:S01]  /*11570*/  HMMA.16816.F32 R24, R136.reuse, R150, RZ ;  /* 0x000000968818723c */ /* 0x040fe200000018ff */
[----:B------:R-:W-:Y:S01]  /*11580*/  @P0 LEA.HI.X R175, R2, c[0x0][0x1fc], R31, 0x1, P1 ;  /* 0x00007f0002af0a11 */ /* 0x000fe200008f0c1f */
[----:B------:R-:W2:Y:S02]  /*11590*/  LDSM.16.M88.4 R148, [R192+0x1000] ;  /* 0x00100000c094783b */ /* 0x000ea40000000200 */
[----:B------:R-:W-:Y:S02]  /*115a0*/  @P0 IADD3 R157, P1, R0, R227, RZ ;  /* 0x000000e3009d0210 */ /* 0x000fe40007f3e0ff */
[----:B------:R-:W-:Y:S02]  /*115b0*/  IADD3 R2, R191, R192, RZ ;  /* 0x000000c0bf027210 */ /* 0x000fe40007ffe0ff */
[----:B------:R-:W-:Y:S02]  /*115c0*/  @P0 IADD3.X R0, R29, R226, RZ, P1, !PT ;  /* 0x000000e21d000210 */ /* 0x000fe40000ffe4ff */
[C---:B----4-:R-:W-:Y:S02]  /*115d0*/  HMMA.16816.F32 R28, R136.reuse, R32, RZ ;  /* 0x00000020881c723c */ /* 0x050fe400000018ff */
[C---:B------:R-:W-:Y:S04]  /*115e0*/  @P0 LEA R176, P1, R157.reuse, c[0x0][0x1f8], 0x1 ;  /* 0x00007e009db00a11 */ /* 0x040fe800078208ff */
[----:B------:R-:W-:Y:S02]  /*115f0*/  @P0 LEA.HI.X R177, R157, c[0x0][0x1fc], R0, 0x1, P1 ;  /* 0x00007f009db10a11 */ /* 0x000fe400008f0c00 */
[----:B------:R-:W-:Y:S01]  /*11600*/  HMMA.16816.F32 R32, R136, R34, RZ ;  /* 0x000000228820723c */ /* 0x000fe200000018ff */
[----:B------:R-:W3:Y:S03]  /*11610*/  LDSM.16.M88.4 R156, [R192+0x1800] ;  /* 0x00180000c09c783b */ /* 0x000ee60000000200 */
[----:B------:R-:W-:Y:S04]  /*11620*/  IADD3 R0, R191, R193, RZ ;  /* 0x000000c1bf007210 */ /* 0x000fe80007ffe0ff */
[C---:B-1----:R-:W-:Y:S01]  /*11630*/  HMMA.16816.F32 R4, R140.reuse, R144, R4 ;  /* 0x000000908c04723c */ /* 0x042fe20000001804 */
[----:B------:R-:W-:Y:S01]  /*11640*/  @!PT LDS RZ, [RZ] ;  /* 0x00000000fffff984 */ /* 0x000fe20000000800 */
[----:B------:R-:W-:Y:S01]  /*11650*/  @!PT LDS RZ, [RZ] ;  /* 0x00000000fffff984 */ /* 0x000fe20000000800 */
[----:B------:R-:W-:Y:S01]  /*11660*/  @!PT LDS RZ, [RZ] ;  /* 0x00000000fffff984 */ /* 0x000fe20000000800 */
[----:B------:R1:W-:Y:S07]  /*11670*/  @P0 LDGSTS.E.BYPASS.LTC128B.128 [R171], [R168.64], !P6 ;  /* 0x00000000a8ab0fae */ /* 0x0003ee000f101d46 */
[C---:B------:R-:W-:Y:S01]  /*11680*/  HMMA.16816.F32 R8, R140.reuse, R146, R8 ;  /* 0x000000928c08723c */ /* 0x040fe20000001808 */
[----:B------:R4:W-:Y:S07]  /*11690*/  @P0 LDGSTS.E.BYPASS.LTC128B.128 [R171+0x2000], [R164.64], !P5 ;  /* 0x02000000a4ab0fae */ /* 0x0009ee000e901d46 */
[C---:B------:R-:W-:Y:S01]  /*116a0*/  HMMA.16816.F32 R12, R140.reuse, R152, R12 ;  /* 0x000000988c0c723c */ /* 0x040fe2000000180c */
[----:B------:R4:W-:Y:S07]  /*116b0*/  @P0 LDGSTS.E.BYPASS.LTC128B.128 [R171+0x4000], [R166.64], !P3 ;  /* 0x04000000a6ab0fae */ /* 0x0009ee000d901d46 */
[C---:B------:R-:W-:Y:S01]  /*116c0*/  HMMA.16816.F32 R16, R140.reuse, R154, R16 ;  /* 0x0000009a8c10723c */ /* 0x040fe20000001810 */
[----:B------:R1:W-:Y:S07]  /*116d0*/  @P0 LDGSTS.E.BYPASS.LTC128B.128 [R171+0x1000], [R172.64], !P6 ;  /* 0x01000000acab0fae */ /* 0x0003ee000f101d46 */
[C---:B--2---:R-:W-:Y:S01]  /*116e0*/  HMMA.16816.F32 R20, R140.reuse, R148, R20 ;  /* 0x000000948c14723c */ /* 0x044fe20000001814 */
[----:B------:R1:W-:Y:S07]  /*116f0*/  @P0 LDGSTS.E.BYPASS.LTC128B.128 [R171+0x3000], [R174.64], !P5 ;  /* 0x03000000aeab0fae */ /* 0x0003ee000e901d46 */
[C---:B------:R-:W-:Y:S01]  /*11700*/  HMMA.16816.F32 R24, R140.reuse, R150, R24 ;  /* 0x000000968c18723c */ /* 0x040fe20000001818 */
[----:B------:R1:W-:Y:S07]  /*11710*/  @P0 LDGSTS.E.BYPASS.LTC128B.128 [R171+0x5000], [R176.64], !P3 ;  /* 0x05000000b0ab0fae */ /* 0x0003ee000d901d46 */
[C---:B---3--:R-:W-:Y:S01]  /*11720*/  HMMA.16816.F32 R28, R140.reuse, R156, R28 ;  /* 0x0000009c8c1c723c */ /* 0x048fe2000000181c */
[----:B------:R-:W-:Y:S07]  /*11730*/  LDSM.16.M88.4 R136, [R185] ;  /* 0x00000000b988783b */ /* 0x000fee0000000200 */
[----:B------:R-:W-:Y:S01]  /*11740*/  HMMA.16816.F32 R32, R140, R158, R32 ;  /* 0x0000009e8c20723c */ /* 0x000fe20000001820 */
[----:B------:R-:W2:Y:S08]  /*11750*/  LDSM.16.M88.4 R160, [R0] ;  /* 0x0000000000a0783b */ /* 0x000eb00000000200 */
[----:B------:R-:W3:Y:S08]  /*11760*/  LDSM.16.M88.4 R144, [R0+0x800] ;  /* 0x000800000090783b */ /* 0x000ef00000000200 */
[----:B------:R-:W5:Y:S08]  /*11770*/  LDSM.16.M88.4 R152, [R0+0x1000] ;  /* 0x001000000098783b */ /* 0x000f700000000200 */
[----:B------:R-:W0:Y:S08]  /*11780*/  LDGDEPBAR ;  /* 0x00000000000079af */ /* 0x000e300000000000 */
[----:B------:R-:W5:Y:S01]  /*11790*/  LDSM.16.M88.4 R148, [R0+0x1800] ;  /* 0x001800000094783b */ /* 0x000f620000000200 */
[C---:B--2---:R-:W-:Y:S07]  /*117a0*/  HMMA.16816.F32 R4, R136.reuse, R160, R4 ;  /* 0x000000a08804723c */ /* 0x044fee0000001804 */
[----:B----4-:R-:W-:Y:S01]  /*117b0*/  LDSM.16.M88.4 R164, [R184] ;  /* 0x00000000b8a4783b */ /* 0x010fe20000000200 */
[C---:B------:R-:W-:Y:S07]  /*117c0*/  HMMA.16816.F32 R8, R136.reuse, R162, R8 ;  /* 0x000000a28808723c */ /* 0x040fee0000001808 */
[----:B-1----:R-:W1:Y:S01]  /*117d0*/  LDSM.16.M88.4 R168, [R2] ;  /* 0x0000000002a8783b */ /* 0x002e620000000200 */
[C---:B---3--:R-:W-:Y:S07]  /*117e0*/  HMMA.16816.F32 R12, R136.reuse, R144, R12 ;  /* 0x00000090880c723c */ /* 0x048fee000000180c */
[----:B------:R-:W2:Y:S01]  /*117f0*/  LDSM.16.M88.4 R140, [R2+0x800] ;  /* 0x00080000028c783b */ /* 0x000ea20000000200 */
[C---:B------:R-:W-:Y:S07]  /*11800*/  HMMA.16816.F32 R16, R136.reuse, R146, R16 ;  /* 0x000000928810723c */ /* 0x040fee0000001810 */
[----:B------:R-:W3:Y:S01]  /*11810*/  LDSM.16.M88.4 R156, [R2+0x1000] ;  /* 0x00100000029c783b */ /* 0x000ee20000000200 */
[C---:B-----5:R-:W-:Y:S07]  /*11820*/  HMMA.16816.F32 R20, R136.reuse, R152, R20 ;  /* 0x000000988814723c */ /* 0x060fee0000001814 */
[----:B------:R-:W4:Y:S01]  /*11830*/  LDSM.16.M88.4 R144, [R2+0x1800] ;  /* 0x001800000290783b */ /* 0x000f220000000200 */
[C---:B------:R-:W-:Y:S07]  /*11840*/  HMMA.16816.F32 R24, R136.reuse, R154, R24 ;  /* 0x0000009a8818723c */ /* 0x040fee0000001818 */
[----:B------:R-:W-:Y:S01]  /*11850*/  LDSM.16.M88.4 R152, [R193+0x2800] ;  /* 0x00280000c198783b */ /* 0x000fe20000000200 */
[C---:B------:R-:W-:Y:S07]  /*11860*/  HMMA.16816.F32 R28, R136.reuse, R148, R28 ;  /* 0x00000094881c723c */ /* 0x040fee000000181c */
[----:B------:R-:W-:Y:S01]  /*11870*/  LDSM.16.M88.4 R160, [R193+0x3800] ;  /* 0x00380000c1a0783b */ /* 0x000fe20000000200 */
[----:B------:R-:W-:Y:S07]  /*11880*/  HMMA.16816.F32 R32, R136, R150, R32 ;  /* 0x000000968820723c */ /* 0x000fee0000001820 */
[----:B------:R-:W-:Y:S01]  /*11890*/  LDSM.16.M88.4 R136, [R189+0x4000] ;  /* 0x00400000bd88783b */ /* 0x000fe20000000200 */
[C---:B-1----:R-:W-:Y:S07]  /*118a0*/  HMMA.16816.F32 R4, R164.reuse, R168, R4 ;  /* 0x000000a8a404723c */ /* 0x042fee0000001804 */
[----:B------:R-:W1:Y:S01]  /*118b0*/  LDSM.16.M88.4 R148, [R193+0x2000] ;  /* 0x00200000c194783b */ /* 0x000e620000000200 */
[C---:B------:R-:W-:Y:S07]  /*118c0*/  HMMA.16816.F32 R8, R164.reuse, R170, R8 ;  /* 0x000000aaa408723c */ /* 0x040fee0000001808 */
[----:B------:R-:W-:Y:S01]  /*118d0*/  LDSM.16.M88.4 R168, [R192+0x2000] ;  /* 0x00200000c0a8783b */ /* 0x000fe20000000200 */
[C---:B--2---:R-:W-:Y:S07]  /*118e0*/  HMMA.16816.F32 R12, R164.reuse, R140, R12 ;  /* 0x0000008ca40c723c */ /* 0x044fee000000180c */
[----:B------:R-:W-:Y:S01]  /*118f0*/  LDSM.16.M88.4 R172, [R192+0x2800] ;  /* 0x00280000c0ac783b */ /* 0x000fe20000000200 */
[C---:B------:R-:W-:Y:S07]  /*11900*/  HMMA.16816.F32 R16, R164.reuse, R142, R16 ;  /* 0x0000008ea410723c */ /* 0x040fee0000001810 */
[----:B------:R-:W2:Y:S01]  /*11910*/  LDSM.16.M88.4 R140, [R193+0x3000] ;  /* 0x00300000c18c783b */ /* 0x000ea20000000200 */
[C---:B---3--:R-:W-:Y:S07]  /*11920*/  HMMA.16816.F32 R20, R164.reuse, R156, R20 ;  /* 0x0000009ca414723c */ /* 0x048fee0000001814 */
[----:B------:R-:W-:Y:S01]  /*11930*/  LDSM.16.M88.4 R176, [R0+0x2000] ;  /* 0x0020000000b0783b */ /* 0x000fe20000000200 */
[C---:B------:R-:W-:Y:S07]  /*11940*/  HMMA.16816.F32 R24, R164.reuse, R158, R24 ;  /* 0x0000009ea418723c */ /* 0x040fee0000001818 */
[----:B------:R-:W3:Y:S01]  /*11950*/  LDSM.16.M88.4 R156, [R133+0x4000] ;  /* 0x00400000859c783b */ /* 0x000ee20000000200 */
[C---:B----4-:R-:W-:Y:S07]  /*11960*/  HMMA.16816.F32 R28, R164.reuse, R144, R28 ;  /* 0x00000090a41c723c */ /* 0x050fee000000181c */
[----:B------:R-:W-:Y:S01]  /*11970*/  LDSM.16.M88.4 R180, [R193+0x4000] ;  /* 0x00400000c1b4783b */ /* 0x000fe20000000200 */
[----:B------:R-:W-:Y:S07]  /*11980*/  HMMA.16816.F32 R32, R164, R146, R32 ;  /* 0x00000092a420723c */ /* 0x000fee0000001820 */
[----:B------:R-:W4:Y:S01]  /*11990*/  LDSM.16.M88.4 R144, [R192+0x3000] ;  /* 0x00300000c090783b */ /* 0x000f220000000200 */
        /* <DEDUP_REMOVED lines=22> */
[----:B------:R-:W4:Y:S07]  /*11b00*/  LDSM.16.M88.4 R144, [R194+0x2800] ;  /* 0x00280000c290783b */ /* 0x000f2e0000000200 */
        /* <DEDUP_REMOVED lines=44> */
[C---:B------:R-:W-:Y:S08]  /*11dd0*/  HMMA.16816.F32 R8, R164.reuse, R178, R8 ;  /* 0x000000b2a408723c */ /* 0x040ff00000001808 */
[C---:B----4-:R-:W-:Y:S08]  /*11de0*/  HMMA.16816.F32 R12, R164.reuse, R144, R12 ;  /* 0x00000090a40c723c */ /* 0x050ff0000000180c */
        /* <DEDUP_REMOVED lines=33> */
[----:B------:R-:W-:Y:S01]  /*12000*/  FMUL.FTZ R252, R16, c[0x0][0x320] ;  /* 0x0000c80010fc7a20 */ /* 0x000fe20000410000 */
[----:B------:R-:W-:Y:S01]  /*12010*/  MOV R16, R220 ;  /* 0x000000dc00107202 */ /* 0x000fe20000000f00 */
[----:B------:R-:W-:Y:S01]  /*12020*/  FMUL.FTZ R163, R12, c[0x0][0x320] ;  /* 0x0000c8000ca37a20 */ /* 0x000fe20000410000 */
[----:B------:R-:W-:Y:S01]  /*12030*/  @P2 SHF.R.U32.HI R16, RZ, c[0x0][0x2cc], R229 ;  /* 0x0000b300ff102a19 */ /* 0x000fe200000116e5 */
[----:B------:R-:W-:Y:S02]  /*12040*/  FMUL.FTZ R154, R7, c[0x0][0x320] ;  /* 0x0000c800079a7a20 */ /* 0x000fe40000410000 */
[----:B------:R-:W-:Y:S02]  /*12050*/  FMUL.FTZ R2, R5, c[0x0][0x320] ;  /* 0x0000c80005027a20 */ /* 0x000fe40000410000 */
[----:B------:R-:W-:Y:S01]  /*12060*/  SHFL.IDX PT, R12, R16, 0x1, 0x1c1f ;  /* 0x003c1f00100c7f89 */ /* 0x000fe200000e0000 */
[----:B------:R2:W-:Y:S01]  /*12070*/  MUFU.TANH R158, R11 ;  /* 0x0000000b009e7308 */ /* 0x0005e20000002400 */
[----:B------:R-:W-:Y:S02]  /*12080*/  FMUL.FTZ R17, R17, c[0x0][0x320] ;  /* 0x0000c80011117a20 */ /* 0x000fe40000410000 */
[----:B------:R-:W-:Y:S02]  /*12090*/  FMUL.FTZ R18, R18, c[0x0][0x320] ;  /* 0x0000c80012127a20 */ /* 0x000fe40000410000 */
        /* <DEDUP_REMOVED lines=9> */
[----:B------:R4:W-:Y:S01]  /*12130*/  MUFU.TANH R168, R13 ;  /* 0x0000000d00a87308 */ /* 0x0009e20000002400 */
[----:B------:R-:W-:Y:S01]  /*12140*/  FMUL.FTZ R27, R27, c[0x0][0x320] ;  /* 0x0000c8001b1b7a20 */ /* 0x000fe20000410000 */
[----:B--2---:R-:W-:Y:S01]  /*12150*/  LDSM.16.M88.4 R8, [R194+0x5800] ;  /* 0x00580000c208783b */ /* 0x004fe20000000200 */
[----:B------:R-:W-:Y:S07]  /*12160*/  DEPBAR.LE SB0, 0x2 ;  /* 0x000080800000791a */ /* 0x000fee0000000000 */
[----:B------:R2:W-:Y:S01]  /*12170*/  MUFU.TANH R170, R15 ;  /* 0x0000000f00aa7308 */ /* 0x0005e20000002400 */
[----:B---3--:R-:W3:Y:S09]  /*12180*/  SHFL.IDX PT, R14, R16, RZ, 0x1c1f ;  /* 0x001c1fff100e7589 */ /* 0x008ef200000e0000 */
[----:B------:R-:W5:Y:S01]  /*12190*/  MUFU.TANH R154, R154 ;  /* 0x0000009a009a7308 */ /* 0x000f620000002400 */
[----:B------:R-:W-:Y:S01]  /*121a0*/  BAR.SYNC.DEFER_BLOCKING 0x0 ;  /* 0x0000000000007b1d */ /* 0x000fe20000010000 */
[----:B----4-:R-:W-:Y:S05]  /*121b0*/  IMAD R13, R217, R228, 0x1 ;  /* 0x00000001d90d7424 */ /* 0x010fea00078e02e4 */
[----:B------:R-:W-:Y:S05]  /*121c0*/  IADD3 R13, R215, R13, -R222 ;  /* 0x0000000dd70d7210 */ /* 0x000fea0007ffe8de */
[----:B--2---:R-:W-:Y:S05]  /*121d0*/  IMAD.IADD R15, R13, 0x1, -R218 ;  /* 0x000000010d0f7824 */ /* 0x004fea00078e0ada */
[----:B---3--:R-:W-:Y:S04]  /*121e0*/  IADD3 R13, R15, R14, RZ ;  /* 0x0000000e0f0d7210 */ /* 0x008fe80007ffe0ff */
[C---:B------:R-:W-:Y:S01]  /*121f0*/  ISETP.GT.AND P0, PT, R13.reuse, RZ, PT ;  /* 0x000000ff0d00720c */ /* 0x040fe20003f04270 */
[C---:B------:R-:W-:Y:S05]  /*12200*/  HMMA.16816.F32 R28, R172.reuse, R8, R28 ;  /* 0x00000008ac1c723c */ /* 0x040fea000000181c */
[----:B------:R-:W-:Y:S01]  /*12210*/  ISETP.GT.AND P2, PT, R13, 0x1, PT ;  /* 0x000000010d00780c */ /* 0x000fe20003f44270 */
[----:B------:R-:W2:Y:S01]  /*12220*/  MUFU.TANH R153, R153 ;  /* 0x0000009900997308 */ /* 0x000ea20000002400 */
[----:B------:R-:W-:Y:S01]  /*12230*/  IADD3 R9, R15, R12, RZ ;  /* 0x0000000c0f097210 */ /* 0x000fe20007ffe0ff */
[----:B------:R-:W-:Y:S01]  /*12240*/  HMMA.16816.F32 R32, R172, R10, R32 ;  /* 0x0000000aac20723c */ /* 0x000fe20000001820 */
[----:B------:R-:W-:Y:S02]  /*12250*/  LDSM.16.MT88.4 R140, [R134+UR4+0x1900] ;  /* 0x00190004868c783b */ /* 0x000fe40008004200 */
[C---:B------:R-:W-:Y:S02]  /*12260*/  ISETP.GT.AND P1, PT, R9.reuse, RZ, PT ;  /* 0x000000ff0900720c */ /* 0x040fe40003f24270 */
[----:B-1----:R-:W-:Y:S02]  /*12270*/  FSEL R8, R0, -INF , P0 ;  /* 0xff80000000087808 */ /* 0x002fe40000000000 */
[----:B------:R-:W-:Y:S01]  /*12280*/  ISETP.GT.AND P0, PT, R9, 0x1, PT ;  /* 0x000000010900780c */ /* 0x000fe20003f04270 */
[----:B------:R-:W1:Y:S01]  /*12290*/  MUFU.TANH R2, R2 ;  /* 0x0000000200027308 */ /* 0x000e620000002400 */
[----:B------:R-:W-:Y:S03]  /*122a0*/  FMNMX.FTZ R11, R8, R3, !PT ;  /* 0x00000003080b7209 */ /* 0x000fe60007810000 */
[----:B-----5:R-:W-:Y:S02]  /*122b0*/  FSEL R154, R154, -INF , P0 ;  /* 0xff8000009a9a7808 */ /* 0x020fe40000000000 */
[----:B------:R-:W-:Y:S02]  /*122c0*/  ISETP.GT.AND P0, PT, R13, 0x9, PT ;  /* 0x000000090d00780c */ /* 0x000fe40003f04270 */
[----:B------:R-:W-:Y:S02]  /*122d0*/  FMUL.FTZ R28, R28, c[0x0][0x320] ;  /* 0x0000c8001c1c7a20 */ /* 0x000fe40000410000 */
[----:B------:R-:W3:Y:S01]  /*122e0*/  MUFU.TANH R155, R155 ;  /* 0x0000009b009b7308 */ /* 0x000ee20000002400 */
[----:B------:R-:W-:Y:S01]  /*122f0*/  FSEL R156, R156, -INF , P0 ;  /* 0xff8000009c9c7808 */ /* 0x000fe20000000000 */
[----:B------:R-:W-:Y:S01]  /*12300*/  FMUL.FTZ R29, R29, c[0x0][0x320] ;  /* 0x0000c8001d1d7a20 */ /* 0x000fe20000410000 */
[----:B------:R-:W-:Y:S01]  /*12310*/  ISETP.GT.AND P0, PT, R9, 0x9, PT ;  /* 0x000000090900780c */ /* 0x000fe20003f04270 */
[----:B------:R-:W-:Y:S01]  /*12320*/  FMUL.FTZ R30, R30, c[0x0][0x320] ;  /* 0x0000c8001e1e7a20 */ /* 0x000fe20000410000 */
[----:B--2---:R-:W-:Y:S01]  /*12330*/  FSEL R153, R153, -INF , P1 ;  /* 0xff80000099997808 */ /* 0x004fe20000800000 */
[----:B------:R-:W-:Y:S01]  /*12340*/  FMUL.FTZ R32, R32, c[0x0][0x320] ;  /* 0x0000c80020207a20 */ /* 0x000fe20000410000 */
[----:B------:R-:W-:Y:S01]  /*12350*/  ISETP.GT.AND P1, PT, R13, 0x8, PT ;  /* 0x000000080d00780c */ /* 0x000fe20003f24270 */
[----:B------:R-:W-:Y:S01]  /*12360*/  FMUL.FTZ R33, R33, c[0x0][0x320] ;  /* 0x0000c80021217a20 */ /* 0x000fe20000410000 */
[----:B------:R-:W-:Y:S01]  /*12370*/  FSEL R10, R158, -INF , P0 ;  /* 0xff8000009e0a7808 */ /* 0x000fe20000000000 */
[----:B------:R-:W2:Y:S01]  /*12380*/  MUFU.TANH R163, R163 ;  /* 0x000000a300a37308 */ /* 0x000ea20000002400 */
[----:B------:R-:W-:Y:S01]  /*12390*/  ISETP.GT.AND P0, PT, R13, 0x11, PT ;  /* 0x000000110d00780c */ /* 0x000fe20003f04270 */
[----:B------:R-:W-:Y:S01]  /*123a0*/  FMUL.FTZ R31, R31, c[0x0][0x320] ;  /* 0x0000c8001f1f7a20 */ /* 0x000fe20000410000 */
[----:B------:R-:W-:Y:S01]  /*123b0*/  FMNMX.FTZ R15, R153, R132, !PT ;  /* 0x00000084990f7209 */ /* 0x000fe20007810000 */
[----:B------:R-:W-:Y:S01]  /*123c0*/  FMUL.FTZ R34, R34, c[0x0][0x320] ;  /* 0x0000c80022227a20 */ /* 0x000fe20000410000 */
[----:B-1----:R-:W-:Y:S01]  /*123d0*/  FSEL R0, R2, -INF , P2 ;  /* 0xff80000002007808 */ /* 0x002fe20001000000 */
[----:B------:R-:W-:Y:S01]  /*123e0*/  FMUL.FTZ R35, R35, c[0x0][0x320] ;  /* 0x0000c80023237a20 */ /* 0x000fe20000410000 */
[----:B------:R-:W-:Y:S02]  /*123f0*/  FSEL R168, R168, -INF , P0 ;  /* 0xff800000a8a87808 */ /* 0x000fe40000000000 */
[----:B------:R-:W-:Y:S01]  /*12400*/  FMNMX.FTZ R11, R0, R11, !PT ;  /* 0x0000000b000b7209 */ /* 0x000fe20007810000 */
[----:B------:R-:W1:Y:S01]  /*12410*/  MUFU.TANH R176, R17 ;  /* 0x0000001100b07308 */ /* 0x000e620000002400 */
[----:B------:R-:W-:Y:S02]  /*12420*/  ISETP.GT.AND P0, PT, R9, 0x11, PT ;  /* 0x000000110900780c */ /* 0x000fe40003f04270 */
[----:B------:R-:W-:Y:S02]  /*12430*/  FMNMX.FTZ R15, R154, R15, !PT ;  /* 0x0000000f9a0f7209 */ /* 0x000fe40007810000 */
[----:B---3--:R-:W-:Y:S02]  /*12440*/  FSEL R12, R155, -INF , P1 ;  /* 0xff8000009b0c7808 */ /* 0x008fe40000800000 */
[----:B------:R-:W-:Y:S02]  /*12450*/  ISETP.GT.AND P1, PT, R9, 0x8, PT ;  /* 0x000000080900780c */ /* 0x000fe40003f24270 */
[----:B------:R-:W-:Y:S01]  /*12460*/  FMNMX.FTZ R11, R12, R11, !PT ;  /* 0x0000000b0c0b7209 */ /* 0x000fe20007810000 */
[----:B------:R-:W3:Y:S01]  /*12470*/  MUFU.TANH R252, R252 ;  /* 0x000000fc00fc7308 */ /* 0x000ee20000002400 */
[----:B------:R-:W-:Y:S02]  /*12480*/  FSEL R14, R157, -INF , P1 ;  /* 0xff8000009d0e7808 */ /* 0x000fe40000800000 */
[----:B------:R-:W-:Y:S02]  /*12490*/  ISETP.GT.AND P1, PT, R13, 0x10, PT ;  /* 0x000000100d00780c */ /* 0x000fe40003f24270 */
[----:B------:R-:W-:Y:S02]  /*124a0*/  FMNMX.FTZ R2, R156, R11, !PT ;  /* 0x0000000b9c027209 */ /* 0x000fe40007810000 */
[----:B--2---:R-:W-:Y:S02]  /*124b0*/  FSEL R163, R163, -INF , P1 ;  /* 0xff800000a3a37808 */ /* 0x004fe40000800000 */
[----:B------:R-:W-:Y:S01]  /*124c0*/  ISETP.GT.AND P1, PT, R9, 0x10, PT ;  /* 0x000000100900780c */ /* 0x000fe20003f24270 */
[----:B------:R-:W2:Y:S01]  /*124d0*/  MUFU.TANH R250, R18 ;  /* 0x0000001200fa7308 */ /* 0x000ea20000002400 */
[----:B------:R-:W-:Y:S02]  /*124e0*/  FSEL R170, R170, -INF , P0 ;  /* 0xff800000aaaa7808 */ /* 0x000fe40000000000 */
[----:B------:R-:W-:Y:S02]  /*124f0*/  ISETP.GT.AND P0, PT, R13, 0x19, PT ;  /* 0x000000190d00780c */ /* 0x000fe40003f04270 */
[----:B------:R-:W-:Y:S02]  /*12500*/  FSEL R167, R167, -INF , P1 ;  /* 0xff800000a7a77808 */ /* 0x000fe40000800000 */
[----:B------:R-:W-:Y:S02]  /*12510*/  ISETP.GT.AND P1, PT, R13, 0x18, PT ;  /* 0x000000180d00780c */ /* 0x000fe40003f24270 */
[----:B------:R-:W-:Y:S01]  /*12520*/  FMNMX.FTZ R11, R163, R2, !PT ;  /* 0x00000002a30b7209 */ /* 0x000fe20007810000 */
[----:B------:R-:W4:Y:S01]  /*12530*/  MUFU.TANH R182, R19 ;  /* 0x0000001300b67308 */ /* 0x000f220000002400 */
[----:B-1----:R-:W-:Y:S02]  /*12540*/  FSEL R176, R176, -INF , P0 ;  /* 0xff800000b0b07808 */ /* 0x002fe40000000000 */
[C---:B------:R-:W-:Y:S02]  /*12550*/  ISETP.GT.AND P0, PT, R9.reuse, 0x19, PT ;  /* 0x000000190900780c */ /* 0x040fe40003f04270 */
[----:B---3--:R-:W-:Y:S02]  /*12560*/  FSEL R252, R252, -INF , P1 ;  /* 0xff800000fcfc7808 */ /* 0x008fe40000800000 */
[----:B------:R-:W-:Y:S02]  /*12570*/  ISETP.GT.AND P1, PT, R9, 0x18, PT ;  /* 0x000000180900780c */ /* 0x000fe40003f24270 */
[----:B------:R-:W-:Y:S01]  /*12580*/  FMNMX.FTZ R11, R168, R11, !PT ;  /* 0x0000000ba80b7209 */ /* 0x000fe20007810000 */
[----:B------:R-:W1:Y:S01]  /*12590*/  MUFU.TANH R236, R21 ;  /* 0x0000001500ec7308 */ /* 0x000e620000002400 */
[----:B------:R-:W-:Y:S02]  /*125a0*/  FMNMX.FTZ R15, R14, R15, !PT ;  /* 0x0000000f0e0f7209 */ /* 0x000fe40007810000 */
[----:B------:R-:W-:Y:S02]  /*125b0*/  FMNMX.FTZ R11, R252, R11, !PT ;  /* 0x0000000bfc0b7209 */ /* 0x000fe40007810000 */
[----:B--2---:R-:W-:Y:S02]  /*125c0*/  FSEL R250, R250, -INF , P1 ;  /* 0xff800000fafa7808 */ /* 0x004fe40000800000 */
[----:B------:R-:W-:Y:S02]  /*125d0*/  ISETP.GT.AND P1, PT, R13, 0x20, PT ;  /* 0x000000200d00780c */ /* 0x000fe40003f24270 */
[----:B------:R-:W-:Y:S01]  /*125e0*/  FMNMX.FTZ R2, R10, R15, !PT ;  /* 0x0000000f0a027209 */ /* 0x000fe20007810000 */
[----:B------:R-:W2:Y:S01]  /*125f0*/  MUFU.TANH R248, R248 ;  /* 0x000000f800f87308 */ /* 0x000ea20000002400 */
[----:B------:R-:W-:Y:S02]  /*12600*/  FMNMX.FTZ R11, R176, R11, !PT ;  /* 0x0000000bb00b7209 */ /* 0x000fe40007810000 */
[----:B------:R-:W-:Y:S02]  /*12610*/  FMNMX.FTZ R15, R167, R2, !PT ;  /* 0x00000002a70f7209 */ /* 0x000fe40007810000 */
[----:B----4-:R-:W-:Y:S02]  /*12620*/  FSEL R182, R182, -INF , P0 ;  /* 0xff800000b6b67808 */ /* 0x010fe40000000000 */
[----:B------:R-:W-:Y:S02]  /*12630*/  ISETP.GT.AND P0, PT, R13, 0x21, PT ;  /* 0x000000210d00780c */ /* 0x000fe40003f04270 */
[----:B------:R-:W-:Y:S01]  /*12640*/  FMNMX.FTZ R15, R170, R15, !PT ;  /* 0x0000000faa0f7209 */ /* 0x000fe20007810000 */
[----:B------:R-:W3:Y:S01]  /*12650*/  MUFU.TANH R246, R22 ;  /* 0x0000001600f67308 */ /* 0x000ee20000002400 */
[----:B------:R-:W-:Y:S02]  /*12660*/  IADD3 R17, R134, UR4, RZ ;  /* 0x0000000486117c10 */ /* 0x000fe4000fffe0ff */
[----:B-1----:R-:W-:Y:S02]  /*12670*/  FSEL R236, R236, -INF , P0 ;  /* 0xff800000ecec7808 */ /* 0x002fe40000000000 */
[C---:B------:R-:W-:Y:S02]  /*12680*/  ISETP.GT.AND P0, PT, R9.reuse, 0x21, PT ;  /* 0x000000210900780c */ /* 0x040fe40003f04270 */
[----:B------:R-:W-:Y:S03]  /*12690*/  IADD3 R149, R186, R17, RZ ;  /* 0x00000011ba957210 */ /* 0x000fe60007ffe0ff */
[----:B------:R-:W1:Y:S02]  /*126a0*/  MUFU.TANH R242, R23 ;  /* 0x0000001700f27308 */ /* 0x000e640000002400 */
[----:B------:R-:W-:Y:S01]  /*126b0*/  LDSM.16.MT88.4 R144, [R149+0x1900] ;  /* 0x001900009590783b */ /* 0x000fe20000004200 */
[----:B--2---:R-:W-:Y:S02]  /*126c0*/  FSEL R248, R248, -INF , P1 ;  /* 0xff800000f8f87808 */ /* 0x004fe40000800000 */
[----:B------:R-:W-:Y:S02]  /*126d0*/  ISETP.GT.AND P1, PT, R9, 0x20, PT ;  /* 0x000000200900780c */ /* 0x000fe40003f24270 */
[----:B------:R-:W-:Y:S03]  /*126e0*/  FMNMX.FTZ R11, R248, R11, !PT ;  /* 0x0000000bf80b7209 */ /* 0x000fe60007810000 */
[----:B------:R-:W2:Y:S01]  /*126f0*/  MUFU.TANH R244, R24 ;  /* 0x0000001800f47308 */ /* 0x000ea20000002400 */
[----:B------:R-:W-:Y:S02]  /*12700*/  FMNMX.FTZ R11, R236, R11, !PT ;  /* 0x0000000bec0b7209 */ /* 0x000fe40007810000 */
[----:B---3--:R-:W-:Y:S02]  /*12710*/  FSEL R246, R246, -INF , P1 ;  /* 0xff800000f6f67808 */ /* 0x008fe40000800000 */
[C---:B------:R-:W-:Y:S05]  /*12720*/  ISETP.GT.AND P1, PT, R13.reuse, 0x28, PT ;  /* 0x000000280d00780c */ /* 0x040fea0003f24270 */
[----:B------:R-:W3:Y:S01]  /*12730*/  MUFU.TANH R240, R25 ;  /* 0x0000001900f07308 */ /* 0x000ee20000002400 */
[----:B-1----:R-:W-:Y:S02]  /*12740*/  FSEL R242, R242, -INF , P0 ;  /* 0xff800000f2f27808 */ /* 0x002fe40000000000 */
[C---:B------:R-:W-:Y:S07]  /*12750*/  ISETP.GT.AND P0, PT, R13.reuse, 0x29, PT ;  /* 0x000000290d00780c */ /* 0x040fee0003f04270 */
[----:B------:R-:W1:Y:S01]  /*12760*/  MUFU.TANH R192, R28 ;  /* 0x0000001c00c07308 */ /* 0x000e620000002400 */
[----:B--2---:R-:W-:Y:S02]  /*12770*/  FSEL R244, R244, -INF , P1 ;  /* 0xff800000f4f47808 */ /* 0x004fe40000800000 */
[C---:B------:R-:W-:Y:S02]  /*12780*/  ISETP.GT.AND P1, PT, R13.reuse, 0x30, PT ;  /* 0x000000300d00780c */ /* 0x040fe40003f24270 */
[----:B------:R-:W-:Y:S05]  /*12790*/  FMNMX.FTZ R11, R244, R11, !PT ;  /* 0x0000000bf40b7209 */ /* 0x000fea0007810000 */
[----:B------:R-:W2:Y:S01]  /*127a0*/  MUFU.TANH R180, R29 ;  /* 0x0000001d00b47308 */ /* 0x000ea20000002400 */
[----:B---3--:R-:W-:Y:S02]  /*127b0*/  FSEL R240, R240, -INF , P0 ;  /* 0xff800000f0f07808 */ /* 0x008fe40000000000 */
[C---:B------:R-:W-:Y:S02]  /*127c0*/  ISETP.GT.AND P0, PT, R13.reuse, 0x31, PT ;  /* 0x000000310d00780c */ /* 0x040fe40003f04270 */
[----:B------:R-:W-:Y:S05]  /*127d0*/  FMNMX.FTZ R11, R240, R11, !PT ;  /* 0x0000000bf00b7209 */ /* 0x000fea0007810000 */
[----:B------:R-:W3:Y:S01]  /*127e0*/  MUFU.TANH R172, R32 ;  /* 0x0000002000ac7308 */ /* 0x000ee20000002400 */
[----:B-1----:R-:W-:Y:S02]  /*127f0*/  FSEL R192, R192, -INF , P1 ;  /* 0xff800000c0c07808 */ /* 0x002fe40000800000 */
[C---:B------:R-:W-:Y:S02]  /*12800*/  ISETP.GT.AND P1, PT, R13.reuse, 0x38, PT ;  /* 0x000000380d00780c */ /* 0x040fe40003f24270 */
[----:B------:R-:W-:Y:S05]  /*12810*/  FMNMX.FTZ R11, R192, R11, !PT ;  /* 0x0000000bc00b7209 */ /* 0x000fea0007810000 */
[----:B------:R-:W1:Y:S01]  /*12820*/  MUFU.TANH R238, R26 ;  /* 0x0000001a00ee7308 */ /* 0x000e620000002400 */
[----:B--2---:R-:W-:Y:S02]  /*12830*/  FSEL R180, R180, -INF , P0 ;  /* 0xff800000b4b47808 */ /* 0x004fe40000000000 */
[----:B------:R-:W-:Y:S02]  /*12840*/  ISETP.GT.AND P0, PT, R13, 0x39, PT ;  /* 0x000000390d00780c */ /* 0x000fe40003f04270 */
[----:B------:R-:W-:Y:S05]  /*12850*/  FMNMX.FTZ R13, R250, R15, !PT ;  /* 0x0000000ffa0d7209 */ /* 0x000fea0007810000 */
[----:B------:R-:W2:Y:S01]  /*12860*/  MUFU.TANH R166, R33 ;  /* 0x0000002100a67308 */ /* 0x000ea20000002400 */
[----:B------:R-:W-:Y:S02]  /*12870*/  FMNMX.FTZ R11, R180, R11, !PT ;  /* 0x0000000bb40b7209 */ /* 0x000fe40007810000 */
[----:B------:R-:W-:Y:S02]  /*12880*/  FMNMX.FTZ R13, R182, R13, !PT ;  /* 0x0000000db60d7209 */ /* 0x000fe40007810000 */
[----:B---3--:R-:W-:Y:S02]  /*12890*/  FSEL R172, R172, -INF , P1 ;  /* 0xff800000acac7808 */ /* 0x008fe40000800000 */
[C---:B------:R-:W-:Y:S02]  /*128a0*/  ISETP.GT.AND P1, PT, R9.reuse, 0x28, PT ;  /* 0x000000280900780c */ /* 0x040fe40003f24270 */
[----:B------:R-:W-:Y:S01]  /*128b0*/  FMNMX.FTZ R13, R246, R13, !PT ;  /* 0x0000000df60d7209 */ /* 0x000fe20007810000 */
[----:B------:R-:W3:Y:S01]  /*128c0*/  MUFU.TANH R194, R27 ;  /* 0x0000001b00c27308 */ /* 0x000ee20000002400 */
[----:B------:R-:W-:Y:S02]  /*128d0*/  FMNMX.FTZ R11, R172, R11, !PT ;  /* 0x0000000bac0b7209 */ /* 0x000fe40007810000 */
[----:B------:R-:W-:Y:S02]  /*128e0*/  FMNMX.FTZ R13, R242, R13, !PT ;  /* 0x0000000df20d7209 */ /* 0x000fe40007810000 */
[----:B-1----:R-:W-:Y:S02]  /*128f0*/  FSEL R238, R238, -INF , P1 ;  /* 0xff800000eeee7808 */ /* 0x002fe40000800000 */
[C---:B------:R-:W-:Y:S02]  /*12900*/  ISETP.GT.AND P1, PT, R9.reuse, 0x30, PT ;  /* 0x000000300900780c */ /* 0x040fe40003f24270 */
[----:B------:R-:W-:Y:S01]  /*12910*/  FMNMX.FTZ R13, R238, R13, !PT ;  /* 0x0000000dee0d7209 */ /* 0x000fe20007810000 */
[----:B------:R-:W1:Y:S01]  /*12920*/  MUFU.TANH R178, R30 ;  /* 0x0000001e00b27308 */ /* 0x000e620000002400 */
[----:B--2---:R-:W-:Y:S02]  /*12930*/  FSEL R166, R166, -INF , P0 ;  /* 0xff800000a6a67808 */ /* 0x004fe40000000000 */
[C---:B------:R-:W-:Y:S02]  /*12940*/  ISETP.GT.AND P0, PT, R9.reuse, 0x29, PT ;  /* 0x000000290900780c */ /* 0x040fe40003f04270 */
[----:B------:R-:W-:Y:S05]  /*12950*/  FMNMX.FTZ R2, R166, R11, !PT ;  /* 0x0000000ba6027209 */ /* 0x000fea0007810000 */
[----:B------:R-:W2:Y:S01]  /*12960*/  MUFU.TANH R31, R31 ;  /* 0x0000001f001f7308 */ /* 0x000ea20000002400 */
[----:B------:R-:W4:Y:S01]  /*12970*/  SHFL.BFLY PT, R11, R2, 0x2, 0x1f ;  /* 0x0c401f00020b7f89 */ /* 0x000f2200000e0000 */
[----:B---3--:R-:W-:Y:S02]  /*12980*/  FSEL R194, R194, -INF , P0 ;  /* 0xff800000c2c27808 */ /* 0x008fe40000000000 */
[C---:B------:R-:W-:Y:S02]  /*12990*/  ISETP.GT.AND P0, PT, R9.reuse, 0x31, PT ;  /* 0x000000310900780c */ /* 0x040fe40003f04270 */
[----:B------:R-:W-:Y:S04]  /*129a0*/  FMNMX.FTZ R13, R194, R13, !PT ;  /* 0x0000000dc20d7209 */ /* 0x000fe80007810000 */
[----:B------:R-:W3:Y:S01]  /*129b0*/  MUFU.TANH R164, R34 ;  /* 0x0000002200a47308 */ /* 0x000ee20000002400 */
[----:B-1----:R-:W-:Y:S02]  /*129c0*/  FSEL R178, R178, -INF , P1 ;  /* 0xff800000b2b27808 */ /* 0x002fe40000800000 */
[----:B------:R-:W-:Y:S02]  /*129d0*/  ISETP.GT.AND P1, PT, R9, 0x38, PT ;  /* 0x000000380900780c */ /* 0x000fe40003f24270 */
[----:B------:R-:W-:Y:S05]  /*129e0*/  FMNMX.FTZ R13, R178, R13, !PT ;  /* 0x0000000db20d7209 */ /* 0x000fea0007810000 */
[----:B------:R-:W1:Y:S01]  /*129f0*/  MUFU.TANH R162, R35 ;  /* 0x0000002300a27308 */ /* 0x000e620000002400 */
[----:B--2---:R-:W-:Y:S02]  /*12a00*/  FSEL R174, R31, -INF , P0 ;  /* 0xff8000001fae7808 */ /* 0x004fe40000000000 */
[----:B------:R-:W-:Y:S01]  /*12a10*/  ISETP.GT.AND P0, PT, R9, 0x39, PT ;  /* 0x000000390900780c */ /* 0x000fe20003f04270 */
[----:B------:R-:W-:Y:S01]  /*12a20*/  LDSM.16.MT88.4 R28, [R134+UR4+0x100] ;  /* 0x00010004861c783b */ /* 0x000fe20008004200 */
[----:B------:R-:W-:Y:S02]  /*12a30*/  FMNMX.FTZ R13, R174, R13, !PT ;  /* 0x0000000dae0d7209 */ /* 0x000fe40007810000 */
[----:B----4-:R-:W-:Y:S02]  /*12a40*/  FMNMX.FTZ R11, R2, R11, !PT ;  /* 0x0000000b020b7209 */ /* 0x010fe40007810000 */
[----:B---3--:R-:W-:Y:S03]  /*12a50*/  FSEL R164, R164, -INF , P1 ;  /* 0xff800000a4a47808 */ /* 0x008fe60000800000 */
[----:B------:R-:W2:Y:S01]  /*12a60*/  SHFL.BFLY PT, R2, R11, 0x1, 0x1f ;  /* 0x0c201f000b027f89 */ /* 0x000ea200000e0000 */
[----:B------:R-:W-:Y:S02]  /*12a70*/  FMNMX.FTZ R13, R164, R13, !PT ;  /* 0x0000000da40d7209 */ /* 0x000fe40007810000 */
[----:B-1----:R-:W-:Y:S04]  /*12a80*/  FSEL R162, R162, -INF , P0 ;  /* 0xff800000a2a27808 */ /* 0x002fe80000000000 */
[----:B------:R-:W-:Y:S05]  /*12a90*/  FMNMX.FTZ R15, R162, R13, !PT ;  /* 0x0000000da20f7209 */ /* 0x000fea0007810000 */
[----:B------:R-:W1:Y:S01]  /*12aa0*/  SHFL.BFLY PT, R18, R15, 0x2, 0x1f ;  /* 0x0c401f000f127f89 */ /* 0x000e6200000e0000 */
[----:B--2---:R-:W-:Y:S04]  /*12ab0*/  FMNMX.FTZ R2, R11, R2, !PT ;  /* 0x000000020b027209 */ /* 0x004fe80007810000 */
[C---:B------:R-:W-:Y:S01]  /*12ac0*/  FSETP.NEU.FTZ.AND P1, PT, R2.reuse, -INF , PT ;  /* 0xff8000000200780b */ /* 0x040fe20003f3d000 */
[C---:B------:R-:W-:Y:S03]  /*12ad0*/  FMUL.FTZ R165, R2.reuse, c[0x0][0x2d0] ;  /* 0x0000b40002a57a20 */ /* 0x040fe60000410000 */
[----:B------:R-:W-:Y:S02]  /*12ae0*/  FSEL R4, R2, RZ, P1 ;  /* 0x000000ff02047208 */ /* 0x000fe40000800000 */
[----:B------:R-:W-:Y:S03]  /*12af0*/  FSEL R165, R165, RZ, P1 ;  /* 0x000000ffa5a57208 */ /* 0x000fe60000800000 */
[----:B------:R-:W-:Y:S02]  /*12b00*/  FADD.FTZ R4, -R4, R3 ;  /* 0x0000000304047221 */ /* 0x000fe40000010100 */
[--C-:B------:R-:W-:Y:S02]  /*12b10*/  FFMA.FTZ R159, R0, c[0x0][0x2d0], -R165.reuse ;  /* 0x0000b400009f7a23 */ /* 0x100fe400000108a5 */
[--C-:B------:R-:W-:Y:S01]  /*12b20*/  FFMA.FTZ R158, R12, c[0x0][0x2d0], -R165.reuse ;  /* 0x0000b4000c9e7a23 */ /* 0x100fe200000108a5 */
[----:B-1----:R-:W-:Y:S01]  /*12b30*/  FMNMX.FTZ R16, R15, R18, !PT ;  /* 0x000000120f107209 */ /* 0x002fe20007810000 */
[--C-:B------:R-:W-:Y:S02]  /*12b40*/  FFMA.FTZ R155, R156, c[0x0][0x2d0], -R165.reuse ;  /* 0x0000b4009c9b7a23 */ /* 0x100fe400000108a5 */
[--C-:B------:R-:W-:Y:S01]  /*12b50*/  FFMA.FTZ R160, R8, c[0x0][0x2d0], -R165.reuse ;  /* 0x0000b40008a07a23 */ /* 0x100fe200000108a5 */
[----:B------:R-:W-:Y:S01]  /*12b60*/  MUFU.EX2 R159, R159 ;  /* 0x0000009f009f7308 */ /* 0x000fe20000000800 */
[----:B------:R-:W1:Y:S01]  /*12b70*/  SHFL.BFLY PT, R9, R16, 0x1, 0x1f ;  /* 0x0c201f0010097f89 */ /* 0x000e6200000e0000 */
[--C-:B------:R-:W-:Y:S02]  /*12b80*/  FFMA.FTZ R163, R163, c[0x0][0x2d0], -R165.reuse ;  /* 0x0000b400a3a37a23 */ /* 0x100fe400000108a5 */
[--C-:B------:R-:W-:Y:S02]  /*12b90*/  FFMA.FTZ R168, R168, c[0x0][0x2d0], -R165.reuse ;  /* 0x0000b400a8a87a23 */ /* 0x100fe400000108a5 */
[--C-:B------:R-:W-:Y:S02]  /*12ba0*/  FFMA.FTZ R169, R252, c[0x0][0x2d0], -R165.reuse ;  /* 0x0000b400fca97a23 */ /* 0x100fe400000108a5 */
[--C-:B------:R-:W-:Y:S02]  /*12bb0*/  FFMA.FTZ R176, R176, c[0x0][0x2d0], -R165.reuse ;  /* 0x0000b400b0b07a23 */ /* 0x100fe400000108a5 */
[----:B------:R-:W2:Y:S01]  /*12bc0*/  MUFU.EX2 R160, R160 ;  /* 0x000000a000a07308 */ /* 0x000ea20000000800 */
[--C-:B------:R-:W-:Y:S02]  /*12bd0*/  FFMA.FTZ R173, R248, c[0x0][0x2d0], -R165.reuse ;  /* 0x0000b400f8ad7a23 */ /* 0x100fe400000108a5 */
[--C-:B------:R-:W-:Y:S02]  /*12be0*/  FFMA.FTZ R236, R236, c[0x0][0x2d0], -R165.reuse ;  /* 0x0000b400ecec7a23 */ /* 0x100fe400000108a5 */
[--C-:B------:R-:W-:Y:S02]  /*12bf0*/  FFMA.FTZ R177, R244, c[0x0][0x2d0], -R165.reuse ;  /* 0x0000b400f4b17a23 */ /* 0x100fe400000108a5 */
[--C-:B------:R-:W-:Y:S02]  /*12c00*/  FFMA.FTZ R240, R240, c[0x0][0x2d0], -R165.reuse ;  /* 0x0000b400f0f07a23 */ /* 0x100fe400000108a5 */
[--C-:B------:R-:W-:Y:S01]  /*12c10*/  FFMA.FTZ R181, R192, c[0x0][0x2d0], -R165.reuse ;  /* 0x0000b400c0b57a23 */ /* 0x100fe200000108a5 */
[----:B------:R-:W-:Y:S01]  /*12c20*/  MUFU.EX2 R158, R158 ;  /* 0x0000009e009e7308 */ /* 0x000fe20000000800 */
[--C-:B------:R-:W-:Y:S02]  /*12c30*/  FFMA.FTZ R180, R180, c[0x0][0x2d0], -R165.reuse ;  /* 0x0000b400b4b47a23 */ /* 0x100fe400000108a5 */
[--C-:B------:R-:W-:Y:S01]  /*12c40*/  FFMA.FTZ R172, R172, c[0x0][0x2d0], -R165.reuse ;  /* 0x0000b400acac7a23 */ /* 0x100fe200000108a5 */
[----:B-1----:R-:W-:Y:S01]  /*12c50*/  FMNMX.FTZ R0, R16, R9, !PT ;  /* 0x0000000910007209 */ /* 0x002fe20007810000 */
[----:B------:R-:W-:Y:S01]  /*12c60*/  FFMA.FTZ R165, R166, c[0x0][0x2d0], -R165 ;  /* 0x0000b400a6a57a23 */ /* 0x000fe200000108a5 */
[----:B------:R-:W-:Y:S02]  /*12c70*/  IADD3 R9, R135, UR4, RZ ;  /* 0x0000000487097c10 */ /* 0x000fe4000fffe0ff */
[C---:B------:R-:W-:Y:S01]  /*12c80*/  FSETP.NEU.FTZ.AND P0, PT, R0.reuse, -INF , PT ;  /* 0xff8000000000780b */ /* 0x040fe20003f1d000 */
[----:B------:R-:W-:Y:S01]  /*12c90*/  FMUL.FTZ R161, R0, c[0x0][0x2d0] ;  /* 0x0000b40000a17a20 */ /* 0x000fe20000410000 */
[----:B------:R-:W1:Y:S01]  /*12ca0*/  MUFU.EX2 R155, R155 ;  /* 0x0000009b009b7308 */ /* 0x000e620000000800 */
[----:B------:R-:W-:Y:S02]  /*12cb0*/  IADD3 R148, R186, R9, RZ ;  /* 0x00000009ba947210 */ /* 0x000fe40007ffe0ff */
[----:B------:R-:W-:Y:S02]  /*12cc0*/  FSEL R5, R0, RZ, P0 ;  /* 0x000000ff00057208 */ /* 0x000fe40000000000 */
[----:B------:R-:W-:Y:S01]  /*12cd0*/  FSEL R161, R161, RZ, P0 ;  /* 0x000000ffa1a17208 */ /* 0x000fe20000000000 */
[----:B------:R-:W-:Y:S01]  /*12ce0*/  LDSM.16.MT88.4 R20, [R148+0x100] ;  /* 0x000100009414783b */ /* 0x000fe20000004200 */
[----:B--2---:R-:W-:Y:S01]  /*12cf0*/  F2FP.PACK_AB R136, R159, R160 ;  /* 0x000000a09f88723e */ /* 0x004fe200000000ff */
[----:B------:R-:W-:Y:S01]  /*12d00*/  FADD.FTZ R3, -R5, R132 ;  /* 0x0000008405037221 */ /* 0x000fe20000010100 */
[----:B------:R-:W-:Y:S01]  /*12d10*/  ISETP.GE.AND P0, PT, R217, 0x2, PT ;  /* 0x00000002d900780c */ /* 0x000fe20003f06270 */
[--C-:B------:R-:W-:Y:S01]  /*12d20*/  FFMA.FTZ R156, R154, c[0x0][0x2d0], -R161.reuse ;  /* 0x0000b4009a9c7a23 */ /* 0x100fe200000108a1 */
[----:B------:R-:W-:Y:S01]  /*12d30*/  MUFU.EX2 R163, R163 ;  /* 0x000000a300a37308 */ /* 0x000fe20000000800 */
[--C-:B------:R-:W-:Y:S02]  /*12d40*/  FFMA.FTZ R154, R14, c[0x0][0x2d0], -R161.reuse ;  /* 0x0000b4000e9a7a23 */ /* 0x100fe400000108a1 */
[----:B------:R-:W2:Y:S01]  /*12d50*/  LDSM.16.MT88.4 R12, [R135+UR4+0x100] ;  /* 0x00010004870c783b */ /* 0x000ea20008004200 */
[----:B------:R-:W-:Y:S02]  /*12d60*/  FMUL.FTZ R132, R4, c[0x0][0x2d0] ;  /* 0x0000b40004847a20 */ /* 0x000fe40000410000 */
[--C-:B------:R-:W-:Y:S02]  /*12d70*/  FFMA.FTZ R157, R153, c[0x0][0x2d0], -R161.reuse ;  /* 0x0000b400999d7a23 */ /* 0x100fe400000108a1 */
[--C-:B------:R-:W-:Y:S02]  /*12d80*/  FFMA.FTZ R153, R10, c[0x0][0x2d0], -R161.reuse ;  /* 0x0000b4000a997a23 */ /* 0x100fe400000108a1 */
[----:B------:R-:W-:Y:S01]  /*12d90*/  FMUL.FTZ R7, R3, c[0x0][0x2d0] ;  /* 0x0000b40003077a20 */ /* 0x000fe20000410000 */
[----:B------:R-:W3:Y:S01]  /*12da0*/  MUFU.EX2 R132, R132 ;  /* 0x0000008400847308 */ /* 0x000ee20000000800 */
[--C-:B------:R-:W-:Y:S01]  /*12db0*/  FFMA.FTZ R167, R167, c[0x0][0x2d0], -R161.reuse ;  /* 0x0000b400a7a77a23 */ /* 0x100fe200000108a1 */
[----:B-1----:R-:W-:Y:S01]  /*12dc0*/  F2FP.PACK_AB R138, R155, R158 ;  /* 0x0000009e9b8a723e */ /* 0x002fe200000000ff */
[--C-:B------:R-:W-:Y:S02]  /*12dd0*/  FFMA.FTZ R170, R170, c[0x0][0x2d0], -R161.reuse ;  /* 0x0000b400aaaa7a23 */ /* 0x100fe400000108a1 */
[--C-:B------:R-:W-:Y:S02]  /*12de0*/  FFMA.FTZ R171, R250, c[0x0][0x2d0], -R161.reuse ;  /* 0x0000b400faab7a23 */ /* 0x100fe400000108a1 */
[--C-:B------:R-:W-:Y:S02]  /*12df0*/  FFMA.FTZ R182, R182, c[0x0][0x2d0], -R161.reuse ;  /* 0x0000b400b6b67a23 */ /* 0x100fe400000108a1 */
[--C-:B------:R-:W-:Y:S01]  /*12e00*/  FFMA.FTZ R175, R246, c[0x0][0x2d0], -R161.reuse ;  /* 0x0000b400f6af7a23 */ /* 0x100fe200000108a1 */
[----:B------:R-:W1:Y:S01]  /*12e10*/  MUFU.EX2 R3, R7 ;  /* 0x0000000700037308 */ /* 0x000e620000000800 */
[--C-:B------:R-:W-:Y:S02]  /*12e20*/  FFMA.FTZ R242, R242, c[0x0][0x2d0], -R161.reuse ;  /* 0x0000b400f2f27a23 */ /* 0x100fe400000108a1 */
[--C-:B------:R-:W-:Y:S02]  /*12e30*/  FFMA.FTZ R179, R238, c[0x0][0x2d0], -R161.reuse ;  /* 0x0000b400eeb37a23 */ /* 0x100fe400000108a1 */
[--C-:B------:R-:W-:Y:S02]  /*12e40*/  FFMA.FTZ R194, R194, c[0x0][0x2d0], -R161.reuse ;  /* 0x0000b400c2c27a23 */ /* 0x100fe400000108a1 */
[--C-:B------:R-:W-:Y:S02]  /*12e50*/  FFMA.FTZ R178, R178, c[0x0][0x2d0], -R161.reuse ;  /* 0x0000b400b2b27a23 */ /* 0x100fe400000108a1 */
[--C-:B------:R-:W-:Y:S01]  /*12e60*/  FFMA.FTZ R183, R174, c[0x0][0x2d0], -R161.reuse ;  /* 0x0000b400aeb77a23 */ /* 0x100fe200000108a1 */
[----:B------:R-:W-:Y:S01]  /*12e70*/  MUFU.EX2 R156, R156 ;  /* 0x0000009c009c7308 */ /* 0x000fe20000000800 */
[--C-:B------:R-:W-:Y:S02]  /*12e80*/  FFMA.FTZ R164, R164, c[0x0][0x2d0], -R161.reuse ;  /* 0x0000b400a4a47a23 */ /* 0x100fe400000108a1 */
[----:B------:R-:W-:Y:S02]  /*12e90*/  FFMA.FTZ R161, R162, c[0x0][0x2d0], -R161 ;  /* 0x0000b400a2a17a23 */ /* 0x000fe400000108a1 */
[C---:B---3--:R-:W-:Y:S02]  /*12ea0*/  FMUL.FTZ R4, R132.reuse, R128 ;  /* 0x0000008084047220 */ /* 0x048fe40000410000 */
[C---:B------:R-:W-:Y:S02]  /*12eb0*/  FMUL.FTZ R5, R132.reuse, R129 ;  /* 0x0000008184057220 */ /* 0x040fe40000410000 */
[C---:B------:R-:W-:Y:S01]  /*12ec0*/  FMUL.FTZ R8, R132.reuse, R124 ;  /* 0x0000007c84087220 */ /* 0x040fe20000410000 */
[----:B------:R-:W3:Y:S01]  /*12ed0*/  MUFU.EX2 R157, R157 ;  /* 0x0000009d009d7308 */ /* 0x000ee20000000800 */
[C---:B------:R-:W-:Y:S02]  /*12ee0*/  FMUL.FTZ R9, R132.reuse, R125 ;  /* 0x0000007d84097220 */ /* 0x040fe40000410000 */
[C---:B------:R-:W-:Y:S02]  /*12ef0*/  FMUL.FTZ R16, R132.reuse, R116 ;  /* 0x0000007484107220 */ /* 0x040fe40000410000 */
[C---:B-1----:R-:W-:Y:S02]  /*12f00*/  FMUL.FTZ R6, R3.reuse, R130 ;  /* 0x0000008203067220 */ /* 0x042fe40000410000 */
[C---:B------:R-:W-:Y:S02]  /*12f10*/  FMUL.FTZ R7, R3.reuse, R131 ;  /* 0x0000008303077220 */ /* 0x040fe40000410000 */
[C---:B------:R-:W-:Y:S01]  /*12f20*/  FMUL.FTZ R10, R3.reuse, R126 ;  /* 0x0000007e030a7220 */ /* 0x040fe20000410000 */
[----:B------:R-:W-:Y:S01]  /*12f30*/  MUFU.EX2 R154, R154 ;  /* 0x0000009a009a7308 */ /* 0x000fe20000000800 */
[C---:B------:R-:W-:Y:S01]  /*12f40*/  FMUL.FTZ R11, R3.reuse, R127 ;  /* 0x0000007f030b7220 */ /* 0x040fe20000410000 */
[----:B------:R-:W-:Y:S01]  /*12f50*/  LDSM.16.MT88.4 R128, [R134+UR4+0x1100] ;  /* 0x001100048680783b */ /* 0x000fe20008004200 */
[C---:B------:R-:W-:Y:S02]  /*12f60*/  FMUL.FTZ R17, R132.reuse, R117 ;  /* 0x0000007584117220 */ /* 0x040fe40000410000 */
[C---:B------:R-:W-:Y:S02]  /*12f70*/  FMUL.FTZ R18, R3.reuse, R118 ;  /* 0x0000007603127220 */ /* 0x040fe40000410000 */
[C---:B------:R-:W-:Y:S02]  /*12f80*/  FMUL.FTZ R19, R3.reuse, R119 ;  /* 0x0000007703137220 */ /* 0x040fe40000410000 */
[C---:B------:R-:W-:Y:S01]  /*12f90*/  FMUL.FTZ R24, R132.reuse, R108 ;  /* 0x0000006c84187220 */ /* 0x040fe20000410000 */
[----:B------:R-:W1:Y:S01]  /*12fa0*/  MUFU.EX2 R153, R153 ;  /* 0x0000009900997308 */ /* 0x000e620000000800 */
[----:B------:R-:W-:Y:S01]  /*12fb0*/  FMUL.FTZ R25, R132, R109 ;  /* 0x0000006d84197220 */ /* 0x000fe20000410000 */
[----:B------:R-:W-:Y:S01]  /*12fc0*/  LDSM.16.MT88.4 R116, [R134+UR4+0x900] ;  /* 0x000900048674783b */ /* 0x000fe20008004200 */
[C---:B------:R-:W-:Y:S01]  /*12fd0*/  FMUL.FTZ R26, R3.reuse, R110 ;  /* 0x0000006e031a7220 */ /* 0x040fe20000410000 */
[----:B---3--:R-:W-:Y:S01]  /*12fe0*/  F2FP.PACK_AB R137, R156, R157 ;  /* 0x0000009d9c89723e */ /* 0x008fe200000000ff */
[C---:B------:R-:W-:Y:S02]  /*12ff0*/  FMUL.FTZ R27, R3.reuse, R111 ;  /* 0x0000006f031b7220 */ /* 0x040fe40000410000 */
[C---:B------:R-:W-:Y:S02]  /*13000*/  FMUL.FTZ R32, R132.reuse, R100 ;  /* 0x0000006484207220 */ /* 0x040fe40000410000 */
[C---:B------:R-:W-:Y:S01]  /*13010*/  FMUL.FTZ R33, R132.reuse, R101 ;  /* 0x0000006584217220 */ /* 0x040fe20000410000 */
[----:B------:R-:W-:Y:S01]  /*13020*/  LDSM.16.MT88.4 R108, [R149+0x2100] ;  /* 0x00210000956c783b */ /* 0x000fe20000004200 */
[C---:B------:R-:W-:Y:S01]  /*13030*/  FMUL.FTZ R34, R3.reuse, R102 ;  /* 0x0000006603227220 */ /* 0x040fe20000410000 */
[----:B------:R-:W3:Y:S01]  /*13040*/  MUFU.EX2 R168, R168 ;  /* 0x000000a800a87308 */ /* 0x000ee20000000800 */
[C---:B------:R-:W-:Y:S02]  /*13050*/  FMUL.FTZ R35, R3.reuse, R103 ;  /* 0x0000006703237220 */ /* 0x040fe40000410000 */
[C---:B------:R-:W-:Y:S02]  /*13060*/  FMUL.FTZ R38, R3.reuse, R38 ;  /* 0x0000002603267220 */ /* 0x040fe40000410000 */
[C---:B------:R-:W-:Y:S01]  /*13070*/  FMUL.FTZ R36, R132.reuse, R36 ;  /* 0x0000002484247220 */ /* 0x040fe20000410000 */
[----:B------:R-:W-:Y:S01]  /*13080*/  LDSM.16.MT88.4 R100, [R134+UR4+0x2100] ;  /* 0x002100048664783b */ /* 0x000fe20008004200 */
[C---:B------:R-:W-:Y:S02]  /*13090*/  FMUL.FTZ R39, R3.reuse, R39 ;  /* 0x0000002703277220 */ /* 0x040fe40000410000 */
[C---:B------:R-:W-:Y:S01]  /*130a0*/  FMUL.FTZ R37, R132.reuse, R37 ;  /* 0x0000002584257220 */ /* 0x040fe20000410000 */
[----:B------:R-:W-:Y:S01]  /*130b0*/  MUFU.EX2 R167, R167 ;  /* 0x000000a700a77308 */ /* 0x000fe20000000800 */
[----:B------:R-:W-:Y:S01]  /*130c0*/  FMUL.FTZ R42, R3, R42 ;  /* 0x0000002a032a7220 */ /* 0x000fe20000410000 */
[----:B-1----:R-:W-:Y:S01]  /*130d0*/  F2FP.PACK_AB R139, R153, R154 ;  /* 0x0000009a998b723e */ /* 0x002fe200000000ff */
[C---:B------:R-:W-:Y:S01]  /*130e0*/  FMUL.FTZ R40, R132.reuse, R40 ;  /* 0x0000002884287220 */ /* 0x040fe20000410000 */
[----:B------:R-:W-:Y:S01]  /*130f0*/  LDSM.16.MT88.4 R124, [R135+UR4+0x2900] ;  /* 0x00290004877c783b */ /* 0x000fe20008004200 */
[C---:B------:R-:W-:Y:S02]  /*13100*/  FMUL.FTZ R43, R3.reuse, R43 ;  /* 0x0000002b032b7220 */ /* 0x040fe40000410000 */
[C---:B------:R-:W-:Y:S02]  /*13110*/  FMUL.FTZ R41, R132.reuse, R41 ;  /* 0x0000002984297220 */ /* 0x040fe40000410000 */
[C---:B--2---:R-:W-:Y:S01]  /*13120*/  HMMA.16816.F32 R4, R136.reuse, R12, R4 ;  /* 0x0000000c8804723c */ /* 0x044fe20000001804 */
        /* <DEDUP_REMOVED lines=9> */
[----:B------:R-:W2:Y:S01]  /*131c0*/  MUFU.EX2 R176, R176 ;  /* 0x000000b000b07308 */ /* 0x000ea20000000800 */
[----:B------:R-:W4:Y:S01]  /*131d0*/  LDSM.16.MT88.4 R120, [R149+0x100] ;  /* 0x000100009578783b */ /* 0x000f220000004200 */
[C---:B------:R-:W-:Y:S02]  /*131e0*/  FMUL.FTZ R50, R3.reuse, R50 ;  /* 0x0000003203327220 */ /* 0x040fe40000410000 */
[C---:B------:R-:W-:Y:S02]  /*131f0*/  FMUL.FTZ R44, R132.reuse, R44 ;  /* 0x0000002c842c7220 */ /* 0x040fe40000410000 */
[C---:B------:R-:W-:Y:S03]  /*13200*/  HMMA.16816.F32 R12, R136.reuse, R20, R12 ;  /* 0x00000014880c723c */ /* 0x040fe6000000180c */
[C---:B------:R-:W-:Y:S01]  /*13210*/  FMUL.FTZ R51, R3.reuse, R51 ;  /* 0x0000003303337220 */ /* 0x040fe20000410000 */
[----:B------:R-:W-:Y:S01]  /*13220*/  MUFU.EX2 R171, R171 ;  /* 0x000000ab00ab7308 */ /* 0x000fe20000000800 */
[C---:B------:R-:W-:Y:S02]  /*13230*/  FMUL.FTZ R45, R132.reuse, R45 ;  /* 0x0000002d842d7220 */ /* 0x040fe40000410000 */
[C---:B------:R-:W-:Y:S01]  /*13240*/  FMUL.FTZ R20, R132.reuse, R112 ;  /* 0x0000007084147220 */ /* 0x040fe20000410000 */
[C---:B------:R-:W-:Y:S04]  /*13250*/  HMMA.16816.F32 R16, R136.reuse, R22, R16 ;  /* 0x000000168810723c */ /* 0x040fe80000001810 */
[C---:B------:R-:W-:Y:S02]  /*13260*/  FMUL.FTZ R21, R132.reuse, R113 ;  /* 0x0000007184157220 */ /* 0x040fe40000410000 */
[C---:B------:R-:W-:Y:S01]  /*13270*/  FMUL.FTZ R48, R132.reuse, R48 ;  /* 0x0000003084307220 */ /* 0x040fe20000410000 */
[----:B------:R-:W5:Y:S01]  /*13280*/  MUFU.EX2 R182, R182 ;  /* 0x000000b600b67308 */ /* 0x000f620000000800 */
        /* <DEDUP_REMOVED lines=56> */
[C---:B------:R-:W-:Y:S01]  /*13610*/  FMUL.FTZ R78, R3.reuse, R78 ;  /* 0x0000004e034e7220 */ /* 0x040fe20000410000 */
[----:B------:R-:W4:Y:S01]  /*13620*/  MUFU.EX2 R180, R180 ;  /* 0x000000b400b47308 */ /* 0x000f220000000800 */
        /* <DEDUP_REMOVED lines=11> */
[----:B------:R-:W1:Y:S01]  /*136e0*/  MUFU.EX2 R183, R183 ;  /* 0x000000b700b77308 */ /* 0x000e620000000800 */
[C---:B------:R-:W-:Y:S02]  /*136f0*/  FMUL.FTZ R89, R132.reuse, R89 ;  /* 0x0000005984597220 */ /* 0x040fe40000410000 */
[C---:B------:R-:W-:Y:S01]  /*13700*/  FMUL.FTZ R86, R3.reuse, R86 ;  /* 0x0000005603567220 */ /* 0x040fe20000410000 */
[C---:B------:R-:W-:Y:S01]  /*13710*/  HMMA.16816.F32 R72, R136.reuse, R106, R72 ;  /* 0x0000006a8848723c */ /* 0x040fe20000001848 */
[----:B------:R-:W1:Y:S03]  /*13720*/  LDSM.16.MT88.4 R104, [R149+0x4100] ;  /* 0x004100009568783b */ /* 0x000e660000004200 */
[C---:B------:R-:W-:Y:S02]  /*13730*/  FMUL.FTZ R76, R132.reuse, R76 ;  /* 0x0000004c844c7220 */ /* 0x040fe40000410000 */
[C---:B------:R-:W-:Y:S01]  /*13740*/  FMUL.FTZ R77, R132.reuse, R77 ;  /* 0x0000004d844d7220 */ /* 0x040fe20000410000 */
[----:B------:R-:W-:Y:S01]  /*13750*/  MUFU.EX2 R172, R172 ;  /* 0x000000ac00ac7308 */ /* 0x000fe20000000800 */
[C---:B------:R-:W-:Y:S04]  /*13760*/  FMUL.FTZ R87, R3.reuse, R87 ;  /* 0x0000005703577220 */ /* 0x040fe80000410000 */
[C---:B------:R-:W-:Y:S01]  /*13770*/  FMUL.FTZ R92, R132.reuse, R92 ;  /* 0x0000005c845c7220 */ /* 0x040fe20000410000 */
[C---:B--2---:R-:W-:Y:S03]  /*13780*/  HMMA.16816.F32 R76, R136.reuse, R100, R76 ;  /* 0x00000064884c723c */ /* 0x044fe6000000184c */
[C---:B------:R-:W-:Y:S01]  /*13790*/  FMUL.FTZ R80, R132.reuse, R80 ;  /* 0x0000005084507220 */ /* 0x040fe20000410000 */
[----:B------:R-:W2:Y:S01]  /*137a0*/  MUFU.EX2 R165, R165 ;  /* 0x000000a500a57308 */ /* 0x000ea20000000800 */
[----:B------:R-:W-:Y:S02]  /*137b0*/  FMUL.FTZ R81, R132, R81 ;  /* 0x0000005184517220 */ /* 0x000fe40000410000 */
[C---:B------:R-:W-:Y:S01]  /*137c0*/  FMUL.FTZ R90, R3.reuse, R90 ;  /* 0x0000005a035a7220 */ /* 0x040fe20000410000 */
[----:B---3--:R-:W-:Y:S01]  /*137d0*/  F2FP.PACK_AB R100, R168, R163 ;  /* 0x000000a3a864723e */ /* 0x008fe200000000ff */
[----:B------:R-:W-:Y:S03]  /*137e0*/  FMUL.FTZ R93, R132, R93 ;  /* 0x0000005d845d7220 */ /* 0x000fe60000410000 */
[C---:B------:R-:W-:Y:S02]  /*137f0*/  HMMA.16816.F32 R80, R136.reuse, R102, R80 ;  /* 0x000000668850723c */ /* 0x040fe40000001850 */
[----:B------:R-:W-:Y:S01]  /*13800*/  MUFU.EX2 R164, R164 ;  /* 0x000000a400a47308 */ /* 0x000fe20000000800 */
[C---:B------:R-:W-:Y:S01]  /*13810*/  FMUL.FTZ R91, R3.reuse, R91 ;  /* 0x0000005b035b7220 */ /* 0x040fe20000410000 */
[----:B------:R-:W-:Y:S01]  /*13820*/  F2FP.PACK_AB R101, R170, R167 ;  /* 0x000000a7aa65723e */ /* 0x000fe200000000ff */
[C---:B------:R-:W-:Y:S02]  /*13830*/  FMUL.FTZ R96, R132.reuse, R96 ;  /* 0x0000006084607220 */ /* 0x040fe40000410000 */
[C---:B------:R-:W-:Y:S01]  /*13840*/  FMUL.FTZ R94, R3.reuse, R94 ;  /* 0x0000005e035e7220 */ /* 0x040fe20000410000 */
[C---:B----4-:R-:W-:Y:S04]  /*13850*/  HMMA.16816.F32 R84, R136.reuse, R108, R84 ;  /* 0x0000006c8854723c */ /* 0x050fe80000001854 */
[----:B------:R-:W-:Y:S01]  /*13860*/  FMUL.FTZ R97, R132, R97 ;  /* 0x0000006184617220 */ /* 0x000fe20000410000 */
[----:B------:R-:W-:Y:S01]  /*13870*/  F2FP.PACK_AB R102, R176, R169 ;  /* 0x000000a9b066723e */ /* 0x000fe200000000ff */
[C---:B------:R-:W-:Y:S01]  /*13880*/  FMUL.FTZ R95, R3.reuse, R95 ;  /* 0x0000005f035f7220 */ /* 0x040fe20000410000 */
[----:B-----5:R-:W-:Y:S01]  /*13890*/  F2FP.PACK_AB R103, R182, R171 ;  /* 0x000000abb667723e */ /* 0x020fe200000000ff */
[C---:B------:R-:W-:Y:S01]  /*138a0*/  HMMA.16816.F32 R88, R136.reuse, R110, R88 ;  /* 0x0000006e8858723c */ /* 0x040fe20000001858 */
[----:B------:R-:W3:Y:S01]  /*138b0*/  LDSM.16.MT88.4 R108, [R148+0x900] ;  /* 0x00090000946c783b */ /* 0x000ee20000004200 */
[----:B------:R-:W4:Y:S02]  /*138c0*/  MUFU.EX2 R161, R161 ;  /* 0x000000a100a17308 */ /* 0x000f240000000800 */
[C---:B------:R-:W-:Y:S02]  /*138d0*/  FMUL.FTZ R98, R3.reuse, R98 ;  /* 0x0000006203627220 */ /* 0x040fe40000410000 */
[C---:B------:R-:W-:Y:S02]  /*138e0*/  FMUL.FTZ R99, R3.reuse, R99 ;  /* 0x0000006303637220 */ /* 0x040fe40000410000 */
[C---:B-1----:R-:W-:Y:S04]  /*138f0*/  HMMA.16816.F32 R92, R136.reuse, R104, R92 ;  /* 0x00000068885c723c */ /* 0x042fe8000000185c */
[----:B------:R-:W-:Y:S02]  /*13900*/  FFMA.FTZ R157, R3, R214, R157 ;  /* 0x000000d6039d7223 */ /* 0x000fe4000001009d */
[----:B------:R-:W-:Y:S01]  /*13910*/  FFMA.FTZ R160, R132, R213, R160 ;  /* 0x000000d584a07223 */ /* 0x000fe200000100a0 */
[----:B------:R-:W-:Y:S01]  /*13920*/  MOV R132, R0 ;  /* 0x0000000000847202 */ /* 0x000fe20000000f00 */
[----:B------:R-:W-:Y:S01]  /*13930*/  HMMA.16816.F32 R96, R136, R106, R96 ;  /* 0x0000006a8860723c */ /* 0x000fe20000001860 */
[----:B------:R-:W1:Y:S03]  /*13940*/  LDSM.16.MT88.4 R104, [R148+0x2900] ;  /* 0x002900009468783b */ /* 0x000e660000004200 */
[----:B------:R-:W-:Y:S02]  /*13950*/  FADD.FTZ R159, R159, R160 ;  /* 0x000000a09f9f7221 */ /* 0x000fe40000010000 */
[----:B------:R-:W-:Y:S01]  /*13960*/  FADD.FTZ R157, R156, R157 ;  /* 0x0000009d9c9d7221 */ /* 0x000fe20000010000 */
[----:B------:R-:W-:Y:S01]  /*13970*/  F2FP.PACK_AB R136, R180, R181 ;  /* 0x000000b5b488723e */ /* 0x000fe200000000ff */
[C---:B------:R-:W-:Y:S05]  /*13980*/  HMMA.16816.F32 R4, R100.reuse, R112, R4 ;  /* 0x000000706404723c */ /* 0x040fea0000001804 */
[----:B------:R-:W-:Y:S01]  /*13990*/  F2FP.PACK_AB R137, R183, R178 ;  /* 0x000000b2b789723e */ /* 0x000fe200000000ff */
[----:B------:R-:W-:Y:S01]  /*139a0*/  FADD.FTZ R158, R158, R159 ;  /* 0x0000009f9e9e7221 */ /* 0x000fe20000010000 */
[----:B--2---:R-:W-:Y:S01]  /*139b0*/  F2FP.PACK_AB R138, R165, R172 ;  /* 0x000000aca58a723e */ /* 0x004fe200000000ff */
[C---:B------:R-:W-:Y:S01]  /*139c0*/  HMMA.16816.F32 R8, R100.reuse, R114, R8 ;  /* 0x000000726408723c */ /* 0x040fe20000001808 */
[----:B------:R-:W2:Y:S03]  /*139d0*/  LDSM.16.MT88.4 R112, [R134+UR4+0x2900] ;  /* 0x002900048670783b */ /* 0x000ea60008004200 */
[----:B----4-:R-:W-:Y:S01]  /*139e0*/  F2FP.PACK_AB R139, R161, R164 ;  /* 0x000000a4a18b723e */ /* 0x010fe200000000ff */
[----:B------:R-:W-:Y:S03]  /*139f0*/  FADD.FTZ R158, R155, R158 ;  /* 0x0000009e9b9e7221 */ /* 0x000fe60000010000 */
[C---:B---3--:R-:W-:Y:S04]  /*13a00*/  HMMA.16816.F32 R12, R100.reuse, R108, R12 ;  /* 0x0000006c640c723c */ /* 0x048fe8000000180c */
[----:B------:R-:W-:Y:S04]  /*13a10*/  FADD.FTZ R163, R163, R158 ;  /* 0x0000009ea3a37221 */ /* 0x000fe80000010000 */
[----:B------:R-:W-:Y:S01]  /*13a20*/  FADD.FTZ R168, R168, R163 ;  /* 0x000000a3a8a87221 */ /* 0x000fe20000010000 */
[C---:B------:R-:W-:Y:S01]  /*13a30*/  HMMA.16816.F32 R16, R100.reuse, R110, R16 ;  /* 0x0000006e6410723c */ /* 0x040fe20000001810 */
[----:B------:R-:W3:Y:S02]  /*13a40*/  LDSM.16.MT88.4 R108, [R149+0x2900] ;  /* 0x00290000956c783b */ /* 0x000ee40000004200 */
[----:B------:R-:W-:Y:S05]  /*13a50*/  FADD.FTZ R169, R169, R168 ;  /* 0x000000a8a9a97221 */ /* 0x000fea0000010000 */
[C---:B------:R-:W-:Y:S04]  /*13a60*/  HMMA.16816.F32 R20, R100.reuse, R116, R20 ;  /* 0x000000746414723c */ /* 0x040fe80000001814 */
[----:B------:R-:W-:Y:S04]  /*13a70*/  FADD.FTZ R176, R176, R169 ;  /* 0x000000a9b0b07221 */ /* 0x000fe80000010000 */
[C---:B------:R-:W-:Y:S01]  /*13a80*/  HMMA.16816.F32 R24, R100.reuse, R118, R24 ;  /* 0x000000766418723c */ /* 0x040fe20000001818 */
[----:B------:R-:W4:Y:S07]  /*13a90*/  LDSM.16.MT88.4 R116, [R135+UR4+0x4900] ;  /* 0x004900048774783b */ /* 0x000f2e0008004200 */
        /* <DEDUP_REMOVED lines=10> */
[C---:B------:R-:W-:Y:S01]  /*13b40*/  HMMA.16816.F32 R56, R100.reuse, R114, R56 ;  /* 0x000000726438723c */ /* 0x040fe20000001838 */
[----:B------:R-:W2:Y:S07]  /*13b50*/  LDSM.16.MT88.4 R112, [R134+UR4+0x4900] ;  /* 0x004900048670783b */ /* 0x000eae0008004200 */
[C---:B---3--:R-:W-:Y:S08]  /*13b60*/  HMMA.16816.F32 R60, R100.reuse, R108, R60 ;  /* 0x0000006c643c723c */ /* 0x048ff0000000183c */
[C---:B------:R-:W-:Y:S01]  /*13b70*/  HMMA.16816.F32 R64, R100.reuse, R110, R64 ;  /* 0x0000006e6440723c */ /* 0x040fe20000001840 */
[----:B------:R-:W3:Y:S07]  /*13b80*/  LDSM.16.MT88.4 R108, [R135+UR4+0x1100] ;  /* 0x00110004876c783b */ /* 0x000eee0008004200 */
[C---:B----4-:R-:W-:Y:S08]  /*13b90*/  HMMA.16816.F32 R68, R100.reuse, R116, R68 ;  /* 0x000000746444723c */ /* 0x050ff00000001844 */
[C---:B------:R-:W-:Y:S01]  /*13ba0*/  HMMA.16816.F32 R72, R100.reuse, R118, R72 ;  /* 0x000000766448723c */ /* 0x040fe20000001848 */
[----:B------:R-:W4:Y:S07]  /*13bb0*/  LDSM.16.MT88.4 R116, [R149+0x1100] ;  /* 0x001100009574783b */ /* 0x000f2e0000004200 */
[C---:B-1----:R-:W-:Y:S08]  /*13bc0*/  HMMA.16816.F32 R76, R100.reuse, R104, R76 ;  /* 0x00000068644c723c */ /* 0x042ff0000000184c */
[C---:B------:R-:W-:Y:S01]  /*13bd0*/  HMMA.16816.F32 R80, R100.reuse, R106, R80 ;  /* 0x0000006a6450723c */ /* 0x040fe20000001850 */
[----:B------:R-:W1:Y:S07]  /*13be0*/  LDSM.16.MT88.4 R104, [R135+UR4+0x3100] ;  /* 0x003100048768783b */ /* 0x000e6e0008004200 */
[C---:B--2---:R-:W-:Y:S08]  /*13bf0*/  HMMA.16816.F32 R84, R100.reuse, R112, R84 ;  /* 0x000000706454723c */ /* 0x044ff00000001854 */
        /* <DEDUP_REMOVED lines=12> */
[C---:B---3--:R-:W-:Y:S03]  /*13cc0*/  HMMA.16816.F32 R4, R100.reuse, R108, R4 ;  /* 0x0000006c6404723c */ /* 0x048fe60000001804 */
[----:B------:R-:W-:Y:S04]  /*13cd0*/  FADD.FTZ R240, R240, R177 ;  /* 0x000000b1f0f07221 */ /* 0x000fe80000010000 */
[----:B------:R-:W-:Y:S01]  /*13ce0*/  FADD.FTZ R181, R181, R240 ;  /* 0x000000f0b5b57221 */ /* 0x000fe20000010000 */
[C---:B------:R-:W-:Y:S01]  /*13cf0*/  HMMA.16816.F32 R8, R100.reuse, R110, R8 ;  /* 0x0000006e6408723c */ /* 0x040fe20000001808 */
[----:B------:R-:W2:Y:S03]  /*13d00*/  LDSM.16.MT88.4 R108, [R148+0x3100] ;  /* 0x00310000946c783b */ /* 0x000ea60000004200 */
        /* <DEDUP_REMOVED lines=9> */
[C---:B----4-:R-:W-:Y:S08]  /*13da0*/  HMMA.16816.F32 R28, R100.reuse, R116, R28 ;  /* 0x00000074641c723c */ /* 0x050ff0000000181c */
[C---:B------:R-:W-:Y:S01]  /*13db0*/  HMMA.16816.F32 R32, R100.reuse, R118, R32 ;  /* 0x000000766420723c */ /* 0x040fe20000001820 */
[----:B------:R-:W3:Y:S07]  /*13dc0*/  LDSM.16.MT88.4 R116, [R149+0x3100] ;  /* 0x003100009574783b */ /* 0x000eee0000004200 */
[C---:B-1----:R-:W-:Y:S08]  /*13dd0*/  HMMA.16816.F32 R36, R100.reuse, R104, R36 ;  /* 0x000000686424723c */ /* 0x042ff00000001824 */
[C---:B------:R-:W-:Y:S01]  /*13de0*/  HMMA.16816.F32 R40, R100.reuse, R106, R40 ;  /* 0x0000006a6428723c */ /* 0x040fe20000001828 */
[----:B------:R-:W1:Y:S07]  /*13df0*/  LDSM.16.MT88.4 R104, [R135+UR4+0x5100] ;  /* 0x005100048768783b */ /* 0x000e6e0008004200 */
[C---:B--2---:R-:W-:Y:S08]  /*13e00*/  HMMA.16816.F32 R44, R100.reuse, R108, R44 ;  /* 0x0000006c642c723c */ /* 0x044ff0000000182c */
[C---:B------:R-:W-:Y:S01]  /*13e10*/  HMMA.16816.F32 R48, R100.reuse, R110, R48 ;  /* 0x0000006e6430723c */ /* 0x040fe20000001830 */
[----:B------:R-:W2:Y:S07]  /*13e20*/  LDSM.16.MT88.4 R108, [R135+UR4+0x1900] ;  /* 0x00190004876c783b */ /* 0x000eae0008004200 */
[C---:B------:R-:W-:Y:S08]  /*13e30*/  HMMA.16816.F32 R52, R100.reuse, R112, R52 ;  /* 0x000000706434723c */ /* 0x040ff00000001834 */
[C---:B------:R-:W-:Y:S01]  /*13e40*/  HMMA.16816.F32 R56, R100.reuse, R114, R56 ;  /* 0x000000726438723c */ /* 0x040fe20000001838 */
[----:B------:R-:W4:Y:S07]  /*13e50*/  LDSM.16.MT88.4 R112, [R148+0x1900] ;  /* 0x001900009470783b */ /* 0x000f2e0000004200 */
[C---:B---3--:R-:W-:Y:S08]  /*13e60*/  HMMA.16816.F32 R60, R100.reuse, R116, R60 ;  /* 0x00000074643c723c */ /* 0x048ff0000000183c */
        /* <DEDUP_REMOVED lines=10> */
[C---:B------:R-:W-:Y:S01]  /*13f10*/  HMMA.16816.F32 R124, R136.reuse, R110, R8 ;  /* 0x0000006e887c723c */ /* 0x040fe20000001808 */
[----:B------:R-:W1:Y:S07]  /*13f20*/  LDSM.16.MT88.4 R8, [R135+UR4+0x3900] ;  /* 0x003900048708783b */ /* 0x000e6e0008004200 */
[C---:B----4-:R-:W-:Y:S01]  /*13f30*/  HMMA.16816.F32 R120, R136.reuse, R112, R12 ;  /* 0x000000708878723c */ /* 0x050fe2000000180c */
[----:B------:R-:W2:Y:S07]  /*13f40*/  LDSM.16.MT88.4 R12, [R148+0x3900] ;  /* 0x00390000940c783b */ /* 0x000eae0000004200 */
[C---:B------:R-:W-:Y:S01]  /*13f50*/  HMMA.16816.F32 R116, R136.reuse, R114, R16 ;  /* 0x000000728874723c */ /* 0x040fe20000001810 */
[----:B------:R-:W3:Y:S07]  /*13f60*/  LDSM.16.MT88.4 R16, [R134+UR4+0x3900] ;  /* 0x003900048610783b */ /* 0x000eee0008004200 */
[C---:B------:R-:W-:Y:S08]  /*13f70*/  HMMA.16816.F32 R112, R136.reuse, R140, R20 ;  /* 0x0000008c8870723c */ /* 0x040ff00000001814 */
[C---:B------:R-:W-:Y:S07]  /*13f80*/  HMMA.16816.F32 R108, R136.reuse, R142, R24 ;  /* 0x0000008e886c723c */ /* 0x040fee0000001818 */
[----:B------:R-:W-:Y:S01]  /*13f90*/  @P0 IADD3 R24, R217, -0x2, RZ ;  /* 0xfffffffed9180810 */ /* 0x000fe20007ffe0ff */
[C---:B------:R-:W-:Y:S04]  /*13fa0*/  HMMA.16816.F32 R104, R136.reuse, R144, R28 ;  /* 0x000000908868723c */ /* 0x040fe8000000181c */
[----:B------:R-:W-:Y:S04]  /*13fb0*/  @P0 SHF.R.S32.HI R20, RZ, 0x1f, R24 ;  /* 0x0000001fff140819 */ /* 0x000fe80000011418 */
[C---:B------:R-:W-:Y:S08]  /*13fc0*/  HMMA.16816.F32 R100, R136.reuse, R146, R32 ;  /* 0x000000928864723c */ /* 0x040ff00000001820 */
        /* <DEDUP_REMOVED lines=12> */
[----:B------:R-:W-:Y:S01]  /*14090*/  @P0 IADD3 R12, P1, R28, R206, RZ ;  /* 0x000000ce1c0c0210 */ /* 0x000fe20007f3e0ff */
[C---:B---3--:R-:W-:Y:S04]  /*140a0*/  HMMA.16816.F32 R52, R136.reuse, R16, R52 ;  /* 0x000000108834723c */ /* 0x048fe80000001834 */
[C---:B------:R-:W-:Y:S02]  /*140b0*/  @P0 IADD3.X R13, R29.reuse, R211, RZ, P1, !PT ;  /* 0x000000d31d0d0210 */ /* 0x040fe40000ffe4ff */
[C---:B------:R-:W-:Y:S02]  /*140c0*/  @P0 LEA R24, P1, R12.reuse, c[0x0][0x1c8], 0x1 ;  /* 0x000072000c180a11 */ /* 0x040fe400078208ff */
[C---:B------:R-:W-:Y:S04]  /*140d0*/  HMMA.16816.F32 R56, R136.reuse, R18, R56 ;  /* 0x000000128838723c */ /* 0x040fe80000001838 */
[----:B------:R-:W-:Y:S02]  /*140e0*/  @P0 LEA.HI.X R25, R12, c[0x0][0x1cc], R13, 0x1, P1 ;  /* 0x000073000c190a11 */ /* 0x000fe400008f0c0d */
[C---:B------:R-:W-:Y:S02]  /*140f0*/  @P0 IADD3 R13, P1, R28.reuse, R223, RZ ;  /* 0x000000df1c0d0210 */ /* 0x040fe40007f3e0ff */
[C---:B-1----:R-:W-:Y:S04]  /*14100*/  HMMA.16816.F32 R60, R136.reuse, R20, R60 ;  /* 0x00000014883c723c */ /* 0x042fe8000000183c */
[----:B------:R-:W-:Y:S01]  /*14110*/  @P0 IMAD.X R12, R29, 0x1, R232, P1 ;  /* 0x000000011d0c0824 */ /* 0x000fe200008e06e8 */
[C---:B------:R-:W-:Y:S04]  /*14120*/  @P0 LEA R26, P1, R13.reuse, c[0x0][0x1c8], 0x1 ;  /* 0x000072000d1a0a11 */ /* 0x040fe800078208ff */
[----:B------:R-:W-:Y:S01]  /*14130*/  @P0 LEA.HI.X R27, R13, c[0x0][0x1cc], R12, 0x1, P1 ;  /* 0x000073000d1b0a11 */ /* 0x000fe200008f0c0c */
[C---:B------:R-:W-:Y:S01]  /*14140*/  HMMA.16816.F32 R64, R136.reuse, R22, R64 ;  /* 0x000000168840723c */ /* 0x040fe20000001840 */
[----:B------:R-:W1:Y:S02]  /*14150*/  LDSM.16.MT88.4 R12, [R148+0x5900] ;  /* 0x00590000940c783b */ /* 0x000e640000004200 */
[----:B------:R-:W-:Y:S04]  /*14160*/  @P0 IADD3 R16, P1, R28, R221, RZ ;  /* 0x000000dd1c100210 */ /* 0x000fe80007f3e0ff */
[----:B------:R-:W-:Y:S02]  /*14170*/  @P0 IADD3.X R17, R29, R231, RZ, P1, !PT ;  /* 0x000000e71d110210 */ /* 0x000fe40000ffe4ff */
[C---:B------:R-:W-:Y:S01]  /*14180*/  @P0 LEA R20, P1, R16.reuse, c[0x0][0x1c8], 0x1 ;  /* 0x0000720010140a11 */ /* 0x040fe200078208ff */
[C---:B--2---:R-:W-:Y:S03]  /*14190*/  HMMA.16816.F32 R68, R136.reuse, R8, R68 ;  /* 0x000000088844723c */ /* 0x044fe60000001844 */
[----:B------:R-:W-:Y:S02]  /*141a0*/  @P0 LEA.HI.X R21, R16, c[0x0][0x1cc], R17, 0x1, P1 ;  /* 0x0000730010150a11 */ /* 0x000fe400008f0c11 */
[----:B------:R-:W2:Y:S01]  /*141b0*/  LDSM.16.MT88.4 R16, [R134+UR4+0x5900] ;  /* 0x005900048610783b */ /* 0x000ea20008004200 */
[----:B------:R-:W-:Y:S02]  /*141c0*/  @P0 IADD3 R28, P1, R199, R28, RZ ;  /* 0x0000001cc71c0210 */ /* 0x000fe40007f3e0ff */
[C---:B------:R-:W-:Y:S04]  /*141d0*/  HMMA.16816.F32 R72, R136.reuse, R10, R72 ;  /* 0x0000000a8848723c */ /* 0x040fe80000001848 */
[----:B------:R-:W-:Y:S02]  /*141e0*/  @P0 IADD3.X R29, R198, R29, RZ, P1, !PT ;  /* 0x0000001dc61d0210 */ /* 0x000fe40000ffe4ff */
[C---:B------:R-:W-:Y:S06]  /*141f0*/  @P0 IADD3 R23, P1, R28.reuse, R206, RZ ;  /* 0x000000ce1c170210 */ /* 0x040fec0007f3e0ff */
[----:B------:R-:W-:Y:S02]  /*14200*/  @P0 IADD3.X R8, R29, R211, RZ, P1, !PT ;  /* 0x000000d31d080210 */ /* 0x000fe40000ffe4ff */
[C---:B------:R-:W-:Y:S04]  /*14210*/  @P0 LEA R22, P1, R23.reuse, c[0x0][0x1c8], 0x1 ;  /* 0x0000720017160a11 */ /* 0x040fe800078208ff */
[----:B------:R-:W-:Y:S02]  /*14220*/  @P0 LEA.HI.X R23, R23, c[0x0][0x1cc], R8, 0x1, P1 ;  /* 0x0000730017170a11 */ /* 0x000fe400008f0c08 */
[----:B------:R-:W-:Y:S01]  /*14230*/  @P0 IADD3 R8, P1, R28, R223, RZ ;  /* 0x000000df1c080210 */ /* 0x000fe20007f3e0ff */
[C---:B-1----:R-:W-:Y:S03]  /*14240*/  HMMA.16816.F32 R76, R136.reuse, R12, R76 ;  /* 0x0000000c884c723c */ /* 0x042fe6000000184c */
        /* <DEDUP_REMOVED lines=46> */
.L_x_1261:
[----:B-1----:R-:W-:-:S13]  /*14530*/  ISETP.GE.AND P0, PT, R217, RZ, PT ;  /* 0x000000ffd900720c */ /* 0x002fda0003f06270 */
[----:B------:R-:W-:Y:S05]  /*14540*/  @!P0 BRA `(.L_x_1263) ;  /* 0x00002fa000008947 */ /* 0x000fea0003800000 */
[----:B------:R-:W1:Y:S01]  /*14550*/  S2R R3, SR_TID.X ;  /* 0x0000000000037919 */ /* 0x000e620000002100 */
[C---:B------:R-:W-:Y:S01]  /*14560*/  IADD3 RZ, P1, R204.reuse, 0x40, RZ ;  /* 0x00000040ccff7810 */ /* 0x040fe20007f3e0ff */
[----:B------:R-:W-:Y:S01]  /*14570*/  IMAD.MOV.U32 R192, RZ, RZ, 0x40 ;  /* 0x00000040ffc07424 */ /* 0x000fe200078e00ff */
[----:B------:R-:W-:Y:S01]  /*14580*/  IADD3 R219, P3, R204, 0x80, RZ ;  /* 0x00000080ccdb7810 */ /* 0x000fe20007f7e0ff */
[----:B------:R-:W-:Y:S01]  /*14590*/  IMAD.MOV.U32 R133, RZ, RZ, R2 ;  /* 0x000000ffff857224 */ /* 0x000fe200078e0002 */
[C---:B------:R-:W-:Y:S01]  /*145a0*/  IADD3 R216, P2, R206.reuse, 0x40, RZ ;  /* 0x00000040ced87810 */ /* 0x040fe20007f5e0ff */
[--C-:B------:R-:W-:Y:S01]  /*145b0*/  IMAD.X R220, RZ, RZ, R209.reuse, P1 ;  /* 0x000000ffffdc7224 */ /* 0x100fe200008e06d1 */
[----:B------:R-:W-:Y:S01]  /*145c0*/  IADD3 R194, P1, R206, 0x80, RZ ;  /* 0x00000080cec27810 */ /* 0x000fe20007f3e0ff */
[----:B------:R-:W-:Y:S01]  /*145d0*/  IMAD.X R218, RZ, RZ, R209, P3 ;  /* 0x000000ffffda7224 */ /* 0x000fe200018e06d1 */
[----:B------:R-:W-:Y:S01]  /*145e0*/  IADD3 R221, R204, 0x40, RZ ;  /* 0x00000040ccdd7810 */ /* 0x000fe20007ffe0ff */
[----:B------:R-:W-:-:S02]  /*145f0*/  IMAD.X R215, RZ, RZ, R211, P2 ;  /* 0x000000ffffd77224 */ /* 0x000fc400010e06d3 */
[----:B------:R-:W-:Y:S02]  /*14600*/  IMAD.X R193, RZ, RZ, R211, P1 ;  /* 0x000000ffffc17224 */ /* 0x000fe400008e06d3 */
[----:B------:R-:W-:Y:S01]  /*14610*/  IMAD.IADD R190, R189, 0x1, R186 ;  /* 0x00000001bdbe7824 */ /* 0x000fe200078e02ba */
[----:B-1----:R-:W-:-:S04]  /*14620*/  SHF.R.S32.HI R4, RZ, 0x1f, R3 ;  /* 0x0000001fff047819 */ /* 0x002fc80000011403 */
[----:B------:R-:W-:-:S04]  /*14630*/  LEA.HI R4, R4, R3, RZ, 0x3 ;  /* 0x0000000304047211 */ /* 0x000fc800078f18ff */
[----:B------:R-:W-:-:S05]  /*14640*/  LOP3.LUT R4, R4, 0xfffffff8, RZ, 0xc0, !PT ;  /* 0xfffffff804047812 */ /* 0x000fca00078ec0ff */
[----:B------:R-:W-:Y:S02]  /*14650*/  IMAD.IADD R4, R3, 0x1, -R4 ;  /* 0x0000000103047824 */ /* 0x000fe400078e0a04 */
[----:B------:R-:W-:-:S03]  /*14660*/  IMAD.MOV.U32 R3, RZ, RZ, R0 ;  /* 0x000000ffff037224 */ /* 0x000fc600078e0000 */
[----:B------:R-:W-:-:S04]  /*14670*/  LOP3.LUT P0, RZ, R4, 0x4, RZ, 0xc0, !PT ;  /* 0x0000000404ff7812 */ /* 0x000fc8000780c0ff */
[----:B------:R-:W-:Y:S02]  /*14680*/  SEL R192, R192, 0xffffffc0, !P0 ;  /* 0xffffffc0c0c07807 */ /* 0x000fe40004000000 */
.L_x_1264:
        /* <DEDUP_REMOVED lines=14> */
[----:B------:R-:W-:Y:S01]  /*14770*/  @P0 IMAD R175, R212, 0x6000, R202 ;  /* 0x00006000d4af0824 */ /* 0x000fe200078e02ca */
[----:B------:R-:W-:Y:S01]  /*14780*/  LDSM.16.M88.4 R32, [R189] ;  /* 0x00000000bd20783b */ /* 0x000fe20000000200 */
[----:B------:R-:W-:Y:S01]  /*14790*/  @P0 IMAD R155, R222, c[0x0][0x20c], R155 ;  /* 0x00008300de9b0a24 */ /* 0x000fe200078e029b */
[C---:B------:R-:W-:Y:S02]  /*147a0*/  @P0 IADD3 R149, P2, R132.reuse, R221, RZ ;  /* 0x000000dd84950210 */ /* 0x040fe40007f5e0ff */
[----:B------:R-:W-:Y:S02]  /*147b0*/  @P0 IADD3 R0, P1, R132, R204, RZ ;  /* 0x000000cc84000210 */ /* 0x000fe40007f3e0ff */
[----:B------:R-:W-:Y:S02]  /*147c0*/  @P0 IADD3 R155, R21, R155, RZ ;  /* 0x0000009b159b0210 */ /* 0x000fe40007ffe0ff */
[----:B------:R-:W1:Y:S01]  /*147d0*/  LDSM.16.M88.4 R8, [R187+UR4+0xc100] ;  /* 0x00c10004bb08783b */ /* 0x000e620008000200 */
        /* <DEDUP_REMOVED lines=10> */
[----:B------:R-:W-:Y:S02]  /*14880*/  @P0 LEA R168, P3, R29, c[0x0][0x1f8], 0x1 ;  /* 0x00007e001da80a11 */ /* 0x000fe400078608ff */
[----:B------:R-:W-:Y:S02]  /*14890*/  @P0 IADD3.X R0, R155, R218, RZ, P2, !PT ;  /* 0x000000da9b000210 */ /* 0x000fe400017fe4ff */
[----:B------:R-:W-:Y:S01]  /*148a0*/  @P0 IADD3 R132, P1, R201, R132, RZ ;  /* 0x00000084c9840210 */ /* 0x000fe20007f3e0ff */
[----:B------:R-:W4:Y:S01]  /*148b0*/  LDSM.16.M88.4 R136, [R187+UR4+0xd900] ;  /* 0x00d90004bb88783b */ /* 0x000f220008000200 */
[----:B------:R-:W-:Y:S02]  /*148c0*/  @P0 LEA.HI.X R169, R29, c[0x0][0x1fc], R0, 0x1, P3 ;  /* 0x00007f001da90a11 */ /* 0x000fe400018f0c00 */
[----:B------:R-:W-:Y:S02]  /*148d0*/  @P0 IADD3 R159, P2, R132, R204, RZ ;  /* 0x000000cc849f0210 */ /* 0x000fe40007f5e0ff */
[----:B------:R-:W-:Y:S02]  /*148e0*/  @P0 IADD3.X R155, R200, R155, RZ, P1, !PT ;  /* 0x0000009bc89b0210 */ /* 0x000fe40000ffe4ff */
[----:B------:R-:W-:Y:S01]  /*148f0*/  @P0 LEA R172, P4, R159, c[0x0][0x1f8], 0x1 ;  /* 0x00007e009fac0a11 */ /* 0x000fe200078808ff */
[----:B------:R-:W-:Y:S01]  /*14900*/  LDSM.16.M88.4 R140, [R190] ;  /* 0x00000000be8c783b */ /* 0x000fe20000000200 */
[----:B------:R-:W-:Y:S02]  /*14910*/  @P0 IADD3.X R0, R155, R209, RZ, P2, !PT ;  /* 0x000000d19b000210 */ /* 0x000fe400017fe4ff */
[C---:B------:R-:W-:Y:S02]  /*14920*/  @P0 IADD3 R153, P2, R132.reuse, R219, RZ ;  /* 0x000000db84990210 */ /* 0x040fe40007f5e0ff */
[----:B------:R-:W-:Y:S02]  /*14930*/  @P0 LEA.HI.X R173, R159, c[0x0][0x1fc], R0, 0x1, P4 ;  /* 0x00007f009fad0a11 */ /* 0x000fe400020f0c00 */
[----:B------:R-:W-:Y:S01]  /*14940*/  @P0 IADD3.X R0, R155, R218, RZ, P2, !PT ;  /* 0x000000da9b000210 */ /* 0x000fe200017fe4ff */
[C---:B-1----:R-:W-:Y:S01]  /*14950*/  HMMA.16816.F32 R4, R32.reuse, R8, RZ ;  /* 0x000000082004723c */ /* 0x042fe200000018ff */
[----:B------:R-:W1:Y:S02]  /*14960*/  LDSM.16.M88.4 R144, [R191+0xc100] ;  /* 0x00c10000bf90783b */ /* 0x000e640000000200 */
[----:B------:R-:W-:Y:S02]  /*14970*/  LOP3.LUT P4, RZ, R197, 0x1, RZ, 0xc0, !PT ;  /* 0x00000001c5ff7812 */ /* 0x000fe4000788c0ff */
[----:B------:R-:W-:Y:S03]  /*14980*/  @P0 IADD3 R2, P1, R132, R221, RZ ;  /* 0x000000dd84020210 */ /* 0x000fe60007f3e0ff */
[C---:B------:R-:W-:Y:S01]  /*14990*/  HMMA.16816.F32 R8, R32.reuse, R10, RZ ;  /* 0x0000000a2008723c */ /* 0x040fe200000018ff */
[----:B------:R-:W5:Y:S03]  /*149a0*/  LDSM.16.M88.4 R148, [R191+0xc900] ;  /* 0x00c90000bf94783b */ /* 0x000f660000000200 */
[C---:B------:R-:W-:Y:S04]  /*149b0*/  @P0 LEA R170, P3, R2.reuse, c[0x0][0x1f8], 0x1 ;  /* 0x00007e0002aa0a11 */ /* 0x040fe800078608ff */
[C---:B--2---:R-:W-:Y:S08]  /*149c0*/  HMMA.16816.F32 R12, R32.reuse, R16, RZ ;  /* 0x00000010200c723c */ /* 0x044ff000000018ff */
[C---:B------:R-:W-:Y:S08]  /*149d0*/  HMMA.16816.F32 R16, R32.reuse, R18, RZ ;  /* 0x000000122010723c */ /* 0x040ff000000018ff */
[C---:B---3--:R-:W-:Y:S08]  /*149e0*/  HMMA.16816.F32 R20, R32.reuse, R24, RZ ;  /* 0x000000182014723c */ /* 0x048ff000000018ff */
[C---:B------:R-:W-:Y:S08]  /*149f0*/  HMMA.16816.F32 R24, R32.reuse, R26, RZ ;  /* 0x0000001a2018723c */ /* 0x040ff000000018ff */
[C---:B----4-:R-:W-:Y:S07]  /*14a00*/  HMMA.16816.F32 R28, R32.reuse, R136, RZ ;  /* 0x00000088201c723c */ /* 0x050fee00000018ff */
[----:B------:R-:W-:Y:S01]  /*14a10*/  @P0 IADD3.X R137, R155, R220, RZ, P1, !PT ;  /* 0x000000dc9b890210 */ /* 0x000fe20000ffe4ff */
[----:B------:R-:W-:Y:S01]  /*14a20*/  HMMA.16816.F32 R32, R32, R138, RZ ;  /* 0x0000008a2020723c */ /* 0x000fe200000018ff */
[C---:B------:R-:W-:Y:S03]  /*14a30*/  @P0 LEA R180, P1, R153.reuse, c[0x0][0x1f8], 0x1 ;  /* 0x00007e0099b40a11 */ /* 0x040fe600078208ff */
[----:B------:R-:W-:Y:S02]  /*14a40*/  @P0 LEA.HI.X R171, R2, c[0x0][0x1fc], R137, 0x1, P3 ;  /* 0x00007f0002ab0a11 */ /* 0x000fe400018f0c89 */
[----:B------:R-:W-:Y:S01]  /*14a50*/  @P0 LEA.HI.X R181, R153, c[0x0][0x1fc], R0, 0x1, P1 ;  /* 0x00007f0099b50a11 */ /* 0x000fe200008f0c00 */
[----:B------:R-:W2:Y:S01]  /*14a60*/  LDSM.16.M88.4 R136, [R191+0xd100] ;  /* 0x00d10000bf88783b */ /* 0x000ea20000000200 */
[C---:B-1----:R-:W-:Y:S05]  /*14a70*/  HMMA.16816.F32 R4, R140.reuse, R144, R4 ;  /* 0x000000908c04723c */ /* 0x042fea0000001804 */
[C---:B------:R-:W-:Y:S02]  /*14a80*/  IADD3 R0, R192.reuse, R157, RZ ;  /* 0x0000009dc0007210 */ /* 0x040fe40007ffe0ff */
[----:B------:R-:W1:Y:S01]  /*14a90*/  LDSM.16.M88.4 R152, [R191+0xd900] ;  /* 0x00d90000bf98783b */ /* 0x000e620000000200 */
[C---:B------:R-:W-:Y:S04]  /*14aa0*/  HMMA.16816.F32 R8, R140.reuse, R146, R8 ;  /* 0x000000928c08723c */ /* 0x040fe80000001808 */
[C---:B------:R-:W-:Y:S03]  /*14ab0*/  IADD3 R2, R192.reuse, R191, RZ ;  /* 0x000000bfc0027210 */ /* 0x040fe60007ffe0ff */
[----:B------:R-:W-:Y:S01]  /*14ac0*/  @!PT LDS RZ, [RZ] ;  /* 0x00000000fffff984 */ /* 0x000fe20000000800 */
[----:B------:R-:W-:Y:S01]  /*14ad0*/  @!PT LDS RZ, [RZ] ;  /* 0x00000000fffff984 */ /* 0x000fe20000000800 */
[----:B------:R-:W-:Y:S01]  /*14ae0*/  @!PT LDS RZ, [RZ] ;  /* 0x00000000fffff984 */ /* 0x000fe20000000800 */
[----:B------:R3:W-:Y:S01]  /*14af0*/  @P0 LDGSTS.E.BYPASS.LTC128B.128 [R175], [R178.64], !P6 ;  /* 0x00000000b2af0fae */ /* 0x0007e2000f101d46 */
[C---:B-----5:R-:W-:Y:S07]  /*14b00*/  HMMA.16816.F32 R12, R140.reuse, R148, R12 ;  /* 0x000000948c0c723c */ /* 0x060fee000000180c */
[----:B------:R3:W-:Y:S01]  /*14b10*/  @P0 LDGSTS.E.BYPASS.LTC128B.128 [R175+0x2000], [R176.64], !P5 ;  /* 0x02000000b0af0fae */ /* 0x0007e2000e901d46 */
[C---:B------:R-:W-:Y:S07]  /*14b20*/  HMMA.16816.F32 R16, R140.reuse, R150, R16 ;  /* 0x000000968c10723c */ /* 0x040fee0000001810 */
[----:B------:R4:W-:Y:S01]  /*14b30*/  @P0 LDGSTS.E.BYPASS.LTC128B.128 [R175+0x4000], [R168.64], !P4 ;  /* 0x04000000a8af0fae */ /* 0x0009e2000e101d46 */
[C---:B--2---:R-:W-:Y:S07]  /*14b40*/  HMMA.16816.F32 R20, R140.reuse, R136, R20 ;  /* 0x000000888c14723c */ /* 0x044fee0000001814 */
[----:B------:R3:W-:Y:S01]  /*14b50*/  @P0 LDGSTS.E.BYPASS.LTC128B.128 [R175+0x1000], [R172.64], !P6 ;  /* 0x01000000acaf0fae */ /* 0x0007e2000f101d46 */
[C---:B------:R-:W-:Y:S07]  /*14b60*/  HMMA.16816.F32 R24, R140.reuse, R138, R24 ;  /* 0x0000008a8c18723c */ /* 0x040fee0000001818 */
[----:B------:R4:W-:Y:S01]  /*14b70*/  @P0 LDGSTS.E.BYPASS.LTC128B.128 [R175+0x3000], [R170.64], !P5 ;  /* 0x03000000aaaf0fae */ /* 0x0009e2000e901d46 */
[C---:B-1----:R-:W-:Y:S07]  /*14b80*/  HMMA.16816.F32 R28, R140.reuse, R152, R28 ;  /* 0x000000988c1c723c */ /* 0x042fee000000181c */
[----:B------:R3:W-:Y:S01]  /*14b90*/  @P0 LDGSTS.E.BYPASS.LTC128B.128 [R175+0x5000], [R180.64], !P4 ;  /* 0x05000000b4af0fae */ /* 0x0007e2000e101d46 */
[----:B------:R-:W-:Y:S01]  /*14ba0*/  ISETP.GE.AND P0, PT, R217, 0x2, PT ;  /* 0x00000002d900780c */ /* 0x000fe20003f06270 */
[----:B------:R-:W-:Y:S06]  /*14bb0*/  HMMA.16816.F32 R32, R140, R154, R32 ;  /* 0x0000009a8c20723c */ /* 0x000fec0000001820 */
[----:B------:R-:W-:Y:S08]  /*14bc0*/  LDSM.16.M88.4 R156, [R185] ;  /* 0x00000000b99c783b */ /* 0x000ff00000000200 */
[----:B------:R-:W1:Y:S08]  /*14bd0*/  LDSM.16.M88.4 R160, [R0+0xc100] ;  /* 0x00c1000000a0783b */ /* 0x000e700000000200 */
[----:B------:R-:W2:Y:S08]  /*14be0*/  LDSM.16.M88.4 R164, [R0+0xc900] ;  /* 0x00c9000000a4783b */ /* 0x000eb00000000200 */
[----:B------:R-:W5:Y:S08]  /*14bf0*/  LDSM.16.M88.4 R144, [R0+0xd100] ;  /* 0x00d100000090783b */ /* 0x000f700000000200 */
[----:B------:R-:W0:Y:S08]  /*14c00*/  LDGDEPBAR ;  /* 0x00000000000079af */ /* 0x000e300000000000 */
[----:B------:R-:W3:Y:S01]  /*14c10*/  LDSM.16.M88.4 R148, [R0+0xd900] ;  /* 0x00d900000094783b */ /* 0x000ee20000000200 */
[C---:B-1----:R-:W-:Y:S07]  /*14c20*/  HMMA.16816.F32 R4, R156.reuse, R160, R4 ;  /* 0x000000a09c04723c */ /* 0x042fee0000001804 */
[----:B------:R-:W-:Y:S01]  /*14c30*/  LDSM.16.M88.4 R136, [R184] ;  /* 0x00000000b888783b */ /* 0x000fe20000000200 */
[C---:B------:R-:W-:Y:S07]  /*14c40*/  HMMA.16816.F32 R8, R156.reuse, R162, R8 ;  /* 0x000000a29c08723c */ /* 0x040fee0000001808 */
[----:B----4-:R-:W1:Y:S01]  /*14c50*/  LDSM.16.M88.4 R168, [R2+0xc100] ;  /* 0x00c1000002a8783b */ /* 0x010e620000000200 */
[C---:B--2---:R-:W-:Y:S07]  /*14c60*/  HMMA.16816.F32 R12, R156.reuse, R164, R12 ;  /* 0x000000a49c0c723c */ /* 0x044fee000000180c */
[----:B------:R-:W2:Y:S01]  /*14c70*/  LDSM.16.M88.4 R140, [R2+0xc900] ;  /* 0x00c90000028c783b */ /* 0x000ea20000000200 */
[C---:B------:R-:W-:Y:S07]  /*14c80*/  HMMA.16816.F32 R16, R156.reuse, R166, R16 ;  /* 0x000000a69c10723c */ /* 0x040fee0000001810 */
[----:B------:R-:W4:Y:S01]  /*14c90*/  LDSM.16.M88.4 R152, [R2+0xd100] ;  /* 0x00d100000298783b */ /* 0x000f220000000200 */
[C---:B-----5:R-:W-:Y:S07]  /*14ca0*/  HMMA.16816.F32 R20, R156.reuse, R144, R20 ;  /* 0x000000909c14723c */ /* 0x060fee0000001814 */
[----:B------:R-:W5:Y:S01]  /*14cb0*/  LDSM.16.M88.4 R160, [R2+0xd900] ;  /* 0x00d9000002a0783b */ /* 0x000f620000000200 */
[C---:B------:R-:W-:Y:S07]  /*14cc0*/  HMMA.16816.F32 R24, R156.reuse, R146, R24 ;  /* 0x000000929c18723c */ /* 0x040fee0000001818 */
[----:B------:R-:W-:Y:S01]  /*14cd0*/  LDSM.16.M88.4 R144, [R189+0x4000] ;  /* 0x00400000bd90783b */ /* 0x000fe20000000200 */
[C---:B---3--:R-:W-:Y:S07]  /*14ce0*/  HMMA.16816.F32 R28, R156.reuse, R148, R28 ;  /* 0x000000949c1c723c */ /* 0x048fee000000181c */
[----:B------:R-:W3:Y:S01]  /*14cf0*/  LDSM.16.M88.4 R164, [R187+UR4+0xe100] ;  /* 0x00e10004bba4783b */ /* 0x000ee20008000200 */
[----:B------:R-:W-:Y:S07]  /*14d00*/  HMMA.16816.F32 R32, R156, R150, R32 ;  /* 0x000000969c20723c */ /* 0x000fee0000001820 */
[----:B------:R-:W3:Y:S01]  /*14d10*/  LDSM.16.M88.4 R148, [R187+UR4+0xe900] ;  /* 0x00e90004bb94783b */ /* 0x000ee20008000200 */
[C---:B-1----:R-:W-:Y:S07]  /*14d20*/  HMMA.16816.F32 R4, R136.reuse, R168, R4 ;  /* 0x000000a88804723c */ /* 0x042fee0000001804 */
[----:B------:R-:W1:Y:S01]  /*14d30*/  LDSM.16.M88.4 R156, [R187+UR4+0xf100] ;  /* 0x00f10004bb9c783b */ /* 0x000e620008000200 */
[C---:B------:R-:W-:Y:S07]  /*14d40*/  HMMA.16816.F32 R8, R136.reuse, R170, R8 ;  /* 0x000000aa8808723c */ /* 0x040fee0000001808 */
[----:B------:R-:W1:Y:S01]  /*14d50*/  LDSM.16.M88.4 R168, [R187+UR4+0xf900] ;  /* 0x00f90004bba8783b */ /* 0x000e620008000200 */
[C---:B--2---:R-:W-:Y:S07]  /*14d60*/  HMMA.16816.F32 R12, R136.reuse, R140, R12 ;  /* 0x0000008c880c723c */ /* 0x044fee000000180c */
[----:B------:R-:W-:Y:S01]  /*14d70*/  LDSM.16.M88.4 R172, [R191+0xf900] ;  /* 0x00f90000bfac783b */ /* 0x000fe20000000200 */
[C---:B------:R-:W-:Y:S07]  /*14d80*/  HMMA.16816.F32 R16, R136.reuse, R142, R16 ;  /* 0x0000008e8810723c */ /* 0x040fee0000001810 */
[----:B------:R-:W-:Y:S01]  /*14d90*/  LDSM.16.M88.4 R140, [R191+0xe100] ;  /* 0x00e10000bf8c783b */ /* 0x000fe20000000200 */
[C---:B----4-:R-:W-:Y:S07]  /*14da0*/  HMMA.16816.F32 R20, R136.reuse, R152, R20 ;  /* 0x000000988814723c */ /* 0x050fee0000001814 */
[----:B------:R-:W-:Y:S01]  /*14db0*/  LDSM.16.M88.4 R176, [R189+0x8000] ;  /* 0x00800000bdb0783b */ /* 0x000fe20000000200 */
[C---:B------:R-:W-:Y:S07]  /*14dc0*/  HMMA.16816.F32 R24, R136.reuse, R154, R24 ;  /* 0x0000009a8818723c */ /* 0x040fee0000001818 */
[----:B------:R-:W-:Y:S01]  /*14dd0*/  LDSM.16.M88.4 R152, [R191+0xe900] ;  /* 0x00e90000bf98783b */ /* 0x000fe20000000200 */
[C---:B-----5:R-:W-:Y:S07]  /*14de0*/  HMMA.16816.F32 R28, R136.reuse, R160, R28 ;  /* 0x000000a0881c723c */ /* 0x060fee000000181c */
[----:B------:R-:W-:Y:S01]  /*14df0*/  LDSM.16.M88.4 R180, [R187+UR4+0x10100] ;  /* 0x01010004bbb4783b */ /* 0x000fe20008000200 */
[----:B------:R-:W-:Y:S07]  /*14e00*/  HMMA.16816.F32 R32, R136, R162, R32 ;  /* 0x000000a28820723c */ /* 0x000fee0000001820 */
[----:B------:R-:W2:Y:S01]  /*14e10*/  LDSM.16.M88.4 R136, [R190+0x4000] ;  /* 0x00400000be88783b */ /* 0x000ea20000000200 */
[C---:B---3--:R-:W-:Y:S07]  /*14e20*/  HMMA.16816.F32 R4, R144.reuse, R164, R4 ;  /* 0x000000a49004723c */ /* 0x048fee0000001804 */
[----:B------:R-:W3:Y:S01]  /*14e30*/  LDSM.16.M88.4 R160, [R191+0xf100] ;  /* 0x00f10000bfa0783b */ /* 0x000ee20000000200 */
[C---:B------:R-:W-:Y:S07]  /*14e40*/  HMMA.16816.F32 R8, R144.reuse, R166, R8 ;  /* 0x000000a69008723c */ /* 0x040fee0000001808 */
[----:B------:R-:W-:Y:S01]  /*14e50*/  LDSM.16.M88.4 R164, [R2+0xe100] ;  /* 0x00e1000002a4783b */ /* 0x000fe20000000200 */
        /* <DEDUP_REMOVED lines=15> */
[C---:B---3--:R-:W-:Y:S08]  /*14f50*/  HMMA.16816.F32 R20, R136.reuse, R160, R20 ;  /* 0x000000a08814723c */ /* 0x048ff00000001814 */
[C---:B------:R-:W-:Y:S01]  /*14f60*/  HMMA.16816.F32 R24, R136.reuse, R162, R24 ;  /* 0x000000a28818723c */ /* 0x040fe20000001818 */
[----:B------:R-:W3:Y:S07]  /*14f70*/  LDSM.16.M88.4 R160, [R184+0x4000] ;  /* 0x00400000b8a0783b */ /* 0x000eee0000000200 */
[C---:B------:R-:W-:Y:S08]  /*14f80*/  HMMA.16816.F32 R28, R136.reuse, R172, R28 ;  /* 0x000000ac881c723c */ /* 0x040ff0000000181c */
[----:B------:R-:W-:Y:S07]  /*14f90*/  HMMA.16816.F32 R32, R136, R174, R32 ;  /* 0x000000ae8820723c */ /* 0x000fee0000001820 */
[----:B------:R-:W-:Y:S01]  /*14fa0*/  IADD3 R137, R192, UR4, R187 ;  /* 0x00000004c0897c10 */ /* 0x000fe2000fffe0bb */
[C---:B-1----:R-:W-:Y:S05]  /*14fb0*/  HMMA.16816.F32 R4, R148.reuse, R156, R4 ;  /* 0x0000009c9404723c */ /* 0x042fea0000001804 */
[----:B------:R-:W-:Y:S03]  /*14fc0*/  IADD3 R132, R188, R137, RZ ;  /* 0x00000089bc847210 */ /* 0x000fe60007ffe0ff */
[C---:B------:R-:W-:Y:S01]  /*14fd0*/  HMMA.16816.F32 R8, R148.reuse, R158, R8 ;  /* 0x0000009e9408723c */ /* 0x040fe20000001808 */
[----:B------:R-:W-:Y:S07]  /*14fe0*/  LDSM.16.M88.4 R156, [R191+0x10100] ;  /* 0x01010000bf9c783b */ /* 0x000fee0000000200 */
[C---:B--2---:R-:W-:Y:S01]  /*14ff0*/  HMMA.16816.F32 R12, R148.reuse, R140, R12 ;  /* 0x0000008c940c723c */ /* 0x044fe2000000180c */
[----:B------:R-:W1:Y:S07]  /*15000*/  LDSM.16.M88.4 R136, [R132+0xe900] ;  /* 0x00e900008488783b */ /* 0x000e6e0000000200 */
[C---:B------:R-:W-:Y:S01]  /*15010*/  HMMA.16816.F32 R16, R148.reuse, R142, R16 ;  /* 0x0000008e9410723c */ /* 0x040fe20000001810 */
[----:B------:R-:W2:Y:S07]  /*15020*/  LDSM.16.M88.4 R168, [R132+0xf100] ;  /* 0x00f1000084a8783b */ /* 0x000eae0000000200 */
[C---:B------:R-:W-:Y:S01]  /*15030*/  HMMA.16816.F32 R20, R148.reuse, R144, R20 ;  /* 0x000000909414723c */ /* 0x040fe20000001814 */
[----:B------:R-:W5:Y:S07]  /*15040*/  LDSM.16.M88.4 R172, [R132+0xf900] ;  /* 0x00f9000084ac783b */ /* 0x000f6e0000000200 */
[C---:B------:R-:W-:Y:S01]  /*15050*/  HMMA.16816.F32 R24, R148.reuse, R146, R24 ;  /* 0x000000929418723c */ /* 0x040fe20000001818 */
[----:B------:R-:W2:Y:S07]  /*15060*/  LDSM.16.M88.4 R140, [R187+UR4+0x10900] ;  /* 0x01090004bb8c783b */ /* 0x000eae0008000200 */
[C---:B----4-:R-:W-:Y:S01]  /*15070*/  HMMA.16816.F32 R28, R148.reuse, R152, R28 ;  /* 0x00000098941c723c */ /* 0x050fe2000000181c */
[----:B------:R-:W4:Y:S07]  /*15080*/  LDSM.16.M88.4 R144, [R187+UR4+0x11100] ;  /* 0x01110004bb90783b */ /* 0x000f2e0008000200 */
[----:B------:R-:W-:Y:S01]  /*15090*/  HMMA.16816.F32 R32, R148, R154, R32 ;  /* 0x0000009a9420723c */ /* 0x000fe20000001820 */
[----:B------:R-:W4:Y:S07]  /*150a0*/  LDSM.16.M88.4 R148, [R187+UR4+0x11900] ;  /* 0x01190004bb94783b */ /* 0x000f2e0008000200 */
[C---:B---3--:R-:W-:Y:S01]  /*150b0*/  HMMA.16816.F32 R4, R160.reuse, R164, R4 ;  /* 0x000000a4a004723c */ /* 0x048fe20000001804 */
[----:B------:R-:W3:Y:S07]  /*150c0*/  LDSM.16.M88.4 R152, [R190+0x8000] ;  /* 0x00800000be98783b */ /* 0x000eee0000000200 */
[C---:B------:R-:W-:Y:S01]  /*150d0*/  HMMA.16816.F32 R8, R160.reuse, R166, R8 ;  /* 0x000000a6a008723c */ /* 0x040fe20000001808 */
[----:B------:R-:W-:Y:S07]  /*150e0*/  LDSM.16.M88.4 R164, [R191+0x11900] ;  /* 0x01190000bfa4783b */ /* 0x000fee0000000200 */
[C---:B-1----:R-:W-:Y:S08]  /*150f0*/  HMMA.16816.F32 R12, R160.reuse, R136, R12 ;  /* 0x00000088a00c723c */ /* 0x042ff0000000180c */
[C---:B------:R-:W-:Y:S01]  /*15100*/  HMMA.16816.F32 R16, R160.reuse, R138, R16 ;  /* 0x0000008aa010723c */ /* 0x040fe20000001810 */
[----:B------:R-:W1:Y:S07]  /*15110*/  LDSM.16.M88.4 R136, [R191+0x10900] ;  /* 0x01090000bf88783b */ /* 0x000e6e0000000200 */
[C---:B--2---:R-:W-:Y:S08]  /*15120*/  HMMA.16816.F32 R20, R160.reuse, R168, R20 ;  /* 0x000000a8a014723c */ /* 0x044ff00000001814 */
[C---:B------:R-:W-:Y:S01]  /*15130*/  HMMA.16816.F32 R24, R160.reuse, R170, R24 ;  /* 0x000000aaa018723c */ /* 0x040fe20000001818 */
[----:B------:R-:W-:Y:S07]  /*15140*/  LDSM.16.M88.4 R168, [R185+0x8000] ;  /* 0x00800000b9a8783b */ /* 0x000fee0000000200 */
[C---:B-----5:R-:W-:Y:S08]  /*15150*/  HMMA.16816.F32 R28, R160.reuse, R172, R28 ;  /* 0x000000aca01c723c */ /* 0x060ff0000000181c */
[----:B------:R-:W-:Y:S01]  /*15160*/  HMMA.16816.F32 R32, R160, R174, R32 ;  /* 0x000000aea020723c */ /* 0x000fe20000001820 */
[----:B------:R-:W2:Y:S07]  /*15170*/  LDSM.16.M88.4 R160, [R191+0x11100] ;  /* 0x01110000bfa0783b */ /* 0x000eae0000000200 */
        /* <DEDUP_REMOVED lines=12> */
[----:B------:R-:W4:Y:S07]  /*15240*/  LDSM.16.M88.4 R148, [R0+0x11900] ;  /* 0x011900000094783b */ /* 0x000f2e0000000200 */
[C---:B---3--:R-:W-:Y:S01]  /*15250*/  HMMA.16816.F32 R4, R152.reuse, R156, R4 ;  /* 0x0000009c9804723c */ /* 0x048fe20000001804 */
[----:B------:R-:W3:Y:S07]  /*15260*/  LDSM.16.M88.4 R176, [R184+0x8000] ;  /* 0x00800000b8b0783b */ /* 0x000eee0000000200 */
        /* <DEDUP_REMOVED lines=86> */
[----:B-1----:R-:W-:Y:S09]  /*157d0*/  FMNMX.FTZ R13, R138, R13, !PT ;  /* 0x0000000d8a0d7209 */ /* 0x002ff20007810000 */
[----:B------:R-:W1:Y:S01]  /*157e0*/  MUFU.TANH R140, R18 ;  /* 0x00000012008c7308 */ /* 0x000e620000002400 */
[----:B---3--:R-:W-:Y:S09]  /*157f0*/  FMNMX.FTZ R0, R139, R0, !PT ;  /* 0x000000008b007209 */ /* 0x008ff20007810000 */
[----:B------:R-:W3:Y:S01]  /*15800*/  MUFU.TANH R136, R19 ;  /* 0x0000001300887308 */ /* 0x000ee20000002400 */
[----:B--2---:R-:W-:Y:S02]  /*15810*/  FMNMX.FTZ R0, R137, R0, !PT ;  /* 0x0000000089007209 */ /* 0x004fe40007810000 */
[----:B------:R-:W-:Y:S07]  /*15820*/  IADD3 R17, R134, UR4, RZ ;  /* 0x0000000486117c10 */ /* 0x000fee000fffe0ff */
        /* <DEDUP_REMOVED lines=53> */
[--C-:B------:R-:W-:Y:S01]  /*15b80*/  FFMA.FTZ R167, R139, c[0x0][0x2d0], -R152.reuse ;  /* 0x0000b4008ba77a23 */ /* 0x100fe20000010898 */
[----:B------:R-:W-:Y:S01]  /*15b90*/  IADD3 R5, R135, UR4, RZ ;  /* 0x0000000487057c10 */ /* 0x000fe2000fffe0ff */
[--C-:B------:R-:W-:Y:S02]  /*15ba0*/  FFMA.FTZ R177, R155, c[0x0][0x2d0], -R152.reuse ;  /* 0x0000b4009bb17a23 */ /* 0x100fe40000010898 */
        /* <DEDUP_REMOVED lines=8> */
[----:B------:R-:W1:Y:S01]  /*15c30*/  LDSM.16.MT88.4 R20, [R133+0x100] ;  /* 0x000100008514783b */ /* 0x000e620000004200 */
[--C-:B------:R-:W-:Y:S01]  /*15c40*/  FFMA.FTZ R157, R166, c[0x0][0x2d0], -R145.reuse ;  /* 0x0000b400a69d7a23 */ /* 0x100fe20000010891 */
[----:B------:R-:W3:Y:S01]  /*15c50*/  MUFU.EX2 R163, R163 ;  /* 0x000000a300a37308 */ /* 0x000ee20000000800 */
[----:B------:R-:W-:Y:S02]  /*15c60*/  FMUL.FTZ R3, R4, c[0x0][0x2d0] ;  /* 0x0000b40004037a20 */ /* 0x000fe40000410000 */
[C---:B--2---:R-:W-:Y:S02]  /*15c70*/  FMUL.FTZ R4, R132.reuse, R128 ;  /* 0x0000008084047220 */ /* 0x044fe40000410000 */
[C---:B------:R-:W-:Y:S02]  /*15c80*/  FMUL.FTZ R5, R132.reuse, R129 ;  /* 0x0000008184057220 */ /* 0x040fe40000410000 */
[C---:B------:R-:W-:Y:S02]  /*15c90*/  FMUL.FTZ R8, R132.reuse, R124 ;  /* 0x0000007c84087220 */ /* 0x040fe40000410000 */
[C---:B------:R-:W-:Y:S01]  /*15ca0*/  FMUL.FTZ R9, R132.reuse, R125 ;  /* 0x0000007d84097220 */ /* 0x040fe20000410000 */
[----:B------:R-:W2:Y:S01]  /*15cb0*/  MUFU.EX2 R3, R3 ;  /* 0x0000000300037308 */ /* 0x000ea20000000800 */
[C---:B------:R-:W-:Y:S02]  /*15cc0*/  FMUL.FTZ R16, R132.reuse, R116 ;  /* 0x0000007484107220 */ /* 0x040fe40000410000 */
[C---:B------:R-:W-:Y:S02]  /*15cd0*/  FMUL.FTZ R17, R132.reuse, R117 ;  /* 0x0000007584117220 */ /* 0x040fe40000410000 */
[C---:B------:R-:W-:Y:S02]  /*15ce0*/  FMUL.FTZ R24, R132.reuse, R108 ;  /* 0x0000006c84187220 */ /* 0x040fe40000410000 */
[C---:B------:R-:W-:Y:S02]  /*15cf0*/  FMUL.FTZ R25, R132.reuse, R109 ;  /* 0x0000006d84197220 */ /* 0x040fe40000410000 */
[C---:B------:R-:W-:Y:S01]  /*15d00*/  FMUL.FTZ R32, R132.reuse, R100 ;  /* 0x0000006484207220 */ /* 0x040fe20000410000 */
[----:B------:R-:W-:Y:S01]  /*15d10*/  MUFU.EX2 R162, R162 ;  /* 0x000000a200a27308 */ /* 0x000fe20000000800 */
[----:B------:R-:W-:Y:S02]  /*15d20*/  FMUL.FTZ R33, R132, R101 ;  /* 0x0000006584217220 */ /* 0x000fe40000410000 */
[--C-:B------:R-:W-:Y:S01]  /*15d30*/  FFMA.FTZ R166, R141, c[0x0][0x2d0], -R152.reuse ;  /* 0x0000b4008da67a23 */ /* 0x100fe20000010898 */
[----:B---3--:R-:W-:Y:S01]  /*15d40*/  F2FP.PACK_AB R128, R163, R164 ;  /* 0x000000a4a380723e */ /* 0x008fe200000000ff */
[--C-:B------:R-:W-:Y:S02]  /*15d50*/  FFMA.FTZ R168, R137, c[0x0][0x2d0], -R152.reuse ;  /* 0x0000b40089a87a23 */ /* 0x100fe40000010898 */
[--C-:B------:R-:W-:Y:S02]  /*15d60*/  FFMA.FTZ R169, R142, c[0x0][0x2d0], -R145.reuse ;  /* 0x0000b4008ea97a23 */ /* 0x100fe40000010891 */
[--C-:B------:R-:W-:Y:S01]  /*15d70*/  FFMA.FTZ R170, R138, c[0x0][0x2d0], -R145.reuse ;  /* 0x0000b4008aaa7a23 */ /* 0x100fe20000010891 */
        /* <DEDUP_REMOVED lines=16> */
[----:B------:R-:W-:Y:S01]  /*15e80*/  FMUL.FTZ R35, R3, R103 ;  /* 0x0000006703237220 */ /* 0x000fe20000410000 */
[----:B---3--:R-:W-:Y:S01]  /*15e90*/  F2FP.PACK_AB R130, R159, R162 ;  /* 0x000000a29f82723e */ /* 0x008fe200000000ff */
        /* <DEDUP_REMOVED lines=8> */
[----:B------:R-:W-:Y:S01]  /*15f20*/  FMUL.FTZ R37, R132, R37 ;  /* 0x0000002584257220 */ /* 0x000fe20000410000 */
[----:B------:R-:W-:Y:S01]  /*15f30*/  LDSM.16.MT88.4 R116, [R133+0x900] ;  /* 0x000900008574783b */ /* 0x000fe20000004200 */
[----:B------:R-:W3:Y:S01]  /*15f40*/  MUFU.EX2 R157, R157 ;  /* 0x0000009d009d7308 */ /* 0x000ee20000000800 */
[C---:B------:R-:W-:Y:S02]  /*15f50*/  FMUL.FTZ R38, R3.reuse, R38 ;  /* 0x0000002603267220 */ /* 0x040fe40000410000 */
[C---:B------:R-:W-:Y:S01]  /*15f60*/  FMUL.FTZ R39, R3.reuse, R39 ;  /* 0x0000002703277220 */ /* 0x040fe20000410000 */
[----:B--2---:R-:W-:Y:S01]  /*15f70*/  F2FP.PACK_AB R129, R160, R161 ;  /* 0x000000a1a081723e */ /* 0x004fe200000000ff */
[C---:B------:R-:W-:Y:S02]  /*15f80*/  FMUL.FTZ R40, R132.reuse, R40 ;  /* 0x0000002884287220 */ /* 0x040fe40000410000 */
        /* <DEDUP_REMOVED lines=8> */
[----:B------:R-:W-:Y:S01]  /*16010*/  FMUL.FTZ R47, R3, R47 ;  /* 0x0000002f032f7220 */ /* 0x000fe20000410000 */
[----:B------:R-:W2:Y:S01]  /*16020*/  MUFU.EX2 R166, R166 ;  /* 0x000000a600a67308 */ /* 0x000ea20000000800 */
[C---:B------:R-:W-:Y:S01]  /*16030*/  FMUL.FTZ R48, R132.reuse, R48 ;  /* 0x0000003084307220 */ /* 0x040fe20000410000 */
[----:B---3--:R-:W-:Y:S01]  /*16040*/  F2FP.PACK_AB R131, R157, R158 ;  /* 0x0000009e9d83723e */ /* 0x008fe200000000ff */
[C---:B------:R-:W-:Y:S02]  /*16050*/  FMUL.FTZ R49, R132.reuse, R49 ;  /* 0x0000003184317220 */ /* 0x040fe40000410000 */
[C---:B------:R-:W-:Y:S02]  /*16060*/  FMUL.FTZ R50, R3.reuse, R50 ;  /* 0x0000003203327220 */ /* 0x040fe40000410000 */
[C---:B------:R-:W-:Y:S02]  /*16070*/  FMUL.FTZ R51, R3.reuse, R51 ;  /* 0x0000003303337220 */ /* 0x040fe40000410000 */
[C---:B------:R-:W-:Y:S01]  /*16080*/  HMMA.16816.F32 R4, R128.reuse, R12, R4 ;  /* 0x0000000c8004723c */ /* 0x040fe20000001804 */
        /* <DEDUP_REMOVED lines=10> */
[----:B------:R-:W3:Y:S01]  /*16130*/  LDSM.16.MT88.4 R120, [R156+0x100] ;  /* 0x000100009c78783b */ /* 0x000ee20000004200 */
[C---:B------:R-:W-:Y:S02]  /*16140*/  FMUL.FTZ R54, R3.reuse, R54 ;  /* 0x0000003603367220 */ /* 0x040fe40000410000 */
[C---:B------:R-:W-:Y:S02]  /*16150*/  FMUL.FTZ R55, R3.reuse, R55 ;  /* 0x0000003703377220 */ /* 0x040fe40000410000 */
[C---:B-1----:R-:W-:Y:S03]  /*16160*/  HMMA.16816.F32 R12, R128.reuse, R20, R12 ;  /* 0x00000014800c723c */ /* 0x042fe6000000180c */
[C---:B------:R-:W-:Y:S01]  /*16170*/  FMUL.FTZ R56, R132.reuse, R56 ;  /* 0x0000003884387220 */ /* 0x040fe20000410000 */
[----:B------:R-:W1:Y:S01]  /*16180*/  MUFU.EX2 R170, R170 ;  /* 0x000000aa00aa7308 */ /* 0x000e620000000800 */
        /* <DEDUP_REMOVED lines=8> */
[----:B------:R-:W4:Y:S01]  /*16210*/  LDSM.16.MT88.4 R112, [R135+UR4+0x2100] ;  /* 0x002100048770783b */ /* 0x000f220008004200 */
[C---:B------:R-:W-:Y:S02]  /*16220*/  FMUL.FTZ R59, R3.reuse, R59 ;  /* 0x0000003b033b7220 */ /* 0x040fe40000410000 */
[C---:B------:R-:W-:Y:S01]  /*16230*/  FMUL.FTZ R60, R132.reuse, R60 ;  /* 0x0000003c843c7220 */ /* 0x040fe20000410000 */
[----:B------:R-:W5:Y:S01]  /*16240*/  MUFU.EX2 R172, R172 ;  /* 0x000000ac00ac7308 */ /* 0x000f620000000800 */
        /* <DEDUP_REMOVED lines=14> */
[C---:B---3--:R-:W-:Y:S02]  /*16330*/  HMMA.16816.F32 R28, R128.reuse, R120, R28 ;  /* 0x00000078801c723c */ /* 0x048fe4000000181c */
        /* <DEDUP_REMOVED lines=9> */
[C---:B----4-:R-:W-:Y:S04]  /*163d0*/  HMMA.16816.F32 R36, R128.reuse, R112, R36 ;  /* 0x000000708024723c */ /* 0x050fe80000001824 */
        /* <DEDUP_REMOVED lines=13> */
[----:B------:R-:W1:Y:S03]  /*164b0*/  LDSM.16.MT88.4 R104, [R135+UR4+0x4100] ;  /* 0x004100048768783b */ /* 0x000e660008004200 */
        /* <DEDUP_REMOVED lines=9> */
[C---:B------:R-:W-:Y:S04]  /*16550*/  HMMA.16816.F32 R60, R128.reuse, R108, R60 ;  /* 0x0000006c803c723c */ /* 0x040fe8000000183c */
[C---:B------:R-:W-:Y:S02]  /*16560*/  FMUL.FTZ R93, R132.reuse, R93 ;  /* 0x0000005d845d7220 */ /* 0x040fe40000410000 */
[C---:B------:R-:W-:Y:S02]  /*16570*/  FMUL.FTZ R94, R3.reuse, R94 ;  /* 0x0000005e035e7220 */ /* 0x040fe40000410000 */
[C---:B------:R-:W-:Y:S01]  /*16580*/  HMMA.16816.F32 R64, R128.reuse, R110, R64 ;  /* 0x0000006e8040723c */ /* 0x040fe20000001840 */
[----:B------:R-:W4:Y:S03]  /*16590*/  LDSM.16.MT88.4 R108, [R134+UR4+0x4100] ;  /* 0x00410004866c783b */ /* 0x000f260008004200 */
        /* <DEDUP_REMOVED lines=9> */
[C---:B------:R-:W-:Y:S01]  /*16630*/  FMUL.FTZ R78, R3.reuse, R78 ;  /* 0x0000004e034e7220 */ /* 0x040fe20000410000 */
[----:B------:R-:W-:Y:S01]  /*16640*/  MUFU.EX2 R176, R176 ;  /* 0x000000b000b07308 */ /* 0x000fe20000000800 */
[C---:B------:R-:W-:Y:S02]  /*16650*/  FMUL.FTZ R76, R132.reuse, R76 ;  /* 0x0000004c844c7220 */ /* 0x040fe40000410000 */
[----:B------:R-:W-:Y:S04]  /*16660*/  FMUL.FTZ R79, R3, R79 ;  /* 0x0000004f034f7220 */ /* 0x000fe80000410000 */
[C---:B------:R-:W-:Y:S02]  /*16670*/  FMUL.FTZ R77, R132.reuse, R77 ;  /* 0x0000004d844d7220 */ /* 0x040fe40000410000 */
[--C-:B------:R-:W-:Y:S02]  /*16680*/  FFMA.FTZ R181, R153, c[0x0][0x2d0], -R152.reuse ;  /* 0x0000b40099b57a23 */ /* 0x100fe40000010898 */
[--C-:B------:R-:W-:Y:S02]  /*16690*/  FFMA.FTZ R175, R175, c[0x0][0x2d0], -R152.reuse ;  /* 0x0000b400afaf7a23 */ /* 0x100fe40000010898 */
[--C-:B------:R-:W-:Y:S01]  /*166a0*/  FFMA.FTZ R178, R173, c[0x0][0x2d0], -R152.reuse ;  /* 0x0000b400adb27a23 */ /* 0x100fe20000010898 */
[C---:B---3--:R-:W-:Y:S01]  /*166b0*/  HMMA.16816.F32 R76, R128.reuse, R100, R76 ;  /* 0x00000064804c723c */ /* 0x048fe2000000184c */
[----:B------:R-:W-:Y:S02]  /*166c0*/  MUFU.EX2 R181, R181 ;  /* 0x000000b500b57308 */ /* 0x000fe40000000800 */
[C---:B------:R-:W-:Y:S02]  /*166d0*/  FMUL.FTZ R82, R3.reuse, R82 ;  /* 0x0000005203527220 */ /* 0x040fe40000410000 */
[----:B------:R-:W-:Y:S02]  /*166e0*/  FMUL.FTZ R80, R132, R80 ;  /* 0x0000005084507220 */ /* 0x000fe40000410000 */
[----:B------:R-:W-:Y:S01]  /*166f0*/  FMUL.FTZ R83, R3, R83 ;  /* 0x0000005303537220 */ /* 0x000fe20000410000 */
[----:B--2---:R-:W-:Y:S01]  /*16700*/  F2FP.PACK_AB R100, R166, R165 ;  /* 0x000000a5a664723e */ /* 0x004fe200000000ff */
[----:B------:R-:W-:Y:S02]  /*16710*/  FMUL.FTZ R81, R132, R81 ;  /* 0x0000005184517220 */ /* 0x000fe40000410000 */
[----:B------:R-:W-:Y:S01]  /*16720*/  MUFU.EX2 R175, R175 ;  /* 0x000000af00af7308 */ /* 0x000fe20000000800 */
[----:B------:R-:W-:Y:S01]  /*16730*/  F2FP.PACK_AB R101, R170, R169 ;  /* 0x000000a9aa65723e */ /* 0x000fe200000000ff */
[--C-:B------:R-:W-:Y:S02]  /*16740*/  FFMA.FTZ R173, R180, c[0x0][0x2d0], -R145.reuse ;  /* 0x0000b400b4ad7a23 */ /* 0x100fe40000010891 */
[--C-:B------:R-:W-:Y:S01]  /*16750*/  FFMA.FTZ R180, R154, c[0x0][0x2d0], -R145.reuse ;  /* 0x0000b4009ab47a23 */ /* 0x100fe20000010891 */
[C---:B------:R-:W-:Y:S03]  /*16760*/  HMMA.16816.F32 R80, R128.reuse, R102, R80 ;  /* 0x000000668050723c */ /* 0x040fe60000001850 */
[--C-:B------:R-:W-:Y:S02]  /*16770*/  FFMA.FTZ R174, R174, c[0x0][0x2d0], -R145.reuse ;  /* 0x0000b400aeae7a23 */ /* 0x100fe40000010891 */
[--C-:B------:R-:W-:Y:S01]  /*16780*/  FFMA.FTZ R179, R182, c[0x0][0x2d0], -R145.reuse ;  /* 0x0000b400b6b37a23 */ /* 0x100fe20000010891 */
[----:B------:R-:W-:Y:S01]  /*16790*/  MUFU.EX2 R178, R178 ;  /* 0x000000b200b27308 */ /* 0x000fe20000000800 */
[--C-:B------:R-:W-:Y:S01]  /*167a0*/  FFMA.FTZ R182, R151, c[0x0][0x2d0], -R152.reuse ;  /* 0x0000b40097b67a23 */ /* 0x100fe20000010898 */
[C---:B----4-:R-:W-:Y:S01]  /*167b0*/  HMMA.16816.F32 R84, R128.reuse, R108, R84 ;  /* 0x0000006c8054723c */ /* 0x050fe20000001854 */
[----:B------:R-:W-:Y:S03]  /*167c0*/  LDSM.16.MT88.4 R148, [R135+UR4+0x3900] ;  /* 0x003900048794783b */ /* 0x000fe60008004200 */
[----:B------:R-:W-:Y:S01]  /*167d0*/  FFMA.FTZ R152, R147, c[0x0][0x2d0], -R152 ;  /* 0x0000b40093987a23 */ /* 0x000fe20000010898 */
[----:B------:R-:W-:Y:S01]  /*167e0*/  F2FP.PACK_AB R102, R168, R167 ;  /* 0x000000a7a866723e */ /* 0x000fe200000000ff */
[----:B------:R-:W-:Y:S01]  /*167f0*/  FFMA.FTZ R145, R144, c[0x0][0x2d0], -R145 ;  /* 0x0000b40090917a23 */ /* 0x000fe20000010891 */
[----:B-----5:R-:W-:Y:S01]  /*16800*/  F2FP.PACK_AB R103, R172, R171 ;  /* 0x000000abac67723e */ /* 0x020fe200000000ff */
[C---:B------:R-:W-:Y:S01]  /*16810*/  HMMA.16816.F32 R88, R128.reuse, R110, R88 ;  /* 0x0000006e8058723c */ /* 0x040fe20000001858 */
[----:B------:R-:W2:Y:S01]  /*16820*/  LDSM.16.MT88.4 R108, [R134+UR4+0x900] ;  /* 0x00090004866c783b */ /* 0x000ea20008004200 */
[----:B------:R3:W-:Y:S02]  /*16830*/  MUFU.EX2 R224, R152 ;  /* 0x0000009800e07308 */ /* 0x0007e40000000800 */
[----:B------:R-:W-:Y:S02]  /*16840*/  FFMA.FTZ R161, R3, R214, R161 ;  /* 0x000000d603a17223 */ /* 0x000fe400000100a1 */
[----:B------:R-:W-:Y:S02]  /*16850*/  FFMA.FTZ R164, R132, R213, R164 ;  /* 0x000000d584a47223 */ /* 0x000fe400000100a4 */
[C---:B-1----:R-:W-:Y:S04]  /*16860*/  HMMA.16816.F32 R92, R128.reuse, R104, R92 ;  /* 0x00000068805c723c */ /* 0x042fe8000000185c */
[----:B------:R1:W-:Y:S01]  /*16870*/  MUFU.EX2 R228, R145 ;  /* 0x0000009100e47308 */ /* 0x0003e20000000800 */
[----:B------:R-:W-:Y:S02]  /*16880*/  FADD.FTZ R163, R163, R164 ;  /* 0x000000a4a3a37221 */ /* 0x000fe40000010000 */
[----:B------:R-:W-:Y:S01]  /*16890*/  FADD.FTZ R161, R160, R161 ;  /* 0x000000a1a0a17221 */ /* 0x000fe20000010000 */
[----:B------:R-:W-:Y:S01]  /*168a0*/  HMMA.16816.F32 R96, R128, R106, R96 ;  /* 0x0000006a8060723c */ /* 0x000fe20000001860 */
[----:B------:R-:W4:Y:S03]  /*168b0*/  LDSM.16.MT88.4 R104, [R156+0x2900] ;  /* 0x002900009c68783b */ /* 0x000f260000004200 */
[----:B------:R-:W-:Y:S02]  /*168c0*/  FADD.FTZ R162, R162, R163 ;  /* 0x000000a3a2a27221 */ /* 0x000fe40000010000 */
[----:B------:R-:W-:Y:S02]  /*168d0*/  MUFU.EX2 R173, R173 ;  /* 0x000000ad00ad7308 */ /* 0x000fe40000000800 */
[C---:B------:R-:W-:Y:S01]  /*168e0*/  HMMA.16816.F32 R4, R100.reuse, R112, R4 ;  /* 0x000000706404723c */ /* 0x040fe20000001804 */
[----:B---3--:R-:W-:Y:S04]  /*168f0*/  LDSM.16.MT88.4 R152, [R133+0x3900] ;  /* 0x003900008598783b */ /* 0x008fe80000004200 */
[----:B------:R-:W-:Y:S03]  /*16900*/  FADD.FTZ R162, R159, R162 ;  /* 0x000000a29fa27221 */ /* 0x000fe60000010000 */
[C---:B------:R-:W-:Y:S01]  /*16910*/  HMMA.16816.F32 R8, R100.reuse, R114, R8 ;  /* 0x000000726408723c */ /* 0x040fe20000001808 */
[----:B------:R-:W-:Y:S01]  /*16920*/  MUFU.EX2 R174, R174 ;  /* 0x000000ae00ae7308 */ /* 0x000fe20000000800 */
[----:B------:R-:W-:Y:S02]  /*16930*/  LDSM.16.MT88.4 R112, [R133+0x4900] ;  /* 0x004900008570783b */ /* 0x000fe40000004200 */
[----:B------:R-:W-:Y:S04]  /*16940*/  FADD.FTZ R165, R165, R162 ;  /* 0x000000a2a5a57221 */ /* 0x000fe80000010000 */
[C---:B------:R-:W-:Y:S02]  /*16950*/  HMMA.16816.F32 R12, R100.reuse, R116, R12 ;  /* 0x00000074640c723c */ /* 0x040fe4000000180c */
[----:B-1----:R-:W-:Y:S01]  /*16960*/  LDSM.16.MT88.4 R144, [R156+0x1900] ;  /* 0x001900009c90783b */ /* 0x002fe20000004200 */
[----:B------:R-:W-:Y:S01]  /*16970*/  MUFU.EX2 R179, R179 ;  /* 0x000000b300b37308 */ /* 0x000fe20000000800 */
[----:B------:R-:W-:Y:S04]  /*16980*/  FADD.FTZ R166, R166, R165 ;  /* 0x000000a5a6a67221 */ /* 0x000fe80000010000 */
[C---:B------:R-:W-:Y:S02]  /*16990*/  HMMA.16816.F32 R16, R100.reuse, R118, R16 ;  /* 0x000000766410723c */ /* 0x040fe40000001810 */
[----:B------:R-:W-:Y:S02]  /*169a0*/  LDSM.16.MT88.4 R116, [R134+UR4+0x4900] ;  /* 0x004900048674783b */ /* 0x000fe40008004200 */
[----:B------:R-:W-:Y:S01]  /*169b0*/  FADD.FTZ R167, R167, R166 ;  /* 0x000000a6a7a77221 */ /* 0x000fe20000010000 */
[----:B------:R-:W-:Y:S03]  /*169c0*/  MUFU.EX2 R180, R180 ;  /* 0x000000b400b47308 */ /* 0x000fe60000000800 */
[C---:B--2---:R-:W-:Y:S04]  /*169d0*/  HMMA.16816.F32 R20, R100.reuse, R108, R20 ;  /* 0x0000006c6414723c */ /* 0x044fe80000001814 */
[----:B------:R-:W-:Y:S03]  /*169e0*/  FADD.FTZ R167, R168, R167 ;  /* 0x000000a7a8a77221 */ /* 0x000fe60000010000 */
[----:B------:R-:W1:Y:S01]  /*169f0*/  MUFU.EX2 R182, R182 ;  /* 0x000000b600b67308 */ /* 0x000e620000000800 */
[C---:B------:R-:W-:Y:S01]  /*16a00*/  HMMA.16816.F32 R24, R100.reuse, R110, R24 ;  /* 0x0000006e6418723c */ /* 0x040fe20000001818 */
[----:B------:R-:W2:Y:S07]  /*16a10*/  LDSM.16.MT88.4 R108, [R135+UR4+0x4900] ;  /* 0x00490004876c783b */ /* 0x000eae0008004200 */
[C---:B------:R-:W-:Y:S08]  /*16a20*/  HMMA.16816.F32 R28, R100.reuse, R120, R28 ;  /* 0x00000078641c723c */ /* 0x040ff0000000181c */
[C---:B------:R-:W-:Y:S01]  /*16a30*/  HMMA.16816.F32 R32, R100.reuse, R122, R32 ;  /* 0x0000007a6420723c */ /* 0x040fe20000001820 */
[----:B------:R-:W-:Y:S07]  /*16a40*/  LDSM.16.MT88.4 R120, [R156+0x1100] ;  /* 0x001100009c78783b */ /* 0x000fee0000004200 */
[C---:B------:R-:W-:Y:S08]  /*16a50*/  HMMA.16816.F32 R36, R100.reuse, R124, R36 ;  /* 0x0000007c6424723c */ /* 0x040ff00000001824 */
[C---:B------:R-:W-:Y:S01]  /*16a60*/  HMMA.16816.F32 R40, R100.reuse, R126, R40 ;  /* 0x0000007e6428723c */ /* 0x040fe20000001828 */
[----:B------:R-:W-:Y:S07]  /*16a70*/  LDSM.16.MT88.4 R124, [R135+UR4+0x3100] ;  /* 0x00310004877c783b */ /* 0x000fee0008004200 */
[C---:B------:R-:W-:Y:S07]  /*16a80*/  HMMA.16816.F32 R44, R100.reuse, R136, R44 ;  /* 0x00000088642c723c */ /* 0x040fee000000182c */
[----:B-1----:R-:W-:Y:S01]  /*16a90*/  F2FP.PACK_AB R136, R182, R181 ;  /* 0x000000b5b688723e */ /* 0x002fe200000000ff */
[C---:B------:R-:W-:Y:S04]  /*16aa0*/  HMMA.16816.F32 R48, R100.reuse, R138, R48 ;  /* 0x0000008a6430723c */ /* 0x040fe80000001830 */
[----:B------:R-:W-:Y:S03]  /*16ab0*/  F2FP.PACK_AB R137, R226, R191 ;  /* 0x000000bfe289723e */ /* 0x000fe600000000ff */
[----:B------:R-:W-:Y:S01]  /*16ac0*/  F2FP.PACK_AB R138, R224, R183 ;  /* 0x000000b7e08a723e */ /* 0x000fe200000000ff */
[C---:B------:R-:W-:Y:S04]  /*16ad0*/  HMMA.16816.F32 R52, R100.reuse, R140, R52 ;  /* 0x0000008c6434723c */ /* 0x040fe80000001834 */
[----:B------:R-:W-:Y:S04]  /*16ae0*/  F2FP.PACK_AB R139, R228, R223 ;  /* 0x000000dfe48b723e */ /* 0x000fe800000000ff */
[C---:B------:R-:W-:Y:S01]  /*16af0*/  HMMA.16816.F32 R56, R100.reuse, R142, R56 ;  /* 0x0000008e6438723c */ /* 0x040fe20000001838 */
[----:B------:R-:W-:Y:S07]  /*16b00*/  LDSM.16.MT88.4 R140, [R134+UR4+0x1900] ;  /* 0x00190004868c783b */ /* 0x000fee0008004200 */
[C---:B----4-:R-:W-:Y:S08]  /*16b10*/  HMMA.16816.F32 R60, R100.reuse, R104, R60 ;  /* 0x00000068643c723c */ /* 0x050ff0000000183c */
        /* <DEDUP_REMOVED lines=14> */
[C---:B------:R-:W-:Y:S01]  /*16c00*/  F2FP.PACK_AB R100, R177.reuse, R176 ;  /* 0x000000b0b164723e */ /* 0x040fe200000000ff */
        /* <DEDUP_REMOVED lines=43> */
[C---:B------:R-:W-:Y:S01]  /*16ec0*/  HMMA.16816.F32 R128, R136.reuse, R124, R4 ;  /* 0x0000007c8880723c */ /* 0x040fe20000001804 */
[----:B------:R-:W1:Y:S07]  /*16ed0*/  LDSM.16.MT88.4 R4, [R134+UR4+0x3900] ;  /* 0x003900048604783b */ /* 0x000e6e0008004200 */
[C---:B------:R-:W-:Y:S01]  /*16ee0*/  HMMA.16816.F32 R124, R136.reuse, R126, R8 ;  /* 0x0000007e887c723c */ /* 0x040fe20000001808 */
[----:B------:R-:W2:Y:S07]  /*16ef0*/  LDSM.16.MT88.4 R8, [R156+0x3900] ;  /* 0x003900009c08783b */ /* 0x000eae0000004200 */
[C---:B---3--:R-:W-:Y:S01]  /*16f00*/  HMMA.16816.F32 R120, R136.reuse, R116, R12 ;  /* 0x000000748878723c */ /* 0x048fe2000000180c */
[----:B------:R-:W3:Y:S07]  /*16f10*/  LDSM.16.MT88.4 R12, [R135+UR4+0x5900] ;  /* 0x00590004870c783b */ /* 0x000eee0008004200 */
[C---:B------:R-:W-:Y:S07]  /*16f20*/  HMMA.16816.F32 R116, R136.reuse, R118, R16 ;  /* 0x000000768874723c */ /* 0x040fee0000001810 */
[----:B------:R-:W-:Y:S01]  /*16f30*/  @P0 IADD3 R16, R217, -0x2, RZ ;  /* 0xfffffffed9100810 */ /* 0x000fe20007ffe0ff */
[C---:B------:R-:W-:Y:S04]  /*16f40*/  HMMA.16816.F32 R112, R136.reuse, R140, R20 ;  /* 0x0000008c8870723c */ /* 0x040fe80000001814 */
[----:B------:R-:W-:Y:S03]  /*16f50*/  @P0 SHF.R.S32.HI R17, RZ, 0x1f, R16 ;  /* 0x0000001fff110819 */ /* 0x000fe60000011410 */
[----:B------:R-:W-:Y:S01]  /*16f60*/  @P0 IMAD.WIDE.U32 R20, R16, c[0x0][0x1e0], RZ ;  /* 0x0000780010140a25 */ /* 0x000fe200078e00ff */
[C---:B------:R-:W-:Y:S04]  /*16f70*/  HMMA.16816.F32 R108, R136.reuse, R142, R24 ;  /* 0x0000008e886c723c */ /* 0x040fe80000001818 */
[----:B------:R-:W-:Y:S01]  /*16f80*/  @P0 SHF.L.U32 R23, R20, 0x6, RZ ;  /* 0x0000000614170819 */ /* 0x000fe200000006ff */
[----:B------:R-:W-:Y:S03]  /*16f90*/  @P0 IMAD R17, R17, c[0x0][0x1e0], RZ ;  /* 0x0000780011110a24 */ /* 0x000fe600078e02ff */
        /* <DEDUP_REMOVED lines=9> */
[C---:B-1----:R-:W-:Y:S08]  /*17030*/  HMMA.16816.F32 R52, R136.reuse, R4, R52 ;  /* 0x000000048834723c */ /* 0x042ff00000001834 */
[C---:B------:R-:W-:Y:S01]  /*17040*/  HMMA.16816.F32 R56, R136.reuse, R6, R56 ;  /* 0x000000068838723c */ /* 0x040fe20000001838 */
[----:B------:R-:W1:Y:S07]  /*17050*/  LDSM.16.MT88.4 R4, [R133+0x5900] ;  /* 0x005900008504783b */ /* 0x000e6e0000004200 */
[C---:B--2---:R-:W-:Y:S07]  /*17060*/  HMMA.16816.F32 R60, R136.reuse, R8, R60 ;  /* 0x00000008883c723c */ /* 0x044fee000000183c */
[C---:B------:R-:W-:Y:S01]  /*17070*/  @P0 IADD3 R8, P1, R23.reuse, R206, RZ ;  /* 0x000000ce17080210 */ /* 0x040fe20007f3e0ff */
[C---:B------:R-:W-:Y:S04]  /*17080*/  HMMA.16816.F32 R64, R136.reuse, R10, R64 ;  /* 0x0000000a8840723c */ /* 0x040fe80000001840 */
[----:B------:R-:W-:Y:S02]  /*17090*/  @P0 IADD3.X R9, R20, R211, RZ, P1, !PT ;  /* 0x000000d314090210 */ /* 0x000fe40000ffe4ff */
[----:B------:R-:W-:Y:S02]  /*170a0*/  @P0 LEA R18, P3, R8, c[0x0][0x1c8], 0x1 ;  /* 0x0000720008120a11 */ /* 0x000fe400078608ff */
[----:B------:R-:W-:Y:S01]  /*170b0*/  @P0 IADD3 R11, P2, R23, R216, RZ ;  /* 0x000000d8170b0210 */ /* 0x000fe20007f5e0ff */
[C---:B---3--:R-:W-:Y:S03]  /*170c0*/  HMMA.16816.F32 R68, R136.reuse, R12, R68 ;  /* 0x0000000c8844723c */ /* 0x048fe60000001844 */
[C---:B------:R-:W-:Y:S02]  /*170d0*/  @P0 LEA R16, P1, R11.reuse, c[0x0][0x1c8], 0x1 ;  /* 0x000072000b100a11 */ /* 0x040fe400078208ff */
[----:B------:R-:W-:Y:S02]  /*170e0*/  @P0 IADD3.X R10, R20, R215, RZ, P2, !PT ;  /* 0x000000d7140a0210 */ /* 0x000fe400017fe4ff */
[----:B------:R-:W-:Y:S01]  /*170f0*/  @P0 LEA.HI.X R19, R8, c[0x0][0x1cc], R9, 0x1, P3 ;  /* 0x0000730008130a11 */ /* 0x000fe200018f0c09 */
[C---:B------:R-:W-:Y:S04]  /*17100*/  HMMA.16816.F32 R72, R136.reuse, R14, R72 ;  /* 0x0000000e8848723c */ /* 0x040fe80000001848 */
[----:B------:R-:W-:Y:S02]  /*17110*/  @P0 LEA.HI.X R17, R11, c[0x0][0x1cc], R10, 0x1, P1 ;  /* 0x000073000b110a11 */ /* 0x000fe400008f0c0a */
[----:B------:R-:W2:Y:S01]  /*17120*/  LDSM.16.MT88.4 R8, [R134+UR4+0x5900] ;  /* 0x005900048608783b */ /* 0x000ea20008004200 */
[----:B------:R-:W-:Y:S01]  /*17130*/  @P0 IADD3 R21, P1, R199, R23, RZ ;  /* 0x00000017c7150210 */ /* 0x000fe20007f3e0ff */
[C---:B-1----:R-:W-:Y:S04]  /*17140*/  HMMA.16816.F32 R76, R136.reuse, R4, R76 ;  /* 0x00000004884c723c */ /* 0x042fe8000000184c */
[----:B------:R-:W-:Y:S02]  /*17150*/  @P0 IADD3 R12, P4, R21, R206, RZ ;  /* 0x000000ce150c0210 */ /* 0x000fe40007f9e0ff */
[----:B------:R-:W-:Y:S01]  /*17160*/  @P0 IADD3.X R24, R198, R20, RZ, P1, !PT ;  /* 0x00000014c6180210 */ /* 0x000fe20000ffe4ff */
[----:B------:R-:W-:Y:S01]  /*17170*/  FADD.FTZ R4, R158, R161 ;  /* 0x000000a19e047221 */ /* 0x000fe20000010000 */
[----:B------:R-:W-:Y:S01]  /*17180*/  @P0 LEA R26, P1, R12, c[0x0][0x1c8], 0x1 ;  /* 0x000072000c1a0a11 */ /* 0x000fe200078208ff */
[C---:B------:R-:W-:Y:S03]  /*17190*/  HMMA.16816.F32 R80, R136.reuse, R6, R80 ;  /* 0x000000068850723c */ /* 0x040fe60000001850 */
[----:B------:R-:W-:Y:S01]  /*171a0*/  @P0 IADD3.X R13, R24, R211, RZ, P4, !PT ;  /* 0x000000d3180d0210 */ /* 0x000fe200027fe4ff */
[----:B------:R-:W-:Y:S01]  /*171b0*/  FADD.FTZ R4, R157, R4 ;  /* 0x000000049d047221 */ /* 0x000fe20000010000 */
[----:B------:R-:W-:Y:S02]  /*171c0*/  @P0 IADD3 R23, P3, R23, R194, RZ ;  /* 0x000000c217170210 */ /* 0x000fe40007f7e0ff */
[----:B------:R-:W-:Y:S01]  /*171d0*/  @P0 LEA.HI.X R27, R12, c[0x0][0x1cc], R13, 0x1, P1 ;  /* 0x000073000c1b0a11 */ /* 0x000fe200008f0c0d */
[----:B------:R-:W-:Y:S01]  /*171e0*/  FADD.FTZ R169, R169, R4 ;  /* 0x00000004a9a97221 */ /* 0x000fe20000010000 */
[----:B------:R-:W1:Y:S01]  /*171f0*/  LDSM.16.MT88.4 R12, [R156+0x5900] ;  /* 0x005900009c0c783b */ /* 0x000e620000004200 */
[C---:B------:R-:W-:Y:S02]  /*17200*/  ISETP.GE.AND P1, PT, R212.reuse, 0x1, PT ;  /* 0x00000001d400780c */ /* 0x040fe40003f26270 */
[----:B------:R-:W-:Y:S01]  /*17210*/  IADD3 R212, R212, 0x1, RZ ;  /* 0x00000001d4d47810 */ /* 0x000fe20007ffe0ff */
[----:B------:R-:W-:Y:S01]  /*17220*/  FADD.FTZ R170, R170, R169 ;  /* 0x000000a9aaaa7221 */ /* 0x000fe20000010000 */
[----:B------:R-:W-:Y:S02]  /*17230*/  @P0 LEA R22, P2, R23, c[0x0][0x1c8], 0x1 ;  /* 0x0000720017160a11 */ /* 0x000fe400078408ff */
[----:B------:R-:W-:Y:S01]  /*17240*/  SEL R212, R212, RZ, !P1 ;  /* 0x000000ffd4d47207 */ /* 0x000fe20004800000 */
[----:B------:R-:W-:Y:S01]  /*17250*/  FADD.FTZ R171, R171, R170 ;  /* 0x000000aaabab7221 */ /* 0x000fe20000010000 */
[----:B------:R-:W-:Y:S02]  /*17260*/  @P0 IADD3.X R20, R20, R193, RZ, P3, !PT ;  /* 0x000000c114140210 */ /* 0x000fe40001ffe4ff */
[----:B------:R-:W-:Y:S01]  /*17270*/  @P0 IADD3 R3, P4, R21, R216, RZ ;  /* 0x000000d815030210 */ /* 0x000fe20007f9e0ff */
[----:B------:R-:W-:Y:S01]  /*17280*/  @P0 IMAD R5, R212, 0x3000, R203 ;  /* 0x00003000d4050824 */ /* 0x000fe200078e02cb */
[----:B------:R-:W-:Y:S01]  /*17290*/  @P0 LEA.HI.X R23, R23, c[0x0][0x1cc], R20, 0x1, P2 ;  /* 0x0000730017170a11 */ /* 0x000fe200010f0c14 */
[----:B------:R-:W-:Y:S01]  /*172a0*/  FADD.FTZ R172, R172, R171 ;  /* 0x000000abacac7221 */ /* 0x000fe20000010000 */
[----:B------:R-:W-:Y:S02]  /*172b0*/  @P0 LEA R20, P3, R3, c[0x0][0x1c8], 0x1 ;  /* 0x0000720003140a11 */ /* 0x000fe400078608ff */
[----:B------:R-:W-:Y:S01]  /*172c0*/  @P0 IADD3.X R28, R24, R215, RZ, P4, !PT ;  /* 0x000000d7181c0210 */ /* 0x000fe200027fe4ff */
[----:B------:R-:W-:Y:S01]  /*172d0*/  FADD.FTZ R173, R173, R172 ;  /* 0x000000acadad7221 */ /* 0x000fe20000010000 */
[----:B------:R-:W-:Y:S01]  /*172e0*/  @P0 IADD3 R7, P2, R21, R194, RZ ;  /* 0x000000c215070210 */ /* 0x000fe20007f5e0ff */
[C---:B--2---:R-:W-:Y:S03]  /*172f0*/  HMMA.16816.F32 R84, R136.reuse, R8, R84 ;  /* 0x000000088854723c */ /* 0x044fe60000001854 */
[----:B------:R-:W-:Y:S01]  /*17300*/  @P0 LEA.HI.X R21, R3, c[0x0][0x1cc], R28, 0x1, P3 ;  /* 0x0000730003150a11 */ /* 0x000fe200018f0c1c */
[----:B------:R-:W-:Y:S01]  /*17310*/  FADD.FTZ R174, R174, R173 ;  /* 0x000000adaeae7221 */ /* 0x000fe20000010000 */
[----:B------:R-:W-:Y:S02]  /*17320*/  @P0 SHF.L.U32 R3, R5, 0x1, RZ ;  /* 0x0000000105030819 */ /* 0x000fe400000006ff */
[----:B------:R-:W-:Y:S01]  /*17330*/  LOP3.LUT P4, RZ, R197, 0x1, RZ, 0xc0, !PT ;  /* 0x00000001c5ff7812 */ /* 0x000fe2000788c0ff */
[C---:B------:R-:W-:Y:S02]  /*17340*/  HMMA.16816.F32 R88, R136.reuse, R10, R88 ;  /* 0x0000000a8858723c */ /* 0x040fe40000001858 */
[----:B------:R-:W-:Y:S01]  /*17350*/  @!PT LDS RZ, [RZ] ;  /* 0x00000000fffff984 */ /* 0x000fe20000000800 */
[----:B------:R-:W-:Y:S01]  /*17360*/  @!PT LDS RZ, [RZ] ;  /* 0x00000000fffff984 */ /* 0x000fe20000000800 */
[----:B------:R-:W-:Y:S01]  /*17370*/  @!PT LDS RZ, [RZ] ;  /* 0x00000000fffff984 */ /* 0x000fe20000000800 */
[----:B------:R2:W-:Y:S02]  /*17380*/  @P0 LDGSTS.E.BYPASS.LTC128B.128 [R3+0xc100], [R18.64], !P6 ;  /* 0x0c10000012030fae */ /* 0x0005e4000f101d46 */
[----:B------:R-:W-:Y:S01]  /*17390*/  @P0 LEA R6, P1, R7, c[0x0][0x1c8], 0x1 ;  /* 0x0000720007060a11 */ /* 0x000fe200078208ff */
[----:B------:R-:W-:Y:S01]  /*173a0*/  FADD.FTZ R179, R179, R174 ;  /* 0x000000aeb3b37221 */ /* 0x000fe20000010000 */
[----:B------:R-:W-:Y:S02]  /*173b0*/  @P0 IADD3.X R24, R24, R193, RZ, P2, !PT ;  /* 0x000000c118180210 */ /* 0x000fe400017fe4ff */
[----:B------:R-:W-:Y:S01]  /*173c0*/  MOV R133, R2 ;  /* 0x0000000200857202 */ /* 0x000fe20000000f00 */
[----:B------:R-:W-:Y:S01]  /*173d0*/  FADD.FTZ R180, R180, R179 ;  /* 0x000000b3b4b47221 */ /* 0x000fe20000010000 */
[----:B------:R2:W-:Y:S02]  /*173e0*/  @P0 LDGSTS.E.BYPASS.LTC128B.128 [R3+0xe100], [R16.64], !P5 ;  /* 0x0e10000010030fae */ /* 0x0005e4000e901d46 */
[----:B------:R-:W-:Y:S01]  /*173f0*/  @P0 LEA.HI.X R7, R7, c[0x0][0x1cc], R24, 0x1, P1 ;  /* 0x0000730007070a11 */ /* 0x000fe200008f0c18 */
[C---:B-1----:R-:W-:Y:S03]  /*17400*/  HMMA.16816.F32 R92, R136.reuse, R12, R92 ;  /* 0x0000000c885c723c */ /* 0x042fe6000000185c */
[----:B------:R-:W-:Y:S02]  /*17410*/  FADD.FTZ R191, R191, R180 ;  /* 0x000000b4bfbf7221 */ /* 0x000fe40000010000 */
[----:B------:R2:W-:Y:S02]  /*17420*/  @P0 LDGSTS.E.BYPASS.LTC128B.128 [R3+0x10100], [R22.64], !P4 ;  /* 0x1010000016030fae */ /* 0x0005e4000e101d46 */
[----:B------:R-:W-:Y:S01]  /*17430*/  FADD.FTZ R226, R226, R191 ;  /* 0x000000bfe2e27221 */ /* 0x000fe20000010000 */
[----:B------:R-:W-:Y:S04]  /*17440*/  HMMA.16816.F32 R96, R136, R14, R96 ;  /* 0x0000000e8860723c */ /* 0x000fe80000001860 */
[----:B------:R-:W-:Y:S01]  /*17450*/  FADD.FTZ R223, R223, R226 ;  /* 0x000000e2dfdf7221 */ /* 0x000fe20000010000 */
[----:B------:R2:W-:Y:S03]  /*17460*/  @P0 LDGSTS.E.BYPASS.LTC128B.128 [R3+0xd100], [R26.64], !P6 ;  /* 0x0d1000001a030fae */ /* 0x0005e6000f101d46 */
[----:B------:R-:W-:Y:S05]  /*17470*/  FADD.FTZ R214, R228, R223 ;  /* 0x000000dfe4d67221 */ /* 0x000fea0000010000 */
[----:B------:R2:W-:Y:S08]  /*17480*/  @P0 LDGSTS.E.BYPASS.LTC128B.128 [R3+0xf100], [R20.64], !P5 ;  /* 0x0f10000014030fae */ /* 0x0005f0000e901d46 */
[----:B------:R2:W-:Y:S01]  /*17490*/  @P0 LDGSTS.E.BYPASS.LTC128B.128 [R3+0x11100], [R6.64], !P4 ;  /* 0x1110000006030fae */ /* 0x0005e2000e101d46 */
[----:B------:R-:W-:Y:S02]  /*174a0*/  ISETP.GT.AND P0, PT, R217, RZ, PT ;  /* 0x000000ffd900720c */ /* 0x000fe40003f04270 */
[----:B------:R-:W-:Y:S05]  /*174b0*/  MOV R217, R222 ;  /* 0x000000de00d97202 */ /* 0x000fea0000000f00 */
[----:B------:R-:W0:Y:S01]  /*174c0*/  LDGDEPBAR ;  /* 0x00000000000079af */ /* 0x000e220000000000 */
[----:B--2---:R-:W-:Y:S05]  /*174d0*/  MOV R3, R0 ;  /* 0x0000000000037202 */ /* 0x004fea0000000f00 */
[----:B------:R-:W-:-:S05]  /*174e0*/  @P0 BRA `(.L_x_1264) ;  /* 0xffffd1a000000947 */ /* 0x000fca000383ffff */
.L_x_1263:
        /* <DEDUP_REMOVED lines=122> */
.L_x_1209:
        /* <DEDUP_REMOVED lines=152> */
.L_x_1266:
[----:B----4-:R-:W-:Y:S01]  /*18610*/  LOP3.LUT R7, R6, 0xffffffe0, RZ, 0xc0, !PT ;  /* 0xffffffe006077812 */ /* 0x010fe200078ec0ff */
        /* <DEDUP_REMOVED lines=10> */
[----:B------:R-:W-:Y:S01]  /*186c0*/  LOP3.LUT R13, R13, 0xffffff8, RZ, 0xc0, !PT ;  /* 0x0ffffff80d0d7812 */ /* 0x000fe200078ec0ff */
[----:B------:R-:W-:Y:S01]  /*186d0*/  IMAD.IADD R21, R21, 0x1, -R6 ;  /* 0x0000000115157824 */ /* 0x000fe200078e0a06 */
[----:B------:R-:W-:Y:S01]  /*186e0*/  LEA.HI R7, R7, R8, RZ, 0x2 ;  /* 0x0000000807077211 */ /* 0x000fe200078f10ff */
[----:B------:R-:W-:Y:S01]  /*186f0*/  IMAD R6, R0, c[0x0][0x490], RZ ;  /* 0x0001240000067a24 */ /* 0x000fe200078e02ff */
[----:B------:R-:W-:Y:S01]  /*18700*/  IADD3 R4, R4, -R13, RZ ;  /* 0x8000000d04047210 */ /* 0x000fe20007ffe0ff */
[----:B------:R-:W-:Y:S01]  /*18710*/  IMAD R0, R0, c[0x0][0x3e8], RZ ;  /* 0x0000fa0000007a24 */ /* 0x000fe200078e02ff */
[----:B------:R-:W-:Y:S01]  /*18720*/  SHF.R.S32.HI R7, RZ, 0x2, R7 ;  /* 0x00000002ff077819 */ /* 0x000fe20000011407 */
[----:B------:R-:W-:Y:S01]  /*18730*/  IMAD R13, R195, c[0x0][0x494], R6 ;  /* 0x00012500c30d7a24 */ /* 0x000fe200078e0206 */
[----:B------:R-:W-:Y:S01]  /*18740*/  ISETP.NE.AND P1, PT, R9, 0x1, PT ;  /* 0x000000010900780c */ /* 0x000fe20003f25270 */
[----:B------:R-:W-:Y:S01]  /*18750*/  IMAD R9, R11, c[0x0][0x3a0], RZ ;  /* 0x0000e8000b097a24 */ /* 0x000fe200078e02ff */
[----:B------:R-:W-:Y:S01]  /*18760*/  LOP3.LUT P2, RZ, R8, 0x3, RZ, 0xc0, !PT ;  /* 0x0000000308ff7812 */ /* 0x000fe2000784c0ff */
[----:B------:R-:W-:Y:S01]  /*18770*/  IMAD R4, R4, 0x10, R7 ;  /* 0x0000001004047824 */ /* 0x000fe200078e0207 */
[----:B------:R-:W-:Y:S01]  /*18780*/  MOV R18, R10 ;  /* 0x0000000a00127202 */ /* 0x000fe20000000f00 */
[C---:B------:R-:W-:Y:S01]  /*18790*/  IMAD R9, R10.reuse, c[0x0][0x3a4], R9 ;  /* 0x0000e9000a097a24 */ /* 0x040fe200078e0209 */
[-C--:B------:R-:W-:Y:S01]  /*187a0*/  LEA.HI R12, R17, R2.reuse, RZ, 0x3 ;  /* 0x00000002110c7211 */ /* 0x080fe200078f18ff */
[----:B------:R-:W-:Y:S01]  /*187b0*/  IMAD R8, R21, 0x8, R4 ;  /* 0x0000000815087824 */ /* 0x000fe200078e0204 */
[----:B------:R-:W-:Y:S01]  /*187c0*/  LEA.HI R17, R17, R2, RZ, 0x6 ;  /* 0x0000000211117211 */ /* 0x000fe200078f30ff */
[----:B------:R-:W-:Y:S01]  /*187d0*/  IMAD.WIDE.U32 R10, R10, c[0x0][0x3a0], RZ ;  /* 0x0000e8000a0a7a25 */ /* 0x000fe200078e00ff */
[----:B------:R-:W-:-:S02]  /*187e0*/  LOP3.LUT R7, R12, 0xfffffff8, RZ, 0xc0, !PT ;  /* 0xfffffff80c077812 */ /* 0x000fc400078ec0ff */
[----:B-1----:R-:W-:Y:S01]  /*187f0*/  LEA R8, R57, R8, 0x7 ;  /* 0x0000000839087211 */ /* 0x002fe200078e38ff */
[----:B------:R-:W-:Y:S01]  /*18800*/  IMAD.WIDE.U32 R18, R195, c[0x0][0x490], R18 ;  /* 0x00012400c3127a25 */ /* 0x000fe200078e0012 */
[----:B------:R-:W-:Y:S02]  /*18810*/  IADD3 R11, R11, R9, RZ ;  /* 0x000000090b0b7210 */ /* 0x000fe40007ffe0ff */
[----:B------:R-:W-:Y:S01]  /*18820*/  SHF.R.S32.HI R12, RZ, 0x3, R12 ;  /* 0x00000003ff0c7819 */ /* 0x000fe2000001140c */
[----:B------:R-:W-:-:S04]  /*18830*/  @P1 IMAD.HI.U32 R9, R8, c[0x0][0x4ec], RZ ;  /* 0x00013b0008091a27 */ /* 0x000fc800078e00ff */
[----:B------:R-:W-:Y:S01]  /*18840*/  IMAD.IADD R7, R2, 0x1, -R7 ;  /* 0x0000000102077824 */ /* 0x000fe200078e0a07 */
[----:B------:R-:W-:Y:S01]  /*18850*/  SHF.R.S32.HI R2, RZ, 0x1f, R196 ;  /* 0x0000001fff027819 */ /* 0x000fe200000114c4 */
[----:B------:R-:W-:Y:S01]  /*18860*/  IMAD.MOV.U32 R6, RZ, RZ, R8 ;  /* 0x000000ffff067224 */ /* 0x000fe200078e0008 */
[----:B------:R-:W-:Y:S01]  /*18870*/  @P1 SHF.R.U32.HI R6, RZ, c[0x0][0x4f0], R9 ;  /* 0x00013c00ff061a19 */ /* 0x000fe20000011609 */
[----:B------:R-:W-:Y:S01]  /*18880*/  IMAD.IADD R19, R19, 0x1, R13 ;  /* 0x0000000113137824 */ /* 0x000fe200078e020d */
[----:B------:R-:W-:Y:S01]  /*18890*/  SEL R196, R196, RZ, !P0 ;  /* 0x000000ffc4c47207 */ /* 0x000fe20004000000 */
[----:B------:R-:W-:Y:S01]  /*188a0*/  IMAD R15, R195, c[0x0][0x3ec], R0 ;  /* 0x0000fb00c30f7a24 */ /* 0x000fe200078e0200 */
[----:B------:R-:W-:Y:S01]  /*188b0*/  SEL R2, R2, RZ, !P0 ;  /* 0x000000ff02027207 */ /* 0x000fe20004000000 */
[----:B------:R-:W-:Y:S01]  /*188c0*/  IMAD.MOV R9, RZ, RZ, -R6 ;  /* 0x000000ffff097224 */ /* 0x000fe200078e0a06 */
[----:B------:R-:W-:Y:S01]  /*188d0*/  LEA R0, R7, R12, 0x5 ;  /* 0x0000000c07007211 */ /* 0x000fe200078e28ff */
[----:B------:R-:W-:Y:S01]  /*188e0*/  IMAD.WIDE.U32 R18, R196, c[0x0][0x498], R18 ;  /* 0x00012600c4127a25 */ /* 0x000fe200078e0012 */
[----:B------:R-:W-:-:S03]  /*188f0*/  SHF.R.S32.HI R16, RZ, 0x1f, R6 ;  /* 0x0000001fff107819 */ /* 0x000fc60000011406 */
[----:B------:R-:W-:Y:S01]  /*18900*/  IMAD R9, R9, c[0x0][0x4e8], R8 ;  /* 0x00013a0009097a24 */ /* 0x000fe200078e0208 */
[----:B------:R-:W-:Y:S01]  /*18910*/  IADD3 R20, P0, R6, R18, RZ ;  /* 0x0000001206147210 */ /* 0x000fe20007f1e0ff */
[----:B------:R-:W-:Y:S02]  /*18920*/  IMAD R13, R2, c[0x0][0x498], RZ ;  /* 0x00012600020d7a24 */ /* 0x000fe400078e02ff */
[----:B------:R-:W-:Y:S01]  /*18930*/  IMAD.WIDE.U32 R10, R195, c[0x0][0x3e8], R10 ;  /* 0x0000fa00c30a7a25 */ /* 0x000fe200078e000a */
[----:B------:R-:W-:-:S03]  /*18940*/  SHF.R.S32.HI R18, RZ, 0x1f, R9 ;  /* 0x0000001fff127819 */ /* 0x000fc60000011409 */
[----:B------:R-:W-:Y:S01]  /*18950*/  IMAD R13, R196, c[0x0][0x49c], R13 ;  /* 0x00012700c40d7a24 */ /* 0x000fe200078e020d */
[----:B------:R-:W-:Y:S01]  /*18960*/  IADD3 R11, R11, R15, RZ ;  /* 0x0000000f0b0b7210 */ /* 0x000fe20007ffe0ff */
[----:B------:R-:W-:Y:S02]  /*18970*/  IMAD R8, R57, 0x80, R0 ;  /* 0x0000008039087824 */ /* 0x000fe400078e0200 */
[----:B------:R-:W-:Y:S01]  /*18980*/  IMAD R18, R18, c[0x0][0x488], RZ ;  /* 0x0001220012127a24 */ /* 0x000fe200078e02ff */
[----:B------:R-:W-:Y:S01]  /*18990*/  IADD3.X R21, R16, R19, R13, P0, !PT ;  /* 0x0000001310157210 */ /* 0x000fe200007fe40d */
        /* <DEDUP_REMOVED lines=13> */
[----:B------:R-:W-:Y:S01]  /*18a70*/  LOP3.LUT R13, R13, 0x38, R0, 0xf8, !PT ;  /* 0x000000380d0d7812 */ /* 0x000fe200078ef800 */
[----:B------:R-:W-:Y:S01]  /*18a80*/  SHFL.IDX PT, R34, R9, RZ, 0x1c1f ;  /* 0x001c1fff09227589 */ /* 0x000fe200000e0000 */
[----:B------:R-:W-:Y:S01]  /*18a90*/  LEA.HI.X R15, R20, c[0x0][0x454], R15, 0x2, P0 ;  /* 0x00011500140f7a11 */ /* 0x000fe200000f140f */
[----:B------:R-:W-:Y:S01]  /*18aa0*/  IMAD R7, R196, c[0x0][0x3f4], R7 ;  /* 0x0000fd00c4077a24 */ /* 0x000fe200078e0207 */
[----:B------:R-:W-:Y:S01]  /*18ab0*/  LOP3.LUT R13, R13, R2, RZ, 0x3c, !PT ;  /* 0x000000020d0d7212 */ /* 0x000fe200078e3cff */
[----:B------:R-:W-:Y:S01]  /*18ac0*/  SHFL.IDX PT, R48, R9, 0x1, 0x1c1f ;  /* 0x003c1f0009307f89 */ /* 0x000fe200000e0000 */
[--C-:B------:R-:W-:Y:S01]  /*18ad0*/  SHF.R.S32.HI R2, RZ, 0x1f, R6.reuse ;  /* 0x0000001fff027819 */ /* 0x100fe20000011406 */
[----:B------:R-:W-:Y:S01]  /*18ae0*/  IMAD.MOV R19, RZ, RZ, -R6 ;  /* 0x000000ffff137224 */ /* 0x000fe200078e0a06 */
[----:B------:R-:W-:Y:S01]  /*18af0*/  IADD3 R11, R11, R7, RZ ;  /* 0x000000070b0b7210 */ /* 0x000fe20007ffe0ff */
[----:B------:R-:W1:Y:S01]  /*18b00*/  SHFL.IDX PT, R35, R15, RZ, 0x1c1f ;  /* 0x001c1fff0f237589 */ /* 0x000e6200000e0000 */
[C---:B------:R-:W-:Y:S01]  /*18b10*/  IMAD R7, R57.reuse, 0x80, R4 ;  /* 0x0000008039077824 */ /* 0x040fe200078e0204 */
[----:B------:R-:W-:Y:S01]  /*18b20*/  LEA R57, R57, R12, 0x7 ;  /* 0x0000000c39397211 */ /* 0x000fe200078e38ff */
[----:B------:R-:W-:Y:S01]  /*18b30*/  IMAD R21, R2, c[0x0][0x3e0], RZ ;  /* 0x0000f80002157a24 */ /* 0x000fe200078e02ff */
[----:B------:R-:W2:Y:S01]  /*18b40*/  SHFL.IDX PT, R49, R15, 0x1, 0x1c1f ;  /* 0x003c1f000f317f89 */ /* 0x000ea200000e0000 */
[----:B-----5:R-:W-:Y:S01]  /*18b50*/  IMAD R2, R5, c[0x0][0x4e8], RZ ;  /* 0x00013a0005027a24 */ /* 0x020fe200078e02ff */
[----:B------:R-:W-:Y:S01]  /*18b60*/  IADD3 R5, R7, 0x8, RZ ;  /* 0x0000000807057810 */ /* 0x000fe20007ffe0ff */
[----:B------:R-:W-:-:S02]  /*18b70*/  IMAD R19, R19, c[0x0][0x4e8], R8 ;  /* 0x00013a0013137a24 */ /* 0x000fc400078e0208 */
[C---:B------:R-:W-:Y:S01]  /*18b80*/  IMAD R21, R6.reuse, c[0x0][0x3e4], R21 ;  /* 0x0000f90006157a24 */ /* 0x040fe200078e0215 */
[-C--:B------:R-:W-:Y:S01]  /*18b90*/  ISETP.GE.OR P1, PT, R7, R2.reuse, P2 ;  /* 0x000000020700720c */ /* 0x080fe20001726670 */
[----:B------:R-:W-:Y:S01]  /*18ba0*/  IMAD.WIDE.U32 R10, R6, c[0x0][0x3e0], R10 ;  /* 0x0000f800060a7a25 */ /* 0x000fe200078e000a */
[----:B------:R-:W-:Y:S02]  /*18bb0*/  ISETP.GE.OR P0, PT, R5, R2, P2 ;  /* 0x000000020500720c */ /* 0x000fe40001706670 */
[----:B------:R-:W-:Y:S01]  /*18bc0*/  SHF.L.U32 R6, R17, 0x3, RZ ;  /* 0x0000000311067819 */ /* 0x000fe200000006ff */
[----:B------:R-:W-:Y:S01]  /*18bd0*/  IMAD.IADD R11, R11, 0x1, R21 ;  /* 0x000000010b0b7824 */ /* 0x000fe200078e0215 */
[----:B------:R-:W-:Y:S02]  /*18be0*/  SHF.R.S32.HI R4, RZ, 0x1f, R19 ;  /* 0x0000001fff047819 */ /* 0x000fe40000011413 */
        /* <DEDUP_REMOVED lines=43> */
.L_x_1268:
[----:B--2---:R-:W-:Y:S05]  /*18ea0*/  BSYNC B0 ;  /* 0x0000000000007941 */ /* 0x004fea0003800000 */
.L_x_1267:
        /* <DEDUP_REMOVED lines=23> */
.L_x_1270:
[----:B------:R-:W-:Y:S05]  /*19020*/  BSYNC B0 ;  /* 0x0000000000007941 */ /* 0x000fea0003800000 */
.L_x_1269:
        /* <DEDUP_REMOVED lines=23> */
.L_x_1272:
[----:B------:R-:W-:Y:S05]  /*191a0*/  BSYNC B0 ;  /* 0x0000000000007941 */ /* 0x000fea0003800000 */
.L_x_1271:
        /* <DEDUP_REMOVED lines=24> */
.L_x_1265:
        /* <DEDUP_REMOVED lines=18> */
.L_x_1273:
        /* <DEDUP_REMOVED lines=41> */
.L_x_1275:
[----:B------:R-:W-:Y:S05]  /*196e0*/  BSYNC B0 ;  /* 0x0000000000007941 */ /* 0x000fea0003800000 */
.L_x_1274:
        /* <DEDUP_REMOVED lines=64> */
.L_x_1277:
[----:B------:R-:W-:Y:S05]  /*19af0*/  BSYNC B0 ;  /* 0x0000000000007941 */ /* 0x000fea0003800000 */
.L_x_1276:
        /* <DEDUP_REMOVED lines=21> */
.L_x_1279:
[----:B------:R-:W-:Y:S05]  /*19c50*/  BSYNC B0 ;  /* 0x0000000000007941 */ /* 0x000fea0003800000 */
.L_x_1278:
        /* <DEDUP_REMOVED lines=21> */
.L_x_1281:
[----:B------:R-:W-:Y:S05]  /*19db0*/  BSYNC B0 ;  /* 0x0000000000007941 */ /* 0x000fea0003800000 */
.L_x_1280:
        /* <DEDUP_REMOVED lines=22> */
.L_x_1282:
        /* <DEDUP_REMOVED lines=14> */
.L_x_1304:


//--------------------- .nv.shared._ZN7cutlass13device_kernelIN5flash19enable_sm80_to_sm89INS1_16FlashAttnFwdSm80INS1_25CollectiveMainloopFwdSm80ILi8ELi1ELb1EN4cute5tupleIJNS5_1CILi128EEENS7_ILi96EEENS7_ILi192EEEEEELi192ENS_6half_tEfNS_4arch4Sm80ELb0ELb0ELb1ELb0ELb0ELb0ELb1ELb0EEENS1_21CollectiveEpilogueFwdINS6_IJS8_SA_S9_EEENS6_IJNS7_ILi1EEESI_SI_EEESC_SE_Li256ELb0ELb1ELb0ELb0EEENS1_19SingleTileSchedulerILb0ELb0ELb1ELi128EEEEEEEEEvNT_6ParamsE --------------------------
	.section	.nv.shared._ZN7cutlass13device_kernelIN5flash19enable_sm80_to_sm89INS1_16FlashAttnFwdSm80INS1_25CollectiveMainloopFwdSm80ILi8ELi1ELb1EN4cute5tupleIJNS5_1CILi128EEENS7_ILi96EEENS7_ILi192EEEEEELi192ENS_6half_tEfNS_4arch4Sm80ELb0ELb0ELb1ELb0ELb0ELb0ELb1ELb0EEENS1_21CollectiveEpilogueFwdINS6_IJS8_SA_S9_EEENS6_IJNS7_ILi1EEESI_SI_EEESC_SE_Li256ELb0ELb1ELb0ELb0EEENS1_19SingleTileSchedulerILb0ELb0ELb1ELi128EEEEEEEEEvNT_6ParamsE,"aw",@nobits
	.sectionflags	@""
	.align	16


//--------------------- .nv.global                --------------------------
	.section	.nv.global,"aw",@nobits
.nv.global:
	.type		_ZN74_INTERNAL_3207daf9_38_flash_fwd_hdim192_fp16_softcap_sm80_cu_49158569_32524cute1_E,@object
	.size		_ZN74_INTERNAL_3207daf9_38_flash_fwd_hdim192_fp16_softcap_sm80_cu_49158569_32524cute1_E,(_ZN74_INTERNAL_3207daf9_38_flash_fwd_hdim192_fp16_softcap_sm80_cu_49158569_32524cuda3std3__45__cpo6cbeginE - _ZN74_INTERNAL_3207daf9_38_flash_fwd_hdim192_fp16_softcap_sm80_cu_49158569_32524cute1_E)
_ZN74_INTERNAL_3207daf9_38_flash_fwd_hdim192_fp16_softcap_sm80_cu_49158569_32524cute1_E:
	.zero		1
	.type		_ZN74_INTERNAL_3207daf9_38_flash_fwd_hdim192_fp16_softcap_sm80_cu_49158569_32524cuda3std3__45__cpo6cbeginE,@object
	.size		_ZN74_INTERNAL_3207daf9_38_flash_fwd_hdim192_fp16_softcap_sm80_cu_49158569_32524cuda3std3__45__cpo6cbeginE,(_ZN74_INTERNAL_3207daf9_38_flash_fwd_hdim192_fp16_softcap_sm80_cu_49158569_32524cuda3std3__48in_placeE - _ZN74_INTERNAL_3207daf9_38_flash_fwd_hdim192_fp16_softcap_sm80_cu_49158569_32524cuda3std3__45__cpo6cbeginE)
_ZN74_INTERNAL_3207daf9_38_flash_fwd_hdim192_fp16_softcap_sm80_cu_49158569_32524cuda3std3__45__cpo6cbeginE:
	.zero		1
	.type		_ZN74_INTERNAL_3207daf9_38_flash_fwd_hdim192_fp16_softcap_sm80_cu_49158569_32524cuda3std3__48in_placeE,@object
	.size		_ZN74_INTERNAL_3207daf9_38_flash_fwd_hdim192_fp16_softcap_sm80_cu_49158569_32524cuda3std3__48in_placeE,(_ZN74_INTERNAL_3207daf9_38_flash_fwd_hdim192_fp16_softcap_sm80_cu_49158569_32524cuda3std6ranges3__45__cpo9iter_moveE - _ZN74_INTERNAL_3207daf9_38_flash_fwd_hdim192_fp16_softcap_sm80_cu_49158569_32524cuda3std3__48in_placeE)
_ZN74_INTERNAL_3207daf9_38_flash_fwd_hdim192_fp16_softcap_sm80_cu_49158569_32524cuda3std3__48in_placeE:
	.zero		1
	.type		_ZN74_INTERNAL_3207daf9_38_flash_fwd_hdim192_fp16_softcap_sm80_cu_49158569_32524cuda3std6ranges3__45__cpo9iter_moveE,@object
	.size		_ZN74_INTERNAL_3207daf9_38_flash_fwd_hdim192_fp16_softcap_sm80_cu_49158569_32524cuda3std6ranges3__45__cpo9iter_moveE,(_ZN74_INTERNAL_3207daf9_38_flash_fwd_hdim192_fp16_softcap_sm80_cu_49158569_32524cuda3std3__45__cpo5beginE - _ZN74_INTERNAL_3207daf9_38_flash_fwd_hdim192_fp16_softcap_sm80_cu_49158569_32524cuda3std6ranges3__45__cpo9iter_moveE)
_ZN74_INTERNAL_3207daf9_38_flash_fwd_hdim192_fp16_softcap_sm80_cu_49158569_32524cuda3std6ranges3__45__cpo9iter_moveE:
	.zero		1
	.type		_ZN74_INTERNAL_3207daf9_38_flash_fwd_hdim192_fp16_softcap_sm80_cu_49158569_32524cuda3std3__45__cpo5beginE,@object
	.size		_ZN74_INTERNAL_3207daf9_38_flash_fwd_hdim192_fp16_softcap_sm80_cu_49158569_32524cuda3std3__45__cpo5beginE,(_ZN74_INTERNAL_3207daf9_38_flash_fwd_hdim192_fp16_softcap_sm80_cu_49158569_32524cuda3std3__476_GLOBAL__N__3207daf9_38_flash_fwd_hdim192_fp16_softcap_sm80_cu_49158569_32526ignoreE - _ZN74_INTERNAL_3207daf9_38_flash_fwd_hdim192_fp16_softcap_sm80_cu_49158569_32524cuda3std3__45__cpo5beginE)
_ZN74_INTERNAL_3207daf9_38_flash_fwd_hdim192_fp16_softcap_sm80_cu_49158569_32524cuda3std3__45__cpo5beginE:
	.zero		1
	.type		_ZN74_INTERNAL_3207daf9_38_flash_fwd_hdim192_fp16_softcap_sm80_cu_49158569_32524cuda3std3__476_GLOBAL__N__3207daf9_38_flash_fwd_hdim192_fp16_softcap_sm80_cu_49158569_32526ignoreE,@object
	.size		_ZN74_INTERNAL_3207daf9_38_flash_fwd_hdim192_fp16_softcap_sm80_cu_49158569_32524cuda3std3__476_GLOBAL__N__3207daf9_38_flash_fwd_hdim192_fp16_softcap_sm80_cu_49158569_32526ignoreE,(_ZN74_INTERNAL_3207daf9_38_flash_fwd_hdim192_fp16_softcap_sm80_cu_49158569_32524cute7productE - _ZN74_INTERNAL_3207daf9_38_flash_fwd_hdim192_fp16_softcap_sm80_cu_49158569_32524cuda3std3__476_GLOBAL__N__3207daf9_38_flash_fwd_hdim192_fp16_softcap_sm80_cu_49158569_32526ignoreE)
_ZN74_INTERNAL_3207daf9_38_flash_fwd_hdim192_fp16_softcap_sm80_cu_49158569_32524cuda3std3__476_GLOBAL__N__3207daf9_38_flash_fwd_hdim192_fp16_softcap_sm80_cu_49158569_32526ignoreE:
	.zero		1
	.type		_ZN74_INTERNAL_3207daf9_38_flash_fwd_hdim192_fp16_softcap_sm80_cu_49158569_32524cute7productE,@object
	.size		_ZN74_INTERNAL_3207daf9_38_flash_fwd_hdim192_fp16_softcap_sm80_cu_49158569_32524cute7productE,(_ZN74_INTERNAL_3207daf9_38_flash_fwd_hdim192_fp16_softcap_sm80_cu_49158569_32524cuda3std3__45__cpo3endE - _ZN74_INTERNAL_3207daf9_38_flash_fwd_hdim192_fp16_softcap_sm80_cu_49158569_32524cute7productE)
_ZN74_INTERNAL_3207daf9_38_flash_fwd_hdim192_fp16_softcap_sm80_cu_49158569_32524cute7productE:
	.zero		1
	.type		_ZN74_INTERNAL_3207daf9_38_flash_fwd_hdim192_fp16_softcap_sm80_cu_49158569_32524cuda3std3__45__cpo3endE,@object
	.size		_ZN74_INTERNAL_3207daf9_38_flash_fwd_hdim192_fp16_softcap_sm80_cu_49158569_32524cuda3std3__45__cpo3endE,(_ZN74_INTERNAL_3207daf9_38_flash_fwd_hdim192_fp16_softcap_sm80_cu_49158569_32524cuda3std3__419piecewise_constructE - _ZN74_INTERNAL_3207daf9_38_flash_fwd_hdim192_fp16_softcap_sm80_cu_49158569_32524cuda3std3__45__cpo3endE)
_ZN74_INTERNAL_3207daf9_38_flash_fwd_hdim192_fp16_softcap_sm80_cu_49158569_32524cuda3std3__45__cpo3endE:
	.zero		1
	.type		_ZN74_INTERNAL_3207daf9_38_flash_fwd_hdim192_fp16_softcap_sm80_cu_49158569_32524cuda3std3__419piecewise_constructE,@object
	.size		_ZN74_INTERNAL_3207daf9_38_flash_fwd_hdim192_fp16_softcap_sm80_cu_49158569_32524cuda3std3__419piecewise_constructE,(_ZN74_INTERNAL_3207daf9_38_flash_fwd_hdim192_fp16_softcap_sm80_cu_49158569_32524cuda3std3__45__cpo4cendE - _ZN74_INTERNAL_3207daf9_38_flash_fwd_hdim192_fp16_softcap_sm80_cu_49158569_32524cuda3std3__419piecewise_constructE)
_ZN74_INTERNAL_3207daf9_38_flash_fwd_hdim192_fp16_softcap_sm80_cu_49158569_32524cuda3std3__419piecewise_constructE:
	.zero		1
	.type		_ZN74_INTERNAL_3207daf9_38_flash_fwd_hdim192_fp16_softcap_sm80_cu_49158569_32524cuda3std3__45__cpo4cendE,@object
	.size		_ZN74_INTERNAL_3207daf9_38_flash_fwd_hdim192_fp16_softcap_sm80_cu_49158569_32524cuda3std3__45__cpo4cendE,(_ZN74_INTERNAL_3207daf9_38_flash_fwd_hdim192_fp16_softcap_sm80_cu_49158569_32524cuda3std6ranges3__45__cpo4swapE - _ZN74_INTERNAL_3207daf9_38_flash_fwd_hdim192_fp16_softcap_sm80_cu_49158569_32524cuda3std3__45__cpo4cendE)
_ZN74_INTERNAL_3207daf9_38_flash_fwd_hdim192_fp16_softcap_sm80_cu_49158569_32524cuda3std3__45__cpo4cendE:
	.zero		1
	.type		_ZN74_INTERNAL_3207daf9_38_flash_fwd_hdim192_fp16_softcap_sm80_cu_49158569_32524cuda3std6ranges3__45__cpo4swapE,@object
	.size		_ZN74_INTERNAL_3207daf9_38_flash_fwd_hdim192_fp16_softcap_sm80_cu_49158569_32524cuda3std6ranges3__45__cpo4swapE,(.L_7 - _ZN74_INTERNAL_3207daf9_38_flash_fwd_hdim192_fp16_softcap_sm80_cu_49158569_32524cuda3std6ranges3__45__cpo4swapE)
_ZN74_INTERNAL_3207daf9_38_flash_fwd_hdim192_fp16_softcap_sm80_cu_49158569_32524cuda3std6ranges3__45__cpo4swapE:
	.zero		1
.L_7:


//--------------------- .nv.shared._ZN7cutlass13device_kernelIN5flash19enable_sm80_to_sm89INS1_16FlashAttnFwdSm80INS1_25CollectiveMainloopFwdSm80ILi8ELi1ELb1EN4cute5tupleIJNS5_1CILi128EEENS7_ILi96EEENS7_ILi192EEEEEELi192ENS_6half_tEfNS_4arch4Sm80ELb0ELb0ELb1ELb1ELb0ELb0ELb1ELb0EEENS1_21CollectiveEpilogueFwdINS6_IJS8_SA_S9_EEENS6_IJNS7_ILi1EEESI_SI_EEESC_SE_Li256ELb1ELb1ELb0ELb0EEENS1_19SingleTileSchedulerILb1ELb0ELb1ELi128EEEEEEEEEvNT_6ParamsE --------------------------
	.section	.nv.shared._ZN7cutlass13device_kernelIN5flash19enable_sm80_to_sm89INS1_16FlashAttnFwdSm80INS1_25CollectiveMainloopFwdSm80ILi8ELi1ELb1EN4cute5tupleIJNS5_1CILi128EEENS7_ILi96EEENS7_ILi192EEEEEELi192ENS_6half_tEfNS_4arch4Sm80ELb0ELb0ELb1ELb1ELb0ELb0ELb1ELb0EEENS1_21CollectiveEpilogueFwdINS6_IJS8_SA_S9_EEENS6_IJNS7_ILi1EEESI_SI_EEESC_SE_Li256ELb1ELb1ELb0ELb0EEENS1_19SingleTileSchedulerILb1ELb0ELb1ELi128EEEEEEEEEvNT_6ParamsE,"aw",@nobits
	.sectionflags	@""
	.align	16


//--------------------- .nv.shared._ZN7cutlass13device_kernelIN5flash19enable_sm80_to_sm89INS1_16FlashAttnFwdSm80INS1_25CollectiveMainloopFwdSm80ILi8ELi1ELb0EN4cute5tupleIJNS5_1CILi128EEENS7_ILi64EEENS7_ILi192EEEEEELi192ENS_6half_tEfNS_4arch4Sm80ELb0ELb0ELb1ELb1ELb0ELb1ELb1ELb0EEENS1_21CollectiveEpilogueFwdINS6_IJS8_SA_S9_EEENS6_IJNS7_ILi1EEESI_SI_EEESC_SE_Li256ELb1ELb1ELb0ELb0EEENS1_19SingleTileSchedulerILb1ELb0ELb1ELi128EEEEEEEEEvNT_6ParamsE --------------------------
	.section	.nv.shared._ZN7cutlass13device_kernelIN5flash19enable_sm80_to_sm89INS1_16FlashAttnFwdSm80INS1_25CollectiveMainloopFwdSm80ILi8ELi1ELb0EN4cute5tupleIJNS5_1CILi128EEENS7_ILi64EEENS7_ILi192EEEEEELi192ENS_6half_tEfNS_4arch4Sm80ELb0ELb0ELb1ELb1ELb0ELb1ELb1ELb0EEENS1_21CollectiveEpilogueFwdINS6_IJS8_SA_S9_EEENS6_IJNS7_ILi1EEESI_SI_EEESC_SE_Li256ELb1ELb1ELb0ELb0EEENS1_19SingleTileSchedulerILb1ELb0ELb1ELi128EEEEEEEEEvNT_6ParamsE,"aw",@nobits
	.sectionflags	@""
	.align	16


//--------------------- .nv.shared._ZN7cutlass13device_kernelIN5flash19enable_sm80_to_sm89INS1_16FlashAttnFwdSm80INS1_25CollectiveMainloopFwdSm80ILi8ELi1ELb0EN4cute5tupleIJNS5_1CILi128EEENS7_ILi64EEENS7_ILi192EEEEEELi192ENS_6half_tEfNS_4arch4Sm80ELb0ELb1ELb1ELb0ELb0ELb0ELb1ELb0EEENS1_21CollectiveEpilogueFwdINS6_IJS8_SA_S9_EEENS6_IJNS7_ILi1EEESI_SI_EEESC_SE_Li256ELb0ELb1ELb0ELb0EEENS1_19SingleTileSchedulerILb0ELb0ELb1ELi128EEEEEEEEEvNT_6ParamsE --------------------------
	.section	.nv.shared._ZN7cutlass13device_kernelIN5flash19enable_sm80_to_sm89INS1_16FlashAttnFwdSm80INS1_25CollectiveMainloopFwdSm80ILi8ELi1ELb0EN4cute5tupleIJNS5_1CILi128EEENS7_ILi64EEENS7_ILi192EEEEEELi192ENS_6half_tEfNS_4arch4Sm80ELb0ELb1ELb1ELb0ELb0ELb0ELb1ELb0EEENS1_21CollectiveEpilogueFwdINS6_IJS8_SA_S9_EEENS6_IJNS7_ILi1EEESI_SI_EEESC_SE_Li256ELb0ELb1ELb0ELb0EEENS1_19SingleTileSchedulerILb0ELb0ELb1ELi128EEEEEEEEEvNT_6ParamsE,"aw",@nobits
	.sectionflags	@""
	.align	16


//--------------------- .nv.shared._ZN7cutlass13device_kernelIN5flash19enable_sm80_to_sm89INS1_16FlashAttnFwdSm80INS1_25CollectiveMainloopFwdSm80ILi8ELi1ELb0EN4cute5tupleIJNS5_1CILi128EEENS7_ILi64EEENS7_ILi192EEEEEELi192ENS_6half_tEfNS_4arch4Sm80ELb0ELb1ELb1ELb1ELb0ELb0ELb1ELb0EEENS1_21CollectiveEpilogueFwdINS6_IJS8_SA_S9_EEENS6_IJNS7_ILi1EEESI_SI_EEESC_SE_Li256ELb1ELb1ELb0ELb0EEENS1_19SingleTileSchedulerILb1ELb0ELb1ELi128EEEEEEEEEvNT_6ParamsE --------------------------
	.section	.nv.shared._ZN7cutlass13device_kernelIN5flash19enable_sm80_to_sm89INS1_16FlashAttnFwdSm80INS1_25CollectiveMainloopFwdSm80ILi8ELi1ELb0EN4cute5tupleIJNS5_1CILi128EEENS7_ILi64EEENS7_ILi192EEEEEELi192ENS_6half_tEfNS_4arch4Sm80ELb0ELb1ELb1ELb1ELb0ELb0ELb1ELb0EEENS1_21CollectiveEpilogueFwdINS6_IJS8_SA_S9_EEENS6_IJNS7_ILi1EEESI_SI_EEESC_SE_Li256ELb1ELb1ELb0ELb0EEENS1_19SingleTileSchedulerILb1ELb0ELb1ELi128EEEEEEEEEvNT_6ParamsE,"aw",@nobits
	.sectionflags	@""
	.align	16


//--------------------- .nv.shared._ZN7cutlass13device_kernelIN5flash19enable_sm80_to_sm89INS1_16FlashAttnFwdSm80INS1_25CollectiveMainloopFwdSm80ILi8ELi1ELb0EN4cute5tupleIJNS5_1CILi128EEENS7_ILi64EEENS7_ILi192EEEEEELi192ENS_6half_tEfNS_4arch4Sm80ELb0ELb1ELb1ELb1ELb0ELb1ELb1ELb0EEENS1_21CollectiveEpilogueFwdINS6_IJS8_SA_S9_EEENS6_IJNS7_ILi1EEESI_SI_EEESC_SE_Li256ELb1ELb1ELb0ELb0EEENS1_19SingleTileSchedulerILb1ELb0ELb1ELi128EEEEEEEEEvNT_6ParamsE --------------------------
	.section	.nv.shared._ZN7cutlass13device_kernelIN5flash19enable_sm80_to_sm89INS1_16FlashAttnFwdSm80INS1_25CollectiveMainloopFwdSm80ILi8ELi1ELb0EN4cute5tupleIJNS5_1CILi128EEENS7_ILi64EEENS7_ILi192EEEEEELi192ENS_6half_tEfNS_4arch4Sm80ELb0ELb1ELb1ELb1ELb0ELb1ELb1ELb0EEENS1_21CollectiveEpilogueFwdINS6_IJS8_SA_S9_EEENS6_IJNS7_ILi1EEESI_SI_EEESC_SE_Li256ELb1ELb1ELb0ELb0EEENS1_19SingleTileSchedulerILb1ELb0ELb1ELi128EEEEEEEEEvNT_6ParamsE,"aw",@nobits
	.sectionflags	@""
	.align	16


//--------------------- .nv.shared._ZN7cutlass13device_kernelIN5flash19enable_sm80_to_sm89INS1_16FlashAttnFwdSm80INS1_25CollectiveMainloopFwdSm80ILi8ELi1ELb1EN4cute5tupleIJNS5_1CILi128EEENS7_ILi96EEENS7_ILi192EEEEEELi192ENS_6half_tEfNS_4arch4Sm80ELb1ELb0ELb1ELb0ELb0ELb0ELb1ELb0EEENS1_21CollectiveEpilogueFwdINS6_IJS8_SA_S9_EEENS6_IJNS7_ILi1EEESI_SI_EEESC_SE_Li256ELb0ELb1ELb0ELb0EEENS1_30DynamicPersistentTileSchedulerILi256ELi256ELb0ELb1ELb0EEEEEEEEEvNT_6ParamsE --------------------------
	.section	.nv.shared._ZN7cutlass13device_kernelIN5flash19enable_sm80_to_sm89INS1_16FlashAttnFwdSm80INS1_25CollectiveMainloopFwdSm80ILi8ELi1ELb1EN4cute5tupleIJNS5_1CILi128EEENS7_ILi96EEENS7_ILi192EEEEEELi192ENS_6half_tEfNS_4arch4Sm80ELb1ELb0ELb1ELb0ELb0ELb0ELb1ELb0EEENS1_21CollectiveEpilogueFwdINS6_IJS8_SA_S9_EEENS6_IJNS7_ILi1EEESI_SI_EEESC_SE_Li256ELb0ELb1ELb0ELb0EEENS1_30DynamicPersistentTileSchedulerILi256ELi256ELb0ELb1ELb0EEEEEEEEEvNT_6ParamsE,"aw",@nobits
	.sectionflags	@""
	.align	16


//--------------------- .nv.shared._ZN7cutlass13device_kernelIN5flash19enable_sm80_to_sm89INS1_16FlashAttnFwdSm80INS1_25CollectiveMainloopFwdSm80ILi8ELi1ELb1EN4cute5tupleIJNS5_1CILi128EEENS7_ILi96EEENS7_ILi192EEEEEELi192ENS_6half_tEfNS_4arch4Sm80ELb1ELb0ELb1ELb1ELb0ELb0ELb1ELb0EEENS1_21CollectiveEpilogueFwdINS6_IJS8_SA_S9_EEENS6_IJNS7_ILi1EEESI_SI_EEESC_SE_Li256ELb1ELb1ELb0ELb0EEENS1_19SingleTileSchedulerILb1ELb0ELb1ELi128EEEEEEEEEvNT_6ParamsE --------------------------
	.section	.nv.shared._ZN7cutlass13device_kernelIN5flash19enable_sm80_to_sm89INS1_16FlashAttnFwdSm80INS1_25CollectiveMainloopFwdSm80ILi8ELi1ELb1EN4cute5tupleIJNS5_1CILi128EEENS7_ILi96EEENS7_ILi192EEEEEELi192ENS_6half_tEfNS_4arch4Sm80ELb1ELb0ELb1ELb1ELb0ELb0ELb1ELb0EEENS1_21CollectiveEpilogueFwdINS6_IJS8_SA_S9_EEENS6_IJNS7_ILi1EEESI_SI_EEESC_SE_Li256ELb1ELb1ELb0ELb0EEENS1_19SingleTileSchedulerILb1ELb0ELb1ELi128EEEEEEEEEvNT_6ParamsE,"aw",@nobits
	.sectionflags	@""
	.align	16


//--------------------- .nv.shared._ZN7cutlass13device_kernelIN5flash19enable_sm80_to_sm89INS1_16FlashAttnFwdSm80INS1_25CollectiveMainloopFwdSm80ILi8ELi1ELb0EN4cute5tupleIJNS5_1CILi128EEENS7_ILi64EEENS7_ILi192EEEEEELi192ENS_6half_tEfNS_4arch4Sm80ELb1ELb0ELb1ELb1ELb0ELb1ELb1ELb0EEENS1_21CollectiveEpilogueFwdINS6_IJS8_SA_S9_EEENS6_IJNS7_ILi1EEESI_SI_EEESC_SE_Li256ELb1ELb1ELb0ELb0EEENS1_19SingleTileSchedulerILb1ELb0ELb1ELi128EEEEEEEEEvNT_6ParamsE --------------------------
	.section	.nv.shared._ZN7cutlass13device_kernelIN5flash19enable_sm80_to_sm89INS1_16FlashAttnFwdSm80INS1_25CollectiveMainloopFwdSm80ILi8ELi1ELb0EN4cute5tupleIJNS5_1CILi128EEENS7_ILi64EEENS7_ILi192EEEEEELi192ENS_6half_tEfNS_4arch4Sm80ELb1ELb0ELb1ELb1ELb0ELb1ELb1ELb0EEENS1_21CollectiveEpilogueFwdINS6_IJS8_SA_S9_EEENS6_IJNS7_ILi1EEESI_SI_EEESC_SE_Li256ELb1ELb1ELb0ELb0EEENS1_19SingleTileSchedulerILb1ELb0ELb1ELi128EEEEEEEEEvNT_6ParamsE,"aw",@nobits
	.sectionflags	@""
	.align	16


//--------------------- .nv.shared._ZN7cutlass13device_kernelIN5flash19enable_sm80_to_sm89INS1_16FlashAttnFwdSm80INS1_25CollectiveMainloopFwdSm80ILi8ELi2ELb1EN4cute5tupleIJNS5_1CILi128EEENS7_ILi96EEENS7_ILi192EEEEEELi192ENS_6half_tEfNS_4arch4Sm80ELb0ELb0ELb1ELb0ELb0ELb0ELb1ELb0EEENS1_21CollectiveEpilogueFwdINS6_IJS8_SA_S9_EEENS6_IJNS7_ILi1EEESI_SI_EEESC_SE_Li256ELb0ELb1ELb0ELb0EEENS1_19SingleTileSchedulerILb0ELb0ELb1ELi128EEEEEEEEEvNT_6ParamsE --------------------------
	.section	.nv.shared._ZN7cutlass13device_kernelIN5flash19enable_sm80_to_sm89INS1_16FlashAttnFwdSm80INS1_25CollectiveMainloopFwdSm80ILi8ELi2ELb1EN4cute5tupleIJNS5_1CILi128EEENS7_ILi96EEENS7_ILi192EEEEEELi192ENS_6half_tEfNS_4arch4Sm80ELb0ELb0ELb1ELb0ELb0ELb0ELb1ELb0EEENS1_21CollectiveEpilogueFwdINS6_IJS8_SA_S9_EEENS6_IJNS7_ILi1EEESI_SI_EEESC_SE_Li256ELb0ELb1ELb0ELb0EEENS1_19SingleTileSchedulerILb0ELb0ELb1ELi128EEEEEEEEEvNT_6ParamsE,"aw",@nobits
	.sectionflags	@""
	.align	16


//--------------------- .nv.shared._ZN7cutlass13device_kernelIN5flash19enable_sm80_to_sm89INS1_16FlashAttnFwdSm80INS1_25CollectiveMainloopFwdSm80ILi8ELi2ELb1EN4cute5tupleIJNS5_1CILi128EEENS7_ILi96EEENS7_ILi192EEEEEELi192ENS_6half_tEfNS_4arch4Sm80ELb0ELb0ELb1ELb1ELb0ELb0ELb1ELb0EEENS1_21CollectiveEpilogueFwdINS6_IJS8_SA_S9_EEENS6_IJNS7_ILi1EEESI_SI_EEESC_SE_Li256ELb1ELb1ELb0ELb0EEENS1_19SingleTileSchedulerILb1ELb0ELb1ELi128EEEEEEEEEvNT_6ParamsE --------------------------
	.section	.nv.shared._ZN7cutlass13device_kernelIN5flash19enable_sm80_to_sm89INS1_16FlashAttnFwdSm80INS1_25CollectiveMainloopFwdSm80ILi8ELi2ELb1EN4cute5tupleIJNS5_1CILi128EEENS7_ILi96EEENS7_ILi192EEEEEELi192ENS_6half_tEfNS_4arch4Sm80ELb0ELb0ELb1ELb1ELb0ELb0ELb1ELb0EEENS1_21CollectiveEpilogueFwdINS6_IJS8_SA_S9_EEENS6_IJNS7_ILi1EEESI_SI_EEESC_SE_Li256ELb1ELb1ELb0ELb0EEENS1_19SingleTileSchedulerILb1ELb0ELb1ELi128EEEEEEEEEvNT_6ParamsE,"aw",@nobits
	.sectionflags	@""
	.align	16


//--------------------- .nv.shared._ZN7cutlass13device_kernelIN5flash19enable_sm80_to_sm89INS1_16FlashAttnFwdSm80INS1_25CollectiveMainloopFwdSm80ILi8ELi2ELb0EN4cute5tupleIJNS5_1CILi128EEENS7_ILi64EEENS7_ILi192EEEEEELi192ENS_6half_tEfNS_4arch4Sm80ELb0ELb0ELb1ELb1ELb0ELb1ELb1ELb0EEENS1_21CollectiveEpilogueFwdINS6_IJS8_SA_S9_EEENS6_IJNS7_ILi1EEESI_SI_EEESC_SE_Li256ELb1ELb1ELb0ELb0EEENS1_19SingleTileSchedulerILb1ELb0ELb1ELi128EEEEEEEEEvNT_6ParamsE --------------------------
	.section	.nv.shared._ZN7cutlass13device_kernelIN5flash19enable_sm80_to_sm89INS1_16FlashAttnFwdSm80INS1_25CollectiveMainloopFwdSm80ILi8ELi2ELb0EN4cute5tupleIJNS5_1CILi128EEENS7_ILi64EEENS7_ILi192EEEEEELi192ENS_6half_tEfNS_4arch4Sm80ELb0ELb0ELb1ELb1ELb0ELb1ELb1ELb0EEENS1_21CollectiveEpilogueFwdINS6_IJS8_SA_S9_EEENS6_IJNS7_ILi1EEESI_SI_EEESC_SE_Li256ELb1ELb1ELb0ELb0EEENS1_19SingleTileSchedulerILb1ELb0ELb1ELi128EEEEEEEEEvNT_6ParamsE,"aw",@nobits
	.sectionflags	@""
	.align	16


//--------------------- .nv.shared._ZN7cutlass13device_kernelIN5flash19enable_sm80_to_sm89INS1_16FlashAttnFwdSm80INS1_25CollectiveMainloopFwdSm80ILi8ELi2ELb0EN4cute5tupleIJNS5_1CILi128EEENS7_ILi64EEENS7_ILi192EEEEEELi192ENS_6half_tEfNS_4arch4Sm80ELb0ELb1ELb1ELb0ELb0ELb0ELb1ELb0EEENS1_21CollectiveEpilogueFwdINS6_IJS8_SA_S9_EEENS6_IJNS7_ILi1EEESI_SI_EEESC_SE_Li256ELb0ELb1ELb0ELb0EEENS1_19SingleTileSchedulerILb0ELb0ELb1ELi128EEEEEEEEEvNT_6ParamsE --------------------------
	.section	.nv.shared._ZN7cutlass13device_kernelIN5flash19enable_sm80_to_sm89INS1_16FlashAttnFwdSm80INS1_25CollectiveMainloopFwdSm80ILi8ELi2ELb0EN4cute5tupleIJNS5_1CILi128EEENS7_ILi64EEENS7_ILi192EEEEEELi192ENS_6half_tEfNS_4arch4Sm80ELb0ELb1ELb1ELb0ELb0ELb0ELb1ELb0EEENS1_21CollectiveEpilogueFwdINS6_IJS8_SA_S9_EEENS6_IJNS7_ILi1EEESI_SI_EEESC_SE_Li256ELb0ELb1ELb0ELb0EEENS1_19SingleTileSchedulerILb0ELb0ELb1ELi128EEEEEEEEEvNT_6ParamsE,"aw",@nobits
	.sectionflags	@""
	.align	16


//--------------------- .nv.shared._ZN7cutlass13device_kernelIN5flash19enable_sm80_to_sm89INS1_16FlashAttnFwdSm80INS1_25CollectiveMainloopFwdSm80ILi8ELi2ELb0EN4cute5tupleIJNS5_1CILi128EEENS7_ILi64EEENS7_ILi192EEEEEELi192ENS_6half_tEfNS_4arch4Sm80ELb0ELb1ELb1ELb1ELb0ELb0ELb1ELb0EEENS1_21CollectiveEpilogueFwdINS6_IJS8_SA_S9_EEENS6_IJNS7_ILi1EEESI_SI_EEESC_SE_Li256ELb1ELb1ELb0ELb0EEENS1_19SingleTileSchedulerILb1ELb0ELb1ELi128EEEEEEEEEvNT_6ParamsE --------------------------
	.section	.nv.shared._ZN7cutlass13device_kernelIN5flash19enable_sm80_to_sm89INS1_16FlashAttnFwdSm80INS1_25CollectiveMainloopFwdSm80ILi8ELi2ELb0EN4cute5tupleIJNS5_1CILi128EEENS7_ILi64EEENS7_ILi192EEEEEELi192ENS_6half_tEfNS_4arch4Sm80ELb0ELb1ELb1ELb1ELb0ELb0ELb1ELb0EEENS1_21CollectiveEpilogueFwdINS6_IJS8_SA_S9_EEENS6_IJNS7_ILi1EEESI_SI_EEESC_SE_Li256ELb1ELb1ELb0ELb0EEENS1_19SingleTileSchedulerILb1ELb0ELb1ELi128EEEEEEEEEvNT_6ParamsE,"aw",@nobits
	.sectionflags	@""
	.align	16


//--------------------- .nv.shared._ZN7cutlass13device_kernelIN5flash19enable_sm80_to_sm89INS1_16FlashAttnFwdSm80INS1_25CollectiveMainloopFwdSm80ILi8ELi2ELb0EN4cute5tupleIJNS5_1CILi128EEENS7_ILi64EEENS7_ILi192EEEEEELi192ENS_6half_tEfNS_4arch4Sm80ELb0ELb1ELb1ELb1ELb0ELb1ELb1ELb0EEENS1_21CollectiveEpilogueFwdINS6_IJS8_SA_S9_EEENS6_IJNS7_ILi1EEESI_SI_EEESC_SE_Li256ELb1ELb1ELb0ELb0EEENS1_19SingleTileSchedulerILb1ELb0ELb1ELi128EEEEEEEEEvNT_6ParamsE --------------------------
	.section	.nv.shared._ZN7cutlass13device_kernelIN5flash19enable_sm80_to_sm89INS1_16FlashAttnFwdSm80INS1_25CollectiveMainloopFwdSm80ILi8ELi2ELb0EN4cute5tupleIJNS5_1CILi128EEENS7_ILi64EEENS7_ILi192EEEEEELi192ENS_6half_tEfNS_4arch4Sm80ELb0ELb1ELb1ELb1ELb0ELb1ELb1ELb0EEENS1_21CollectiveEpilogueFwdINS6_IJS8_SA_S9_EEENS6_IJNS7_ILi1EEESI_SI_EEESC_SE_Li256ELb1ELb1ELb0ELb0EEENS1_19SingleTileSchedulerILb1ELb0ELb1ELi128EEEEEEEEEvNT_6ParamsE,"aw",@nobits
	.sectionflags	@""
	.align	16


//--------------------- .nv.shared._ZN7cutlass13device_kernelIN5flash19enable_sm80_to_sm89INS1_16FlashAttnFwdSm80INS1_25CollectiveMainloopFwdSm80ILi8ELi2ELb1EN4cute5tupleIJNS5_1CILi128EEENS7_ILi96EEENS7_ILi192EEEEEELi192ENS_6half_tEfNS_4arch4Sm80ELb1ELb0ELb1ELb0ELb0ELb0ELb1ELb0EEENS1_21CollectiveEpilogueFwdINS6_IJS8_SA_S9_EEENS6_IJNS7_ILi1EEESI_SI_EEESC_SE_Li256ELb0ELb1ELb0ELb0EEENS1_30DynamicPersistentTileSchedulerILi256ELi256ELb0ELb1ELb0EEEEEEEEEvNT_6ParamsE --------------------------
	.section	.nv.shared._ZN7cutlass13device_kernelIN5flash19enable_sm80_to_sm89INS1_16FlashAttnFwdSm80INS1_25CollectiveMainloopFwdSm80ILi8ELi2ELb1EN4cute5tupleIJNS5_1CILi128EEENS7_ILi96EEENS7_ILi192EEEEEELi192ENS_6half_tEfNS_4arch4Sm80ELb1ELb0ELb1ELb0ELb0ELb0ELb1ELb0EEENS1_21CollectiveEpilogueFwdINS6_IJS8_SA_S9_EEENS6_IJNS7_ILi1EEESI_SI_EEESC_SE_Li256ELb0ELb1ELb0ELb0EEENS1_30DynamicPersistentTileSchedulerILi256ELi256ELb0ELb1ELb0EEEEEEEEEvNT_6ParamsE,"aw",@nobits
	.sectionflags	@""
	.align	16


//--------------------- .nv.shared._ZN7cutlass13device_kernelIN5flash19enable_sm80_to_sm89INS1_16FlashAttnFwdSm80INS1_25CollectiveMainloopFwdSm80ILi8ELi2ELb1EN4cute5tupleIJNS5_1CILi128EEENS7_ILi96EEENS7_ILi192EEEEEELi192ENS_6half_tEfNS_4arch4Sm80ELb1ELb0ELb1ELb1ELb0ELb0ELb1ELb0EEENS1_21CollectiveEpilogueFwdINS6_IJS8_SA_S9_EEENS6_IJNS7_ILi1EEESI_SI_EEESC_SE_Li256ELb1ELb1ELb0ELb0EEENS1_19SingleTileSchedulerILb1ELb0ELb1ELi128EEEEEEEEEvNT_6ParamsE --------------------------
	.section	.nv.shared._ZN7cutlass13device_kernelIN5flash19enable_sm80_to_sm89INS1_16FlashAttnFwdSm80INS1_25CollectiveMainloopFwdSm80ILi8ELi2ELb1EN4cute5tupleIJNS5_1CILi128EEENS7_ILi96EEENS7_ILi192EEEEEELi192ENS_6half_tEfNS_4arch4Sm80ELb1ELb0ELb1ELb1ELb0ELb0ELb1ELb0EEENS1_21CollectiveEpilogueFwdINS6_IJS8_SA_S9_EEENS6_IJNS7_ILi1EEESI_SI_EEESC_SE_Li256ELb1ELb1ELb0ELb0EEENS1_19SingleTileSchedulerILb1ELb0ELb1ELi128EEEEEEEEEvNT_6ParamsE,"aw",@nobits
	.sectionflags	@""
	.align	16


//--------------------- .nv.shared._ZN7cutlass13device_kernelIN5flash19enable_sm80_to_sm89INS1_16FlashAttnFwdSm80INS1_25CollectiveMainloopFwdSm80ILi8ELi2ELb0EN4cute5tupleIJNS5_1CILi128EEENS7_ILi64EEENS7_ILi192EEEEEELi192ENS_6half_tEfNS_4arch4Sm80ELb1ELb0ELb1ELb1ELb0ELb1ELb1ELb0EEENS1_21CollectiveEpilogueFwdINS6_IJS8_SA_S9_EEENS6_IJNS7_ILi1EEESI_SI_EEESC_SE_Li256ELb1ELb1ELb0ELb0EEENS1_19SingleTileSchedulerILb1ELb0ELb1ELi128EEEEEEEEEvNT_6ParamsE --------------------------
	.section	.nv.shared._ZN7cutlass13device_kernelIN5flash19enable_sm80_to_sm89INS1_16FlashAttnFwdSm80INS1_25CollectiveMainloopFwdSm80ILi8ELi2ELb0EN4cute5tupleIJNS5_1CILi128EEENS7_ILi64EEENS7_ILi192EEEEEELi192ENS_6half_tEfNS_4arch4Sm80ELb1ELb0ELb1ELb1ELb0ELb1ELb1ELb0EEENS1_21CollectiveEpilogueFwdINS6_IJS8_SA_S9_EEENS6_IJNS7_ILi1EEESI_SI_EEESC_SE_Li256ELb1ELb1ELb0ELb0EEENS1_19SingleTileSchedulerILb1ELb0ELb1ELi128EEEEEEEEEvNT_6ParamsE,"aw",@nobits
	.sectionflags	@""
	.align	16
